// Copyright (c) 2024, Jay Shah, Ganesh Bikshandi, Ying Zhang, Vijay Thakkar, Pradeep Ramani, Tri Dao.
// Splitting the different template instantiations to different files to speed up compilation.
// This file is auto-generated. See "generate_kernels.py"

#include "flash_fwd_launch_template.h"

#ifndef FLASHATTENTION_DISABLE_HDIM256
template void run_mha_fwd_<90, cutlass::float_e4m3_t, 256, 256, false, false, true, true>(Flash_fwd_params &params, cudaStream_t stream);
#endif


// ===== COMPILED SASS (sm_90a) =====

	.target	sm_90a

	.elftype	@"ET_EXEC"


//--------------------- .note.nv.tkinfo           --------------------------
	.section	.note.nv.tkinfo,"",@"SHT_NOTE"
	.sectionflags	@"SHF_NOTE_NV_TKINFO"
	.tkinfo
        /*0018*/ 	.word	0x00000002
        /*0030*/ 	.string	""
        /*0030*/ 	.string	"ptxas"
        /*0030*/ 	.string	"Cuda compilation tools, release 13.0, V13.0.88"
        /*0030*/ 	.string	"Build cuda_13.0.r13.0/compiler.36424714_0"
        /*0030*/ 	.string	"-arch sm_90a -m 64 "



//--------------------- .note.nv.cuinfo           --------------------------
	.section	.note.nv.cuinfo,"",@"SHT_NOTE"
	.sectionflags	@"SHF_NOTE_NV_CUINFO"
        /*0018*/ 	.short	0x0002
        /*001a*/ 	.short	0x005a
        /*001c*/ 	.short	0x0082
	.zero		2


//--------------------- .nv.info                  --------------------------
	.section	.nv.info,"",@"SHT_CUDA_INFO"
	.align	4


	//----- nvinfo : EIATTR_REGCOUNT
	.align		4
        /*0000*/ 	.byte	0x04, 0x2f
        /*0002*/ 	.short	(.L_26 - .L_25)
	.align		4
.L_25:
        /*0004*/ 	.word	index@(_ZN7cutlass13device_kernelIN5flash11enable_sm90INS1_16FlashAttnFwdSm90INS1_25CollectiveMainloopFwdSm90ILi2EN4cute5tupleIJNS5_1CILi1EEES8_S8_EEENS6_IJNS7_ILi128EEESA_NS7_ILi256EEEEEELi256ENS_12float_e4m3_tEfNS_4arch4Sm90ELb1ELb0ELb1ELb1ELb0ELb1ELb0ELb1ELb1ELb1ELb0ELb0EEENS1_21CollectiveEpilogueFwdINS6_IJSA_SB_SA_EEES9_NS_10bfloat16_tESF_Li256ELb1ELb1ELb0ELb1EEENS1_36VarlenDynamicPersistentTileSchedulerILi128ELi128ELi256ELi128ELb0ELb1ELb1ELb1ELb1ELb1EEEEEEEEEvNT_6ParamsE)
        /*0008*/ 	.word	0x000000a8


	//----- nvinfo : EIATTR_FRAME_SIZE
	.align		4
.L_26:
        /*000c*/ 	.byte	0x04, 0x11
        /*000e*/ 	.short	(.L_28 - .L_27)
	.align		4
.L_27:
        /*0010*/ 	.word	index@(_ZN7cutlass13device_kernelIN5flash11enable_sm90INS1_16FlashAttnFwdSm90INS1_25CollectiveMainloopFwdSm90ILi2EN4cute5tupleIJNS5_1CILi1EEES8_S8_EEENS6_IJNS7_ILi128EEESA_NS7_ILi256EEEEEELi256ENS_12float_e4m3_tEfNS_4arch4Sm90ELb1ELb0ELb1ELb1ELb0ELb1ELb0ELb1ELb1ELb1ELb0ELb0EEENS1_21CollectiveEpilogueFwdINS6_IJSA_SB_SA_EEES9_NS_10bfloat16_tESF_Li256ELb1ELb1ELb0ELb1EEENS1_36VarlenDynamicPersistentTileSchedulerILi128ELi128ELi256ELi128ELb0ELb1ELb1ELb1ELb1ELb1EEEEEEEEEvNT_6ParamsE)
        /*0014*/ 	.word	0x00000068


	//----- nvinfo : EIATTR_REGCOUNT
	.align		4
.L_28:
        /*0018*/ 	.byte	0x04, 0x2f
        /*001a*/ 	.short	(.L_30 - .L_29)
	.align		4
.L_29:
        /*001c*/ 	.word	index@(_ZN7cutlass13device_kernelIN5flash11enable_sm90INS1_16FlashAttnFwdSm90INS1_25CollectiveMainloopFwdSm90ILi2EN4cute5tupleIJNS5_1CILi1EEES8_S8_EEENS6_IJNS7_ILi128EEESA_NS7_ILi256EEEEEELi256ENS_12float_e4m3_tEfNS_4arch4Sm90ELb1ELb0ELb1ELb1ELb0ELb0ELb0ELb1ELb1ELb1ELb0ELb0EEENS1_21CollectiveEpilogueFwdINS6_IJSA_SB_SA_EEES9_NS_10bfloat16_tESF_Li256ELb1ELb1ELb0ELb1EEENS1_36VarlenDynamicPersistentTileSchedulerILi128ELi128ELi256ELi128ELb0ELb1ELb1ELb1ELb1ELb1EEEEEEEEEvNT_6ParamsE)
        /*0020*/ 	.word	0x000000a8


	//----- nvinfo : EIATTR_FRAME_SIZE
	.align		4
.L_30:
        /*0024*/ 	.byte	0x04, 0x11
        /*0026*/ 	.short	(.L_32 - .L_31)
	.align		4
.L_31:
        /*0028*/ 	.word	index@(_ZN7cutlass13device_kernelIN5flash11enable_sm90INS1_16FlashAttnFwdSm90INS1_25CollectiveMainloopFwdSm90ILi2EN4cute5tupleIJNS5_1CILi1EEES8_S8_EEENS6_IJNS7_ILi128EEESA_NS7_ILi256EEEEEELi256ENS_12float_e4m3_tEfNS_4arch4Sm90ELb1ELb0ELb1ELb1ELb0ELb0ELb0ELb1ELb1ELb1ELb0ELb0EEENS1_21CollectiveEpilogueFwdINS6_IJSA_SB_SA_EEES9_NS_10bfloat16_tESF_Li256ELb1ELb1ELb0ELb1EEENS1_36VarlenDynamicPersistentTileSchedulerILi128ELi128ELi256ELi128ELb0ELb1ELb1ELb1ELb1ELb1EEEEEEEEEvNT_6ParamsE)
        /*002c*/ 	.word	0x00000040


	//----- nvinfo : EIATTR_REGCOUNT
	.align		4
.L_32:
        /*0030*/ 	.byte	0x04, 0x2f
        /*0032*/ 	.short	(.L_34 - .L_33)
	.align		4
.L_33:
        /*0034*/ 	.word	index@(_ZN7cutlass13device_kernelIN5flash11enable_sm90INS1_16FlashAttnFwdSm90INS1_25CollectiveMainloopFwdSm90ILi2EN4cute5tupleIJNS5_1CILi1EEES8_S8_EEENS6_IJNS7_ILi128EEESA_NS7_ILi256EEEEEELi256ENS_12float_e4m3_tEfNS_4arch4Sm90ELb1ELb0ELb1ELb0ELb0ELb0ELb0ELb1ELb1ELb1ELb0ELb0EEENS1_21CollectiveEpilogueFwdINS6_IJSA_SB_SA_EEES9_NS_10bfloat16_tESF_Li256ELb0ELb1ELb0ELb1EEENS1_30DynamicPersistentTileSchedulerILi256ELi128ELb0ELb1ELb1EEEEEEEEEvNT_6ParamsE)
        /*0038*/ 	.word	0x000000a8


	//----- nvinfo : EIATTR_FRAME_SIZE
	.align		4
.L_34:
        /*003c*/ 	.byte	0x04, 0x11
        /*003e*/ 	.short	(.L_36 - .L_35)
	.align		4
.L_35:
        /*0040*/ 	.word	index@(_ZN7cutlass13device_kernelIN5flash11enable_sm90INS1_16FlashAttnFwdSm90INS1_25CollectiveMainloopFwdSm90ILi2EN4cute5tupleIJNS5_1CILi1EEES8_S8_EEENS6_IJNS7_ILi128EEESA_NS7_ILi256EEEEEELi256ENS_12float_e4m3_tEfNS_4arch4Sm90ELb1ELb0ELb1ELb0ELb0ELb0ELb0ELb1ELb1ELb1ELb0ELb0EEENS1_21CollectiveEpilogueFwdINS6_IJSA_SB_SA_EEES9_NS_10bfloat16_tESF_Li256ELb0ELb1ELb0ELb1EEENS1_30DynamicPersistentTileSchedulerILi256ELi128ELb0ELb1ELb1EEEEEEEEEvNT_6ParamsE)
        /*0044*/ 	.word	0x00000030


	//----- nvinfo : EIATTR_REGCOUNT
	.align		4
.L_36:
        /*0048*/ 	.byte	0x04, 0x2f
        /*004a*/ 	.short	(.L_38 - .L_37)
	.align		4
.L_37:
        /*004c*/ 	.word	index@(_ZN7cutlass13device_kernelIN5flash11enable_sm90INS1_16FlashAttnFwdSm90INS1_25CollectiveMainloopFwdSm90ILi2EN4cute5tupleIJNS5_1CILi1EEES8_S8_EEENS6_IJNS7_ILi128EEENS7_ILi64EEENS7_ILi256EEEEEELi256ENS_12float_e4m3_tEfNS_4arch4Sm90ELb0ELb1ELb1ELb1ELb0ELb1ELb0ELb1ELb1ELb1ELb0ELb0EEENS1_21CollectiveEpilogueFwdINS6_IJSA_SC_SB_EEES9_NS_10bfloat16_tESG_Li256ELb1ELb1ELb0ELb1EEENS1_36VarlenDynamicPersistentTileSchedulerILi128ELi64ELi256ELi128ELb0ELb1ELb1ELb1ELb0ELb1EEEEEEEEEvNT_6ParamsE)
        /*0050*/ 	.word	0x000000a8


	//----- nvinfo : EIATTR_FRAME_SIZE
	.align		4
.L_38:
        /*0054*/ 	.byte	0x04, 0x11
        /*0056*/ 	.short	(.L_40 - .L_39)
	.align		4
.L_39:
        /*0058*/ 	.word	index@(_ZN7cutlass13device_kernelIN5flash11enable_sm90INS1_16FlashAttnFwdSm90INS1_25CollectiveMainloopFwdSm90ILi2EN4cute5tupleIJNS5_1CILi1EEES8_S8_EEENS6_IJNS7_ILi128EEENS7_ILi64EEENS7_ILi256EEEEEELi256ENS_12float_e4m3_tEfNS_4arch4Sm90ELb0ELb1ELb1ELb1ELb0ELb1ELb0ELb1ELb1ELb1ELb0ELb0EEENS1_21CollectiveEpilogueFwdINS6_IJSA_SC_SB_EEES9_NS_10bfloat16_tESG_Li256ELb1ELb1ELb0ELb1EEENS1_36VarlenDynamicPersistentTileSchedulerILi128ELi64ELi256ELi128ELb0ELb1ELb1ELb1ELb0ELb1EEEEEEEEEvNT_6ParamsE)
        /*005c*/ 	.word	0x00000060


	//----- nvinfo : EIATTR_REGCOUNT
	.align		4
.L_40:
        /*0060*/ 	.byte	0x04, 0x2f
        /*0062*/ 	.short	(.L_42 - .L_41)
	.align		4
.L_41:
        /*0064*/ 	.word	index@(_ZN7cutlass13device_kernelIN5flash11enable_sm90INS1_16FlashAttnFwdSm90INS1_25CollectiveMainloopFwdSm90ILi2EN4cute5tupleIJNS5_1CILi1EEES8_S8_EEENS6_IJNS7_ILi128EEENS7_ILi64EEENS7_ILi256EEEEEELi256ENS_12float_e4m3_tEfNS_4arch4Sm90ELb0ELb1ELb1ELb1ELb0ELb0ELb0ELb1ELb1ELb1ELb0ELb0EEENS1_21CollectiveEpilogueFwdINS6_IJSA_SC_SB_EEES9_NS_10bfloat16_tESG_Li256ELb1ELb1ELb0ELb1EEENS1_36VarlenDynamicPersistentTileSchedulerILi128ELi64ELi256ELi128ELb0ELb1ELb1ELb1ELb0ELb1EEEEEEEEEvNT_6ParamsE)
        /*0068*/ 	.word	0x000000a8


	//----- nvinfo : EIATTR_FRAME_SIZE
	.align		4
.L_42:
        /*006c*/ 	.byte	0x04, 0x11
        /*006e*/ 	.short	(.L_44 - .L_43)
	.align		4
.L_43:
        /*0070*/ 	.word	index@(_ZN7cutlass13device_kernelIN5flash11enable_sm90INS1_16FlashAttnFwdSm90INS1_25CollectiveMainloopFwdSm90ILi2EN4cute5tupleIJNS5_1CILi1EEES8_S8_EEENS6_IJNS7_ILi128EEENS7_ILi64EEENS7_ILi256EEEEEELi256ENS_12float_e4m3_tEfNS_4arch4Sm90ELb0ELb1ELb1ELb1ELb0ELb0ELb0ELb1ELb1ELb1ELb0ELb0EEENS1_21CollectiveEpilogueFwdINS6_IJSA_SC_SB_EEES9_NS_10bfloat16_tESG_Li256ELb1ELb1ELb0ELb1EEENS1_36VarlenDynamicPersistentTileSchedulerILi128ELi64ELi256ELi128ELb0ELb1ELb1ELb1ELb0ELb1EEEEEEEEEvNT_6ParamsE)
        /*0074*/ 	.word	0x00000030


	//----- nvinfo : EIATTR_REGCOUNT
	.align		4
.L_44:
        /*0078*/ 	.byte	0x04, 0x2f
        /*007a*/ 	.short	(.L_46 - .L_45)
	.align		4
.L_45:
        /*007c*/ 	.word	index@(_ZN7cutlass13device_kernelIN5flash11enable_sm90INS1_16FlashAttnFwdSm90INS1_25CollectiveMainloopFwdSm90ILi2EN4cute5tupleIJNS5_1CILi1EEES8_S8_EEENS6_IJNS7_ILi128EEENS7_ILi64EEENS7_ILi256EEEEEELi256ENS_12float_e4m3_tEfNS_4arch4Sm90ELb0ELb1ELb1ELb0ELb0ELb0ELb0ELb1ELb1ELb1ELb0ELb0EEENS1_21CollectiveEpilogueFwdINS6_IJSA_SC_SB_EEES9_NS_10bfloat16_tESG_Li256ELb0ELb1ELb0ELb1EEENS1_30DynamicPersistentTileSchedulerILi256ELi128ELb0ELb1ELb1EEEEEEEEEvNT_6ParamsE)
        /*0080*/ 	.word	0x000000a8


	//----- nvinfo : EIATTR_FRAME_SIZE
	.align		4
.L_46:
        /*0084*/ 	.byte	0x04, 0x11
        /*0086*/ 	.short	(.L_48 - .L_47)
	.align		4
.L_47:
        /*0088*/ 	.word	index@(_ZN7cutlass13device_kernelIN5flash11enable_sm90INS1_16FlashAttnFwdSm90INS1_25CollectiveMainloopFwdSm90ILi2EN4cute5tupleIJNS5_1CILi1EEES8_S8_EEENS6_IJNS7_ILi128EEENS7_ILi64EEENS7_ILi256EEEEEELi256ENS_12float_e4m3_tEfNS_4arch4Sm90ELb0ELb1ELb1ELb0ELb0ELb0ELb0ELb1ELb1ELb1ELb0ELb0EEENS1_21CollectiveEpilogueFwdINS6_IJSA_SC_SB_EEES9_NS_10bfloat16_tESG_Li256ELb0ELb1ELb0ELb1EEENS1_30DynamicPersistentTileSchedulerILi256ELi128ELb0ELb1ELb1EEEEEEEEEvNT_6ParamsE)
        /*008c*/ 	.word	0x00000028


	//----- nvinfo : EIATTR_REGCOUNT
	.align		4
.L_48:
        /*0090*/ 	.byte	0x04, 0x2f
        /*0092*/ 	.short	(.L_50 - .L_49)
	.align		4
.L_49:
        /*0094*/ 	.word	index@(_ZN7cutlass13device_kernelIN5flash11enable_sm90INS1_16FlashAttnFwdSm90INS1_25CollectiveMainloopFwdSm90ILi2EN4cute5tupleIJNS5_1CILi1EEES8_S8_EEENS6_IJNS7_ILi128EEESA_NS7_ILi256EEEEEELi256ENS_12float_e4m3_tEfNS_4arch4Sm90ELb0ELb0ELb1ELb1ELb0ELb1ELb0ELb1ELb1ELb1ELb0ELb0EEENS1_21CollectiveEpilogueFwdINS6_IJSA_SB_SA_EEES9_NS_10bfloat16_tESF_Li256ELb1ELb1ELb0ELb1EEENS1_36VarlenDynamicPersistentTileSchedulerILi128ELi128ELi256ELi128ELb0ELb1ELb1ELb0ELb1ELb1EEEEEEEEEvNT_6ParamsE)
        /*0098*/ 	.word	0x000000a8


	//----- nvinfo : EIATTR_FRAME_SIZE
	.align		4
.L_50:
        /*009c*/ 	.byte	0x04, 0x11
        /*009e*/ 	.short	(.L_52 - .L_51)
	.align		4
.L_51:
        /*00a0*/ 	.word	index@(_ZN7cutlass13device_kernelIN5flash11enable_sm90INS1_16FlashAttnFwdSm90INS1_25CollectiveMainloopFwdSm90ILi2EN4cute5tupleIJNS5_1CILi1EEES8_S8_EEENS6_IJNS7_ILi128EEESA_NS7_ILi256EEEEEELi256ENS_12float_e4m3_tEfNS_4arch4Sm90ELb0ELb0ELb1ELb1ELb0ELb1ELb0ELb1ELb1ELb1ELb0ELb0EEENS1_21CollectiveEpilogueFwdINS6_IJSA_SB_SA_EEES9_NS_10bfloat16_tESF_Li256ELb1ELb1ELb0ELb1EEENS1_36VarlenDynamicPersistentTileSchedulerILi128ELi128ELi256ELi128ELb0ELb1ELb1ELb0ELb1ELb1EEEEEEEEEvNT_6ParamsE)
        /*00a4*/ 	.word	0x00000070


	//----- nvinfo : EIATTR_REGCOUNT
	.align		4
.L_52:
        /*00a8*/ 	.byte	0x04, 0x2f
        /*00aa*/ 	.short	(.L_54 - .L_53)
	.align		4
.L_53:
        /*00ac*/ 	.word	index@(_ZN7cutlass13device_kernelIN5flash11enable_sm90INS1_16FlashAttnFwdSm90INS1_25CollectiveMainloopFwdSm90ILi2EN4cute5tupleIJNS5_1CILi1EEES8_S8_EEENS6_IJNS7_ILi128EEESA_NS7_ILi256EEEEEELi256ENS_12float_e4m3_tEfNS_4arch4Sm90ELb0ELb0ELb1ELb1ELb0ELb0ELb0ELb1ELb1ELb1ELb0ELb0EEENS1_21CollectiveEpilogueFwdINS6_IJSA_SB_SA_EEES9_NS_10bfloat16_tESF_Li256ELb1ELb1ELb0ELb1EEENS1_36VarlenDynamicPersistentTileSchedulerILi128ELi128ELi256ELi128ELb0ELb1ELb1ELb0ELb1ELb1EEEEEEEEEvNT_6ParamsE)
        /*00b0*/ 	.word	0x000000a8


	//----- nvinfo : EIATTR_FRAME_SIZE
	.align		4
.L_54:
        /*00b4*/ 	.byte	0x04, 0x11
        /*00b6*/ 	.short	(.L_56 - .L_55)
	.align		4
.L_55:
        /*00b8*/ 	.word	index@(_ZN7cutlass13device_kernelIN5flash11enable_sm90INS1_16FlashAttnFwdSm90INS1_25CollectiveMainloopFwdSm90ILi2EN4cute5tupleIJNS5_1CILi1EEES8_S8_EEENS6_IJNS7_ILi128EEESA_NS7_ILi256EEEEEELi256ENS_12float_e4m3_tEfNS_4arch4Sm90ELb0ELb0ELb1ELb1ELb0ELb0ELb0ELb1ELb1ELb1ELb0ELb0EEENS1_21CollectiveEpilogueFwdINS6_IJSA_SB_SA_EEES9_NS_10bfloat16_tESF_Li256ELb1ELb1ELb0ELb1EEENS1_36VarlenDynamicPersistentTileSchedulerILi128ELi128ELi256ELi128ELb0ELb1ELb1ELb0ELb1ELb1EEEEEEEEEvNT_6ParamsE)
        /*00bc*/ 	.word	0x00000038


	//----- nvinfo : EIATTR_REGCOUNT
	.align		4
.L_56:
        /*00c0*/ 	.byte	0x04, 0x2f
        /*00c2*/ 	.short	(.L_58 - .L_57)
	.align		4
.L_57:
        /*00c4*/ 	.word	index@(_ZN7cutlass13device_kernelIN5flash11enable_sm90INS1_16FlashAttnFwdSm90INS1_25CollectiveMainloopFwdSm90ILi2EN4cute5tupleIJNS5_1CILi1EEES8_S8_EEENS6_IJNS7_ILi128EEESA_NS7_ILi256EEEEEELi256ENS_12float_e4m3_tEfNS_4arch4Sm90ELb0ELb0ELb1ELb0ELb0ELb0ELb0ELb1ELb1ELb1ELb0ELb0EEENS1_21CollectiveEpilogueFwdINS6_IJSA_SB_SA_EEES9_NS_10bfloat16_tESF_Li256ELb0ELb1ELb0ELb1EEENS1_29StaticPersistentTileSchedulerILb0EEEEEEEEEvNT_6ParamsE)
        /*00c8*/ 	.word	0x000000a8


	//----- nvinfo : EIATTR_FRAME_SIZE
	.align		4
.L_58:
        /*00cc*/ 	.byte	0x04, 0x11
        /*00ce*/ 	.short	(.L_60 - .L_59)
	.align		4
.L_59:
        /*00d0*/ 	.word	index@(_ZN7cutlass13device_kernelIN5flash11enable_sm90INS1_16FlashAttnFwdSm90INS1_25CollectiveMainloopFwdSm90ILi2EN4cute5tupleIJNS5_1CILi1EEES8_S8_EEENS6_IJNS7_ILi128EEESA_NS7_ILi256EEEEEELi256ENS_12float_e4m3_tEfNS_4arch4Sm90ELb0ELb0ELb1ELb0ELb0ELb0ELb0ELb1ELb1ELb1ELb0ELb0EEENS1_21CollectiveEpilogueFwdINS6_IJSA_SB_SA_EEES9_NS_10bfloat16_tESF_Li256ELb0ELb1ELb0ELb1EEENS1_29StaticPersistentTileSchedulerILb0EEEEEEEEEvNT_6ParamsE)
        /*00d4*/ 	.word	0x00000028


	//----- nvinfo : EIATTR_MIN_STACK_SIZE
	.align		4
.L_60:
        /*00d8*/ 	.byte	0x04, 0x12
        /*00da*/ 	.short	(.L_62 - .L_61)
	.align		4
.L_61:
        /*00dc*/ 	.word	index@(_ZN7cutlass13device_kernelIN5flash11enable_sm90INS1_16FlashAttnFwdSm90INS1_25CollectiveMainloopFwdSm90ILi2EN4cute5tupleIJNS5_1CILi1EEES8_S8_EEENS6_IJNS7_ILi128EEESA_NS7_ILi256EEEEEELi256ENS_12float_e4m3_tEfNS_4arch4Sm90ELb0ELb0ELb1ELb0ELb0ELb0ELb0ELb1ELb1ELb1ELb0ELb0EEENS1_21CollectiveEpilogueFwdINS6_IJSA_SB_SA_EEES9_NS_10bfloat16_tESF_Li256ELb0ELb1ELb0ELb1EEENS1_29StaticPersistentTileSchedulerILb0EEEEEEEEEvNT_6ParamsE)
        /*00e0*/ 	.word	0x00000028


	//----- nvinfo : EIATTR_MIN_STACK_SIZE
	.align		4
.L_62:
        /*00e4*/ 	.byte	0x04, 0x12
        /*00e6*/ 	.short	(.L_64 - .L_63)
	.align		4
.L_63:
        /*00e8*/ 	.word	index@(_ZN7cutlass13device_kernelIN5flash11enable_sm90INS1_16FlashAttnFwdSm90INS1_25CollectiveMainloopFwdSm90ILi2EN4cute5tupleIJNS5_1CILi1EEES8_S8_EEENS6_IJNS7_ILi128EEESA_NS7_ILi256EEEEEELi256ENS_12float_e4m3_tEfNS_4arch4Sm90ELb0ELb0ELb1ELb1ELb0ELb0ELb0ELb1ELb1ELb1ELb0ELb0EEENS1_21CollectiveEpilogueFwdINS6_IJSA_SB_SA_EEES9_NS_10bfloat16_tESF_Li256ELb1ELb1ELb0ELb1EEENS1_36VarlenDynamicPersistentTileSchedulerILi128ELi128ELi256ELi128ELb0ELb1ELb1ELb0ELb1ELb1EEEEEEEEEvNT_6ParamsE)
        /*00ec*/ 	.word	0x00000038


	//----- nvinfo : EIATTR_MIN_STACK_SIZE
	.align		4
.L_64:
        /*00f0*/ 	.byte	0x04, 0x12
        /*00f2*/ 	.short	(.L_66 - .L_65)
	.align		4
.L_65:
        /*00f4*/ 	.word	index@(_ZN7cutlass13device_kernelIN5flash11enable_sm90INS1_16FlashAttnFwdSm90INS1_25CollectiveMainloopFwdSm90ILi2EN4cute5tupleIJNS5_1CILi1EEES8_S8_EEENS6_IJNS7_ILi128EEESA_NS7_ILi256EEEEEELi256ENS_12float_e4m3_tEfNS_4arch4Sm90ELb0ELb0ELb1ELb1ELb0ELb1ELb0ELb1ELb1ELb1ELb0ELb0EEENS1_21CollectiveEpilogueFwdINS6_IJSA_SB_SA_EEES9_NS_10bfloat16_tESF_Li256ELb1ELb1ELb0ELb1EEENS1_36VarlenDynamicPersistentTileSchedulerILi128ELi128ELi256ELi128ELb0ELb1ELb1ELb0ELb1ELb1EEEEEEEEEvNT_6ParamsE)
        /*00f8*/ 	.word	0x00000070


	//----- nvinfo : EIATTR_MIN_STACK_SIZE
	.align		4
.L_66:
        /*00fc*/ 	.byte	0x04, 0x12
        /*00fe*/ 	.short	(.L_68 - .L_67)
	.align		4
.L_67:
        /*0100*/ 	.word	index@(_ZN7cutlass13device_kernelIN5flash11enable_sm90INS1_16FlashAttnFwdSm90INS1_25CollectiveMainloopFwdSm90ILi2EN4cute5tupleIJNS5_1CILi1EEES8_S8_EEENS6_IJNS7_ILi128EEENS7_ILi64EEENS7_ILi256EEEEEELi256ENS_12float_e4m3_tEfNS_4arch4Sm90ELb0ELb1ELb1ELb0ELb0ELb0ELb0ELb1ELb1ELb1ELb0ELb0EEENS1_21CollectiveEpilogueFwdINS6_IJSA_SC_SB_EEES9_NS_10bfloat16_tESG_Li256ELb0ELb1ELb0ELb1EEENS1_30DynamicPersistentTileSchedulerILi256ELi128ELb0ELb1ELb1EEEEEEEEEvNT_6ParamsE)
        /*0104*/ 	.word	0x00000028


	//----- nvinfo : EIATTR_MIN_STACK_SIZE
	.align		4
.L_68:
        /*0108*/ 	.byte	0x04, 0x12
        /*010a*/ 	.short	(.L_70 - .L_69)
	.align		4
.L_69:
        /*010c*/ 	.word	index@(_ZN7cutlass13device_kernelIN5flash11enable_sm90INS1_16FlashAttnFwdSm90INS1_25CollectiveMainloopFwdSm90ILi2EN4cute5tupleIJNS5_1CILi1EEES8_S8_EEENS6_IJNS7_ILi128EEENS7_ILi64EEENS7_ILi256EEEEEELi256ENS_12float_e4m3_tEfNS_4arch4Sm90ELb0ELb1ELb1ELb1ELb0ELb0ELb0ELb1ELb1ELb1ELb0ELb0EEENS1_21CollectiveEpilogueFwdINS6_IJSA_SC_SB_EEES9_NS_10bfloat16_tESG_Li256ELb1ELb1ELb0ELb1EEENS1_36VarlenDynamicPersistentTileSchedulerILi128ELi64ELi256ELi128ELb0ELb1ELb1ELb1ELb0ELb1EEEEEEEEEvNT_6ParamsE)
        /*0110*/ 	.word	0x00000030


	//----- nvinfo : EIATTR_MIN_STACK_SIZE
	.align		4
.L_70:
        /*0114*/ 	.byte	0x04, 0x12
        /*0116*/ 	.short	(.L_72 - .L_71)
	.align		4
.L_71:
        /*0118*/ 	.word	index@(_ZN7cutlass13device_kernelIN5flash11enable_sm90INS1_16FlashAttnFwdSm90INS1_25CollectiveMainloopFwdSm90ILi2EN4cute5tupleIJNS5_1CILi1EEES8_S8_EEENS6_IJNS7_ILi128EEENS7_ILi64EEENS7_ILi256EEEEEELi256ENS_12float_e4m3_tEfNS_4arch4Sm90ELb0ELb1ELb1ELb1ELb0ELb1ELb0ELb1ELb1ELb1ELb0ELb0EEENS1_21CollectiveEpilogueFwdINS6_IJSA_SC_SB_EEES9_NS_10bfloat16_tESG_Li256ELb1ELb1ELb0ELb1EEENS1_36VarlenDynamicPersistentTileSchedulerILi128ELi64ELi256ELi128ELb0ELb1ELb1ELb1ELb0ELb1EEEEEEEEEvNT_6ParamsE)
        /*011c*/ 	.word	0x00000060


	//----- nvinfo : EIATTR_MIN_STACK_SIZE
	.align		4
.L_72:
        /*0120*/ 	.byte	0x04, 0x12
        /*0122*/ 	.short	(.L_74 - .L_73)
	.align		4
.L_73:
        /*0124*/ 	.word	index@(_ZN7cutlass13device_kernelIN5flash11enable_sm90INS1_16FlashAttnFwdSm90INS1_25CollectiveMainloopFwdSm90ILi2EN4cute5tupleIJNS5_1CILi1EEES8_S8_EEENS6_IJNS7_ILi128EEESA_NS7_ILi256EEEEEELi256ENS_12float_e4m3_tEfNS_4arch4Sm90ELb1ELb0ELb1ELb0ELb0ELb0ELb0ELb1ELb1ELb1ELb0ELb0EEENS1_21CollectiveEpilogueFwdINS6_IJSA_SB_SA_EEES9_NS_10bfloat16_tESF_Li256ELb0ELb1ELb0ELb1EEENS1_30DynamicPersistentTileSchedulerILi256ELi128ELb0ELb1ELb1EEEEEEEEEvNT_6ParamsE)
        /*0128*/ 	.word	0x00000030


	//----- nvinfo : EIATTR_MIN_STACK_SIZE
	.align		4
.L_74:
        /*012c*/ 	.byte	0x04, 0x12
        /*012e*/ 	.short	(.L_76 - .L_75)
	.align		4
.L_75:
        /*0130*/ 	.word	index@(_ZN7cutlass13device_kernelIN5flash11enable_sm90INS1_16FlashAttnFwdSm90INS1_25CollectiveMainloopFwdSm90ILi2EN4cute5tupleIJNS5_1CILi1EEES8_S8_EEENS6_IJNS7_ILi128EEESA_NS7_ILi256EEEEEELi256ENS_12float_e4m3_tEfNS_4arch4Sm90ELb1ELb0ELb1ELb1ELb0ELb0ELb0ELb1ELb1ELb1ELb0ELb0EEENS1_21CollectiveEpilogueFwdINS6_IJSA_SB_SA_EEES9_NS_10bfloat16_tESF_Li256ELb1ELb1ELb0ELb1EEENS1_36VarlenDynamicPersistentTileSchedulerILi128ELi128ELi256ELi128ELb0ELb1ELb1ELb1ELb1ELb1EEEEEEEEEvNT_6ParamsE)
        /*0134*/ 	.word	0x00000040


	//----- nvinfo : EIATTR_MIN_STACK_SIZE
	.align		4
.L_76:
        /*0138*/ 	.byte	0x04, 0x12
        /*013a*/ 	.short	(.L_78 - .L_77)
	.align		4
.L_77:
        /*013c*/ 	.word	index@(_ZN7cutlass13device_kernelIN5flash11enable_sm90INS1_16FlashAttnFwdSm90INS1_25CollectiveMainloopFwdSm90ILi2EN4cute5tupleIJNS5_1CILi1EEES8_S8_EEENS6_IJNS7_ILi128EEESA_NS7_ILi256EEEEEELi256ENS_12float_e4m3_tEfNS_4arch4Sm90ELb1ELb0ELb1ELb1ELb0ELb1ELb0ELb1ELb1ELb1ELb0ELb0EEENS1_21CollectiveEpilogueFwdINS6_IJSA_SB_SA_EEES9_NS_10bfloat16_tESF_Li256ELb1ELb1ELb0ELb1EEENS1_36VarlenDynamicPersistentTileSchedulerILi128ELi128ELi256ELi128ELb0ELb1ELb1ELb1ELb1ELb1EEEEEEEEEvNT_6ParamsE)
        /*0140*/ 	.word	0x00000068
.L_78:


//--------------------- .nv.compat                --------------------------
	.section	.nv.compat,"",@"SHT_CUDA_COMPAT_INFO"
	.align	4
        /*0000*/ 	.byte	0x02, 0x09, 0x01, 0x00, 0x02, 0x02, 0x04, 0x00, 0x02, 0x05, 0x05, 0x00, 0x03, 0x07, 0x01, 0x01
        /*0010*/ 	.byte	0x02, 0x03, 0x01, 0x00, 0x02, 0x06, 0x01, 0x00, 0x04, 0x0b, 0x08, 0x00, 0x00, 0x00, 0x00, 0x00
        /*0020*/ 	.byte	0x00, 0x00, 0x00, 0x00


//--------------------- .nv.info._ZN7cutlass13device_kernelIN5flash11enable_sm90INS1_16FlashAttnFwdSm90INS1_25CollectiveMainloopFwdSm90ILi2EN4cute5tupleIJNS5_1CILi1EEES8_S8_EEENS6_IJNS7_ILi128EEESA_NS7_ILi256EEEEEELi256ENS_12float_e4m3_tEfNS_4arch4Sm90ELb0ELb0ELb1ELb0ELb0ELb0ELb0ELb1ELb1ELb1ELb0ELb0EEENS1_21CollectiveEpilogueFwdINS6_IJSA_SB_SA_EEES9_NS_10bfloat16_tESF_Li256ELb0ELb1ELb0ELb1EEENS1_29StaticPersistentTileSchedulerILb0EEEEEEEEEvNT_6ParamsE --------------------------
	.section	.nv.info._ZN7cutlass13device_kernelIN5flash11enable_sm90INS1_16FlashAttnFwdSm90INS1_25CollectiveMainloopFwdSm90ILi2EN4cute5tupleIJNS5_1CILi1EEES8_S8_EEENS6_IJNS7_ILi128EEESA_NS7_ILi256EEEEEELi256ENS_12float_e4m3_tEfNS_4arch4Sm90ELb0ELb0ELb1ELb0ELb0ELb0ELb0ELb1ELb1ELb1ELb0ELb0EEENS1_21CollectiveEpilogueFwdINS6_IJSA_SB_SA_EEES9_NS_10bfloat16_tESF_Li256ELb0ELb1ELb0ELb1EEENS1_29StaticPersistentTileSchedulerILb0EEEEEEEEEvNT_6ParamsE,"",@"SHT_CUDA_INFO"
	.sectionflags	@""
	.align	4


	//----- nvinfo : EIATTR_CUDA_API_VERSION
	.align		4
        /*0000*/ 	.byte	0x04, 0x37
        /*0002*/ 	.short	(.L_80 - .L_79)
.L_79:
        /*0004*/ 	.word	0x00000082


	//----- nvinfo : EIATTR_KPARAM_INFO
	.align		4
.L_80:
        /*0008*/ 	.byte	0x04, 0x17
        /*000a*/ 	.short	(.L_82 - .L_81)
.L_81:
        /*000c*/ 	.word	0x00000000
        /*0010*/ 	.short	0x0000
        /*0012*/ 	.short	0x0070
        /*0014*/ 	.byte	0x00, 0xf0, 0x01, 0x28


	//----- nvinfo : EIATTR_SPARSE_MMA_MASK
	.align		4
.L_82:
        /*0018*/ 	.byte	0x03, 0x50
        /*001a*/ 	.short	0x0000


	//----- nvinfo : EIATTR_MAXREG_COUNT
	.align		4
        /*001c*/ 	.byte	0x03, 0x1b
        /*001e*/ 	.short	0x00a8


	//----- nvinfo : EIATTR_NUM_BARRIERS
	.align		4
        /*0020*/ 	.byte	0x02, 0x4c
        /*0022*/ 	.byte	0x10
	.zero		1


	//----- nvinfo : EIATTR_EXTERNS
	.align		4
        /*0024*/ 	.byte	0x04, 0x0f
        /*0026*/ 	.short	(.L_84 - .L_83)


	//   ....[0]....
	.align		4
.L_83:
        /*0028*/ 	.word	index@(__assertfail)


	//----- nvinfo : EIATTR_ANNOTATIONS
	.align		4
.L_84:
        /*002c*/ 	.byte	0x04, 0x55
        /*002e*/ 	.short	(.L_86 - .L_85)


	//   ....[0]....
.L_85:
        /*0030*/ 	.word	0x00000001
        /*0034*/ 	.byte	0x10, 0xac, 0x00, 0x00, 0x01, 0x00, 0x00, 0x00, 0x30, 0xac, 0x00, 0x00, 0x01, 0x00, 0x00, 0x00
        /* <DEDUP_REMOVED lines=23> */
        /*01b4*/ 	.byte	0x10, 0xe9, 0x00, 0x00


	//----- nvinfo : EIATTR_MERCURY_ISA_VERSION
	.align		4
.L_86:
        /*01b8*/ 	.byte	0x03, 0x5f
        /*01ba*/ 	.short	0x0101


	//----- nvinfo : EIATTR_INT_WARP_WIDE_INSTR_OFFSETS
	.align		4
        /*01bc*/ 	.byte	0x04, 0x31
        /*01be*/ 	.short	(.L_88 - .L_87)


	//   ....[0]....
.L_87:
        /*01c0*/ 	.word	0x00000130


	//   ....[1]....
        /*01c4*/ 	.word	0x00000170


	//   ....[2]....
        /*01c8*/ 	.word	0x000001e0


	//----- nvinfo : EIATTR_COOP_GROUP_MASK_REGIDS
	.align		4
.L_88:
        /*01cc*/ 	.byte	0x04, 0x29
        /*01ce*/ 	.short	(.L_90 - .L_89)


	//   ....[0]....
.L_89:
        /*01d0*/ 	.word	0xffffffff


	//   ....[1]....
        /*01d4*/ 	.word	0xffffffff


	//   ....[2]....
        /*01d8*/ 	.word	0xffffffff


	//   ....[3]....
        /*01dc*/ 	.word	0xffffffff


	//   ....[4]....
        /*01e0*/ 	.word	0xffffffff


	//   ....[5]....
        /*01e4*/ 	.word	0xffffffff


	//   ....[6]....
        /*01e8*/ 	.word	0xffffffff


	//   ....[7]....
        /*01ec*/ 	.word	0xffffffff


	//   ....[8]....
        /*01f0*/ 	.word	0xffffffff


	//   ....[9]....
        /*01f4*/ 	.word	0xffffffff


	//   ....[10]....
        /*01f8*/ 	.word	0xffffffff


	//   ....[11]....
        /*01fc*/ 	.word	0xffffffff


	//   ....[12]....
        /*0200*/ 	.word	0xffffffff


	//   ....[13]....
        /*0204*/ 	.word	0xffffffff


	//   ....[14]....
        /*0208*/ 	.word	0xffffffff


	//   ....[15]....
        /*020c*/ 	.word	0xffffffff


	//   ....[16]....
        /*0210*/ 	.word	0xffffffff


	//   ....[17]....
        /*0214*/ 	.word	0xffffffff


	//   ....[18]....
        /*0218*/ 	.word	0xffffffff


	//   ....[19]....
        /*021c*/ 	.word	0xffffffff


	//   ....[20]....
        /*0220*/ 	.word	0xffffffff


	//   ....[21]....
        /*0224*/ 	.word	0xffffffff


	//   ....[22]....
        /*0228*/ 	.word	0xffffffff


	//   ....[23]....
        /*022c*/ 	.word	0xffffffff


	//   ....[24]....
        /*0230*/ 	.word	0xffffffff


	//   ....[25]....
        /*0234*/ 	.word	0xffffffff


	//   ....[26]....
        /*0238*/ 	.word	0xffffffff


	//   ....[27]....
        /*023c*/ 	.word	0xffffffff


	//   ....[28]....
        /*0240*/ 	.word	0xffffffff


	//   ....[29]....
        /*0244*/ 	.word	0xffffffff


	//   ....[30]....
        /*0248*/ 	.word	0xffffffff


	//   ....[31]....
        /*024c*/ 	.word	0xffffffff


	//   ....[32]....
        /*0250*/ 	.word	0xffffffff


	//   ....[33]....
        /*0254*/ 	.word	0xffffffff


	//   ....[34]....
        /*0258*/ 	.word	0xffffffff


	//   ....[35]....
        /*025c*/ 	.word	0xffffffff


	//   ....[36]....
        /*0260*/ 	.word	0xffffffff


	//   ....[37]....
        /*0264*/ 	.word	0xffffffff


	//   ....[38]....
        /*0268*/ 	.word	0xffffffff


	//   ....[39]....
        /*026c*/ 	.word	0xffffffff


	//   ....[40]....
        /*0270*/ 	.word	0xffffffff


	//   ....[41]....
        /*0274*/ 	.word	0xffffffff


	//   ....[42]....
        /*0278*/ 	.word	0xffffffff


	//   ....[43]....
        /*027c*/ 	.word	0xffffffff


	//   ....[44]....
        /*0280*/ 	.word	0xffffffff


	//   ....[45]....
        /*0284*/ 	.word	0xffffffff


	//   ....[46]....
        /*0288*/ 	.word	0xffffffff


	//   ....[47]....
        /*028c*/ 	.word	0xffffffff


	//   ....[48]....
        /*0290*/ 	.word	0xffffffff


	//   ....[49]....
        /*0294*/ 	.word	0xffffffff


	//   ....[50]....
        /*0298*/ 	.word	0xffffffff


	//   ....[51]....
        /*029c*/ 	.word	0xffffffff


	//   ....[52]....
        /*02a0*/ 	.word	0xffffffff


	//   ....[53]....
        /*02a4*/ 	.word	0xffffffff


	//   ....[54]....
        /*02a8*/ 	.word	0xffffffff


	//   ....[55]....
        /*02ac*/ 	.word	0xffffffff


	//   ....[56]....
        /*02b0*/ 	.word	0xffffffff


	//   ....[57]....
        /*02b4*/ 	.word	0xffffffff


	//   ....[58]....
        /*02b8*/ 	.word	0xffffffff


	//   ....[59]....
        /*02bc*/ 	.word	0xffffffff


	//   ....[60]....
        /*02c0*/ 	.word	0xffffffff


	//   ....[61]....
        /*02c4*/ 	.word	0xffffffff


	//   ....[62]....
        /*02c8*/ 	.word	0xffffffff


	//   ....[63]....
        /*02cc*/ 	.word	0xffffffff


	//   ....[64]....
        /*02d0*/ 	.word	0xffffffff


	//   ....[65]....
        /*02d4*/ 	.word	0xffffffff


	//   ....[66]....
        /*02d8*/ 	.word	0xffffffff


	//   ....[67]....
        /*02dc*/ 	.word	0xffffffff


	//   ....[68]....
        /*02e0*/ 	.word	0xffffffff


	//   ....[69]....
        /*02e4*/ 	.word	0xffffffff


	//   ....[70]....
        /*02e8*/ 	.word	0xffffffff


	//   ....[71]....
        /*02ec*/ 	.word	0xffffffff


	//   ....[72]....
        /*02f0*/ 	.word	0xffffffff


	//   ....[73]....
        /*02f4*/ 	.word	0xffffffff


	//   ....[74]....
        /*02f8*/ 	.word	0xffffffff


	//   ....[75]....
        /*02fc*/ 	.word	0xffffffff


	//   ....[76]....
        /*0300*/ 	.word	0xffffffff


	//   ....[77]....
        /*0304*/ 	.word	0xffffffff


	//   ....[78]....
        /*0308*/ 	.word	0xffffffff


	//   ....[79]....
        /*030c*/ 	.word	0xffffffff


	//   ....[80]....
        /*0310*/ 	.word	0xffffffff


	//   ....[81]....
        /*0314*/ 	.word	0xffffffff


	//   ....[82]....
        /*0318*/ 	.word	0xffffffff


	//   ....[83]....
        /*031c*/ 	.word	0xffffffff


	//   ....[84]....
        /*0320*/ 	.word	0xffffffff


	//   ....[85]....
        /*0324*/ 	.word	0xffffffff


	//   ....[86]....
        /*0328*/ 	.word	0xffffffff


	//   ....[87]....
        /*032c*/ 	.word	0xffffffff


	//   ....[88]....
        /*0330*/ 	.word	0xffffffff


	//   ....[89]....
        /*0334*/ 	.word	0xffffffff


	//   ....[90]....
        /*0338*/ 	.word	0xffffffff


	//   ....[91]....
        /*033c*/ 	.word	0xffffffff


	//   ....[92]....
        /*0340*/ 	.word	0xffffffff


	//   ....[93]....
        /*0344*/ 	.word	0xffffffff


	//   ....[94]....
        /*0348*/ 	.word	0xffffffff


	//   ....[95]....
        /*034c*/ 	.word	0xffffffff


	//   ....[96]....
        /*0350*/ 	.word	0xffffffff


	//   ....[97]....
        /*0354*/ 	.word	0xffffffff


	//   ....[98]....
        /*0358*/ 	.word	0xffffffff


	//   ....[99]....
        /*035c*/ 	.word	0xffffffff


	//   ....[100]....
        /*0360*/ 	.word	0xffffffff


	//   ....[101]....
        /*0364*/ 	.word	0xffffffff


	//   ....[102]....
        /*0368*/ 	.word	0xffffffff


	//   ....[103]....
        /*036c*/ 	.word	0xffffffff


	//   ....[104]....
        /*0370*/ 	.word	0xffffffff


	//   ....[105]....
        /*0374*/ 	.word	0xffffffff


	//   ....[106]....
        /*0378*/ 	.word	0xffffffff


	//   ....[107]....
        /*037c*/ 	.word	0xffffffff


	//   ....[108]....
        /*0380*/ 	.word	0xffffffff


	//   ....[109]....
        /*0384*/ 	.word	0xffffffff


	//   ....[110]....
        /*0388*/ 	.word	0xffffffff


	//   ....[111]....
        /*038c*/ 	.word	0xffffffff


	//   ....[112]....
        /*0390*/ 	.word	0xffffffff


	//   ....[113]....
        /*0394*/ 	.word	0xffffffff


	//   ....[114]....
        /*0398*/ 	.word	0x0500000f


	//   ....[115]....
        /*039c*/ 	.word	0x0500000f


	//   ....[116]....
        /*03a0*/ 	.word	0x0500000f


	//   ....[117]....
        /*03a4*/ 	.word	0x0500000f


	//   ....[118]....
        /*03a8*/ 	.word	0x0500000f


	//   ....[119]....
        /*03ac*/ 	.word	0x0500000f


	//   ....[120]....
        /*03b0*/ 	.word	0x0500000f


	//   ....[121]....
        /*03b4*/ 	.word	0x0500000f


	//   ....[122]....
        /*03b8*/ 	.word	0x0500000f


	//   ....[123]....
        /*03bc*/ 	.word	0x0500000f


	//   ....[124]....
        /*03c0*/ 	.word	0x0500000f


	//   ....[125]....
        /*03c4*/ 	.word	0x0500000f


	//   ....[126]....
        /*03c8*/ 	.word	0x0500000f


	//   ....[127]....
        /*03cc*/ 	.word	0x0500000f


	//   ....[128]....
        /*03d0*/ 	.word	0x0500000f


	//   ....[129]....
        /*03d4*/ 	.word	0x0500000f


	//   ....[130]....
        /*03d8*/ 	.word	0x0500000f


	//----- nvinfo : EIATTR_COOP_GROUP_INSTR_OFFSETS
	.align		4
.L_90:
        /*03dc*/ 	.byte	0x04, 0x28
        /*03de*/ 	.short	(.L_92 - .L_91)


	//   ....[0]....
.L_91:
        /*03e0*/ 	.word	0x00000070


	//   ....[1]....
        /*03e4*/ 	.word	0x00000140


	//   ....[2]....
        /*03e8*/ 	.word	0x00000190


	//   ....[3]....
        /*03ec*/ 	.word	0x000003c0


	//   ....[4]....
        /*03f0*/ 	.word	0x00000520


	//   ....[5]....
        /*03f4*/ 	.word	0x00000640


	//   ....[6]....
        /*03f8*/ 	.word	0x000007a0


	//   ....[7]....
        /*03fc*/ 	.word	0x00000de0


	//   ....[8]....
        /*0400*/ 	.word	0x00002dd0


	//   ....[9]....
        /*0404*/ 	.word	0x00002e40


	//   ....[10]....
        /*0408*/ 	.word	0x00003410


	//   ....[11]....
        /*040c*/ 	.word	0x000034b0


	//   ....[12]....
        /*0410*/ 	.word	0x000059a0


	//   ....[13]....
        /*0414*/ 	.word	0x000059c0


	//   ....[14]....
        /*0418*/ 	.word	0x000059f0


	//   ....[15]....
        /*041c*/ 	.word	0x00005a00


	//   ....[16]....
        /*0420*/ 	.word	0x00007670


	//   ....[17]....
        /*0424*/ 	.word	0x00007680


	//   ....[18]....
        /*0428*/ 	.word	0x000076b0


	//   ....[19]....
        /*042c*/ 	.word	0x000076c0


	//   ....[20]....
        /*0430*/ 	.word	0x00008e10


	//   ....[21]....
        /*0434*/ 	.word	0x00008e40


	//   ....[22]....
        /*0438*/ 	.word	0x00008f70


	//   ....[23]....
        /*043c*/ 	.word	0x00008fd0


	//   ....[24]....
        /*0440*/ 	.word	0x00008ff0


	//   ....[25]....
        /*0444*/ 	.word	0x00009020


	//   ....[26]....
        /*0448*/ 	.word	0x00009060


	//   ....[27]....
        /*044c*/ 	.word	0x00009090


	//   ....[28]....
        /*0450*/ 	.word	0x000091e0


	//   ....[29]....
        /*0454*/ 	.word	0x00009220


	//   ....[30]....
        /*0458*/ 	.word	0x00009250


	//   ....[31]....
        /*045c*/ 	.word	0x00009290


	//   ....[32]....
        /*0460*/ 	.word	0x000092c0


	//   ....[33]....
        /*0464*/ 	.word	0x000092f0


	//   ....[34]....
        /*0468*/ 	.word	0x00009320


	//   ....[35]....
        /*046c*/ 	.word	0x00009350


	//   ....[36]....
        /*0470*/ 	.word	0x00009360


	//   ....[37]....
        /*0474*/ 	.word	0x00009370


	//   ....[38]....
        /*0478*/ 	.word	0x00009380


	//   ....[39]....
        /*047c*/ 	.word	0x00009390


	//   ....[40]....
        /*0480*/ 	.word	0x000093a0


	//   ....[41]....
        /*0484*/ 	.word	0x000093b0


	//   ....[42]....
        /*0488*/ 	.word	0x000093c0


	//   ....[43]....
        /*048c*/ 	.word	0x000093d0


	//   ....[44]....
        /*0490*/ 	.word	0x000093e0


	//   ....[45]....
        /*0494*/ 	.word	0x000093f0


	//   ....[46]....
        /*0498*/ 	.word	0x00009400


	//   ....[47]....
        /*049c*/ 	.word	0x00009410


	//   ....[48]....
        /*04a0*/ 	.word	0x00009420


	//   ....[49]....
        /*04a4*/ 	.word	0x00009430


	//   ....[50]....
        /*04a8*/ 	.word	0x00009440


	//   ....[51]....
        /*04ac*/ 	.word	0x00009450


	//   ....[52]....
        /*04b0*/ 	.word	0x00009460


	//   ....[53]....
        /*04b4*/ 	.word	0x00009470


	//   ....[54]....
        /*04b8*/ 	.word	0x00009480


	//   ....[55]....
        /*04bc*/ 	.word	0x00009490


	//   ....[56]....
        /*04c0*/ 	.word	0x000094a0


	//   ....[57]....
        /*04c4*/ 	.word	0x000094b0


	//   ....[58]....
        /*04c8*/ 	.word	0x000094c0


	//   ....[59]....
        /*04cc*/ 	.word	0x000094d0


	//   ....[60]....
        /*04d0*/ 	.word	0x000094e0


	//   ....[61]....
        /*04d4*/ 	.word	0x000094f0


	//   ....[62]....
        /*04d8*/ 	.word	0x00009510


	//   ....[63]....
        /*04dc*/ 	.word	0x00009530


	//   ....[64]....
        /*04e0*/ 	.word	0x00009540


	//   ....[65]....
        /*04e4*/ 	.word	0x00009550


	//   ....[66]....
        /*04e8*/ 	.word	0x00009560


	//   ....[67]....
        /*04ec*/ 	.word	0x00009570


	//   ....[68]....
        /*04f0*/ 	.word	0x00009580


	//   ....[69]....
        /*04f4*/ 	.word	0x00009590


	//   ....[70]....
        /*04f8*/ 	.word	0x000095a0


	//   ....[71]....
        /*04fc*/ 	.word	0x000095b0


	//   ....[72]....
        /*0500*/ 	.word	0x000095c0


	//   ....[73]....
        /*0504*/ 	.word	0x000095d0


	//   ....[74]....
        /*0508*/ 	.word	0x000095e0


	//   ....[75]....
        /*050c*/ 	.word	0x000095f0


	//   ....[76]....
        /*0510*/ 	.word	0x00009600


	//   ....[77]....
        /*0514*/ 	.word	0x00009610


	//   ....[78]....
        /*0518*/ 	.word	0x00009620


	//   ....[79]....
        /*051c*/ 	.word	0x00009630


	//   ....[80]....
        /*0520*/ 	.word	0x00009640


	//   ....[81]....
        /*0524*/ 	.word	0x00009650


	//   ....[82]....
        /*0528*/ 	.word	0x00009660


	//   ....[83]....
        /*052c*/ 	.word	0x00009670


	//   ....[84]....
        /*0530*/ 	.word	0x0000a060


	//   ....[85]....
        /*0534*/ 	.word	0x0000a070


	//   ....[86]....
        /*0538*/ 	.word	0x0000a090


	//   ....[87]....
        /*053c*/ 	.word	0x0000a0a0


	//   ....[88]....
        /*0540*/ 	.word	0x0000a5c0


	//   ....[89]....
        /*0544*/ 	.word	0x0000a600


	//   ....[90]....
        /*0548*/ 	.word	0x0000a770


	//   ....[91]....
        /*054c*/ 	.word	0x0000a790


	//   ....[92]....
        /*0550*/ 	.word	0x0000a8c0


	//   ....[93]....
        /*0554*/ 	.word	0x0000a8e0


	//   ....[94]....
        /*0558*/ 	.word	0x0000aa20


	//   ....[95]....
        /*055c*/ 	.word	0x0000aa60


	//   ....[96]....
        /*0560*/ 	.word	0x0000b750


	//   ....[97]....
        /*0564*/ 	.word	0x0000c340


	//   ....[98]....
        /*0568*/ 	.word	0x0000c370


	//   ....[99]....
        /*056c*/ 	.word	0x0000c3a0


	//   ....[100]....
        /*0570*/ 	.word	0x0000c3d0


	//   ....[101]....
        /*0574*/ 	.word	0x0000c4c0


	//   ....[102]....
        /*0578*/ 	.word	0x0000c4d0


	//   ....[103]....
        /*057c*/ 	.word	0x0000c550


	//   ....[104]....
        /*0580*/ 	.word	0x0000c560


	//   ....[105]....
        /*0584*/ 	.word	0x0000c5e0


	//   ....[106]....
        /*0588*/ 	.word	0x0000c5f0


	//   ....[107]....
        /*058c*/ 	.word	0x0000c670


	//   ....[108]....
        /*0590*/ 	.word	0x0000c680


	//   ....[109]....
        /*0594*/ 	.word	0x0000c700


	//   ....[110]....
        /*0598*/ 	.word	0x0000c710


	//   ....[111]....
        /*059c*/ 	.word	0x0000c720


	//   ....[112]....
        /*05a0*/ 	.word	0x0000c730


	//   ....[113]....
        /*05a4*/ 	.word	0x0000e740


	//   ....[114]....
        /*05a8*/ 	.word	0x0000ec60


	//   ....[115]....
        /*05ac*/ 	.word	0x0000ee10


	//   ....[116]....
        /*05b0*/ 	.word	0x0000ee70


	//   ....[117]....
        /*05b4*/ 	.word	0x0000ef00


	//   ....[118]....
        /*05b8*/ 	.word	0x0000f000


	//   ....[119]....
        /*05bc*/ 	.word	0x0000f060


	//   ....[120]....
        /*05c0*/ 	.word	0x0000f160


	//   ....[121]....
        /*05c4*/ 	.word	0x0000f1c0


	//   ....[122]....
        /*05c8*/ 	.word	0x0000f2b0


	//   ....[123]....
        /*05cc*/ 	.word	0x0000f310


	//   ....[124]....
        /*05d0*/ 	.word	0x0000f400


	//   ....[125]....
        /*05d4*/ 	.word	0x0000f460


	//   ....[126]....
        /*05d8*/ 	.word	0x0000f550


	//   ....[127]....
        /*05dc*/ 	.word	0x0000f5b0


	//   ....[128]....
        /*05e0*/ 	.word	0x0000f690


	//   ....[129]....
        /*05e4*/ 	.word	0x0000f6f0


	//   ....[130]....
        /*05e8*/ 	.word	0x0000f7c0


	//----- nvinfo : EIATTR_REG_RECONFIG
	.align		4
.L_92:
        /*05ec*/ 	.byte	0x01, 0x54
	.zero		2


	//----- nvinfo : EIATTR_SYSCALL_OFFSETS
	.align		4
        /*05f0*/ 	.byte	0x04, 0x46
        /*05f2*/ 	.short	(.L_94 - .L_93)


	//   ....[0]....
.L_93:
        /*05f4*/ 	.word	0x00001140


	//   ....[1]....
        /*05f8*/ 	.word	0x0000b200


	//   ....[2]....
        /*05fc*/ 	.word	0x0000b340


	//   ....[3]....
        /*0600*/ 	.word	0x0000b480


	//   ....[4]....
        /*0604*/ 	.word	0x0000b5a0


	//   ....[5]....
        /*0608*/ 	.word	0x0000bf60


	//----- nvinfo : EIATTR_MBARRIER_INSTR_OFFSETS
	.align		4
.L_94:
        /*060c*/ 	.byte	0x04, 0x39
        /*060e*/ 	.short	(.L_96 - .L_95)


	//   ....[0]....
.L_95:
        /*0610*/ 	.word	0x00000270
        /*0614*/ 	.word	0x000000ff
        /*0618*/ 	.word	0x00038800
        /*061c*/ 	.short	0x0100
        /*061e*/ 	.byte	0x08
	.zero		1


	//   ....[1]....
        /*0620*/ 	.word	0x00000280
        /*0624*/ 	.word	0x000000ff
        /*0628*/ 	.word	0x00038820
        /*062c*/ 	.short	0x0100
        /*062e*/ 	.byte	0x08
	.zero		1


	//   ....[2]....
        /*0630*/ 	.word	0x00000370
        /*0634*/ 	.word	0x000000ff
        /*0638*/ 	.word	0x00038830
        /*063c*/ 	.short	0x0100
        /*063e*/ 	.byte	0x08
	.zero		1


	//   ....[3]....
        /*0640*/ 	.word	0x00000380
        /*0644*/ 	.word	0x000000ff
        /*0648*/ 	.word	0x00038840
        /*064c*/ 	.short	0x0100
        /*064e*/ 	.byte	0x08
	.zero		1


	//   ....[4]....
        /*0650*/ 	.word	0x00000390
        /*0654*/ 	.word	0x000000ff
        /*0658*/ 	.word	0x00038838
        /*065c*/ 	.short	0x0100
        /*065e*/ 	.byte	0x08
	.zero		1


	//   ....[5]....
        /*0660*/ 	.word	0x000003a0
        /*0664*/ 	.word	0x000000ff
        /*0668*/ 	.word	0x00038848
        /*066c*/ 	.short	0x0100
        /*066e*/ 	.byte	0x08
	.zero		1


	//   ....[6]....
        /*0670*/ 	.word	0x000004d0
        /*0674*/ 	.word	0x000000ff
        /*0678*/ 	.word	0x00038850
        /*067c*/ 	.short	0x0100
        /*067e*/ 	.byte	0x08
	.zero		1


	//   ....[7]....
        /*0680*/ 	.word	0x000004e0
        /*0684*/ 	.word	0x000000ff
        /*0688*/ 	.word	0x00038860
        /*068c*/ 	.short	0x0100
        /*068e*/ 	.byte	0x08
	.zero		1


	//   ....[8]....
        /*0690*/ 	.word	0x000004f0
        /*0694*/ 	.word	0x000000ff
        /*0698*/ 	.word	0x00038858
        /*069c*/ 	.short	0x0100
        /*069e*/ 	.byte	0x08
	.zero		1


	//   ....[9]....
        /*06a0*/ 	.word	0x00000500
        /*06a4*/ 	.word	0x000000ff
        /*06a8*/ 	.word	0x00038868
        /*06ac*/ 	.short	0x0100
        /*06ae*/ 	.byte	0x08
	.zero		1


	//   ....[10]....
        /*06b0*/ 	.word	0x000005f0
        /*06b4*/ 	.word	0x000000ff
        /*06b8*/ 	.word	0x00038870
        /*06bc*/ 	.short	0x0100
        /*06be*/ 	.byte	0x06
	.zero		1


	//   ....[11]....
        /*06c0*/ 	.word	0x00000600
        /*06c4*/ 	.word	0x000000ff
        /*06c8*/ 	.word	0x00038880
        /*06cc*/ 	.short	0x0100
        /*06ce*/ 	.byte	0x06
	.zero		1


	//   ....[12]....
        /*06d0*/ 	.word	0x00000610
        /*06d4*/ 	.word	0x000000ff
        /*06d8*/ 	.word	0x00038878
        /*06dc*/ 	.short	0x0100
        /*06de*/ 	.byte	0x06
	.zero		1


	//   ....[13]....
        /*06e0*/ 	.word	0x00000620
        /*06e4*/ 	.word	0x000000ff
        /*06e8*/ 	.word	0x00038888
        /*06ec*/ 	.short	0x0100
        /*06ee*/ 	.byte	0x06
	.zero		1


	//   ....[14]....
        /*06f0*/ 	.word	0x00000750
        /*06f4*/ 	.word	0x000000ff
        /*06f8*/ 	.word	0x00038890
        /*06fc*/ 	.short	0x0100
        /*06fe*/ 	.byte	0x08
	.zero		1


	//   ....[15]....
        /*0700*/ 	.word	0x00000760
        /*0704*/ 	.word	0x000000ff
        /*0708*/ 	.word	0x000388a0
        /*070c*/ 	.short	0x0100
        /*070e*/ 	.byte	0x08
	.zero		1


	//   ....[16]....
        /*0710*/ 	.word	0x00000770
        /*0714*/ 	.word	0x000000ff
        /*0718*/ 	.word	0x00038898
        /*071c*/ 	.short	0x0100
        /*071e*/ 	.byte	0x08
	.zero		1


	//   ....[17]....
        /*0720*/ 	.word	0x00000780
        /*0724*/ 	.word	0x000000ff
        /*0728*/ 	.word	0x000388a8
        /*072c*/ 	.short	0x0100
        /*072e*/ 	.byte	0x08
	.zero		1


	//   ....[18]....
        /*0730*/ 	.word	0x000008b0
        /*0734*/ 	.word	0x000000ff
        /*0738*/ 	.word	0x000388b0
        /*073c*/ 	.short	0x0100
        /*073e*/ 	.byte	0x08
	.zero		1


	//   ....[19]....
        /*0740*/ 	.word	0x000008c0
        /*0744*/ 	.word	0x000000ff
        /*0748*/ 	.word	0x000388c0
        /*074c*/ 	.short	0x0100
        /*074e*/ 	.byte	0x08
	.zero		1


	//   ....[20]....
        /*0750*/ 	.word	0x000008d0
        /*0754*/ 	.word	0x000000ff
        /*0758*/ 	.word	0x000388b8
        /*075c*/ 	.short	0x0100
        /*075e*/ 	.byte	0x08
	.zero		1


	//   ....[21]....
        /*0760*/ 	.word	0x000008e0
        /*0764*/ 	.word	0x000000ff
        /*0768*/ 	.word	0x000388c8
        /*076c*/ 	.short	0x0100
        /*076e*/ 	.byte	0x08
	.zero		1


	//   ....[22]....
        /*0770*/ 	.word	0x000014d0
        /*0774*/ 	.word	0x000000ff
        /*0778*/ 	.word	0x00038800
        /*077c*/ 	.short	0x010a
        /*077e*/ 	.byte	0x27
	.zero		1


	//   ....[23]....
        /*0780*/ 	.word	0x00001570
        /*0784*/ 	.word	0x00000003
        /*0788*/ 	.word	0x00038830
        /*078c*/ 	.short	0x010a
        /*078e*/ 	.byte	0x3f
	.zero		1


	//   ....[24]....
        /*0790*/ 	.word	0x000015e0
        /*0794*/ 	.word	0x00000003
        /*0798*/ 	.word	0x00038830
        /*079c*/ 	.short	0x010a
        /*079e*/ 	.byte	0x3f
	.zero		1


	//   ....[25]....
        /*07a0*/ 	.word	0x00003130
        /*07a4*/ 	.word	0x00000003
        /*07a8*/ 	.word	0x00000000
        /*07ac*/ 	.short	0x0101
        /*07ae*/ 	.byte	0x3f
	.zero		1


	//   ....[26]....
        /*07b0*/ 	.word	0x00004870
        /*07b4*/ 	.word	0x000000ff
        /*07b8*/ 	.word	0x00038830
        /*07bc*/ 	.short	0x010a
        /*07be*/ 	.byte	0x06
	.zero		1


	//   ....[27]....
        /*07c0*/ 	.word	0x000048b0
        /*07c4*/ 	.word	0x000000ff
        /*07c8*/ 	.word	0x00038830
        /*07cc*/ 	.short	0x010a
        /*07ce*/ 	.byte	0x06
	.zero		1


	//   ....[28]....
        /*07d0*/ 	.word	0x00004c20
        /*07d4*/ 	.word	0x000000ff
        /*07d8*/ 	.word	0x00038850
        /*07dc*/ 	.short	0x010a
        /*07de*/ 	.byte	0x06
	.zero		1


	//   ....[29]....
        /*07e0*/ 	.word	0x00004c60
        /*07e4*/ 	.word	0x000000ff
        /*07e8*/ 	.word	0x00038850
        /*07ec*/ 	.short	0x010a
        /*07ee*/ 	.byte	0x06
	.zero		1


	//   ....[30]....
        /*07f0*/ 	.word	0x00006620
        /*07f4*/ 	.word	0x00000004
        /*07f8*/ 	.word	0x00000000
        /*07fc*/ 	.short	0x0101
        /*07fe*/ 	.byte	0x3f
	.zero		1


	//   ....[31]....
        /*0800*/ 	.word	0x00006930
        /*0804*/ 	.word	0x000000ff
        /*0808*/ 	.word	0x00000000
        /*080c*/ 	.short	0x0101
        /*080e*/ 	.byte	0x07
	.zero		1


	//   ....[32]....
        /*0810*/ 	.word	0x00007330
        /*0814*/ 	.word	0x000000ff
        /*0818*/ 	.word	0x00038850
        /*081c*/ 	.short	0x010a
        /*081e*/ 	.byte	0x07
	.zero		1


	//   ....[33]....
        /*0820*/ 	.word	0x00007370
        /*0824*/ 	.word	0x000000ff
        /*0828*/ 	.word	0x00038850
        /*082c*/ 	.short	0x010a
        /*082e*/ 	.byte	0x07
	.zero		1


	//   ....[34]....
        /*0830*/ 	.word	0x00008f90
        /*0834*/ 	.word	0x000000ff
        /*0838*/ 	.word	0x00000000
        /*083c*/ 	.short	0x0101
        /*083e*/ 	.byte	0x07
	.zero		1


	//   ....[35]....
        /*0840*/ 	.word	0x0000a5e0
        /*0844*/ 	.word	0x000000ff
        /*0848*/ 	.word	0x00000000
        /*084c*/ 	.short	0x0101
        /*084e*/ 	.byte	0x27
	.zero		1


	//   ....[36]....
        /*0850*/ 	.word	0x0000b9d0
        /*0854*/ 	.word	0x00000004
        /*0858*/ 	.word	0x00038880
        /*085c*/ 	.short	0x010a
        /*085e*/ 	.byte	0x3f
	.zero		1


	//   ....[37]....
        /*0860*/ 	.word	0x0000bbd0
        /*0864*/ 	.word	0x00000004
        /*0868*/ 	.word	0x00038840
        /*086c*/ 	.short	0x010a
        /*086e*/ 	.byte	0x3f
	.zero		1


	//   ....[38]....
        /*0870*/ 	.word	0x0000c850
        /*0874*/ 	.word	0x000000ff
        /*0878*/ 	.word	0x00038800
        /*087c*/ 	.short	0x0107
        /*087e*/ 	.byte	0x29
	.zero		1


	//   ....[39]....
        /*0880*/ 	.word	0x0000c8a0
        /*0884*/ 	.word	0x000000ff
        /*0888*/ 	.word	0x00038800
        /*088c*/ 	.short	0x0101
        /*088e*/ 	.byte	0x29
	.zero		1


	//   ....[40]....
        /*0890*/ 	.word	0x0000c8d0
        /*0894*/ 	.word	0x000000ff
        /*0898*/ 	.word	0x00038820
        /*089c*/ 	.short	0x010a
        /*089e*/ 	.byte	0x29
	.zero		1


	//   ....[41]....
        /*08a0*/ 	.word	0x0000cbe0
        /*08a4*/ 	.word	0x00000004
        /*08a8*/ 	.word	0x00038880
        /*08ac*/ 	.short	0x010a
        /*08ae*/ 	.byte	0x3f
	.zero		1


	//   ....[42]....
        /*08b0*/ 	.word	0x0000cf10
        /*08b4*/ 	.word	0x00000004
        /*08b8*/ 	.word	0x00038840
        /*08bc*/ 	.short	0x010a
        /*08be*/ 	.byte	0x3f
	.zero		1


	//   ....[43]....
        /*08c0*/ 	.word	0x0000d2d0
        /*08c4*/ 	.word	0x00000013
        /*08c8*/ 	.word	0x00038870
        /*08cc*/ 	.short	0x010a
        /*08ce*/ 	.byte	0x3f
	.zero		1


	//   ....[44]....
        /*08d0*/ 	.word	0x0000d340
        /*08d4*/ 	.word	0x00000013
        /*08d8*/ 	.word	0x00038860
        /*08dc*/ 	.short	0x010a
        /*08de*/ 	.byte	0x3f
	.zero		1


	//   ....[45]....
        /*08e0*/ 	.word	0x0000db40
        /*08e4*/ 	.word	0x00000013
        /*08e8*/ 	.word	0x00038850
        /*08ec*/ 	.short	0x0101
        /*08ee*/ 	.byte	0x3f
	.zero		1


	//   ....[46]....
        /*08f0*/ 	.word	0x0000dbc0
        /*08f4*/ 	.word	0x00000013
        /*08f8*/ 	.word	0x00000000
        /*08fc*/ 	.short	0x0101
        /*08fe*/ 	.byte	0x3f
	.zero		1


	//   ....[47]....
        /*0900*/ 	.word	0x0000dca0
        /*0904*/ 	.word	0x00000015
        /*0908*/ 	.word	0x00038870
        /*090c*/ 	.short	0x010a
        /*090e*/ 	.byte	0x3f
	.zero		1


	//   ....[48]....
        /*0910*/ 	.word	0x0000dd30
        /*0914*/ 	.word	0x00000015
        /*0918*/ 	.word	0x00038860
        /*091c*/ 	.short	0x010a
        /*091e*/ 	.byte	0x3f
	.zero		1


	//   ....[49]....
        /*0920*/ 	.word	0x0000e530
        /*0924*/ 	.word	0x00000015
        /*0928*/ 	.word	0x00038850
        /*092c*/ 	.short	0x0101
        /*092e*/ 	.byte	0x3f
	.zero		1


	//   ....[50]....
        /*0930*/ 	.word	0x0000e5c0
        /*0934*/ 	.word	0x00000000
        /*0938*/ 	.word	0x00000000
        /*093c*/ 	.short	0x0101
        /*093e*/ 	.byte	0x3f
	.zero		1


	//   ....[51]....
        /*0940*/ 	.word	0x0000e6f0
        /*0944*/ 	.word	0x00000009
        /*0948*/ 	.word	0x00038820
        /*094c*/ 	.short	0x010a
        /*094e*/ 	.byte	0x3f
	.zero		1


	//   ....[52]....
        /*0950*/ 	.word	0x0000e860
        /*0954*/ 	.word	0x00000005
        /*0958*/ 	.word	0x00000000
        /*095c*/ 	.short	0x010a
        /*095e*/ 	.byte	0x3f
	.zero		1


	//   ....[53]....
        /*0960*/ 	.word	0x0000e8d0
        /*0964*/ 	.word	0x00000007
        /*0968*/ 	.word	0x00000000
        /*096c*/ 	.short	0x010a
        /*096e*/ 	.byte	0x3f
	.zero		1


	//   ....[54]....
        /*0970*/ 	.word	0x0000e930
        /*0974*/ 	.word	0x00000005
        /*0978*/ 	.word	0x00038860
        /*097c*/ 	.short	0x010a
        /*097e*/ 	.byte	0x3f
	.zero		1


	//   ....[55]....
        /*0980*/ 	.word	0x0000e980
        /*0984*/ 	.word	0x00000003
        /*0988*/ 	.word	0x00038860
        /*098c*/ 	.short	0x010a
        /*098e*/ 	.byte	0x3f
	.zero		1


	//   ....[56]....
        /*0990*/ 	.word	0x0000e9c0
        /*0994*/ 	.word	0x00000005
        /*0998*/ 	.word	0x00038880
        /*099c*/ 	.short	0x010a
        /*099e*/ 	.byte	0x3f
	.zero		1


	//   ....[57]....
        /*09a0*/ 	.word	0x0000e9e0
        /*09a4*/ 	.word	0x00000003
        /*09a8*/ 	.word	0x00038880
        /*09ac*/ 	.short	0x010a
        /*09ae*/ 	.byte	0x3f
	.zero		1


	//   ....[58]....
        /*09b0*/ 	.word	0x0000ea50
        /*09b4*/ 	.word	0x00000003
        /*09b8*/ 	.word	0x00038800
        /*09bc*/ 	.short	0x010a
        /*09be*/ 	.byte	0x3f
	.zero		1


	//   ....[59]....
        /*09c0*/ 	.word	0x0000eaa0
        /*09c4*/ 	.word	0x00000003
        /*09c8*/ 	.word	0x00038830
        /*09cc*/ 	.short	0x010a
        /*09ce*/ 	.byte	0x3f
	.zero		1


	//   ....[60]....
        /*09d0*/ 	.word	0x0000eb00
        /*09d4*/ 	.word	0x00000008
        /*09d8*/ 	.word	0x00038830
        /*09dc*/ 	.short	0x010a
        /*09de*/ 	.byte	0x3f
	.zero		1


	//   ....[61]....
        /*09e0*/ 	.word	0x0000eb60
        /*09e4*/ 	.word	0x00000008
        /*09e8*/ 	.word	0x00038850
        /*09ec*/ 	.short	0x010a
        /*09ee*/ 	.byte	0x3f
	.zero		1


	//   ....[62]....
        /*09f0*/ 	.word	0x0000ebc0
        /*09f4*/ 	.word	0x00000003
        /*09f8*/ 	.word	0x00038850
        /*09fc*/ 	.short	0x010a
        /*09fe*/ 	.byte	0x3f
	.zero		1


	//   ....[63]....
        /*0a00*/ 	.word	0x0000ed10
        /*0a04*/ 	.word	0x00000004
        /*0a08*/ 	.word	0x00038880
        /*0a0c*/ 	.short	0x010a
        /*0a0e*/ 	.byte	0x3f
	.zero		1


	//   ....[64]....
        /*0a10*/ 	.word	0x0000ed60
        /*0a14*/ 	.word	0x00000004
        /*0a18*/ 	.word	0x00038840
        /*0a1c*/ 	.short	0x010a
        /*0a1e*/ 	.byte	0x3f
	.zero		1


	//   ....[65]....
        /*0a20*/ 	.word	0x0000f810
        /*0a24*/ 	.word	0x00000003
        /*0a28*/ 	.word	0x00038820
        /*0a2c*/ 	.short	0x010a
        /*0a2e*/ 	.byte	0x3f
	.zero		1


	//   ....[66]....
        /*0a30*/ 	.word	0x0000f860
        /*0a34*/ 	.word	0x00000004
        /*0a38*/ 	.word	0x00038880
        /*0a3c*/ 	.short	0x010a
        /*0a3e*/ 	.byte	0x3f
	.zero		1


	//   ....[67]....
        /*0a40*/ 	.word	0x0000f8b0
        /*0a44*/ 	.word	0x00000004
        /*0a48*/ 	.word	0x00038840
        /*0a4c*/ 	.short	0x010a
        /*0a4e*/ 	.byte	0x3f
	.zero		1


	//   ....[68]....
        /*0a50*/ 	.word	0x0000f900
        /*0a54*/ 	.word	0x00000013
        /*0a58*/ 	.word	0x00038870
        /*0a5c*/ 	.short	0x010a
        /*0a5e*/ 	.byte	0x3f
	.zero		1


	//   ....[69]....
        /*0a60*/ 	.word	0x0000f950
        /*0a64*/ 	.word	0x00000013
        /*0a68*/ 	.word	0x00038860
        /*0a6c*/ 	.short	0x010a
        /*0a6e*/ 	.byte	0x3f
	.zero		1


	//   ....[70]....
        /*0a70*/ 	.word	0x0000f9a0
        /*0a74*/ 	.word	0x00000015
        /*0a78*/ 	.word	0x00038870
        /*0a7c*/ 	.short	0x010a
        /*0a7e*/ 	.byte	0x3f
	.zero		1


	//   ....[71]....
        /*0a80*/ 	.word	0x0000f9f0
        /*0a84*/ 	.word	0x00000015
        /*0a88*/ 	.word	0x00038860
        /*0a8c*/ 	.short	0x010a
        /*0a8e*/ 	.byte	0x3f
	.zero		1


	//   ....[72]....
        /*0a90*/ 	.word	0x0000fa40
        /*0a94*/ 	.word	0x00000009
        /*0a98*/ 	.word	0x00038820
        /*0a9c*/ 	.short	0x010a
        /*0a9e*/ 	.byte	0x3f
	.zero		1


	//   ....[73]....
        /*0aa0*/ 	.word	0x0000fa90
        /*0aa4*/ 	.word	0x00000005
        /*0aa8*/ 	.word	0x00000000
        /*0aac*/ 	.short	0x010a
        /*0aae*/ 	.byte	0x3f
	.zero		1


	//   ....[74]....
        /*0ab0*/ 	.word	0x0000fae0
        /*0ab4*/ 	.word	0x00000007
        /*0ab8*/ 	.word	0x00000000
        /*0abc*/ 	.short	0x010a
        /*0abe*/ 	.byte	0x3f
	.zero		1


	//   ....[75]....
        /*0ac0*/ 	.word	0x0000fb30
        /*0ac4*/ 	.word	0x00000005
        /*0ac8*/ 	.word	0x00038860
        /*0acc*/ 	.short	0x010a
        /*0ace*/ 	.byte	0x3f
	.zero		1


	//   ....[76]....
        /*0ad0*/ 	.word	0x0000fb80
        /*0ad4*/ 	.word	0x00000003
        /*0ad8*/ 	.word	0x00038860
        /*0adc*/ 	.short	0x010a
        /*0ade*/ 	.byte	0x3f
	.zero		1


	//   ....[77]....
        /*0ae0*/ 	.word	0x0000fbd0
        /*0ae4*/ 	.word	0x00000005
        /*0ae8*/ 	.word	0x00038880
        /*0aec*/ 	.short	0x010a
        /*0aee*/ 	.byte	0x3f
	.zero		1


	//----- nvinfo : EIATTR_NUM_MBARRIERS
	.align		4
.L_96:
        /*0af0*/ 	.byte	0x03, 0x38
        /*0af2*/ 	.short	0x0016


	//----- nvinfo : EIATTR_EXIT_INSTR_OFFSETS
	.align		4
        /*0af4*/ 	.byte	0x04, 0x1c
        /*0af6*/ 	.short	(.L_98 - .L_97)


	//   ....[0]....
.L_97:
        /*0af8*/ 	.word	0x00000a30


	//   ....[1]....
        /*0afc*/ 	.word	0x0000abc0


	//   ....[2]....
        /*0b00*/ 	.word	0x0000e760


	//   ....[3]....
        /*0b04*/ 	.word	0x0000ea30


	//----- nvinfo : EIATTR_MAX_THREADS
	.align		4
.L_98:
        /*0b08*/ 	.byte	0x04, 0x05
        /*0b0a*/ 	.short	(.L_100 - .L_99)
.L_99:
        /*0b0c*/ 	.word	0x00000180
        /*0b10*/ 	.word	0x00000001
        /*0b14*/ 	.word	0x00000001


	//----- nvinfo : EIATTR_CRS_STACK_SIZE
	.align		4
.L_100:
        /*0b18*/ 	.byte	0x04, 0x1e
        /*0b1a*/ 	.short	(.L_102 - .L_101)
.L_101:
        /*0b1c*/ 	.word	0x00000000


	//----- nvinfo : EIATTR_CBANK_PARAM_SIZE
	.align		4
.L_102:
        /*0b20*/ 	.byte	0x03, 0x19
        /*0b22*/ 	.short	0x0a70


	//----- nvinfo : EIATTR_PARAM_CBANK
	.align		4
        /*0b24*/ 	.byte	0x04, 0x0a
        /*0b26*/ 	.short	(.L_104 - .L_103)
	.align		4
.L_103:
        /*0b28*/ 	.word	index@(.nv.constant0._ZN7cutlass13device_kernelIN5flash11enable_sm90INS1_16FlashAttnFwdSm90INS1_25CollectiveMainloopFwdSm90ILi2EN4cute5tupleIJNS5_1CILi1EEES8_S8_EEENS6_IJNS7_ILi128EEESA_NS7_ILi256EEEEEELi256ENS_12float_e4m3_tEfNS_4arch4Sm90ELb0ELb0ELb1ELb0ELb0ELb0ELb0ELb1ELb1ELb1ELb0ELb0EEENS1_21CollectiveEpilogueFwdINS6_IJSA_SB_SA_EEES9_NS_10bfloat16_tESF_Li256ELb0ELb1ELb0ELb1EEENS1_29StaticPersistentTileSchedulerILb0EEEEEEEEEvNT_6ParamsE)
        /*0b2c*/ 	.short	0x0210
        /*0b2e*/ 	.short	0x0a70


	//----- nvinfo : EIATTR_SW_WAR
	.align		4
.L_104:
        /*0b30*/ 	.byte	0x04, 0x36
        /*0b32*/ 	.short	(.L_106 - .L_105)
.L_105:
        /*0b34*/ 	.word	0x00000008
.L_106:


//--------------------- .nv.info._ZN7cutlass13device_kernelIN5flash11enable_sm90INS1_16FlashAttnFwdSm90INS1_25CollectiveMainloopFwdSm90ILi2EN4cute5tupleIJNS5_1CILi1EEES8_S8_EEENS6_IJNS7_ILi128EEESA_NS7_ILi256EEEEEELi256ENS_12float_e4m3_tEfNS_4arch4Sm90ELb0ELb0ELb1ELb1ELb0ELb0ELb0ELb1ELb1ELb1ELb0ELb0EEENS1_21CollectiveEpilogueFwdINS6_IJSA_SB_SA_EEES9_NS_10bfloat16_tESF_Li256ELb1ELb1ELb0ELb1EEENS1_36VarlenDynamicPersistentTileSchedulerILi128ELi128ELi256ELi128ELb0ELb1ELb1ELb0ELb1ELb1EEEEEEEEEvNT_6ParamsE --------------------------
	.section	.nv.info._ZN7cutlass13device_kernelIN5flash11enable_sm90INS1_16FlashAttnFwdSm90INS1_25CollectiveMainloopFwdSm90ILi2EN4cute5tupleIJNS5_1CILi1EEES8_S8_EEENS6_IJNS7_ILi128EEESA_NS7_ILi256EEEEEELi256ENS_12float_e4m3_tEfNS_4arch4Sm90ELb0ELb0ELb1ELb1ELb0ELb0ELb0ELb1ELb1ELb1ELb0ELb0EEENS1_21CollectiveEpilogueFwdINS6_IJSA_SB_SA_EEES9_NS_10bfloat16_tESF_Li256ELb1ELb1ELb0ELb1EEENS1_36VarlenDynamicPersistentTileSchedulerILi128ELi128ELi256ELi128ELb0ELb1ELb1ELb0ELb1ELb1EEEEEEEEEvNT_6ParamsE,"",@"SHT_CUDA_INFO"
	.sectionflags	@""
	.align	4


	//----- nvinfo : EIATTR_CUDA_API_VERSION
	.align		4
        /*0000*/ 	.byte	0x04, 0x37
        /*0002*/ 	.short	(.L_108 - .L_107)
.L_107:
        /*0004*/ 	.word	0x00000082


	//----- nvinfo : EIATTR_KPARAM_INFO
	.align		4
.L_108:
        /*0008*/ 	.byte	0x04, 0x17
        /*000a*/ 	.short	(.L_110 - .L_109)
.L_109:
        /*000c*/ 	.word	0x00000000
        /*0010*/ 	.short	0x0000
        /*0012*/ 	.short	0x0070
        /*0014*/ 	.byte	0x00, 0xf0, 0x01, 0x2a


	//----- nvinfo : EIATTR_SPARSE_MMA_MASK
	.align		4
.L_110:
        /*0018*/ 	.byte	0x03, 0x50
        /*001a*/ 	.short	0x0000


	//----- nvinfo : EIATTR_MAXREG_COUNT
	.align		4
        /*001c*/ 	.byte	0x03, 0x1b
        /*001e*/ 	.short	0x00a8


	//----- nvinfo : EIATTR_NUM_BARRIERS
	.align		4
        /*0020*/ 	.byte	0x02, 0x4c
        /*0022*/ 	.byte	0x10
	.zero		1


	//----- nvinfo : EIATTR_EXTERNS
	.align		4
        /*0024*/ 	.byte	0x04, 0x0f
        /*0026*/ 	.short	(.L_112 - .L_111)


	//   ....[0]....
	.align		4
.L_111:
        /*0028*/ 	.word	index@(__assertfail)


	//----- nvinfo : EIATTR_ANNOTATIONS
	.align		4
.L_112:
        /*002c*/ 	.byte	0x04, 0x55
        /*002e*/ 	.short	(.L_114 - .L_113)


	//   ....[0]....
.L_113:
        /* <DEDUP_REMOVED lines=39> */
        /*0294*/ 	.byte	0x90, 0x1d, 0x01, 0x00, 0x01, 0x00, 0x00, 0x00, 0xa0, 0x1e, 0x01, 0x00


	//----- nvinfo : EIATTR_MERCURY_ISA_VERSION
	.align		4
.L_114:
        /*02a0*/ 	.byte	0x03, 0x5f
        /*02a2*/ 	.short	0x0101


	//----- nvinfo : EIATTR_UNUSED_LOAD_BYTE_OFFSET
	.align		4
        /*02a4*/ 	.byte	0x04, 0x44
        /*02a6*/ 	.short	(.L_116 - .L_115)


	//   ....[0]....
.L_115:
        /*02a8*/ 	.word	0x00000a40
        /*02ac*/ 	.word	0x0000fff0


	//   ....[1]....
        /*02b0*/ 	.word	0x000089e0
        /*02b4*/ 	.word	0x0000fff0


	//----- nvinfo : EIATTR_INT_WARP_WIDE_INSTR_OFFSETS
	.align		4
.L_116:
        /*02b8*/ 	.byte	0x04, 0x31
        /*02ba*/ 	.short	(.L_118 - .L_117)


	//   ....[0]....
.L_117:
        /*02bc*/ 	.word	0x00000130


	//   ....[1]....
        /*02c0*/ 	.word	0x00000170


	//   ....[2]....
        /*02c4*/ 	.word	0x000001e0


	//   ....[3]....
        /*02c8*/ 	.word	0x0000d830


	//   ....[4]....
        /*02cc*/ 	.word	0x0000d8c0


	//   ....[5]....
        /*02d0*/ 	.word	0x00010680


	//   ....[6]....
        /*02d4*/ 	.word	0x00010710


	//----- nvinfo : EIATTR_COOP_GROUP_MASK_REGIDS
	.align		4
.L_118:
        /*02d8*/ 	.byte	0x04, 0x29
        /*02da*/ 	.short	(.L_120 - .L_119)


	//   ....[0]....
.L_119:
        /*02dc*/ 	.word	0xffffffff


	//   ....[1]....
        /*02e0*/ 	.word	0xffffffff


	//   ....[2]....
        /*02e4*/ 	.word	0xffffffff


	//   ....[3]....
        /*02e8*/ 	.word	0xffffffff


	//   ....[4]....
        /*02ec*/ 	.word	0xffffffff


	//   ....[5]....
        /*02f0*/ 	.word	0xffffffff


	//   ....[6]....
        /*02f4*/ 	.word	0xffffffff


	//   ....[7]....
        /*02f8*/ 	.word	0xffffffff


	//   ....[8]....
        /*02fc*/ 	.word	0xffffffff


	//   ....[9]....
        /*0300*/ 	.word	0xffffffff


	//   ....[10]....
        /*0304*/ 	.word	0xffffffff


	//   ....[11]....
        /*0308*/ 	.word	0xffffffff


	//   ....[12]....
        /*030c*/ 	.word	0xffffffff


	//   ....[13]....
        /*0310*/ 	.word	0xffffffff


	//   ....[14]....
        /*0314*/ 	.word	0xffffffff


	//   ....[15]....
        /*0318*/ 	.word	0xffffffff


	//   ....[16]....
        /*031c*/ 	.word	0xffffffff


	//   ....[17]....
        /*0320*/ 	.word	0xffffffff


	//   ....[18]....
        /*0324*/ 	.word	0xffffffff


	//   ....[19]....
        /*0328*/ 	.word	0xffffffff


	//   ....[20]....
        /*032c*/ 	.word	0xffffffff


	//   ....[21]....
        /*0330*/ 	.word	0xffffffff


	//   ....[22]....
        /*0334*/ 	.word	0xffffffff


	//   ....[23]....
        /*0338*/ 	.word	0xffffffff


	//   ....[24]....
        /*033c*/ 	.word	0xffffffff


	//   ....[25]....
        /*0340*/ 	.word	0xffffffff


	//   ....[26]....
        /*0344*/ 	.word	0xffffffff


	//   ....[27]....
        /*0348*/ 	.word	0xffffffff


	//   ....[28]....
        /*034c*/ 	.word	0xffffffff


	//   ....[29]....
        /*0350*/ 	.word	0xffffffff


	//   ....[30]....
        /*0354*/ 	.word	0xffffffff


	//   ....[31]....
        /*0358*/ 	.word	0xffffffff


	//   ....[32]....
        /*035c*/ 	.word	0xffffffff


	//   ....[33]....
        /*0360*/ 	.word	0xffffffff


	//   ....[34]....
        /*0364*/ 	.word	0xffffffff


	//   ....[35]....
        /*0368*/ 	.word	0xffffffff


	//   ....[36]....
        /*036c*/ 	.word	0xffffffff


	//   ....[37]....
        /*0370*/ 	.word	0xffffffff


	//   ....[38]....
        /*0374*/ 	.word	0xffffffff


	//   ....[39]....
        /*0378*/ 	.word	0xffffffff


	//   ....[40]....
        /*037c*/ 	.word	0xffffffff


	//   ....[41]....
        /*0380*/ 	.word	0xffffffff


	//   ....[42]....
        /*0384*/ 	.word	0xffffffff


	//   ....[43]....
        /*0388*/ 	.word	0xffffffff


	//   ....[44]....
        /*038c*/ 	.word	0xffffffff


	//   ....[45]....
        /*0390*/ 	.word	0xffffffff


	//   ....[46]....
        /*0394*/ 	.word	0xffffffff


	//   ....[47]....
        /*0398*/ 	.word	0xffffffff


	//   ....[48]....
        /*039c*/ 	.word	0xffffffff


	//   ....[49]....
        /*03a0*/ 	.word	0xffffffff


	//   ....[50]....
        /*03a4*/ 	.word	0xffffffff


	//   ....[51]....
        /*03a8*/ 	.word	0xffffffff


	//   ....[52]....
        /*03ac*/ 	.word	0xffffffff


	//   ....[53]....
        /*03b0*/ 	.word	0xffffffff


	//   ....[54]....
        /*03b4*/ 	.word	0xffffffff


	//   ....[55]....
        /*03b8*/ 	.word	0xffffffff


	//   ....[56]....
        /*03bc*/ 	.word	0xffffffff


	//   ....[57]....
        /*03c0*/ 	.word	0xffffffff


	//   ....[58]....
        /*03c4*/ 	.word	0xffffffff


	//   ....[59]....
        /*03c8*/ 	.word	0xffffffff


	//   ....[60]....
        /*03cc*/ 	.word	0xffffffff


	//   ....[61]....
        /*03d0*/ 	.word	0xffffffff


	//   ....[62]....
        /*03d4*/ 	.word	0xffffffff


	//   ....[63]....
        /*03d8*/ 	.word	0xffffffff


	//   ....[64]....
        /*03dc*/ 	.word	0xffffffff


	//   ....[65]....
        /*03e0*/ 	.word	0xffffffff


	//   ....[66]....
        /*03e4*/ 	.word	0xffffffff


	//   ....[67]....
        /*03e8*/ 	.word	0xffffffff


	//   ....[68]....
        /*03ec*/ 	.word	0xffffffff


	//   ....[69]....
        /*03f0*/ 	.word	0xffffffff


	//   ....[70]....
        /*03f4*/ 	.word	0xffffffff


	//   ....[71]....
        /*03f8*/ 	.word	0xffffffff


	//   ....[72]....
        /*03fc*/ 	.word	0xffffffff


	//   ....[73]....
        /*0400*/ 	.word	0xffffffff


	//   ....[74]....
        /*0404*/ 	.word	0xffffffff


	//   ....[75]....
        /*0408*/ 	.word	0xffffffff


	//   ....[76]....
        /*040c*/ 	.word	0xffffffff


	//   ....[77]....
        /*0410*/ 	.word	0xffffffff


	//   ....[78]....
        /*0414*/ 	.word	0xffffffff


	//   ....[79]....
        /*0418*/ 	.word	0xffffffff


	//   ....[80]....
        /*041c*/ 	.word	0xffffffff


	//   ....[81]....
        /*0420*/ 	.word	0xffffffff


	//   ....[82]....
        /*0424*/ 	.word	0xffffffff


	//   ....[83]....
        /*0428*/ 	.word	0xffffffff


	//   ....[84]....
        /*042c*/ 	.word	0xffffffff


	//   ....[85]....
        /*0430*/ 	.word	0xffffffff


	//   ....[86]....
        /*0434*/ 	.word	0xffffffff


	//   ....[87]....
        /*0438*/ 	.word	0xffffffff


	//   ....[88]....
        /*043c*/ 	.word	0xffffffff


	//   ....[89]....
        /*0440*/ 	.word	0xffffffff


	//   ....[90]....
        /*0444*/ 	.word	0xffffffff


	//   ....[91]....
        /*0448*/ 	.word	0xffffffff


	//   ....[92]....
        /*044c*/ 	.word	0xffffffff


	//   ....[93]....
        /*0450*/ 	.word	0xffffffff


	//   ....[94]....
        /*0454*/ 	.word	0xffffffff


	//   ....[95]....
        /*0458*/ 	.word	0xffffffff


	//   ....[96]....
        /*045c*/ 	.word	0xffffffff


	//   ....[97]....
        /*0460*/ 	.word	0xffffffff


	//   ....[98]....
        /*0464*/ 	.word	0xffffffff


	//   ....[99]....
        /*0468*/ 	.word	0xffffffff


	//   ....[100]....
        /*046c*/ 	.word	0xffffffff


	//   ....[101]....
        /*0470*/ 	.word	0xffffffff


	//   ....[102]....
        /*0474*/ 	.word	0xffffffff


	//   ....[103]....
        /*0478*/ 	.word	0xffffffff


	//   ....[104]....
        /*047c*/ 	.word	0xffffffff


	//   ....[105]....
        /*0480*/ 	.word	0xffffffff


	//   ....[106]....
        /*0484*/ 	.word	0xffffffff


	//   ....[107]....
        /*0488*/ 	.word	0xffffffff


	//   ....[108]....
        /*048c*/ 	.word	0xffffffff


	//   ....[109]....
        /*0490*/ 	.word	0xffffffff


	//   ....[110]....
        /*0494*/ 	.word	0xffffffff


	//   ....[111]....
        /*0498*/ 	.word	0xffffffff


	//   ....[112]....
        /*049c*/ 	.word	0xffffffff


	//   ....[113]....
        /*04a0*/ 	.word	0xffffffff


	//   ....[114]....
        /*04a4*/ 	.word	0xffffffff


	//   ....[115]....
        /*04a8*/ 	.word	0xffffffff


	//   ....[116]....
        /*04ac*/ 	.word	0xffffffff


	//   ....[117]....
        /*04b0*/ 	.word	0xffffffff


	//   ....[118]....
        /*04b4*/ 	.word	0xffffffff


	//   ....[119]....
        /*04b8*/ 	.word	0xffffffff


	//   ....[120]....
        /*04bc*/ 	.word	0xffffffff


	//   ....[121]....
        /*04c0*/ 	.word	0xffffffff


	//   ....[122]....
        /*04c4*/ 	.word	0xffffffff


	//   ....[123]....
        /*04c8*/ 	.word	0xffffffff


	//   ....[124]....
        /*04cc*/ 	.word	0xffffffff


	//   ....[125]....
        /*04d0*/ 	.word	0xffffffff


	//   ....[126]....
        /*04d4*/ 	.word	0xffffffff


	//   ....[127]....
        /*04d8*/ 	.word	0xffffffff


	//   ....[128]....
        /*04dc*/ 	.word	0xffffffff


	//   ....[129]....
        /*04e0*/ 	.word	0xffffffff


	//   ....[130]....
        /*04e4*/ 	.word	0xffffffff


	//   ....[131]....
        /*04e8*/ 	.word	0xffffffff


	//   ....[132]....
        /*04ec*/ 	.word	0xffffffff


	//   ....[133]....
        /*04f0*/ 	.word	0xffffffff


	//   ....[134]....
        /*04f4*/ 	.word	0xffffffff


	//   ....[135]....
        /*04f8*/ 	.word	0xffffffff


	//   ....[136]....
        /*04fc*/ 	.word	0xffffffff


	//   ....[137]....
        /*0500*/ 	.word	0xffffffff


	//   ....[138]....
        /*0504*/ 	.word	0xffffffff


	//   ....[139]....
        /*0508*/ 	.word	0xffffffff


	//   ....[140]....
        /*050c*/ 	.word	0xffffffff


	//   ....[141]....
        /*0510*/ 	.word	0xffffffff


	//   ....[142]....
        /*0514*/ 	.word	0xffffffff


	//   ....[143]....
        /*0518*/ 	.word	0xffffffff


	//   ....[144]....
        /*051c*/ 	.word	0xffffffff


	//   ....[145]....
        /*0520*/ 	.word	0xffffffff


	//   ....[146]....
        /*0524*/ 	.word	0xffffffff


	//   ....[147]....
        /*0528*/ 	.word	0xffffffff


	//   ....[148]....
        /*052c*/ 	.word	0xffffffff


	//   ....[149]....
        /*0530*/ 	.word	0xffffffff


	//   ....[150]....
        /*0534*/ 	.word	0xffffffff


	//   ....[151]....
        /*0538*/ 	.word	0xffffffff


	//   ....[152]....
        /*053c*/ 	.word	0xffffffff


	//   ....[153]....
        /*0540*/ 	.word	0xffffffff


	//   ....[154]....
        /*0544*/ 	.word	0xffffffff


	//   ....[155]....
        /*0548*/ 	.word	0x0500000f


	//   ....[156]....
        /*054c*/ 	.word	0x0500000f


	//   ....[157]....
        /*0550*/ 	.word	0x0500000f


	//   ....[158]....
        /*0554*/ 	.word	0x0500000f


	//   ....[159]....
        /*0558*/ 	.word	0x0500000f


	//   ....[160]....
        /*055c*/ 	.word	0x0500000f


	//   ....[161]....
        /*0560*/ 	.word	0x0500000f


	//   ....[162]....
        /*0564*/ 	.word	0x0500000f


	//   ....[163]....
        /*0568*/ 	.word	0x0500000f


	//   ....[164]....
        /*056c*/ 	.word	0x0500000f


	//   ....[165]....
        /*0570*/ 	.word	0x0500000f


	//   ....[166]....
        /*0574*/ 	.word	0x0500000f


	//   ....[167]....
        /*0578*/ 	.word	0x0500000f


	//   ....[168]....
        /*057c*/ 	.word	0x0500000f


	//   ....[169]....
        /*0580*/ 	.word	0x0500000f


	//   ....[170]....
        /*0584*/ 	.word	0x0500000f


	//   ....[171]....
        /*0588*/ 	.word	0x0500000f


	//   ....[172]....
        /*058c*/ 	.word	0x0500000f


	//----- nvinfo : EIATTR_COOP_GROUP_INSTR_OFFSETS
	.align		4
.L_120:
        /*0590*/ 	.byte	0x04, 0x28
        /*0592*/ 	.short	(.L_122 - .L_121)


	//   ....[0]....
.L_121:
        /*0594*/ 	.word	0x00000070


	//   ....[1]....
        /*0598*/ 	.word	0x00000140


	//   ....[2]....
        /*059c*/ 	.word	0x00000190


	//   ....[3]....
        /*05a0*/ 	.word	0x000003c0


	//   ....[4]....
        /*05a4*/ 	.word	0x00000520


	//   ....[5]....
        /*05a8*/ 	.word	0x00000640


	//   ....[6]....
        /*05ac*/ 	.word	0x000007a0


	//   ....[7]....
        /*05b0*/ 	.word	0x00001640


	//   ....[8]....
        /*05b4*/ 	.word	0x00003470


	//   ....[9]....
        /*05b8*/ 	.word	0x000034e0


	//   ....[10]....
        /*05bc*/ 	.word	0x00003b10


	//   ....[11]....
        /*05c0*/ 	.word	0x00003ba0


	//   ....[12]....
        /*05c4*/ 	.word	0x00006120


	//   ....[13]....
        /*05c8*/ 	.word	0x00006150


	//   ....[14]....
        /*05cc*/ 	.word	0x00006170


	//   ....[15]....
        /*05d0*/ 	.word	0x00006190


	//   ....[16]....
        /*05d4*/ 	.word	0x00007e90


	//   ....[17]....
        /*05d8*/ 	.word	0x00007ea0


	//   ....[18]....
        /*05dc*/ 	.word	0x00007ed0


	//   ....[19]....
        /*05e0*/ 	.word	0x00007ee0


	//   ....[20]....
        /*05e4*/ 	.word	0x00009530


	//   ....[21]....
        /*05e8*/ 	.word	0x00009580


	//   ....[22]....
        /*05ec*/ 	.word	0x000095b0


	//   ....[23]....
        /*05f0*/ 	.word	0x000095f0


	//   ....[24]....
        /*05f4*/ 	.word	0x00009620


	//   ....[25]....
        /*05f8*/ 	.word	0x00009650


	//   ....[26]....
        /*05fc*/ 	.word	0x00009680


	//   ....[27]....
        /*0600*/ 	.word	0x000096b0


	//   ....[28]....
        /*0604*/ 	.word	0x000096e0


	//   ....[29]....
        /*0608*/ 	.word	0x00009730


	//   ....[30]....
        /*060c*/ 	.word	0x00009760


	//   ....[31]....
        /*0610*/ 	.word	0x000097b0


	//   ....[32]....
        /*0614*/ 	.word	0x00009800


	//   ....[33]....
        /*0618*/ 	.word	0x00009830


	//   ....[34]....
        /*061c*/ 	.word	0x00009860


	//   ....[35]....
        /*0620*/ 	.word	0x00009890


	//   ....[36]....
        /*0624*/ 	.word	0x000098c0


	//   ....[37]....
        /*0628*/ 	.word	0x000098f0


	//   ....[38]....
        /*062c*/ 	.word	0x00009920


	//   ....[39]....
        /*0630*/ 	.word	0x00009950


	//   ....[40]....
        /*0634*/ 	.word	0x00009980


	//   ....[41]....
        /*0638*/ 	.word	0x000099b0


	//   ....[42]....
        /*063c*/ 	.word	0x000099e0


	//   ....[43]....
        /*0640*/ 	.word	0x00009a10


	//   ....[44]....
        /*0644*/ 	.word	0x00009a40


	//   ....[45]....
        /*0648*/ 	.word	0x00009a80


	//   ....[46]....
        /*064c*/ 	.word	0x00009ac0


	//   ....[47]....
        /*0650*/ 	.word	0x00009af0


	//   ....[48]....
        /*0654*/ 	.word	0x00009b20


	//   ....[49]....
        /*0658*/ 	.word	0x00009b50


	//   ....[50]....
        /*065c*/ 	.word	0x00009bd0


	//   ....[51]....
        /*0660*/ 	.word	0x00009c00


	//   ....[52]....
        /*0664*/ 	.word	0x00009c30


	//   ....[53]....
        /*0668*/ 	.word	0x00009c60


	//   ....[54]....
        /*066c*/ 	.word	0x00009c90


	//   ....[55]....
        /*0670*/ 	.word	0x00009cc0


	//   ....[56]....
        /*0674*/ 	.word	0x00009cf0


	//   ....[57]....
        /*0678*/ 	.word	0x00009d20


	//   ....[58]....
        /*067c*/ 	.word	0x00009d30


	//   ....[59]....
        /*0680*/ 	.word	0x00009d40


	//   ....[60]....
        /*0684*/ 	.word	0x00009d50


	//   ....[61]....
        /*0688*/ 	.word	0x00009d60


	//   ....[62]....
        /*068c*/ 	.word	0x00009d70


	//   ....[63]....
        /*0690*/ 	.word	0x00009d80


	//   ....[64]....
        /*0694*/ 	.word	0x00009d90


	//   ....[65]....
        /*0698*/ 	.word	0x00009da0


	//   ....[66]....
        /*069c*/ 	.word	0x00009db0


	//   ....[67]....
        /*06a0*/ 	.word	0x00009dc0


	//   ....[68]....
        /*06a4*/ 	.word	0x00009dd0


	//   ....[69]....
        /*06a8*/ 	.word	0x00009de0


	//   ....[70]....
        /*06ac*/ 	.word	0x00009df0


	//   ....[71]....
        /*06b0*/ 	.word	0x00009e00


	//   ....[72]....
        /*06b4*/ 	.word	0x00009e30


	//   ....[73]....
        /*06b8*/ 	.word	0x00009e40


	//   ....[74]....
        /*06bc*/ 	.word	0x00009e50


	//   ....[75]....
        /*06c0*/ 	.word	0x00009e60


	//   ....[76]....
        /*06c4*/ 	.word	0x00009e70


	//   ....[77]....
        /*06c8*/ 	.word	0x00009e80


	//   ....[78]....
        /*06cc*/ 	.word	0x00009ea0


	//   ....[79]....
        /*06d0*/ 	.word	0x00009eb0


	//   ....[80]....
        /*06d4*/ 	.word	0x00009ec0


	//   ....[81]....
        /*06d8*/ 	.word	0x00009ed0


	//   ....[82]....
        /*06dc*/ 	.word	0x00009ee0


	//   ....[83]....
        /*06e0*/ 	.word	0x00009ef0


	//   ....[84]....
        /*06e4*/ 	.word	0x0000a760


	//   ....[85]....
        /*06e8*/ 	.word	0x0000a7c0


	//   ....[86]....
        /*06ec*/ 	.word	0x0000a800


	//   ....[87]....
        /*06f0*/ 	.word	0x0000a860


	//   ....[88]....
        /*06f4*/ 	.word	0x0000b0a0


	//   ....[89]....
        /*06f8*/ 	.word	0x0000b0e0


	//   ....[90]....
        /*06fc*/ 	.word	0x0000b260


	//   ....[91]....
        /*0700*/ 	.word	0x0000b280


	//   ....[92]....
        /*0704*/ 	.word	0x0000b3c0


	//   ....[93]....
        /*0708*/ 	.word	0x0000b3e0


	//   ....[94]....
        /*070c*/ 	.word	0x0000b530


	//   ....[95]....
        /*0710*/ 	.word	0x0000b550


	//   ....[96]....
        /*0714*/ 	.word	0x0000bf20


	//   ....[97]....
        /*0718*/ 	.word	0x0000bf40


	//   ....[98]....
        /*071c*/ 	.word	0x0000c080


	//   ....[99]....
        /*0720*/ 	.word	0x0000c0a0


	//   ....[100]....
        /*0724*/ 	.word	0x0000c1e0


	//   ....[101]....
        /*0728*/ 	.word	0x0000c200


	//   ....[102]....
        /*072c*/ 	.word	0x0000c350


	//   ....[103]....
        /*0730*/ 	.word	0x0000c370


	//   ....[104]....
        /*0734*/ 	.word	0x0000c530


	//   ....[105]....
        /*0738*/ 	.word	0x0000c740


	//   ....[106]....
        /*073c*/ 	.word	0x0000c770


	//   ....[107]....
        /*0740*/ 	.word	0x0000c7a0


	//   ....[108]....
        /*0744*/ 	.word	0x0000c7e0


	//   ....[109]....
        /*0748*/ 	.word	0x0000c810


	//   ....[110]....
        /*074c*/ 	.word	0x0000c840


	//   ....[111]....
        /*0750*/ 	.word	0x0000c9d0


	//   ....[112]....
        /*0754*/ 	.word	0x0000ca00


	//   ....[113]....
        /*0758*/ 	.word	0x0000ca30


	//   ....[114]....
        /*075c*/ 	.word	0x0000ca60


	//   ....[115]....
        /*0760*/ 	.word	0x0000ca90


	//   ....[116]....
        /*0764*/ 	.word	0x0000cad0


	//   ....[117]....
        /*0768*/ 	.word	0x0000cb60


	//   ....[118]....
        /*076c*/ 	.word	0x0000cba0


	//   ....[119]....
        /*0770*/ 	.word	0x0000cc30


	//   ....[120]....
        /*0774*/ 	.word	0x0000dfe0


	//   ....[121]....
        /*0778*/ 	.word	0x0000ec90


	//   ....[122]....
        /*077c*/ 	.word	0x0000ecc0


	//   ....[123]....
        /*0780*/ 	.word	0x0000ecf0


	//   ....[124]....
        /*0784*/ 	.word	0x0000ed10


	//   ....[125]....
        /*0788*/ 	.word	0x0000ee10


	//   ....[126]....
        /*078c*/ 	.word	0x0000ee20


	//   ....[127]....
        /*0790*/ 	.word	0x0000eea0


	//   ....[128]....
        /*0794*/ 	.word	0x0000eeb0


	//   ....[129]....
        /*0798*/ 	.word	0x0000ef30


	//   ....[130]....
        /*079c*/ 	.word	0x0000ef40


	//   ....[131]....
        /*07a0*/ 	.word	0x0000efc0


	//   ....[132]....
        /*07a4*/ 	.word	0x0000efd0


	//   ....[133]....
        /*07a8*/ 	.word	0x0000f050


	//   ....[134]....
        /*07ac*/ 	.word	0x0000f060


	//   ....[135]....
        /*07b0*/ 	.word	0x0000f070


	//   ....[136]....
        /*07b4*/ 	.word	0x0000f0b0


	//   ....[137]....
        /*07b8*/ 	.word	0x00011390


	//   ....[138]....
        /*07bc*/ 	.word	0x000113c0


	//   ....[139]....
        /*07c0*/ 	.word	0x000113f0


	//   ....[140]....
        /*07c4*/ 	.word	0x00011420


	//   ....[141]....
        /*07c8*/ 	.word	0x00011450


	//   ....[142]....
        /*07cc*/ 	.word	0x00011460


	//   ....[143]....
        /*07d0*/ 	.word	0x000114a0


	//   ....[144]....
        /*07d4*/ 	.word	0x000114b0


	//   ....[145]....
        /*07d8*/ 	.word	0x000115f0


	//   ....[146]....
        /*07dc*/ 	.word	0x00011620


	//   ....[147]....
        /*07e0*/ 	.word	0x00011650


	//   ....[148]....
        /*07e4*/ 	.word	0x00011680


	//   ....[149]....
        /*07e8*/ 	.word	0x000116b0


	//   ....[150]....
        /*07ec*/ 	.word	0x000116f0


	//   ....[151]....
        /*07f0*/ 	.word	0x00011770


	//   ....[152]....
        /*07f4*/ 	.word	0x000117b0


	//   ....[153]....
        /*07f8*/ 	.word	0x00011800


	//   ....[154]....
        /*07fc*/ 	.word	0x00011cb0


	//   ....[155]....
        /*0800*/ 	.word	0x000121d0


	//   ....[156]....
        /*0804*/ 	.word	0x00012390


	//   ....[157]....
        /*0808*/ 	.word	0x00012400


	//   ....[158]....
        /*080c*/ 	.word	0x00012460


	//   ....[159]....
        /*0810*/ 	.word	0x00012500


	//   ....[160]....
        /*0814*/ 	.word	0x000125c0


	//   ....[161]....
        /*0818*/ 	.word	0x000126c0


	//   ....[162]....
        /*081c*/ 	.word	0x00012720


	//   ....[163]....
        /*0820*/ 	.word	0x00012810


	//   ....[164]....
        /*0824*/ 	.word	0x00012870


	//   ....[165]....
        /*0828*/ 	.word	0x00012960


	//   ....[166]....
        /*082c*/ 	.word	0x000129c0


	//   ....[167]....
        /*0830*/ 	.word	0x00012ab0


	//   ....[168]....
        /*0834*/ 	.word	0x00012b10


	//   ....[169]....
        /*0838*/ 	.word	0x00012be0


	//   ....[170]....
        /*083c*/ 	.word	0x00012c60


	//   ....[171]....
        /*0840*/ 	.word	0x00012d30


	//   ....[172]....
        /*0844*/ 	.word	0x00013080


	//----- nvinfo : EIATTR_REG_RECONFIG
	.align		4
.L_122:
        /*0848*/ 	.byte	0x01, 0x54
	.zero		2


	//----- nvinfo : EIATTR_SYSCALL_OFFSETS
	.align		4
        /*084c*/ 	.byte	0x04, 0x46
        /*084e*/ 	.short	(.L_124 - .L_123)


	//   ....[0]....
.L_123:
        /*0850*/ 	.word	0x00001830


	//   ....[1]....
        /*0854*/ 	.word	0x0000da30


	//   ....[2]....
        /*0858*/ 	.word	0x0000dbc0


	//   ....[3]....
        /*085c*/ 	.word	0x0000dd10


	//   ....[4]....
        /*0860*/ 	.word	0x0000de50


	//   ....[5]....
        /*0864*/ 	.word	0x0000e8c0


	//----- nvinfo : EIATTR_MBARRIER_INSTR_OFFSETS
	.align		4
.L_124:
        /*0868*/ 	.byte	0x04, 0x39
        /*086a*/ 	.short	(.L_126 - .L_125)


	//   ....[0]....
.L_125:
        /*086c*/ 	.word	0x00000270
        /*0870*/ 	.word	0x000000ff
        /*0874*/ 	.word	0x00038800
        /*0878*/ 	.short	0x0100
        /*087a*/ 	.byte	0x08
	.zero		1


	//   ....[1]....
        /*087c*/ 	.word	0x00000280
        /*0880*/ 	.word	0x000000ff
        /*0884*/ 	.word	0x00038820
        /*0888*/ 	.short	0x0100
        /*088a*/ 	.byte	0x08
	.zero		1


	//   ....[2]....
        /*088c*/ 	.word	0x00000370
        /*0890*/ 	.word	0x000000ff
        /*0894*/ 	.word	0x00038830
        /*0898*/ 	.short	0x0100
        /*089a*/ 	.byte	0x08
	.zero		1


	//   ....[3]....
        /*089c*/ 	.word	0x00000380
        /*08a0*/ 	.word	0x000000ff
        /*08a4*/ 	.word	0x00038840
        /*08a8*/ 	.short	0x0100
        /*08aa*/ 	.byte	0x08
	.zero		1


	//   ....[4]....
        /*08ac*/ 	.word	0x00000390
        /*08b0*/ 	.word	0x000000ff
        /*08b4*/ 	.word	0x00038838
        /*08b8*/ 	.short	0x0100
        /*08ba*/ 	.byte	0x08
	.zero		1


	//   ....[5]....
        /*08bc*/ 	.word	0x000003a0
        /*08c0*/ 	.word	0x000000ff
        /*08c4*/ 	.word	0x00038848
        /*08c8*/ 	.short	0x0100
        /*08ca*/ 	.byte	0x08
	.zero		1


	//   ....[6]....
        /*08cc*/ 	.word	0x000004d0
        /*08d0*/ 	.word	0x000000ff
        /*08d4*/ 	.word	0x00038850
        /*08d8*/ 	.short	0x0100
        /*08da*/ 	.byte	0x08
	.zero		1


	//   ....[7]....
        /*08dc*/ 	.word	0x000004e0
        /*08e0*/ 	.word	0x000000ff
        /*08e4*/ 	.word	0x00038860
        /*08e8*/ 	.short	0x0100
        /*08ea*/ 	.byte	0x08
	.zero		1


	//   ....[8]....
        /*08ec*/ 	.word	0x000004f0
        /*08f0*/ 	.word	0x000000ff
        /*08f4*/ 	.word	0x00038858
        /*08f8*/ 	.short	0x0100
        /*08fa*/ 	.byte	0x08
	.zero		1


	//   ....[9]....
        /*08fc*/ 	.word	0x00000500
        /*0900*/ 	.word	0x000000ff
        /*0904*/ 	.word	0x00038868
        /*0908*/ 	.short	0x0100
        /*090a*/ 	.byte	0x08
	.zero		1


	//   ....[10]....
        /*090c*/ 	.word	0x000005f0
        /*0910*/ 	.word	0x000000ff
        /*0914*/ 	.word	0x00038870
        /*0918*/ 	.short	0x0100
        /*091a*/ 	.byte	0x06
	.zero		1


	//   ....[11]....
        /*091c*/ 	.word	0x00000600
        /*0920*/ 	.word	0x000000ff
        /*0924*/ 	.word	0x00038880
        /*0928*/ 	.short	0x0100
        /*092a*/ 	.byte	0x06
	.zero		1


	//   ....[12]....
        /*092c*/ 	.word	0x00000610
        /*0930*/ 	.word	0x000000ff
        /*0934*/ 	.word	0x00038878
        /*0938*/ 	.short	0x0100
        /*093a*/ 	.byte	0x06
	.zero		1


	//   ....[13]....
        /*093c*/ 	.word	0x00000620
        /*0940*/ 	.word	0x000000ff
        /*0944*/ 	.word	0x00038888
        /*0948*/ 	.short	0x0100
        /*094a*/ 	.byte	0x06
	.zero		1


	//   ....[14]....
        /*094c*/ 	.word	0x00000750
        /*0950*/ 	.word	0x000000ff
        /*0954*/ 	.word	0x00038890
        /*0958*/ 	.short	0x0100
        /*095a*/ 	.byte	0x08
	.zero		1


	//   ....[15]....
        /*095c*/ 	.word	0x00000760
        /*0960*/ 	.word	0x000000ff
        /*0964*/ 	.word	0x000388a0
        /*0968*/ 	.short	0x0100
        /*096a*/ 	.byte	0x08
	.zero		1


	//   ....[16]....
        /*096c*/ 	.word	0x00000770
        /*0970*/ 	.word	0x000000ff
        /*0974*/ 	.word	0x00038898
        /*0978*/ 	.short	0x0100
        /*097a*/ 	.byte	0x08
	.zero		1


	//   ....[17]....
        /*097c*/ 	.word	0x00000780
        /*0980*/ 	.word	0x000000ff
        /*0984*/ 	.word	0x000388a8
        /*0988*/ 	.short	0x0100
        /*098a*/ 	.byte	0x08
	.zero		1


	//   ....[18]....
        /*098c*/ 	.word	0x000008b0
        /*0990*/ 	.word	0x000000ff
        /*0994*/ 	.word	0x000388b0
        /*0998*/ 	.short	0x0100
        /*099a*/ 	.byte	0x08
	.zero		1


	//   ....[19]....
        /*099c*/ 	.word	0x000008c0
        /*09a0*/ 	.word	0x000000ff
        /*09a4*/ 	.word	0x000388c0
        /*09a8*/ 	.short	0x0100
        /*09aa*/ 	.byte	0x08
	.zero		1


	//   ....[20]....
        /*09ac*/ 	.word	0x000008d0
        /*09b0*/ 	.word	0x000000ff
        /*09b4*/ 	.word	0x000388b8
        /*09b8*/ 	.short	0x0100
        /*09ba*/ 	.byte	0x08
	.zero		1


	//   ....[21]....
        /*09bc*/ 	.word	0x000008e0
        /*09c0*/ 	.word	0x000000ff
        /*09c4*/ 	.word	0x000388c8
        /*09c8*/ 	.short	0x0100
        /*09ca*/ 	.byte	0x08
	.zero		1


	//   ....[22]....
        /*09cc*/ 	.word	0x00001ba0
        /*09d0*/ 	.word	0x00000002
        /*09d4*/ 	.word	0x00038800
        /*09d8*/ 	.short	0x010a
        /*09da*/ 	.byte	0x3f
	.zero		1


	//   ....[23]....
        /*09dc*/ 	.word	0x00001c40
        /*09e0*/ 	.word	0x00000004
        /*09e4*/ 	.word	0x00038830
        /*09e8*/ 	.short	0x010a
        /*09ea*/ 	.byte	0x3f
	.zero		1


	//   ....[24]....
        /*09ec*/ 	.word	0x00001cb0
        /*09f0*/ 	.word	0x00000004
        /*09f4*/ 	.word	0x00038830
        /*09f8*/ 	.short	0x010a
        /*09fa*/ 	.byte	0x3f
	.zero		1


	//   ....[25]....
        /*09fc*/ 	.word	0x00003780
        /*0a00*/ 	.word	0x00000004
        /*0a04*/ 	.word	0x00000000
        /*0a08*/ 	.short	0x0101
        /*0a0a*/ 	.byte	0x3f
	.zero		1


	//   ....[26]....
        /*0a0c*/ 	.word	0x00004f80
        /*0a10*/ 	.word	0x000000ff
        /*0a14*/ 	.word	0x00038830
        /*0a18*/ 	.short	0x010a
        /*0a1a*/ 	.byte	0x06
	.zero		1


	//   ....[27]....
        /*0a1c*/ 	.word	0x00004fc0
        /*0a20*/ 	.word	0x000000ff
        /*0a24*/ 	.word	0x00038830
        /*0a28*/ 	.short	0x010a
        /*0a2a*/ 	.byte	0x06
	.zero		1


	//   ....[28]....
        /*0a2c*/ 	.word	0x00005360
        /*0a30*/ 	.word	0x000000ff
        /*0a34*/ 	.word	0x00038850
        /*0a38*/ 	.short	0x010a
        /*0a3a*/ 	.byte	0x06
	.zero		1


	//   ....[29]....
        /*0a3c*/ 	.word	0x000053a0
        /*0a40*/ 	.word	0x000000ff
        /*0a44*/ 	.word	0x00038850
        /*0a48*/ 	.short	0x010a
        /*0a4a*/ 	.byte	0x06
	.zero		1


	//   ....[30]....
        /*0a4c*/ 	.word	0x00006a10
        /*0a50*/ 	.word	0x000000ac
        /*0a54*/ 	.word	0x00000000
        /*0a58*/ 	.short	0x0101
        /*0a5a*/ 	.byte	0x3f
	.zero		1


	//   ....[31]....
        /*0a5c*/ 	.word	0x00007110
        /*0a60*/ 	.word	0x00000008
        /*0a64*/ 	.word	0x00000000
        /*0a68*/ 	.short	0x0101
        /*0a6a*/ 	.byte	0x3f
	.zero		1


	//   ....[32]....
        /*0a6c*/ 	.word	0x00007ae0
        /*0a70*/ 	.word	0x0000000f
        /*0a74*/ 	.word	0x00038850
        /*0a78*/ 	.short	0x010a
        /*0a7a*/ 	.byte	0x3f
	.zero		1


	//   ....[33]....
        /*0a7c*/ 	.word	0x00007b70
        /*0a80*/ 	.word	0x0000000f
        /*0a84*/ 	.word	0x00038850
        /*0a88*/ 	.short	0x010a
        /*0a8a*/ 	.byte	0x3f
	.zero		1


	//   ....[34]....
        /*0a8c*/ 	.word	0x00008180
        /*0a90*/ 	.word	0x00000003
        /*0a94*/ 	.word	0x00000000
        /*0a98*/ 	.short	0x0101
        /*0a9a*/ 	.byte	0x3f
	.zero		1


	//   ....[35]....
        /*0a9c*/ 	.word	0x0000b0d0
        /*0aa0*/ 	.word	0x00000003
        /*0aa4*/ 	.word	0x00000000
        /*0aa8*/ 	.short	0x0101
        /*0aaa*/ 	.byte	0x3f
	.zero		1


	//   ....[36]....
        /*0aac*/ 	.word	0x0000e270
        /*0ab0*/ 	.word	0x00000004
        /*0ab4*/ 	.word	0x00038880
        /*0ab8*/ 	.short	0x010a
        /*0aba*/ 	.byte	0x3f
	.zero		1


	//   ....[37]....
        /*0abc*/ 	.word	0x0000e470
        /*0ac0*/ 	.word	0x00000004
        /*0ac4*/ 	.word	0x00038840
        /*0ac8*/ 	.short	0x010a
        /*0aca*/ 	.byte	0x3f
	.zero		1


	//   ....[38]....
        /*0acc*/ 	.word	0x0000f1a0
        /*0ad0*/ 	.word	0x00000013
        /*0ad4*/ 	.word	0x00038800
        /*0ad8*/ 	.short	0x0107
        /*0ada*/ 	.byte	0x3f
	.zero		1


	//   ....[39]....
        /*0adc*/ 	.word	0x0000f2a0
        /*0ae0*/ 	.word	0x00000013
        /*0ae4*/ 	.word	0x00038800
        /*0ae8*/ 	.short	0x0101
        /*0aea*/ 	.byte	0x3f
	.zero		1


	//   ....[40]....
        /*0aec*/ 	.word	0x0000f2c0
        /*0af0*/ 	.word	0x00000013
        /*0af4*/ 	.word	0x00038820
        /*0af8*/ 	.short	0x010a
        /*0afa*/ 	.byte	0x3f
	.zero		1


	//   ....[41]....
        /*0afc*/ 	.word	0x0000f5e0
        /*0b00*/ 	.word	0x00000004
        /*0b04*/ 	.word	0x00038880
        /*0b08*/ 	.short	0x010a
        /*0b0a*/ 	.byte	0x3f
	.zero		1


	//   ....[42]....
        /*0b0c*/ 	.word	0x0000f930
        /*0b10*/ 	.word	0x00000004
        /*0b14*/ 	.word	0x00038840
        /*0b18*/ 	.short	0x010a
        /*0b1a*/ 	.byte	0x3f
	.zero		1


	//   ....[43]....
        /*0b1c*/ 	.word	0x0000fcf0
        /*0b20*/ 	.word	0x00000014
        /*0b24*/ 	.word	0x00038870
        /*0b28*/ 	.short	0x010a
        /*0b2a*/ 	.byte	0x3f
	.zero		1


	//   ....[44]....
        /*0b2c*/ 	.word	0x0000fd60
        /*0b30*/ 	.word	0x00000014
        /*0b34*/ 	.word	0x00038860
        /*0b38*/ 	.short	0x010a
        /*0b3a*/ 	.byte	0x3f
	.zero		1


	//   ....[45]....
        /*0b3c*/ 	.word	0x00010560
        /*0b40*/ 	.word	0x00000014
        /*0b44*/ 	.word	0x00038850
        /*0b48*/ 	.short	0x0101
        /*0b4a*/ 	.byte	0x3f
	.zero		1


	//   ....[46]....
        /*0b4c*/ 	.word	0x000105e0
        /*0b50*/ 	.word	0x00000014
        /*0b54*/ 	.word	0x00000000
        /*0b58*/ 	.short	0x0101
        /*0b5a*/ 	.byte	0x3f
	.zero		1


	//   ....[47]....
        /*0b5c*/ 	.word	0x00010810
        /*0b60*/ 	.word	0x00000011
        /*0b64*/ 	.word	0x00038870
        /*0b68*/ 	.short	0x010a
        /*0b6a*/ 	.byte	0x3f
	.zero		1


	//   ....[48]....
        /*0b6c*/ 	.word	0x00010880
        /*0b70*/ 	.word	0x00000011
        /*0b74*/ 	.word	0x00038860
        /*0b78*/ 	.short	0x010a
        /*0b7a*/ 	.byte	0x3f
	.zero		1


	//   ....[49]....
        /*0b7c*/ 	.word	0x000110a0
        /*0b80*/ 	.word	0x00000011
        /*0b84*/ 	.word	0x00038850
        /*0b88*/ 	.short	0x0101
        /*0b8a*/ 	.byte	0x3f
	.zero		1


	//   ....[50]....
        /*0b8c*/ 	.word	0x000110f0
        /*0b90*/ 	.word	0x00000011
        /*0b94*/ 	.word	0x00000000
        /*0b98*/ 	.short	0x0101
        /*0b9a*/ 	.byte	0x3f
	.zero		1


	//   ....[51]....
        /*0b9c*/ 	.word	0x00011c30
        /*0ba0*/ 	.word	0x00000000
        /*0ba4*/ 	.word	0x00038820
        /*0ba8*/ 	.short	0x010a
        /*0baa*/ 	.byte	0x3f
	.zero		1


	//   ....[52]....
        /*0bac*/ 	.word	0x00011df0
        /*0bb0*/ 	.word	0x00000006
        /*0bb4*/ 	.word	0x00000000
        /*0bb8*/ 	.short	0x010a
        /*0bba*/ 	.byte	0x3f
	.zero		1


	//   ....[53]....
        /*0bbc*/ 	.word	0x00011e60
        /*0bc0*/ 	.word	0x00000007
        /*0bc4*/ 	.word	0x00000000
        /*0bc8*/ 	.short	0x010a
        /*0bca*/ 	.byte	0x3f
	.zero		1


	//   ....[54]....
        /*0bcc*/ 	.word	0x00011ec0
        /*0bd0*/ 	.word	0x00000004
        /*0bd4*/ 	.word	0x00038860
        /*0bd8*/ 	.short	0x010a
        /*0bda*/ 	.byte	0x3f
	.zero		1


	//   ....[55]....
        /*0bdc*/ 	.word	0x00011f10
        /*0be0*/ 	.word	0x00000003
        /*0be4*/ 	.word	0x00038860
        /*0be8*/ 	.short	0x010a
        /*0bea*/ 	.byte	0x3f
	.zero		1


	//   ....[56]....
        /*0bec*/ 	.word	0x00011f50
        /*0bf0*/ 	.word	0x00000004
        /*0bf4*/ 	.word	0x00038880
        /*0bf8*/ 	.short	0x010a
        /*0bfa*/ 	.byte	0x3f
	.zero		1


	//   ....[57]....
        /*0bfc*/ 	.word	0x00011f70
        /*0c00*/ 	.word	0x00000003
        /*0c04*/ 	.word	0x00038880
        /*0c08*/ 	.short	0x010a
        /*0c0a*/ 	.byte	0x3f
	.zero		1


	//   ....[58]....
        /*0c0c*/ 	.word	0x00011fd0
        /*0c10*/ 	.word	0x00000002
        /*0c14*/ 	.word	0x00038800
        /*0c18*/ 	.short	0x010a
        /*0c1a*/ 	.byte	0x3f
	.zero		1


	//   ....[59]....
        /*0c1c*/ 	.word	0x00012020
        /*0c20*/ 	.word	0x00000004
        /*0c24*/ 	.word	0x00038830
        /*0c28*/ 	.short	0x010a
        /*0c2a*/ 	.byte	0x3f
	.zero		1


	//   ....[60]....
        /*0c2c*/ 	.word	0x00012080
        /*0c30*/ 	.word	0x00000003
        /*0c34*/ 	.word	0x00038830
        /*0c38*/ 	.short	0x010a
        /*0c3a*/ 	.byte	0x3f
	.zero		1


	//   ....[61]....
        /*0c3c*/ 	.word	0x000120e0
        /*0c40*/ 	.word	0x00000003
        /*0c44*/ 	.word	0x00038850
        /*0c48*/ 	.short	0x010a
        /*0c4a*/ 	.byte	0x3f
	.zero		1


	//   ....[62]....
        /*0c4c*/ 	.word	0x00012130
        /*0c50*/ 	.word	0x0000000f
        /*0c54*/ 	.word	0x00038850
        /*0c58*/ 	.short	0x010a
        /*0c5a*/ 	.byte	0x3f
	.zero		1


	//   ....[63]....
        /*0c5c*/ 	.word	0x00012280
        /*0c60*/ 	.word	0x00000004
        /*0c64*/ 	.word	0x00038880
        /*0c68*/ 	.short	0x010a
        /*0c6a*/ 	.byte	0x3f
	.zero		1


	//   ....[64]....
        /*0c6c*/ 	.word	0x000122d0
        /*0c70*/ 	.word	0x00000004
        /*0c74*/ 	.word	0x00038840
        /*0c78*/ 	.short	0x010a
        /*0c7a*/ 	.byte	0x3f
	.zero		1


	//   ....[65]....
        /*0c7c*/ 	.word	0x00012d70
        /*0c80*/ 	.word	0x00000013
        /*0c84*/ 	.word	0x00038820
        /*0c88*/ 	.short	0x010a
        /*0c8a*/ 	.byte	0x3f
	.zero		1


	//   ....[66]....
        /*0c8c*/ 	.word	0x00012dc0
        /*0c90*/ 	.word	0x00000004
        /*0c94*/ 	.word	0x00038880
        /*0c98*/ 	.short	0x010a
        /*0c9a*/ 	.byte	0x3f
	.zero		1


	//   ....[67]....
        /*0c9c*/ 	.word	0x00012e10
        /*0ca0*/ 	.word	0x00000004
        /*0ca4*/ 	.word	0x00038840
        /*0ca8*/ 	.short	0x010a
        /*0caa*/ 	.byte	0x3f
	.zero		1


	//   ....[68]....
        /*0cac*/ 	.word	0x00012e60
        /*0cb0*/ 	.word	0x00000014
        /*0cb4*/ 	.word	0x00038870
        /*0cb8*/ 	.short	0x010a
        /*0cba*/ 	.byte	0x3f
	.zero		1


	//   ....[69]....
        /*0cbc*/ 	.word	0x00012eb0
        /*0cc0*/ 	.word	0x00000014
        /*0cc4*/ 	.word	0x00038860
        /*0cc8*/ 	.short	0x010a
        /*0cca*/ 	.byte	0x3f
	.zero		1


	//   ....[70]....
        /*0ccc*/ 	.word	0x00012f00
        /*0cd0*/ 	.word	0x00000011
        /*0cd4*/ 	.word	0x00038870
        /*0cd8*/ 	.short	0x010a
        /*0cda*/ 	.byte	0x3f
	.zero		1


	//   ....[71]....
        /*0cdc*/ 	.word	0x00012f50
        /*0ce0*/ 	.word	0x00000011
        /*0ce4*/ 	.word	0x00038860
        /*0ce8*/ 	.short	0x010a
        /*0cea*/ 	.byte	0x3f
	.zero		1


	//   ....[72]....
        /*0cec*/ 	.word	0x00012fa0
        /*0cf0*/ 	.word	0x00000000
        /*0cf4*/ 	.word	0x00038820
        /*0cf8*/ 	.short	0x010a
        /*0cfa*/ 	.byte	0x3f
	.zero		1


	//   ....[73]....
        /*0cfc*/ 	.word	0x00013140
        /*0d00*/ 	.word	0x00000006
        /*0d04*/ 	.word	0x00000000
        /*0d08*/ 	.short	0x010a
        /*0d0a*/ 	.byte	0x3f
	.zero		1


	//   ....[74]....
        /*0d0c*/ 	.word	0x00013190
        /*0d10*/ 	.word	0x00000007
        /*0d14*/ 	.word	0x00000000
        /*0d18*/ 	.short	0x010a
        /*0d1a*/ 	.byte	0x3f
	.zero		1


	//   ....[75]....
        /*0d1c*/ 	.word	0x000131e0
        /*0d20*/ 	.word	0x00000004
        /*0d24*/ 	.word	0x00038860
        /*0d28*/ 	.short	0x010a
        /*0d2a*/ 	.byte	0x3f
	.zero		1


	//   ....[76]....
        /*0d2c*/ 	.word	0x00013230
        /*0d30*/ 	.word	0x00000003
        /*0d34*/ 	.word	0x00038860
        /*0d38*/ 	.short	0x010a
        /*0d3a*/ 	.byte	0x3f
	.zero		1


	//   ....[77]....
        /*0d3c*/ 	.word	0x00013280
        /*0d40*/ 	.word	0x00000004
        /*0d44*/ 	.word	0x00038880
        /*0d48*/ 	.short	0x010a
        /*0d4a*/ 	.byte	0x3f
	.zero		1


	//----- nvinfo : EIATTR_NUM_MBARRIERS
	.align		4
.L_126:
        /*0d4c*/ 	.byte	0x03, 0x38
        /*0d4e*/ 	.short	0x0016


	//----- nvinfo : EIATTR_EXIT_INSTR_OFFSETS
	.align		4
        /*0d50*/ 	.byte	0x04, 0x1c
        /*0d52*/ 	.short	(.L_128 - .L_127)


	//   ....[0]....
.L_127:
        /*0d54*/ 	.word	0x00000a80


	//   ....[1]....
        /*0d58*/ 	.word	0x0000c4e0


	//   ....[2]....
        /*0d5c*/ 	.word	0x00011fc0


	//----- nvinfo : EIATTR_MAX_THREADS
	.align		4
.L_128:
        /*0d60*/ 	.byte	0x04, 0x05
        /*0d62*/ 	.short	(.L_130 - .L_129)
.L_129:
        /*0d64*/ 	.word	0x00000180
        /*0d68*/ 	.word	0x00000001
        /*0d6c*/ 	.word	0x00000001


	//----- nvinfo : EIATTR_CRS_STACK_SIZE
	.align		4
.L_130:
        /*0d70*/ 	.byte	0x04, 0x1e
        /*0d72*/ 	.short	(.L_132 - .L_131)
.L_131:
        /*0d74*/ 	.word	0x00000000


	//----- nvinfo : EIATTR_CBANK_PARAM_SIZE
	.align		4
.L_132:
        /*0d78*/ 	.byte	0x03, 0x19
        /*0d7a*/ 	.short	0x0af0


	//----- nvinfo : EIATTR_PARAM_CBANK
	.align		4
        /*0d7c*/ 	.byte	0x04, 0x0a
        /*0d7e*/ 	.short	(.L_134 - .L_133)
	.align		4
.L_133:
        /*0d80*/ 	.word	index@(.nv.constant0._ZN7cutlass13device_kernelIN5flash11enable_sm90INS1_16FlashAttnFwdSm90INS1_25CollectiveMainloopFwdSm90ILi2EN4cute5tupleIJNS5_1CILi1EEES8_S8_EEENS6_IJNS7_ILi128EEESA_NS7_ILi256EEEEEELi256ENS_12float_e4m3_tEfNS_4arch4Sm90ELb0ELb0ELb1ELb1ELb0ELb0ELb0ELb1ELb1ELb1ELb0ELb0EEENS1_21CollectiveEpilogueFwdINS6_IJSA_SB_SA_EEES9_NS_10bfloat16_tESF_Li256ELb1ELb1ELb0ELb1EEENS1_36VarlenDynamicPersistentTileSchedulerILi128ELi128ELi256ELi128ELb0ELb1ELb1ELb0ELb1ELb1EEEEEEEEEvNT_6ParamsE)
        /*0d84*/ 	.short	0x0210
        /*0d86*/ 	.short	0x0af0


	//----- nvinfo : EIATTR_SW_WAR
	.align		4
.L_134:
        /*0d88*/ 	.byte	0x04, 0x36
        /*0d8a*/ 	.short	(.L_136 - .L_135)
.L_135:
        /*0d8c*/ 	.word	0x00000008
.L_136:


//--------------------- .nv.info._ZN7cutlass13device_kernelIN5flash11enable_sm90INS1_16FlashAttnFwdSm90INS1_25CollectiveMainloopFwdSm90ILi2EN4cute5tupleIJNS5_1CILi1EEES8_S8_EEENS6_IJNS7_ILi128EEESA_NS7_ILi256EEEEEELi256ENS_12float_e4m3_tEfNS_4arch4Sm90ELb0ELb0ELb1ELb1ELb0ELb1ELb0ELb1ELb1ELb1ELb0ELb0EEENS1_21CollectiveEpilogueFwdINS6_IJSA_SB_SA_EEES9_NS_10bfloat16_tESF_Li256ELb1ELb1ELb0ELb1EEENS1_36VarlenDynamicPersistentTileSchedulerILi128ELi128ELi256ELi128ELb0ELb1ELb1ELb0ELb1ELb1EEEEEEEEEvNT_6ParamsE --------------------------
	.section	.nv.info._ZN7cutlass13device_kernelIN5flash11enable_sm90INS1_16FlashAttnFwdSm90INS1_25CollectiveMainloopFwdSm90ILi2EN4cute5tupleIJNS5_1CILi1EEES8_S8_EEENS6_IJNS7_ILi128EEESA_NS7_ILi256EEEEEELi256ENS_12float_e4m3_tEfNS_4arch4Sm90ELb0ELb0ELb1ELb1ELb0ELb1ELb0ELb1ELb1ELb1ELb0ELb0EEENS1_21CollectiveEpilogueFwdINS6_IJSA_SB_SA_EEES9_NS_10bfloat16_tESF_Li256ELb1ELb1ELb0ELb1EEENS1_36VarlenDynamicPersistentTileSchedulerILi128ELi128ELi256ELi128ELb0ELb1ELb1ELb0ELb1ELb1EEEEEEEEEvNT_6ParamsE,"",@"SHT_CUDA_INFO"
	.sectionflags	@""
	.align	4


	//----- nvinfo : EIATTR_CUDA_API_VERSION
	.align		4
        /*0000*/ 	.byte	0x04, 0x37
        /*0002*/ 	.short	(.L_138 - .L_137)
.L_137:
        /*0004*/ 	.word	0x00000082


	//----- nvinfo : EIATTR_KPARAM_INFO
	.align		4
.L_138:
        /*0008*/ 	.byte	0x04, 0x17
        /*000a*/ 	.short	(.L_140 - .L_139)
.L_139:
        /*000c*/ 	.word	0x00000000
        /*0010*/ 	.short	0x0000
        /*0012*/ 	.short	0x0070
        /*0014*/ 	.byte	0x00, 0xf0, 0x01, 0x2a


	//----- nvinfo : EIATTR_SPARSE_MMA_MASK
	.align		4
.L_140:
        /*0018*/ 	.byte	0x03, 0x50
        /*001a*/ 	.short	0x0000


	//----- nvinfo : EIATTR_MAXREG_COUNT
	.align		4
        /*001c*/ 	.byte	0x03, 0x1b
        /*001e*/ 	.short	0x00a8


	//----- nvinfo : EIATTR_NUM_BARRIERS
	.align		4
        /*0020*/ 	.byte	0x02, 0x4c
        /*0022*/ 	.byte	0x10
	.zero		1


	//----- nvinfo : EIATTR_EXTERNS
	.align		4
        /*0024*/ 	.byte	0x04, 0x0f
        /*0026*/ 	.short	(.L_142 - .L_141)


	//   ....[0]....
	.align		4
.L_141:
        /*0028*/ 	.word	index@(__assertfail)


	//----- nvinfo : EIATTR_ANNOTATIONS
	.align		4
.L_142:
        /*002c*/ 	.byte	0x04, 0x55
        /*002e*/ 	.short	(.L_144 - .L_143)


	//   ....[0]....
.L_143:
        /* <DEDUP_REMOVED lines=102> */


	//----- nvinfo : EIATTR_MERCURY_ISA_VERSION
	.align		4
.L_144:
        /*0680*/ 	.byte	0x03, 0x5f
        /*0682*/ 	.short	0x0101


	//----- nvinfo : EIATTR_UNUSED_LOAD_BYTE_OFFSET
	.align		4
        /*0684*/ 	.byte	0x04, 0x44
        /*0686*/ 	.short	(.L_146 - .L_145)


	//   ....[0]....
.L_145:
        /*0688*/ 	.word	0x00000ad0
        /*068c*/ 	.word	0x0000fff0


	//   ....[1]....
        /*0690*/ 	.word	0x0001adc0
        /*0694*/ 	.word	0x0000fff0


	//----- nvinfo : EIATTR_INT_WARP_WIDE_INSTR_OFFSETS
	.align		4
.L_146:
        /*0698*/ 	.byte	0x04, 0x31
        /*069a*/ 	.short	(.L_148 - .L_147)


	//   ....[0]....
.L_147:
        /*069c*/ 	.word	0x00000190


	//   ....[1]....
        /*06a0*/ 	.word	0x000001d0


	//   ....[2]....
        /*06a4*/ 	.word	0x00000240


	//   ....[3]....
        /*06a8*/ 	.word	0x00021010


	//   ....[4]....
        /*06ac*/ 	.word	0x00021070


	//   ....[5]....
        /*06b0*/ 	.word	0x00024110


	//   ....[6]....
        /*06b4*/ 	.word	0x00024170


	//----- nvinfo : EIATTR_COOP_GROUP_MASK_REGIDS
	.align		4
.L_148:
        /*06b8*/ 	.byte	0x04, 0x29
        /*06ba*/ 	.short	(.L_150 - .L_149)


	//   ....[0]....
.L_149:
        /*06bc*/ 	.word	0xffffffff


	//   ....[1]....
        /*06c0*/ 	.word	0xffffffff


	//   ....[2]....
        /*06c4*/ 	.word	0xffffffff


	//   ....[3]....
        /*06c8*/ 	.word	0xffffffff


	//   ....[4]....
        /*06cc*/ 	.word	0xffffffff


	//   ....[5]....
        /*06d0*/ 	.word	0xffffffff


	//   ....[6]....
        /*06d4*/ 	.word	0xffffffff


	//   ....[7]....
        /*06d8*/ 	.word	0xffffffff


	//   ....[8]....
        /*06dc*/ 	.word	0xffffffff


	//   ....[9]....
        /*06e0*/ 	.word	0xffffffff


	//   ....[10]....
        /*06e4*/ 	.word	0xffffffff


	//   ....[11]....
        /*06e8*/ 	.word	0xffffffff


	//   ....[12]....
        /*06ec*/ 	.word	0xffffffff


	//   ....[13]....
        /*06f0*/ 	.word	0xffffffff


	//   ....[14]....
        /*06f4*/ 	.word	0xffffffff


	//   ....[15]....
        /*06f8*/ 	.word	0xffffffff


	//   ....[16]....
        /*06fc*/ 	.word	0xffffffff


	//   ....[17]....
        /*0700*/ 	.word	0xffffffff


	//   ....[18]....
        /*0704*/ 	.word	0xffffffff


	//   ....[19]....
        /*0708*/ 	.word	0xffffffff


	//   ....[20]....
        /*070c*/ 	.word	0xffffffff


	//   ....[21]....
        /*0710*/ 	.word	0xffffffff


	//   ....[22]....
        /*0714*/ 	.word	0xffffffff


	//   ....[23]....
        /*0718*/ 	.word	0xffffffff


	//   ....[24]....
        /*071c*/ 	.word	0xffffffff


	//   ....[25]....
        /*0720*/ 	.word	0xffffffff


	//   ....[26]....
        /*0724*/ 	.word	0xffffffff


	//   ....[27]....
        /*0728*/ 	.word	0xffffffff


	//   ....[28]....
        /*072c*/ 	.word	0xffffffff


	//   ....[29]....
        /*0730*/ 	.word	0xffffffff


	//   ....[30]....
        /*0734*/ 	.word	0xffffffff


	//   ....[31]....
        /*0738*/ 	.word	0xffffffff


	//   ....[32]....
        /*073c*/ 	.word	0xffffffff


	//   ....[33]....
        /*0740*/ 	.word	0xffffffff


	//   ....[34]....
        /*0744*/ 	.word	0xffffffff


	//   ....[35]....
        /*0748*/ 	.word	0xffffffff


	//   ....[36]....
        /*074c*/ 	.word	0xffffffff


	//   ....[37]....
        /*0750*/ 	.word	0xffffffff


	//   ....[38]....
        /*0754*/ 	.word	0xffffffff


	//   ....[39]....
        /*0758*/ 	.word	0xffffffff


	//   ....[40]....
        /*075c*/ 	.word	0xffffffff


	//   ....[41]....
        /*0760*/ 	.word	0xffffffff


	//   ....[42]....
        /*0764*/ 	.word	0xffffffff


	//   ....[43]....
        /*0768*/ 	.word	0xffffffff


	//   ....[44]....
        /*076c*/ 	.word	0xffffffff


	//   ....[45]....
        /*0770*/ 	.word	0xffffffff


	//   ....[46]....
        /*0774*/ 	.word	0xffffffff


	//   ....[47]....
        /*0778*/ 	.word	0xffffffff


	//   ....[48]....
        /*077c*/ 	.word	0xffffffff


	//   ....[49]....
        /*0780*/ 	.word	0xffffffff


	//   ....[50]....
        /*0784*/ 	.word	0xffffffff


	//   ....[51]....
        /*0788*/ 	.word	0xffffffff


	//   ....[52]....
        /*078c*/ 	.word	0xffffffff


	//   ....[53]....
        /*0790*/ 	.word	0xffffffff


	//   ....[54]....
        /*0794*/ 	.word	0xffffffff


	//   ....[55]....
        /*0798*/ 	.word	0xffffffff


	//   ....[56]....
        /*079c*/ 	.word	0xffffffff


	//   ....[57]....
        /*07a0*/ 	.word	0xffffffff


	//   ....[58]....
        /*07a4*/ 	.word	0xffffffff


	//   ....[59]....
        /*07a8*/ 	.word	0xffffffff


	//   ....[60]....
        /*07ac*/ 	.word	0xffffffff


	//   ....[61]....
        /*07b0*/ 	.word	0xffffffff


	//   ....[62]....
        /*07b4*/ 	.word	0xffffffff


	//   ....[63]....
        /*07b8*/ 	.word	0xffffffff


	//   ....[64]....
        /*07bc*/ 	.word	0xffffffff


	//   ....[65]....
        /*07c0*/ 	.word	0xffffffff


	//   ....[66]....
        /*07c4*/ 	.word	0xffffffff


	//   ....[67]....
        /*07c8*/ 	.word	0xffffffff


	//   ....[68]....
        /*07cc*/ 	.word	0xffffffff


	//   ....[69]....
        /*07d0*/ 	.word	0xffffffff


	//   ....[70]....
        /*07d4*/ 	.word	0xffffffff


	//   ....[71]....
        /*07d8*/ 	.word	0xffffffff


	//   ....[72]....
        /*07dc*/ 	.word	0xffffffff


	//   ....[73]....
        /*07e0*/ 	.word	0xffffffff


	//   ....[74]....
        /*07e4*/ 	.word	0xffffffff


	//   ....[75]....
        /*07e8*/ 	.word	0xffffffff


	//   ....[76]....
        /*07ec*/ 	.word	0xffffffff


	//   ....[77]....
        /*07f0*/ 	.word	0xffffffff


	//   ....[78]....
        /*07f4*/ 	.word	0xffffffff


	//   ....[79]....
        /*07f8*/ 	.word	0xffffffff


	//   ....[80]....
        /*07fc*/ 	.word	0xffffffff


	//   ....[81]....
        /*0800*/ 	.word	0xffffffff


	//   ....[82]....
        /*0804*/ 	.word	0xffffffff


	//   ....[83]....
        /*0808*/ 	.word	0xffffffff


	//   ....[84]....
        /*080c*/ 	.word	0xffffffff


	//   ....[85]....
        /*0810*/ 	.word	0xffffffff


	//   ....[86]....
        /*0814*/ 	.word	0xffffffff


	//   ....[87]....
        /*0818*/ 	.word	0xffffffff


	//   ....[88]....
        /*081c*/ 	.word	0xffffffff


	//   ....[89]....
        /*0820*/ 	.word	0xffffffff


	//   ....[90]....
        /*0824*/ 	.word	0xffffffff


	//   ....[91]....
        /*0828*/ 	.word	0xffffffff


	//   ....[92]....
        /*082c*/ 	.word	0xffffffff


	//   ....[93]....
        /*0830*/ 	.word	0xffffffff


	//   ....[94]....
        /*0834*/ 	.word	0xffffffff


	//   ....[95]....
        /*0838*/ 	.word	0xffffffff


	//   ....[96]....
        /*083c*/ 	.word	0xffffffff


	//   ....[97]....
        /*0840*/ 	.word	0xffffffff


	//   ....[98]....
        /*0844*/ 	.word	0xffffffff


	//   ....[99]....
        /*0848*/ 	.word	0xffffffff


	//   ....[100]....
        /*084c*/ 	.word	0xffffffff


	//   ....[101]....
        /*0850*/ 	.word	0xffffffff


	//   ....[102]....
        /*0854*/ 	.word	0xffffffff


	//   ....[103]....
        /*0858*/ 	.word	0xffffffff


	//   ....[104]....
        /*085c*/ 	.word	0xffffffff


	//   ....[105]....
        /*0860*/ 	.word	0xffffffff


	//   ....[106]....
        /*0864*/ 	.word	0xffffffff


	//   ....[107]....
        /*0868*/ 	.word	0xffffffff


	//   ....[108]....
        /*086c*/ 	.word	0xffffffff


	//   ....[109]....
        /*0870*/ 	.word	0xffffffff


	//   ....[110]....
        /*0874*/ 	.word	0xffffffff


	//   ....[111]....
        /*0878*/ 	.word	0xffffffff


	//   ....[112]....
        /*087c*/ 	.word	0xffffffff


	//   ....[113]....
        /*0880*/ 	.word	0xffffffff


	//   ....[114]....
        /*0884*/ 	.word	0xffffffff


	//   ....[115]....
        /*0888*/ 	.word	0xffffffff


	//   ....[116]....
        /*088c*/ 	.word	0xffffffff


	//   ....[117]....
        /*0890*/ 	.word	0xffffffff


	//   ....[118]....
        /*0894*/ 	.word	0xffffffff


	//   ....[119]....
        /*0898*/ 	.word	0xffffffff


	//   ....[120]....
        /*089c*/ 	.word	0xffffffff


	//   ....[121]....
        /*08a0*/ 	.word	0xffffffff


	//   ....[122]....
        /*08a4*/ 	.word	0xffffffff


	//   ....[123]....
        /*08a8*/ 	.word	0xffffffff


	//   ....[124]....
        /*08ac*/ 	.word	0xffffffff


	//   ....[125]....
        /*08b0*/ 	.word	0xffffffff


	//   ....[126]....
        /*08b4*/ 	.word	0xffffffff


	//   ....[127]....
        /*08b8*/ 	.word	0xffffffff


	//   ....[128]....
        /*08bc*/ 	.word	0xffffffff


	//   ....[129]....
        /*08c0*/ 	.word	0xffffffff


	//   ....[130]....
        /*08c4*/ 	.word	0xffffffff


	//   ....[131]....
        /*08c8*/ 	.word	0xffffffff


	//   ....[132]....
        /*08cc*/ 	.word	0xffffffff


	//   ....[133]....
        /*08d0*/ 	.word	0xffffffff


	//   ....[134]....
        /*08d4*/ 	.word	0xffffffff


	//   ....[135]....
        /*08d8*/ 	.word	0xffffffff


	//   ....[136]....
        /*08dc*/ 	.word	0xffffffff


	//   ....[137]....
        /*08e0*/ 	.word	0xffffffff


	//   ....[138]....
        /*08e4*/ 	.word	0xffffffff


	//   ....[139]....
        /*08e8*/ 	.word	0xffffffff


	//   ....[140]....
        /*08ec*/ 	.word	0xffffffff


	//   ....[141]....
        /*08f0*/ 	.word	0xffffffff


	//   ....[142]....
        /*08f4*/ 	.word	0xffffffff


	//   ....[143]....
        /*08f8*/ 	.word	0xffffffff


	//   ....[144]....
        /*08fc*/ 	.word	0xffffffff


	//   ....[145]....
        /*0900*/ 	.word	0xffffffff


	//   ....[146]....
        /*0904*/ 	.word	0xffffffff


	//   ....[147]....
        /*0908*/ 	.word	0xffffffff


	//   ....[148]....
        /*090c*/ 	.word	0xffffffff


	//   ....[149]....
        /*0910*/ 	.word	0xffffffff


	//   ....[150]....
        /*0914*/ 	.word	0xffffffff


	//   ....[151]....
        /*0918*/ 	.word	0xffffffff


	//   ....[152]....
        /*091c*/ 	.word	0xffffffff


	//   ....[153]....
        /*0920*/ 	.word	0xffffffff


	//   ....[154]....
        /*0924*/ 	.word	0xffffffff


	//   ....[155]....
        /*0928*/ 	.word	0xffffffff


	//   ....[156]....
        /*092c*/ 	.word	0xffffffff


	//   ....[157]....
        /*0930*/ 	.word	0xffffffff


	//   ....[158]....
        /*0934*/ 	.word	0xffffffff


	//   ....[159]....
        /*0938*/ 	.word	0xffffffff


	//   ....[160]....
        /*093c*/ 	.word	0xffffffff


	//   ....[161]....
        /*0940*/ 	.word	0xffffffff


	//   ....[162]....
        /*0944*/ 	.word	0xffffffff


	//   ....[163]....
        /*0948*/ 	.word	0xffffffff


	//   ....[164]....
        /*094c*/ 	.word	0x0500000f


	//   ....[165]....
        /*0950*/ 	.word	0x0500000f


	//   ....[166]....
        /*0954*/ 	.word	0x0500000f


	//   ....[167]....
        /*0958*/ 	.word	0x0500000f


	//   ....[168]....
        /*095c*/ 	.word	0x0500000f


	//   ....[169]....
        /*0960*/ 	.word	0x0500000f


	//   ....[170]....
        /*0964*/ 	.word	0x0500000f


	//   ....[171]....
        /*0968*/ 	.word	0x0500000f


	//   ....[172]....
        /*096c*/ 	.word	0x0500000f


	//   ....[173]....
        /*0970*/ 	.word	0x0500000f


	//   ....[174]....
        /*0974*/ 	.word	0x0500000f


	//   ....[175]....
        /*0978*/ 	.word	0x0500000f


	//   ....[176]....
        /*097c*/ 	.word	0x0500000f


	//   ....[177]....
        /*0980*/ 	.word	0x0500000f


	//   ....[178]....
        /*0984*/ 	.word	0x0500000f


	//   ....[179]....
        /*0988*/ 	.word	0x0500000f


	//   ....[180]....
        /*098c*/ 	.word	0x0500000f


	//   ....[181]....
        /*0990*/ 	.word	0x0500000f


	//   ....[182]....
        /*0994*/ 	.word	0x0500000f


	//   ....[183]....
        /*0998*/ 	.word	0x0500000f


	//   ....[184]....
        /*099c*/ 	.word	0x0500000f


	//   ....[185]....
        /*09a0*/ 	.word	0x0500000f


	//   ....[186]....
        /*09a4*/ 	.word	0x0500000f


	//   ....[187]....
        /*09a8*/ 	.word	0x0500000f


	//   ....[188]....
        /*09ac*/ 	.word	0x0500000f


	//   ....[189]....
        /*09b0*/ 	.word	0x0500000f


	//   ....[190]....
        /*09b4*/ 	.word	0x0500000f


	//   ....[191]....
        /*09b8*/ 	.word	0x0500000f


	//   ....[192]....
        /*09bc*/ 	.word	0x0500000f


	//   ....[193]....
        /*09c0*/ 	.word	0x0500000f


	//   ....[194]....
        /*09c4*/ 	.word	0x0500000f


	//   ....[195]....
        /*09c8*/ 	.word	0x0500000f


	//   ....[196]....
        /*09cc*/ 	.word	0x0500000f


	//   ....[197]....
        /*09d0*/ 	.word	0x0500000f


	//   ....[198]....
        /*09d4*/ 	.word	0x0500000f


	//   ....[199]....
        /*09d8*/ 	.word	0x0500000f


	//   ....[200]....
        /*09dc*/ 	.word	0x0500000f


	//   ....[201]....
        /*09e0*/ 	.word	0x0500000f


	//   ....[202]....
        /*09e4*/ 	.word	0x0500000f


	//   ....[203]....
        /*09e8*/ 	.word	0x0500000f


	//   ....[204]....
        /*09ec*/ 	.word	0x0500000f


	//   ....[205]....
        /*09f0*/ 	.word	0x0500000f


	//   ....[206]....
        /*09f4*/ 	.word	0x0500000f


	//   ....[207]....
        /*09f8*/ 	.word	0x0500000f


	//   ....[208]....
        /*09fc*/ 	.word	0x0500000f


	//   ....[209]....
        /*0a00*/ 	.word	0x0500000f


	//   ....[210]....
        /*0a04*/ 	.word	0x0500000f


	//   ....[211]....
        /*0a08*/ 	.word	0x0500000f


	//   ....[212]....
        /*0a0c*/ 	.word	0x0500000f


	//   ....[213]....
        /*0a10*/ 	.word	0x0500000f


	//   ....[214]....
        /*0a14*/ 	.word	0x0500000f


	//   ....[215]....
        /*0a18*/ 	.word	0x0500000f


	//   ....[216]....
        /*0a1c*/ 	.word	0x0500000f


	//   ....[217]....
        /*0a20*/ 	.word	0x0500000f


	//   ....[218]....
        /*0a24*/ 	.word	0x0500000f


	//   ....[219]....
        /*0a28*/ 	.word	0x0500000f


	//   ....[220]....
        /*0a2c*/ 	.word	0x0500000f


	//   ....[221]....
        /*0a30*/ 	.word	0x0500000f


	//   ....[222]....
        /*0a34*/ 	.word	0x0500000f


	//   ....[223]....
        /*0a38*/ 	.word	0x0500000f


	//   ....[224]....
        /*0a3c*/ 	.word	0x0500000f


	//   ....[225]....
        /*0a40*/ 	.word	0x0500000f


	//   ....[226]....
        /*0a44*/ 	.word	0x0500000f


	//   ....[227]....
        /*0a48*/ 	.word	0x0500000f


	//   ....[228]....
        /*0a4c*/ 	.word	0x0500000f


	//   ....[229]....
        /*0a50*/ 	.word	0x0500000f


	//   ....[230]....
        /*0a54*/ 	.word	0x0500000f


	//   ....[231]....
        /*0a58*/ 	.word	0x0500000f


	//   ....[232]....
        /*0a5c*/ 	.word	0x0500000f


	//   ....[233]....
        /*0a60*/ 	.word	0x0500000f


	//   ....[234]....
        /*0a64*/ 	.word	0x0500000f


	//   ....[235]....
        /*0a68*/ 	.word	0x0500000f


	//   ....[236]....
        /*0a6c*/ 	.word	0x0500000f


	//   ....[237]....
        /*0a70*/ 	.word	0x0500000f


	//   ....[238]....
        /*0a74*/ 	.word	0x0500000f


	//   ....[239]....
        /*0a78*/ 	.word	0x0500000f


	//   ....[240]....
        /*0a7c*/ 	.word	0x0500000f


	//   ....[241]....
        /*0a80*/ 	.word	0x0500000f


	//   ....[242]....
        /*0a84*/ 	.word	0x0500000f


	//   ....[243]....
        /*0a88*/ 	.word	0x0500000f


	//   ....[244]....
        /*0a8c*/ 	.word	0x0500000f


	//   ....[245]....
        /*0a90*/ 	.word	0x0500000f


	//   ....[246]....
        /*0a94*/ 	.word	0x0500000f


	//   ....[247]....
        /*0a98*/ 	.word	0x0500000f


	//   ....[248]....
        /*0a9c*/ 	.word	0x0500000f


	//   ....[249]....
        /*0aa0*/ 	.word	0x0500000f


	//   ....[250]....
        /*0aa4*/ 	.word	0x0500000f


	//   ....[251]....
        /*0aa8*/ 	.word	0x0500000f


	//   ....[252]....
        /*0aac*/ 	.word	0x0500000f


	//   ....[253]....
        /*0ab0*/ 	.word	0x0500000f


	//   ....[254]....
        /*0ab4*/ 	.word	0x0500000f


	//   ....[255]....
        /*0ab8*/ 	.word	0x0500000f


	//   ....[0]....
        /*0abc*/ 	.word	0x0500000f


	//   ....[1]....
        /*0ac0*/ 	.word	0x0500000f


	//   ....[2]....
        /*0ac4*/ 	.word	0x0500000f


	//   ....[3]....
        /*0ac8*/ 	.word	0x0500000f


	//   ....[4]....
        /*0acc*/ 	.word	0x0500000f


	//   ....[5]....
        /*0ad0*/ 	.word	0x0500000f


	//   ....[6]....
        /*0ad4*/ 	.word	0x0500000f


	//   ....[7]....
        /*0ad8*/ 	.word	0x0500000f


	//   ....[8]....
        /*0adc*/ 	.word	0x0500000f


	//   ....[9]....
        /*0ae0*/ 	.word	0x0500000f


	//   ....[10]....
        /*0ae4*/ 	.word	0x0500000f


	//   ....[11]....
        /*0ae8*/ 	.word	0x0500000f


	//   ....[12]....
        /*0aec*/ 	.word	0x0500000f


	//   ....[13]....
        /*0af0*/ 	.word	0x0500000f


	//   ....[14]....
        /*0af4*/ 	.word	0x0500000f


	//   ....[15]....
        /*0af8*/ 	.word	0x0500000f


	//   ....[16]....
        /*0afc*/ 	.word	0x0500000f


	//   ....[17]....
        /*0b00*/ 	.word	0x0500000f


	//   ....[18]....
        /*0b04*/ 	.word	0x0500000f


	//   ....[19]....
        /*0b08*/ 	.word	0x0500000f


	//   ....[20]....
        /*0b0c*/ 	.word	0x0500000f


	//   ....[21]....
        /*0b10*/ 	.word	0x0500000f


	//   ....[22]....
        /*0b14*/ 	.word	0x0500000f


	//   ....[23]....
        /*0b18*/ 	.word	0x0500000f


	//   ....[24]....
        /*0b1c*/ 	.word	0x0500000f


	//----- nvinfo : EIATTR_COOP_GROUP_INSTR_OFFSETS
	.align		4
.L_150:
        /*0b20*/ 	.byte	0x04, 0x28
        /*0b22*/ 	.short	(.L_152 - .L_151)


	//   ....[0]....
.L_151:
        /*0b24*/ 	.word	0x00000070


	//   ....[1]....
        /*0b28*/ 	.word	0x000001a0


	//   ....[2]....
        /*0b2c*/ 	.word	0x000001f0


	//   ....[3]....
        /*0b30*/ 	.word	0x00000420


	//   ....[4]....
        /*0b34*/ 	.word	0x00000580


	//   ....[5]....
        /*0b38*/ 	.word	0x000006a0


	//   ....[6]....
        /*0b3c*/ 	.word	0x00000800


	//   ....[7]....
        /*0b40*/ 	.word	0x0000c5c0


	//   ....[8]....
        /*0b44*/ 	.word	0x0000cdb0


	//   ....[9]....
        /*0b48*/ 	.word	0x0000cdc0


	//   ....[10]....
        /*0b4c*/ 	.word	0x0000cdd0


	//   ....[11]....
        /*0b50*/ 	.word	0x0000cde0


	//   ....[12]....
        /*0b54*/ 	.word	0x00010430


	//   ....[13]....
        /*0b58*/ 	.word	0x00010440


	//   ....[14]....
        /*0b5c*/ 	.word	0x00010450


	//   ....[15]....
        /*0b60*/ 	.word	0x00010460


	//   ....[16]....
        /*0b64*/ 	.word	0x00015800


	//   ....[17]....
        /*0b68*/ 	.word	0x00015890


	//   ....[18]....
        /*0b6c*/ 	.word	0x00015c70


	//   ....[19]....
        /*0b70*/ 	.word	0x00015d20


	//   ....[20]....
        /*0b74*/ 	.word	0x00018540


	//   ....[21]....
        /*0b78*/ 	.word	0x00018580


	//   ....[22]....
        /*0b7c*/ 	.word	0x000185d0


	//   ....[23]....
        /*0b80*/ 	.word	0x00018620


	//   ....[24]....
        /*0b84*/ 	.word	0x0001a260


	//   ....[25]....
        /*0b88*/ 	.word	0x0001a270


	//   ....[26]....
        /*0b8c*/ 	.word	0x0001a2a0


	//   ....[27]....
        /*0b90*/ 	.word	0x0001a2b0


	//   ....[28]....
        /*0b94*/ 	.word	0x0001b980


	//   ....[29]....
        /*0b98*/ 	.word	0x0001b9b0


	//   ....[30]....
        /*0b9c*/ 	.word	0x0001b9e0


	//   ....[31]....
        /*0ba0*/ 	.word	0x0001ba10


	//   ....[32]....
        /*0ba4*/ 	.word	0x0001ba40


	//   ....[33]....
        /*0ba8*/ 	.word	0x0001ba70


	//   ....[34]....
        /*0bac*/ 	.word	0x0001baa0


	//   ....[35]....
        /*0bb0*/ 	.word	0x0001bad0


	//   ....[36]....
        /*0bb4*/ 	.word	0x0001bb00


	//   ....[37]....
        /*0bb8*/ 	.word	0x0001bb30


	//   ....[38]....
        /*0bbc*/ 	.word	0x0001bb60


	//   ....[39]....
        /*0bc0*/ 	.word	0x0001bb90


	//   ....[40]....
        /*0bc4*/ 	.word	0x0001bbc0


	//   ....[41]....
        /*0bc8*/ 	.word	0x0001bbf0


	//   ....[42]....
        /*0bcc*/ 	.word	0x0001bc20


	//   ....[43]....
        /*0bd0*/ 	.word	0x0001bc50


	//   ....[44]....
        /*0bd4*/ 	.word	0x0001bc80


	//   ....[45]....
        /*0bd8*/ 	.word	0x0001bcb0


	//   ....[46]....
        /*0bdc*/ 	.word	0x0001bce0


	//   ....[47]....
        /*0be0*/ 	.word	0x0001bd10


	//   ....[48]....
        /*0be4*/ 	.word	0x0001bd40


	//   ....[49]....
        /*0be8*/ 	.word	0x0001bd70


	//   ....[50]....
        /*0bec*/ 	.word	0x0001bda0


	//   ....[51]....
        /*0bf0*/ 	.word	0x0001bdd0


	//   ....[52]....
        /*0bf4*/ 	.word	0x0001be00


	//   ....[53]....
        /*0bf8*/ 	.word	0x0001be30


	//   ....[54]....
        /*0bfc*/ 	.word	0x0001be60


	//   ....[55]....
        /*0c00*/ 	.word	0x0001be90


	//   ....[56]....
        /*0c04*/ 	.word	0x0001bec0


	//   ....[57]....
        /*0c08*/ 	.word	0x0001bef0


	//   ....[58]....
        /*0c0c*/ 	.word	0x0001bf20


	//   ....[59]....
        /*0c10*/ 	.word	0x0001bf50


	//   ....[60]....
        /*0c14*/ 	.word	0x0001bf80


	//   ....[61]....
        /*0c18*/ 	.word	0x0001bfb0


	//   ....[62]....
        /*0c1c*/ 	.word	0x0001bfe0


	//   ....[63]....
        /*0c20*/ 	.word	0x0001c010


	//   ....[64]....
        /*0c24*/ 	.word	0x0001c040


	//   ....[65]....
        /*0c28*/ 	.word	0x0001c070


	//   ....[66]....
        /*0c2c*/ 	.word	0x0001c0a0


	//   ....[67]....
        /*0c30*/ 	.word	0x0001c0d0


	//   ....[68]....
        /*0c34*/ 	.word	0x0001c100


	//   ....[69]....
        /*0c38*/ 	.word	0x0001c130


	//   ....[70]....
        /*0c3c*/ 	.word	0x0001c160


	//   ....[71]....
        /*0c40*/ 	.word	0x0001c190


	//   ....[72]....
        /*0c44*/ 	.word	0x0001c1c0


	//   ....[73]....
        /*0c48*/ 	.word	0x0001c1f0


	//   ....[74]....
        /*0c4c*/ 	.word	0x0001c200


	//   ....[75]....
        /*0c50*/ 	.word	0x0001c210


	//   ....[76]....
        /*0c54*/ 	.word	0x0001c220


	//   ....[77]....
        /*0c58*/ 	.word	0x0001c230


	//   ....[78]....
        /*0c5c*/ 	.word	0x0001c250


	//   ....[79]....
        /*0c60*/ 	.word	0x0001c280


	//   ....[80]....
        /*0c64*/ 	.word	0x0001c2b0


	//   ....[81]....
        /*0c68*/ 	.word	0x0001c2e0


	//   ....[82]....
        /*0c6c*/ 	.word	0x0001c310


	//   ....[83]....
        /*0c70*/ 	.word	0x0001c340


	//   ....[84]....
        /*0c74*/ 	.word	0x0001c370


	//   ....[85]....
        /*0c78*/ 	.word	0x0001c3a0


	//   ....[86]....
        /*0c7c*/ 	.word	0x0001c3d0


	//   ....[87]....
        /*0c80*/ 	.word	0x0001c3e0


	//   ....[88]....
        /*0c84*/ 	.word	0x0001c3f0


	//   ....[89]....
        /*0c88*/ 	.word	0x0001c400


	//   ....[90]....
        /*0c8c*/ 	.word	0x0001c410


	//   ....[91]....
        /*0c90*/ 	.word	0x0001c420


	//   ....[92]....
        /*0c94*/ 	.word	0x0001cf90


	//   ....[93]....
        /*0c98*/ 	.word	0x0001cfd0


	//   ....[94]....
        /*0c9c*/ 	.word	0x0001d010


	//   ....[95]....
        /*0ca0*/ 	.word	0x0001d040


	//   ....[96]....
        /*0ca4*/ 	.word	0x0001d5f0


	//   ....[97]....
        /*0ca8*/ 	.word	0x0001d680


	//   ....[98]....
        /*0cac*/ 	.word	0x0001d7c0


	//   ....[99]....
        /*0cb0*/ 	.word	0x0001d7e0


	//   ....[100]....
        /*0cb4*/ 	.word	0x0001d920


	//   ....[101]....
        /*0cb8*/ 	.word	0x0001d940


	//   ....[102]....
        /*0cbc*/ 	.word	0x0001da90


	//   ....[103]....
        /*0cc0*/ 	.word	0x0001dab0


	//   ....[104]....
        /*0cc4*/ 	.word	0x0001e410


	//   ....[105]....
        /*0cc8*/ 	.word	0x0001e420


	//   ....[106]....
        /*0ccc*/ 	.word	0x0001e5b0


	//   ....[107]....
        /*0cd0*/ 	.word	0x0001e5c0


	//   ....[108]....
        /*0cd4*/ 	.word	0x0001e750


	//   ....[109]....
        /*0cd8*/ 	.word	0x0001e760


	//   ....[110]....
        /*0cdc*/ 	.word	0x0001e8f0


	//   ....[111]....
        /*0ce0*/ 	.word	0x0001e900


	//   ....[112]....
        /*0ce4*/ 	.word	0x0001eaf0


	//   ....[113]....
        /*0ce8*/ 	.word	0x0001ece0


	//   ....[114]....
        /*0cec*/ 	.word	0x0001ed10


	//   ....[115]....
        /*0cf0*/ 	.word	0x0001ed40


	//   ....[116]....
        /*0cf4*/ 	.word	0x0001ed70


	//   ....[117]....
        /*0cf8*/ 	.word	0x0001eda0


	//   ....[118]....
        /*0cfc*/ 	.word	0x0001edd0


	//   ....[119]....
        /*0d00*/ 	.word	0x0001ef40


	//   ....[120]....
        /*0d04*/ 	.word	0x0001ef70


	//   ....[121]....
        /*0d08*/ 	.word	0x0001efa0


	//   ....[122]....
        /*0d0c*/ 	.word	0x0001efd0


	//   ....[123]....
        /*0d10*/ 	.word	0x0001f000


	//   ....[124]....
        /*0d14*/ 	.word	0x0001f030


	//   ....[125]....
        /*0d18*/ 	.word	0x0001f0d0


	//   ....[126]....
        /*0d1c*/ 	.word	0x0001f100


	//   ....[127]....
        /*0d20*/ 	.word	0x0001f190


	//   ....[128]....
        /*0d24*/ 	.word	0x0001fe60


	//   ....[129]....
        /*0d28*/ 	.word	0x000217e0


	//   ....[130]....
        /*0d2c*/ 	.word	0x000225c0


	//   ....[131]....
        /*0d30*/ 	.word	0x000225f0


	//   ....[132]....
        /*0d34*/ 	.word	0x00022610


	//   ....[133]....
        /*0d38*/ 	.word	0x00022630


	//   ....[134]....
        /*0d3c*/ 	.word	0x00022740


	//   ....[135]....
        /*0d40*/ 	.word	0x00022750


	//   ....[136]....
        /*0d44*/ 	.word	0x000227e0


	//   ....[137]....
        /*0d48*/ 	.word	0x000227f0


	//   ....[138]....
        /*0d4c*/ 	.word	0x00022880


	//   ....[139]....
        /*0d50*/ 	.word	0x00022890


	//   ....[140]....
        /*0d54*/ 	.word	0x00022920


	//   ....[141]....
        /*0d58*/ 	.word	0x00022930


	//   ....[142]....
        /*0d5c*/ 	.word	0x000229c0


	//   ....[143]....
        /*0d60*/ 	.word	0x000229d0


	//   ....[144]....
        /*0d64*/ 	.word	0x00022a20


	//   ....[145]....
        /*0d68*/ 	.word	0x00022a50


	//   ....[146]....
        /*0d6c*/ 	.word	0x00024dc0


	//   ....[147]....
        /*0d70*/ 	.word	0x00024df0


	//   ....[148]....
        /*0d74*/ 	.word	0x00024e30


	//   ....[149]....
        /*0d78*/ 	.word	0x00024e60


	//   ....[150]....
        /*0d7c*/ 	.word	0x00024e90


	//   ....[151]....
        /*0d80*/ 	.word	0x00024ec0


	//   ....[152]....
        /*0d84*/ 	.word	0x00024ef0


	//   ....[153]....
        /*0d88*/ 	.word	0x00024f20


	//   ....[154]....
        /*0d8c*/ 	.word	0x000250b0


	//   ....[155]....
        /*0d90*/ 	.word	0x000250e0


	//   ....[156]....
        /*0d94*/ 	.word	0x00025110


	//   ....[157]....
        /*0d98*/ 	.word	0x00025140


	//   ....[158]....
        /*0d9c*/ 	.word	0x00025170


	//   ....[159]....
        /*0da0*/ 	.word	0x000251a0


	//   ....[160]....
        /*0da4*/ 	.word	0x00025260


	//   ....[161]....
        /*0da8*/ 	.word	0x00025280


	//   ....[162]....
        /*0dac*/ 	.word	0x000252f0


	//   ....[163]....
        /*0db0*/ 	.word	0x00025780


	//   ....[164]....
        /*0db4*/ 	.word	0x00025c20


	//   ....[165]....
        /*0db8*/ 	.word	0x00025cd0


	//   ....[166]....
        /*0dbc*/ 	.word	0x00025d60


	//   ....[167]....
        /*0dc0*/ 	.word	0x00025db0


	//   ....[168]....
        /*0dc4*/ 	.word	0x00025e00


	//   ....[169]....
        /*0dc8*/ 	.word	0x00025ee0


	//   ....[170]....
        /*0dcc*/ 	.word	0x00025f70


	//   ....[171]....
        /*0dd0*/ 	.word	0x00025fc0


	//   ....[172]....
        /*0dd4*/ 	.word	0x00026010


	//   ....[173]....
        /*0dd8*/ 	.word	0x000263b0


	//   ....[174]....
        /*0ddc*/ 	.word	0x000264d0


	//   ....[175]....
        /*0de0*/ 	.word	0x000265f0


	//   ....[176]....
        /*0de4*/ 	.word	0x00026710


	//   ....[177]....
        /*0de8*/ 	.word	0x00026790


	//   ....[178]....
        /*0dec*/ 	.word	0x000267f0


	//   ....[179]....
        /*0df0*/ 	.word	0x00026850


	//   ....[180]....
        /*0df4*/ 	.word	0x000268b0


	//   ....[181]....
        /*0df8*/ 	.word	0x00026910


	//   ....[182]....
        /*0dfc*/ 	.word	0x00026980


	//   ....[183]....
        /*0e00*/ 	.word	0x000269e0


	//   ....[184]....
        /*0e04*/ 	.word	0x00026a50


	//   ....[185]....
        /*0e08*/ 	.word	0x00026ab0


	//   ....[186]....
        /*0e0c*/ 	.word	0x00026b20


	//   ....[187]....
        /*0e10*/ 	.word	0x00026b80


	//   ....[188]....
        /*0e14*/ 	.word	0x00026bf0


	//   ....[189]....
        /*0e18*/ 	.word	0x00026c50


	//   ....[190]....
        /*0e1c*/ 	.word	0x00026cc0


	//   ....[191]....
        /*0e20*/ 	.word	0x00026d20


	//   ....[192]....
        /*0e24*/ 	.word	0x00026d90


	//   ....[193]....
        /*0e28*/ 	.word	0x00026df0


	//   ....[194]....
        /*0e2c*/ 	.word	0x00026e60


	//   ....[195]....
        /*0e30*/ 	.word	0x00026ec0


	//   ....[196]....
        /*0e34*/ 	.word	0x00026f30


	//   ....[197]....
        /*0e38*/ 	.word	0x00026f90


	//   ....[198]....
        /*0e3c*/ 	.word	0x00027000


	//   ....[199]....
        /*0e40*/ 	.word	0x00027060


	//   ....[200]....
        /*0e44*/ 	.word	0x000270d0


	//   ....[201]....
        /*0e48*/ 	.word	0x00027130


	//   ....[202]....
        /*0e4c*/ 	.word	0x000271a0


	//   ....[203]....
        /*0e50*/ 	.word	0x00027200


	//   ....[204]....
        /*0e54*/ 	.word	0x00027270


	//   ....[205]....
        /*0e58*/ 	.word	0x000272d0


	//   ....[206]....
        /*0e5c*/ 	.word	0x00027340


	//   ....[207]....
        /*0e60*/ 	.word	0x000273a0


	//   ....[208]....
        /*0e64*/ 	.word	0x00027400


	//   ....[209]....
        /*0e68*/ 	.word	0x00027460


	//   ....[210]....
        /*0e6c*/ 	.word	0x000274c0


	//   ....[211]....
        /*0e70*/ 	.word	0x00027520


	//   ....[212]....
        /*0e74*/ 	.word	0x00027580


	//   ....[213]....
        /*0e78*/ 	.word	0x000275e0


	//   ....[214]....
        /*0e7c*/ 	.word	0x00027640


	//   ....[215]....
        /*0e80*/ 	.word	0x000276a0


	//   ....[216]....
        /*0e84*/ 	.word	0x00027700


	//   ....[217]....
        /*0e88*/ 	.word	0x00027760


	//   ....[218]....
        /*0e8c*/ 	.word	0x000277c0


	//   ....[219]....
        /*0e90*/ 	.word	0x00027820


	//   ....[220]....
        /*0e94*/ 	.word	0x00027880


	//   ....[221]....
        /*0e98*/ 	.word	0x000278e0


	//   ....[222]....
        /*0e9c*/ 	.word	0x00027940


	//   ....[223]....
        /*0ea0*/ 	.word	0x000279a0


	//   ....[224]....
        /*0ea4*/ 	.word	0x00027a00


	//   ....[225]....
        /*0ea8*/ 	.word	0x00027a60


	//   ....[226]....
        /*0eac*/ 	.word	0x00027ac0


	//   ....[227]....
        /*0eb0*/ 	.word	0x00027b20


	//   ....[228]....
        /*0eb4*/ 	.word	0x00027b80


	//   ....[229]....
        /*0eb8*/ 	.word	0x00027be0


	//   ....[230]....
        /*0ebc*/ 	.word	0x00027c40


	//   ....[231]....
        /*0ec0*/ 	.word	0x00027ca0


	//   ....[232]....
        /*0ec4*/ 	.word	0x00027d00


	//   ....[233]....
        /*0ec8*/ 	.word	0x00027d60


	//   ....[234]....
        /*0ecc*/ 	.word	0x00027dc0


	//   ....[235]....
        /*0ed0*/ 	.word	0x00027e60


	//   ....[236]....
        /*0ed4*/ 	.word	0x00027ef0


	//   ....[237]....
        /*0ed8*/ 	.word	0x00028220


	//   ....[238]....
        /*0edc*/ 	.word	0x00028270


	//   ....[239]....
        /*0ee0*/ 	.word	0x00028300


	//   ....[240]....
        /*0ee4*/ 	.word	0x00028390


	//   ....[241]....
        /*0ee8*/ 	.word	0x00028420


	//   ....[242]....
        /*0eec*/ 	.word	0x000284b0


	//   ....[243]....
        /*0ef0*/ 	.word	0x00028540


	//   ....[244]....
        /*0ef4*/ 	.word	0x000285d0


	//   ....[245]....
        /*0ef8*/ 	.word	0x00028690


	//   ....[246]....
        /*0efc*/ 	.word	0x00028980


	//   ....[247]....
        /*0f00*/ 	.word	0x00028ba0


	//   ....[248]....
        /*0f04*/ 	.word	0x00028bf0


	//   ....[249]....
        /*0f08*/ 	.word	0x00028c50


	//   ....[250]....
        /*0f0c*/ 	.word	0x00028cf0


	//   ....[251]....
        /*0f10*/ 	.word	0x00028db0


	//   ....[252]....
        /*0f14*/ 	.word	0x00028ec0


	//   ....[253]....
        /*0f18*/ 	.word	0x00028f20


	//   ....[254]....
        /*0f1c*/ 	.word	0x00029020


	//   ....[255]....
        /*0f20*/ 	.word	0x00029080


	//   ....[0]....
        /*0f24*/ 	.word	0x00029180


	//   ....[1]....
        /*0f28*/ 	.word	0x000291e0


	//   ....[2]....
        /*0f2c*/ 	.word	0x000292e0


	//   ....[3]....
        /*0f30*/ 	.word	0x00029340


	//   ....[4]....
        /*0f34*/ 	.word	0x00029420


	//   ....[5]....
        /*0f38*/ 	.word	0x000294a0


	//   ....[6]....
        /*0f3c*/ 	.word	0x00029580


	//   ....[7]....
        /*0f40*/ 	.word	0x00029860


	//   ....[8]....
        /*0f44*/ 	.word	0x00029900


	//   ....[9]....
        /*0f48*/ 	.word	0x00029a20


	//   ....[10]....
        /*0f4c*/ 	.word	0x00029aa0


	//   ....[11]....
        /*0f50*/ 	.word	0x00029b20


	//   ....[12]....
        /*0f54*/ 	.word	0x00029ba0


	//   ....[13]....
        /*0f58*/ 	.word	0x00029c20


	//   ....[14]....
        /*0f5c*/ 	.word	0x00029cb0


	//   ....[15]....
        /*0f60*/ 	.word	0x00029d50


	//   ....[16]....
        /*0f64*/ 	.word	0x00029e00


	//   ....[17]....
        /*0f68*/ 	.word	0x00029e80


	//   ....[18]....
        /*0f6c*/ 	.word	0x00029f00


	//   ....[19]....
        /*0f70*/ 	.word	0x00029f80


	//   ....[20]....
        /*0f74*/ 	.word	0x0002a010


	//   ....[21]....
        /*0f78*/ 	.word	0x0002a090


	//   ....[22]....
        /*0f7c*/ 	.word	0x0002a130


	//   ....[23]....
        /*0f80*/ 	.word	0x0002a1c0


	//   ....[24]....
        /*0f84*/ 	.word	0x0002a2f0


	//----- nvinfo : EIATTR_REG_RECONFIG
	.align		4
.L_152:
        /*0f88*/ 	.byte	0x01, 0x54
	.zero		2


	//----- nvinfo : EIATTR_SYSCALL_OFFSETS
	.align		4
        /*0f8c*/ 	.byte	0x04, 0x46
        /*0f8e*/ 	.short	(.L_154 - .L_153)


	//   ....[0]....
.L_153:
        /*0f90*/ 	.word	0x00001830


	//   ....[1]....
        /*0f94*/ 	.word	0x00001980


	//   ....[2]....
        /*0f98*/ 	.word	0x0000c760


	//   ....[3]....
        /*0f9c*/ 	.word	0x0000cd20


	//   ....[4]....
        /*0fa0*/ 	.word	0x00021210


	//   ....[5]....
        /*0fa4*/ 	.word	0x000213b0


	//   ....[6]....
        /*0fa8*/ 	.word	0x00021510


	//   ....[7]....
        /*0fac*/ 	.word	0x00021660


	//   ....[8]....
        /*0fb0*/ 	.word	0x000221a0


	//----- nvinfo : EIATTR_MBARRIER_INSTR_OFFSETS
	.align		4
.L_154:
        /*0fb4*/ 	.byte	0x04, 0x39
        /*0fb6*/ 	.short	(.L_156 - .L_155)


	//   ....[0]....
.L_155:
        /*0fb8*/ 	.word	0x000002d0
        /*0fbc*/ 	.word	0x000000ff
        /*0fc0*/ 	.word	0x00038800
        /*0fc4*/ 	.short	0x0100
        /*0fc6*/ 	.byte	0x08
	.zero		1


	//   ....[1]....
        /*0fc8*/ 	.word	0x000002e0
        /*0fcc*/ 	.word	0x000000ff
        /*0fd0*/ 	.word	0x00038820
        /*0fd4*/ 	.short	0x0100
        /*0fd6*/ 	.byte	0x08
	.zero		1


	//   ....[2]....
        /*0fd8*/ 	.word	0x000003d0
        /*0fdc*/ 	.word	0x000000ff
        /*0fe0*/ 	.word	0x00038830
        /*0fe4*/ 	.short	0x0100
        /*0fe6*/ 	.byte	0x08
	.zero		1


	//   ....[3]....
        /*0fe8*/ 	.word	0x000003e0
        /*0fec*/ 	.word	0x000000ff
        /*0ff0*/ 	.word	0x00038840
        /*0ff4*/ 	.short	0x0100
        /*0ff6*/ 	.byte	0x08
	.zero		1


	//   ....[4]....
        /*0ff8*/ 	.word	0x000003f0
        /*0ffc*/ 	.word	0x000000ff
        /*1000*/ 	.word	0x00038838
        /*1004*/ 	.short	0x0100
        /*1006*/ 	.byte	0x08
	.zero		1


	//   ....[5]....
        /*1008*/ 	.word	0x00000400
        /*100c*/ 	.word	0x000000ff
        /*1010*/ 	.word	0x00038848
        /*1014*/ 	.short	0x0100
        /*1016*/ 	.byte	0x08
	.zero		1


	//   ....[6]....
        /*1018*/ 	.word	0x00000530
        /*101c*/ 	.word	0x000000ff
        /*1020*/ 	.word	0x00038850
        /*1024*/ 	.short	0x0100
        /*1026*/ 	.byte	0x08
	.zero		1


	//   ....[7]....
        /*1028*/ 	.word	0x00000540
        /*102c*/ 	.word	0x000000ff
        /*1030*/ 	.word	0x00038860
        /*1034*/ 	.short	0x0100
        /*1036*/ 	.byte	0x08
	.zero		1


	//   ....[8]....
        /*1038*/ 	.word	0x00000550
        /*103c*/ 	.word	0x000000ff
        /*1040*/ 	.word	0x00038858
        /*1044*/ 	.short	0x0100
        /*1046*/ 	.byte	0x08
	.zero		1


	//   ....[9]....
        /*1048*/ 	.word	0x00000560
        /*104c*/ 	.word	0x000000ff
        /*1050*/ 	.word	0x00038868
        /*1054*/ 	.short	0x0100
        /*1056*/ 	.byte	0x08
	.zero		1


	//   ....[10]....
        /*1058*/ 	.word	0x00000650
        /*105c*/ 	.word	0x000000ff
        /*1060*/ 	.word	0x00038870
        /*1064*/ 	.short	0x0100
        /*1066*/ 	.byte	0x06
	.zero		1


	//   ....[11]....
        /*1068*/ 	.word	0x00000660
        /*106c*/ 	.word	0x000000ff
        /*1070*/ 	.word	0x00038880
        /*1074*/ 	.short	0x0100
        /*1076*/ 	.byte	0x06
	.zero		1


	//   ....[12]....
        /*1078*/ 	.word	0x00000670
        /*107c*/ 	.word	0x000000ff
        /*1080*/ 	.word	0x00038878
        /*1084*/ 	.short	0x0100
        /*1086*/ 	.byte	0x06
	.zero		1


	//   ....[13]....
        /*1088*/ 	.word	0x00000680
        /*108c*/ 	.word	0x000000ff
        /*1090*/ 	.word	0x00038888
        /*1094*/ 	.short	0x0100
        /*1096*/ 	.byte	0x06
	.zero		1


	//   ....[14]....
        /*1098*/ 	.word	0x000007b0
        /*109c*/ 	.word	0x000000ff
        /*10a0*/ 	.word	0x00038890
        /*10a4*/ 	.short	0x0100
        /*10a6*/ 	.byte	0x08
	.zero		1


	//   ....[15]....
        /*10a8*/ 	.word	0x000007c0
        /*10ac*/ 	.word	0x000000ff
        /*10b0*/ 	.word	0x000388a0
        /*10b4*/ 	.short	0x0100
        /*10b6*/ 	.byte	0x08
	.zero		1


	//   ....[16]....
        /*10b8*/ 	.word	0x000007d0
        /*10bc*/ 	.word	0x000000ff
        /*10c0*/ 	.word	0x00038898
        /*10c4*/ 	.short	0x0100
        /*10c6*/ 	.byte	0x08
	.zero		1


	//   ....[17]....
        /*10c8*/ 	.word	0x000007e0
        /*10cc*/ 	.word	0x000000ff
        /*10d0*/ 	.word	0x000388a8
        /*10d4*/ 	.short	0x0100
        /*10d6*/ 	.byte	0x08
	.zero		1


	//   ....[18]....
        /*10d8*/ 	.word	0x00000910
        /*10dc*/ 	.word	0x000000ff
        /*10e0*/ 	.word	0x000388b0
        /*10e4*/ 	.short	0x0100
        /*10e6*/ 	.byte	0x08
	.zero		1


	//   ....[19]....
        /*10e8*/ 	.word	0x00000920
        /*10ec*/ 	.word	0x000000ff
        /*10f0*/ 	.word	0x000388c0
        /*10f4*/ 	.short	0x0100
        /*10f6*/ 	.byte	0x08
	.zero		1


	//   ....[20]....
        /*10f8*/ 	.word	0x00000930
        /*10fc*/ 	.word	0x000000ff
        /*1100*/ 	.word	0x000388b8
        /*1104*/ 	.short	0x0100
        /*1106*/ 	.byte	0x08
	.zero		1


	//   ....[21]....
        /*1108*/ 	.word	0x00000940
        /*110c*/ 	.word	0x000000ff
        /*1110*/ 	.word	0x000388c8
        /*1114*/ 	.short	0x0100
        /*1116*/ 	.byte	0x08
	.zero		1


	//   ....[22]....
        /*1118*/ 	.word	0x00002fa0
        /*111c*/ 	.word	0x0000006d
        /*1120*/ 	.word	0x00038890
        /*1124*/ 	.short	0x010a
        /*1126*/ 	.byte	0x3f
	.zero		1


	//   ....[23]....
        /*1128*/ 	.word	0x00007120
        /*112c*/ 	.word	0x0000006d
        /*1130*/ 	.word	0x00038890
        /*1134*/ 	.short	0x010a
        /*1136*/ 	.byte	0x3f
	.zero		1


	//   ....[24]....
        /*1138*/ 	.word	0x0000b3a0
        /*113c*/ 	.word	0x0000006d
        /*1140*/ 	.word	0x00038890
        /*1144*/ 	.short	0x010a
        /*1146*/ 	.byte	0x3f
	.zero		1


	//   ....[25]....
        /*1148*/ 	.word	0x0000b930
        /*114c*/ 	.word	0x00000030
        /*1150*/ 	.word	0x00000000
        /*1154*/ 	.short	0x0101
        /*1156*/ 	.byte	0x3f
	.zero		1


	//   ....[26]....
        /*1158*/ 	.word	0x0000b970
        /*115c*/ 	.word	0x0000006d
        /*1160*/ 	.word	0x000388b0
        /*1164*/ 	.short	0x010a
        /*1166*/ 	.byte	0x3f
	.zero		1


	//   ....[27]....
        /*1168*/ 	.word	0x0000bf70
        /*116c*/ 	.word	0x0000006d
        /*1170*/ 	.word	0x00000000
        /*1174*/ 	.short	0x0101
        /*1176*/ 	.byte	0x3f
	.zero		1


	//   ....[28]....
        /*1178*/ 	.word	0x0000ca90
        /*117c*/ 	.word	0x00000016
        /*1180*/ 	.word	0x00038800
        /*1184*/ 	.short	0x010a
        /*1186*/ 	.byte	0x3f
	.zero		1


	//   ....[29]....
        /*1188*/ 	.word	0x0000cae0
        /*118c*/ 	.word	0x00000016
        /*1190*/ 	.word	0x00038800
        /*1194*/ 	.short	0x010a
        /*1196*/ 	.byte	0x3f
	.zero		1


	//   ....[30]....
        /*1198*/ 	.word	0x0000d0c0
        /*119c*/ 	.word	0x00000016
        /*11a0*/ 	.word	0x00038800
        /*11a4*/ 	.short	0x010a
        /*11a6*/ 	.byte	0x3f
	.zero		1


	//   ....[31]....
        /*11a8*/ 	.word	0x000106e0
        /*11ac*/ 	.word	0x00000016
        /*11b0*/ 	.word	0x00038800
        /*11b4*/ 	.short	0x010a
        /*11b6*/ 	.byte	0x3f
	.zero		1


	//   ....[32]....
        /*11b8*/ 	.word	0x00013e50
        /*11bc*/ 	.word	0x00000003
        /*11c0*/ 	.word	0x00038830
        /*11c4*/ 	.short	0x010a
        /*11c6*/ 	.byte	0x3f
	.zero		1


	//   ....[33]....
        /*11c8*/ 	.word	0x00013f20
        /*11cc*/ 	.word	0x00000003
        /*11d0*/ 	.word	0x00038830
        /*11d4*/ 	.short	0x010a
        /*11d6*/ 	.byte	0x3f
	.zero		1


	//   ....[34]....
        /*11d8*/ 	.word	0x00014c50
        /*11dc*/ 	.word	0x00000003
        /*11e0*/ 	.word	0x00000000
        /*11e4*/ 	.short	0x0101
        /*11e6*/ 	.byte	0x3f
	.zero		1


	//   ....[35]....
        /*11e8*/ 	.word	0x000172c0
        /*11ec*/ 	.word	0x00000005
        /*11f0*/ 	.word	0x00038830
        /*11f4*/ 	.short	0x010a
        /*11f6*/ 	.byte	0x3f
	.zero		1


	//   ....[36]....
        /*11f8*/ 	.word	0x00017310
        /*11fc*/ 	.word	0x00000005
        /*1200*/ 	.word	0x00038830
        /*1204*/ 	.short	0x010a
        /*1206*/ 	.byte	0x3f
	.zero		1


	//   ....[37]....
        /*1208*/ 	.word	0x00017750
        /*120c*/ 	.word	0x00000005
        /*1210*/ 	.word	0x00038850
        /*1214*/ 	.short	0x010a
        /*1216*/ 	.byte	0x3f
	.zero		1


	//   ....[38]....
        /*1218*/ 	.word	0x00017790
        /*121c*/ 	.word	0x00000005
        /*1220*/ 	.word	0x00038850
        /*1224*/ 	.short	0x010a
        /*1226*/ 	.byte	0x3f
	.zero		1


	//   ....[39]....
        /*1228*/ 	.word	0x00019290
        /*122c*/ 	.word	0x000000d4
        /*1230*/ 	.word	0x00000000
        /*1234*/ 	.short	0x0101
        /*1236*/ 	.byte	0x3f
	.zero		1


	//   ....[40]....
        /*1238*/ 	.word	0x00019480
        /*123c*/ 	.word	0x0000000c
        /*1240*/ 	.word	0x00000000
        /*1244*/ 	.short	0x0101
        /*1246*/ 	.byte	0x3f
	.zero		1


	//   ....[41]....
        /*1248*/ 	.word	0x00019ee0
        /*124c*/ 	.word	0x00000009
        /*1250*/ 	.word	0x00038850
        /*1254*/ 	.short	0x010a
        /*1256*/ 	.byte	0x3f
	.zero		1


	//   ....[42]....
        /*1258*/ 	.word	0x00019f60
        /*125c*/ 	.word	0x00000009
        /*1260*/ 	.word	0x00038850
        /*1264*/ 	.short	0x010a
        /*1266*/ 	.byte	0x3f
	.zero		1


	//   ....[43]....
        /*1268*/ 	.word	0x0001a530
        /*126c*/ 	.word	0x00000099
        /*1270*/ 	.word	0x00000000
        /*1274*/ 	.short	0x0101
        /*1276*/ 	.byte	0x3f
	.zero		1


	//   ....[44]....
        /*1278*/ 	.word	0x0001d660
        /*127c*/ 	.word	0x00000000
        /*1280*/ 	.word	0x00000000
        /*1284*/ 	.short	0x0101
        /*1286*/ 	.byte	0x3f
	.zero		1


	//   ....[45]....
        /*1288*/ 	.word	0x0001ff50
        /*128c*/ 	.word	0x00000006
        /*1290*/ 	.word	0x00038820
        /*1294*/ 	.short	0x010a
        /*1296*/ 	.byte	0x3f
	.zero		1


	//   ....[46]....
        /*1298*/ 	.word	0x00020040
        /*129c*/ 	.word	0x00000007
        /*12a0*/ 	.word	0x000388a0
        /*12a4*/ 	.short	0x010a
        /*12a6*/ 	.byte	0x3f
	.zero		1


	//   ....[47]....
        /*12a8*/ 	.word	0x00020390
        /*12ac*/ 	.word	0x00000007
        /*12b0*/ 	.word	0x000388c0
        /*12b4*/ 	.short	0x010a
        /*12b6*/ 	.byte	0x3f
	.zero		1


	//   ....[48]....
        /*12b8*/ 	.word	0x00020840
        /*12bc*/ 	.word	0x00000008
        /*12c0*/ 	.word	0x000388a0
        /*12c4*/ 	.short	0x010a
        /*12c6*/ 	.byte	0x3f
	.zero		1


	//   ....[49]....
        /*12c8*/ 	.word	0x00020b80
        /*12cc*/ 	.word	0x00000008
        /*12d0*/ 	.word	0x000388c0
        /*12d4*/ 	.short	0x010a
        /*12d6*/ 	.byte	0x3f
	.zero		1


	//   ....[50]....
        /*12d8*/ 	.word	0x00021ab0
        /*12dc*/ 	.word	0x00000000
        /*12e0*/ 	.word	0x00038880
        /*12e4*/ 	.short	0x010a
        /*12e6*/ 	.byte	0x3f
	.zero		1


	//   ....[51]....
        /*12e8*/ 	.word	0x00021cd0
        /*12ec*/ 	.word	0x00000000
        /*12f0*/ 	.word	0x00038840
        /*12f4*/ 	.short	0x010a
        /*12f6*/ 	.byte	0x3f
	.zero		1


	//   ....[52]....
        /*12f8*/ 	.word	0x00022b40
        /*12fc*/ 	.word	0x00000009
        /*1300*/ 	.word	0x00038800
        /*1304*/ 	.short	0x0107
        /*1306*/ 	.byte	0x3f
	.zero		1


	//   ....[53]....
        /*1308*/ 	.word	0x00022c40
        /*130c*/ 	.word	0x00000002
        /*1310*/ 	.word	0x00038800
        /*1314*/ 	.short	0x0101
        /*1316*/ 	.byte	0x3f
	.zero		1


	//   ....[54]....
        /*1318*/ 	.word	0x00022c60
        /*131c*/ 	.word	0x00000002
        /*1320*/ 	.word	0x00038820
        /*1324*/ 	.short	0x010a
        /*1326*/ 	.byte	0x3f
	.zero		1


	//   ....[55]....
        /*1328*/ 	.word	0x00022fc0
        /*132c*/ 	.word	0x00000006
        /*1330*/ 	.word	0x00038880
        /*1334*/ 	.short	0x010a
        /*1336*/ 	.byte	0x3f
	.zero		1


	//   ....[56]....
        /*1338*/ 	.word	0x00023330
        /*133c*/ 	.word	0x00000006
        /*1340*/ 	.word	0x00038840
        /*1344*/ 	.short	0x010a
        /*1346*/ 	.byte	0x3f
	.zero		1


	//   ....[57]....
        /*1348*/ 	.word	0x00023720
        /*134c*/ 	.word	0x00000014
        /*1350*/ 	.word	0x00038870
        /*1354*/ 	.short	0x010a
        /*1356*/ 	.byte	0x3f
	.zero		1


	//   ....[58]....
        /*1358*/ 	.word	0x00023790
        /*135c*/ 	.word	0x00000014
        /*1360*/ 	.word	0x00038860
        /*1364*/ 	.short	0x010a
        /*1366*/ 	.byte	0x3f
	.zero		1


	//   ....[59]....
        /*1368*/ 	.word	0x00023ff0
        /*136c*/ 	.word	0x00000014
        /*1370*/ 	.word	0x00038850
        /*1374*/ 	.short	0x0101
        /*1376*/ 	.byte	0x3f
	.zero		1


	//   ....[60]....
        /*1378*/ 	.word	0x00024070
        /*137c*/ 	.word	0x00000014
        /*1380*/ 	.word	0x00000000
        /*1384*/ 	.short	0x0101
        /*1386*/ 	.byte	0x3f
	.zero		1


	//   ....[61]....
        /*1388*/ 	.word	0x000242a0
        /*138c*/ 	.word	0x00000012
        /*1390*/ 	.word	0x00038870
        /*1394*/ 	.short	0x010a
        /*1396*/ 	.byte	0x3f
	.zero		1


	//   ....[62]....
        /*1398*/ 	.word	0x00024310
        /*139c*/ 	.word	0x00000012
        /*13a0*/ 	.word	0x00038860
        /*13a4*/ 	.short	0x010a
        /*13a6*/ 	.byte	0x3f
	.zero		1


	//   ....[63]....
        /*13a8*/ 	.word	0x00024b50
        /*13ac*/ 	.word	0x00000012
        /*13b0*/ 	.word	0x00038850
        /*13b4*/ 	.short	0x0101
        /*13b6*/ 	.byte	0x3f
	.zero		1


	//   ....[64]....
        /*13b8*/ 	.word	0x00024ba0
        /*13bc*/ 	.word	0x00000012
        /*13c0*/ 	.word	0x00000000
        /*13c4*/ 	.short	0x0101
        /*13c6*/ 	.byte	0x3f
	.zero		1


	//   ....[65]....
        /*13c8*/ 	.word	0x00025700
        /*13cc*/ 	.word	0x00000000
        /*13d0*/ 	.word	0x00038820
        /*13d4*/ 	.short	0x010a
        /*13d6*/ 	.byte	0x3f
	.zero		1


	//   ....[66]....
        /*13d8*/ 	.word	0x000258b0
        /*13dc*/ 	.word	0x00000006
        /*13e0*/ 	.word	0x00000000
        /*13e4*/ 	.short	0x010a
        /*13e6*/ 	.byte	0x3f
	.zero		1


	//   ....[67]....
        /*13e8*/ 	.word	0x00025920
        /*13ec*/ 	.word	0x00000007
        /*13f0*/ 	.word	0x00000000
        /*13f4*/ 	.short	0x010a
        /*13f6*/ 	.byte	0x3f
	.zero		1


	//   ....[68]....
        /*13f8*/ 	.word	0x00025980
        /*13fc*/ 	.word	0x00000004
        /*1400*/ 	.word	0x00038860
        /*1404*/ 	.short	0x010a
        /*1406*/ 	.byte	0x3f
	.zero		1


	//   ....[69]....
        /*1408*/ 	.word	0x000259d0
        /*140c*/ 	.word	0x00000003
        /*1410*/ 	.word	0x00038860
        /*1414*/ 	.short	0x010a
        /*1416*/ 	.byte	0x3f
	.zero		1


	//   ....[70]....
        /*1418*/ 	.word	0x00025a10
        /*141c*/ 	.word	0x00000004
        /*1420*/ 	.word	0x00038880
        /*1424*/ 	.short	0x010a
        /*1426*/ 	.byte	0x3f
	.zero		1


	//   ....[71]....
        /*1428*/ 	.word	0x00025a30
        /*142c*/ 	.word	0x00000003
        /*1430*/ 	.word	0x00038880
        /*1434*/ 	.short	0x010a
        /*1436*/ 	.byte	0x3f
	.zero		1


	//   ....[72]....
        /*1438*/ 	.word	0x00025a90
        /*143c*/ 	.word	0x0000006d
        /*1440*/ 	.word	0x00038890
        /*1444*/ 	.short	0x010a
        /*1446*/ 	.byte	0x3f
	.zero		1


	//   ....[73]....
        /*1448*/ 	.word	0x00025ae0
        /*144c*/ 	.word	0x0000006d
        /*1450*/ 	.word	0x00038890
        /*1454*/ 	.short	0x010a
        /*1456*/ 	.byte	0x3f
	.zero		1


	//   ....[74]....
        /*1458*/ 	.word	0x00025b30
        /*145c*/ 	.word	0x0000006d
        /*1460*/ 	.word	0x00038890
        /*1464*/ 	.short	0x010a
        /*1466*/ 	.byte	0x3f
	.zero		1


	//   ....[75]....
        /*1468*/ 	.word	0x00025b80
        /*146c*/ 	.word	0x0000006d
        /*1470*/ 	.word	0x000388b0
        /*1474*/ 	.short	0x010a
        /*1476*/ 	.byte	0x3f
	.zero		1


	//   ....[76]....
        /*1478*/ 	.word	0x00025e30
        /*147c*/ 	.word	0x00000016
        /*1480*/ 	.word	0x00038800
        /*1484*/ 	.short	0x010a
        /*1486*/ 	.byte	0x3f
	.zero		1


	//   ....[77]....
        /*1488*/ 	.word	0x00026040
        /*148c*/ 	.word	0x00000016
        /*1490*/ 	.word	0x00038800
        /*1494*/ 	.short	0x010a
        /*1496*/ 	.byte	0x3f
	.zero		1


	//   ....[78]....
        /*1498*/ 	.word	0x00026090
        /*149c*/ 	.word	0x00000003
        /*14a0*/ 	.word	0x00038830
        /*14a4*/ 	.short	0x010a
        /*14a6*/ 	.byte	0x3f
	.zero		1


	//   ....[79]....
        /*14a8*/ 	.word	0x000260e0
        /*14ac*/ 	.word	0x00000005
        /*14b0*/ 	.word	0x00038830
        /*14b4*/ 	.short	0x010a
        /*14b6*/ 	.byte	0x3f
	.zero		1


	//   ....[80]....
        /*14b8*/ 	.word	0x00026130
        /*14bc*/ 	.word	0x00000005
        /*14c0*/ 	.word	0x00038850
        /*14c4*/ 	.short	0x010a
        /*14c6*/ 	.byte	0x3f
	.zero		1


	//   ....[81]....
        /*14c8*/ 	.word	0x00026180
        /*14cc*/ 	.word	0x00000009
        /*14d0*/ 	.word	0x00038850
        /*14d4*/ 	.short	0x010a
        /*14d6*/ 	.byte	0x3f
	.zero		1


	//   ....[82]....
        /*14d8*/ 	.word	0x00028760
        /*14dc*/ 	.word	0x00000005
        /*14e0*/ 	.word	0x00038820
        /*14e4*/ 	.short	0x010a
        /*14e6*/ 	.byte	0x3f
	.zero		1


	//   ....[83]....
        /*14e8*/ 	.word	0x000287b0
        /*14ec*/ 	.word	0x00000007
        /*14f0*/ 	.word	0x000388a0
        /*14f4*/ 	.short	0x010a
        /*14f6*/ 	.byte	0x3f
	.zero		1


	//   ....[84]....
        /*14f8*/ 	.word	0x00028800
        /*14fc*/ 	.word	0x00000007
        /*1500*/ 	.word	0x000388c0
        /*1504*/ 	.short	0x010a
        /*1506*/ 	.byte	0x3f
	.zero		1


	//   ....[85]....
        /*1508*/ 	.word	0x00028850
        /*150c*/ 	.word	0x00000008
        /*1510*/ 	.word	0x000388a0
        /*1514*/ 	.short	0x010a
        /*1516*/ 	.byte	0x3f
	.zero		1


	//   ....[86]....
        /*1518*/ 	.word	0x000288a0
        /*151c*/ 	.word	0x00000008
        /*1520*/ 	.word	0x000388c0
        /*1524*/ 	.short	0x010a
        /*1526*/ 	.byte	0x3f
	.zero		1


	//   ....[87]....
        /*1528*/ 	.word	0x00028a40
        /*152c*/ 	.word	0x00000000
        /*1530*/ 	.word	0x00038880
        /*1534*/ 	.short	0x010a
        /*1536*/ 	.byte	0x3f
	.zero		1


	//   ....[88]....
        /*1538*/ 	.word	0x00028a90
        /*153c*/ 	.word	0x00000000
        /*1540*/ 	.word	0x00038840
        /*1544*/ 	.short	0x010a
        /*1546*/ 	.byte	0x3f
	.zero		1


	//   ....[89]....
        /*1548*/ 	.word	0x000295d0
        /*154c*/ 	.word	0x00000002
        /*1550*/ 	.word	0x00038820
        /*1554*/ 	.short	0x010a
        /*1556*/ 	.byte	0x3f
	.zero		1


	//   ....[90]....
        /*1558*/ 	.word	0x00029620
        /*155c*/ 	.word	0x00000006
        /*1560*/ 	.word	0x00038880
        /*1564*/ 	.short	0x010a
        /*1566*/ 	.byte	0x3f
	.zero		1


	//   ....[91]....
        /*1568*/ 	.word	0x00029670
        /*156c*/ 	.word	0x00000006
        /*1570*/ 	.word	0x00038840
        /*1574*/ 	.short	0x010a
        /*1576*/ 	.byte	0x3f
	.zero		1


	//   ....[92]....
        /*1578*/ 	.word	0x000296c0
        /*157c*/ 	.word	0x00000014
        /*1580*/ 	.word	0x00038870
        /*1584*/ 	.short	0x010a
        /*1586*/ 	.byte	0x3f
	.zero		1


	//   ....[93]....
        /*1588*/ 	.word	0x00029710
        /*158c*/ 	.word	0x00000014
        /*1590*/ 	.word	0x00038860
        /*1594*/ 	.short	0x010a
        /*1596*/ 	.byte	0x3f
	.zero		1


	//   ....[94]....
        /*1598*/ 	.word	0x00029760
        /*159c*/ 	.word	0x00000012
        /*15a0*/ 	.word	0x00038870
        /*15a4*/ 	.short	0x010a
        /*15a6*/ 	.byte	0x3f
	.zero		1


	//   ....[95]....
        /*15a8*/ 	.word	0x000297b0
        /*15ac*/ 	.word	0x00000012
        /*15b0*/ 	.word	0x00038860
        /*15b4*/ 	.short	0x010a
        /*15b6*/ 	.byte	0x3f
	.zero		1


	//   ....[96]....
        /*15b8*/ 	.word	0x0002a210
        /*15bc*/ 	.word	0x00000000
        /*15c0*/ 	.word	0x00038820
        /*15c4*/ 	.short	0x010a
        /*15c6*/ 	.byte	0x3f
	.zero		1


	//   ....[97]....
        /*15c8*/ 	.word	0x0002a3b0
        /*15cc*/ 	.word	0x00000006
        /*15d0*/ 	.word	0x00000000
        /*15d4*/ 	.short	0x010a
        /*15d6*/ 	.byte	0x3f
	.zero		1


	//   ....[98]....
        /*15d8*/ 	.word	0x0002a400
        /*15dc*/ 	.word	0x00000007
        /*15e0*/ 	.word	0x00000000
        /*15e4*/ 	.short	0x010a
        /*15e6*/ 	.byte	0x3f
	.zero		1


	//   ....[99]....
        /*15e8*/ 	.word	0x0002a450
        /*15ec*/ 	.word	0x00000004
        /*15f0*/ 	.word	0x00038860
        /*15f4*/ 	.short	0x010a
        /*15f6*/ 	.byte	0x3f
	.zero		1


	//   ....[100]....
        /*15f8*/ 	.word	0x0002a4a0
        /*15fc*/ 	.word	0x00000003
        /*1600*/ 	.word	0x00038860
        /*1604*/ 	.short	0x010a
        /*1606*/ 	.byte	0x3f
	.zero		1


	//   ....[101]....
        /*1608*/ 	.word	0x0002a4f0
        /*160c*/ 	.word	0x00000004
        /*1610*/ 	.word	0x00038880
        /*1614*/ 	.short	0x010a
        /*1616*/ 	.byte	0x3f
	.zero		1


	//----- nvinfo : EIATTR_NUM_MBARRIERS
	.align		4
.L_156:
        /*1618*/ 	.byte	0x03, 0x38
        /*161a*/ 	.short	0x0016


	//----- nvinfo : EIATTR_EXIT_INSTR_OFFSETS
	.align		4
        /*161c*/ 	.byte	0x04, 0x1c
        /*161e*/ 	.short	(.L_158 - .L_157)


	//   ....[0]....
.L_157:
        /*1620*/ 	.word	0x00025a80


	//----- nvinfo : EIATTR_MAX_THREADS
	.align		4
.L_158:
        /*1624*/ 	.byte	0x04, 0x05
        /*1626*/ 	.short	(.L_160 - .L_159)
.L_159:
        /*1628*/ 	.word	0x00000180
        /*162c*/ 	.word	0x00000001
        /*1630*/ 	.word	0x00000001


	//----- nvinfo : EIATTR_CRS_STACK_SIZE
	.align		4
.L_160:
        /*1634*/ 	.byte	0x04, 0x1e
        /*1636*/ 	.short	(.L_162 - .L_161)
.L_161:
        /*1638*/ 	.word	0x00000000


	//----- nvinfo : EIATTR_CBANK_PARAM_SIZE
	.align		4
.L_162:
        /*163c*/ 	.byte	0x03, 0x19
        /*163e*/ 	.short	0x0af0


	//----- nvinfo : EIATTR_PARAM_CBANK
	.align		4
        /*1640*/ 	.byte	0x04, 0x0a
        /*1642*/ 	.short	(.L_164 - .L_163)
	.align		4
.L_163:
        /*1644*/ 	.word	index@(.nv.constant0._ZN7cutlass13device_kernelIN5flash11enable_sm90INS1_16FlashAttnFwdSm90INS1_25CollectiveMainloopFwdSm90ILi2EN4cute5tupleIJNS5_1CILi1EEES8_S8_EEENS6_IJNS7_ILi128EEESA_NS7_ILi256EEEEEELi256ENS_12float_e4m3_tEfNS_4arch4Sm90ELb0ELb0ELb1ELb1ELb0ELb1ELb0ELb1ELb1ELb1ELb0ELb0EEENS1_21CollectiveEpilogueFwdINS6_IJSA_SB_SA_EEES9_NS_10bfloat16_tESF_Li256ELb1ELb1ELb0ELb1EEENS1_36VarlenDynamicPersistentTileSchedulerILi128ELi128ELi256ELi128ELb0ELb1ELb1ELb0ELb1ELb1EEEEEEEEEvNT_6ParamsE)
        /*1648*/ 	.short	0x0210
        /*164a*/ 	.short	0x0af0


	//----- nvinfo : EIATTR_SW_WAR
	.align		4
.L_164:
        /*164c*/ 	.byte	0x04, 0x36
        /*164e*/ 	.short	(.L_166 - .L_165)
.L_165:
        /*1650*/ 	.word	0x00000008
.L_166:


//--------------------- .nv.info._ZN7cutlass13device_kernelIN5flash11enable_sm90INS1_16FlashAttnFwdSm90INS1_25CollectiveMainloopFwdSm90ILi2EN4cute5tupleIJNS5_1CILi1EEES8_S8_EEENS6_IJNS7_ILi128EEENS7_ILi64EEENS7_ILi256EEEEEELi256ENS_12float_e4m3_tEfNS_4arch4Sm90ELb0ELb1ELb1ELb0ELb0ELb0ELb0ELb1ELb1ELb1ELb0ELb0EEENS1_21CollectiveEpilogueFwdINS6_IJSA_SC_SB_EEES9_NS_10bfloat16_tESG_Li256ELb0ELb1ELb0ELb1EEENS1_30DynamicPersistentTileSchedulerILi256ELi128ELb0ELb1ELb1EEEEEEEEEvNT_6ParamsE --------------------------
	.section	.nv.info._ZN7cutlass13device_kernelIN5flash11enable_sm90INS1_16FlashAttnFwdSm90INS1_25CollectiveMainloopFwdSm90ILi2EN4cute5tupleIJNS5_1CILi1EEES8_S8_EEENS6_IJNS7_ILi128EEENS7_ILi64EEENS7_ILi256EEEEEELi256ENS_12float_e4m3_tEfNS_4arch4Sm90ELb0ELb1ELb1ELb0ELb0ELb0ELb0ELb1ELb1ELb1ELb0ELb0EEENS1_21CollectiveEpilogueFwdINS6_IJSA_SC_SB_EEES9_NS_10bfloat16_tESG_Li256ELb0ELb1ELb0ELb1EEENS1_30DynamicPersistentTileSchedulerILi256ELi128ELb0ELb1ELb1EEEEEEEEEvNT_6ParamsE,"",@"SHT_CUDA_INFO"
	.sectionflags	@""
	.align	4


	//----- nvinfo : EIATTR_CUDA_API_VERSION
	.align		4
        /*0000*/ 	.byte	0x04, 0x37
        /*0002*/ 	.short	(.L_168 - .L_167)
.L_167:
        /*0004*/ 	.word	0x00000082


	//----- nvinfo : EIATTR_KPARAM_INFO
	.align		4
.L_168:
        /*0008*/ 	.byte	0x04, 0x17
        /*000a*/ 	.short	(.L_170 - .L_169)
.L_169:
        /*000c*/ 	.word	0x00000000
        /*0010*/ 	.short	0x0000
        /*0012*/ 	.short	0x0070
        /*0014*/ 	.byte	0x00, 0xf0, 0x01, 0x2a


	//----- nvinfo : EIATTR_SPARSE_MMA_MASK
	.align		4
.L_170:
        /*0018*/ 	.byte	0x03, 0x50
        /*001a*/ 	.short	0x0000


	//----- nvinfo : EIATTR_MAXREG_COUNT
	.align		4
        /*001c*/ 	.byte	0x03, 0x1b
        /*001e*/ 	.short	0x00a8


	//----- nvinfo : EIATTR_NUM_BARRIERS
	.align		4
        /*0020*/ 	.byte	0x02, 0x4c
        /*0022*/ 	.byte	0x10
	.zero		1


	//----- nvinfo : EIATTR_EXTERNS
	.align		4
        /*0024*/ 	.byte	0x04, 0x0f
        /*0026*/ 	.short	(.L_172 - .L_171)


	//   ....[0]....
	.align		4
.L_171:
        /*0028*/ 	.word	index@(__assertfail)


	//----- nvinfo : EIATTR_ANNOTATIONS
	.align		4
.L_172:
        /*002c*/ 	.byte	0x04, 0x55
        /*002e*/ 	.short	(.L_174 - .L_173)


	//   ....[0]....
.L_173:
        /* <DEDUP_REMOVED lines=31> */


	//----- nvinfo : EIATTR_MERCURY_ISA_VERSION
	.align		4
.L_174:
        /*0208*/ 	.byte	0x03, 0x5f
        /*020a*/ 	.short	0x0101


	//----- nvinfo : EIATTR_INT_WARP_WIDE_INSTR_OFFSETS
	.align		4
        /*020c*/ 	.byte	0x04, 0x31
        /*020e*/ 	.short	(.L_176 - .L_175)


	//   ....[0]....
.L_175:
        /*0210*/ 	.word	0x00000130


	//   ....[1]....
        /*0214*/ 	.word	0x00000170


	//   ....[2]....
        /*0218*/ 	.word	0x000001e0


	//   ....[3]....
        /*021c*/ 	.word	0x000107d0


	//   ....[4]....
        /*0220*/ 	.word	0x00010860


	//   ....[5]....
        /*0224*/ 	.word	0x00013240


	//   ....[6]....
        /*0228*/ 	.word	0x000132d0


	//----- nvinfo : EIATTR_COOP_GROUP_MASK_REGIDS
	.align		4
.L_176:
        /*022c*/ 	.byte	0x04, 0x29
        /*022e*/ 	.short	(.L_178 - .L_177)


	//   ....[0]....
.L_177:
        /*0230*/ 	.word	0xffffffff


	//   ....[1]....
        /*0234*/ 	.word	0xffffffff


	//   ....[2]....
        /*0238*/ 	.word	0xffffffff


	//   ....[3]....
        /*023c*/ 	.word	0xffffffff


	//   ....[4]....
        /*0240*/ 	.word	0xffffffff


	//   ....[5]....
        /*0244*/ 	.word	0xffffffff


	//   ....[6]....
        /*0248*/ 	.word	0xffffffff


	//   ....[7]....
        /*024c*/ 	.word	0xffffffff


	//   ....[8]....
        /*0250*/ 	.word	0xffffffff


	//   ....[9]....
        /*0254*/ 	.word	0xffffffff


	//   ....[10]....
        /*0258*/ 	.word	0xffffffff


	//   ....[11]....
        /*025c*/ 	.word	0xffffffff


	//   ....[12]....
        /*0260*/ 	.word	0xffffffff


	//   ....[13]....
        /*0264*/ 	.word	0xffffffff


	//   ....[14]....
        /*0268*/ 	.word	0xffffffff


	//   ....[15]....
        /*026c*/ 	.word	0xffffffff


	//   ....[16]....
        /*0270*/ 	.word	0xffffffff


	//   ....[17]....
        /*0274*/ 	.word	0xffffffff


	//   ....[18]....
        /*0278*/ 	.word	0xffffffff


	//   ....[19]....
        /*027c*/ 	.word	0xffffffff


	//   ....[20]....
        /*0280*/ 	.word	0xffffffff


	//   ....[21]....
        /*0284*/ 	.word	0xffffffff


	//   ....[22]....
        /*0288*/ 	.word	0xffffffff


	//   ....[23]....
        /*028c*/ 	.word	0xffffffff


	//   ....[24]....
        /*0290*/ 	.word	0xffffffff


	//   ....[25]....
        /*0294*/ 	.word	0xffffffff


	//   ....[26]....
        /*0298*/ 	.word	0xffffffff


	//   ....[27]....
        /*029c*/ 	.word	0xffffffff


	//   ....[28]....
        /*02a0*/ 	.word	0xffffffff


	//   ....[29]....
        /*02a4*/ 	.word	0xffffffff


	//   ....[30]....
        /*02a8*/ 	.word	0xffffffff


	//   ....[31]....
        /*02ac*/ 	.word	0xffffffff


	//   ....[32]....
        /*02b0*/ 	.word	0xffffffff


	//   ....[33]....
        /*02b4*/ 	.word	0xffffffff


	//   ....[34]....
        /*02b8*/ 	.word	0xffffffff


	//   ....[35]....
        /*02bc*/ 	.word	0xffffffff


	//   ....[36]....
        /*02c0*/ 	.word	0xffffffff


	//   ....[37]....
        /*02c4*/ 	.word	0xffffffff


	//   ....[38]....
        /*02c8*/ 	.word	0xffffffff


	//   ....[39]....
        /*02cc*/ 	.word	0xffffffff


	//   ....[40]....
        /*02d0*/ 	.word	0xffffffff


	//   ....[41]....
        /*02d4*/ 	.word	0xffffffff


	//   ....[42]....
        /*02d8*/ 	.word	0xffffffff


	//   ....[43]....
        /*02dc*/ 	.word	0xffffffff


	//   ....[44]....
        /*02e0*/ 	.word	0xffffffff


	//   ....[45]....
        /*02e4*/ 	.word	0xffffffff


	//   ....[46]....
        /*02e8*/ 	.word	0xffffffff


	//   ....[47]....
        /*02ec*/ 	.word	0xffffffff


	//   ....[48]....
        /*02f0*/ 	.word	0xffffffff


	//   ....[49]....
        /*02f4*/ 	.word	0xffffffff


	//   ....[50]....
        /*02f8*/ 	.word	0xffffffff


	//   ....[51]....
        /*02fc*/ 	.word	0xffffffff


	//   ....[52]....
        /*0300*/ 	.word	0xffffffff


	//   ....[53]....
        /*0304*/ 	.word	0xffffffff


	//   ....[54]....
        /*0308*/ 	.word	0xffffffff


	//   ....[55]....
        /*030c*/ 	.word	0xffffffff


	//   ....[56]....
        /*0310*/ 	.word	0xffffffff


	//   ....[57]....
        /*0314*/ 	.word	0xffffffff


	//   ....[58]....
        /*0318*/ 	.word	0xffffffff


	//   ....[59]....
        /*031c*/ 	.word	0xffffffff


	//   ....[60]....
        /*0320*/ 	.word	0xffffffff


	//   ....[61]....
        /*0324*/ 	.word	0xffffffff


	//   ....[62]....
        /*0328*/ 	.word	0xffffffff


	//   ....[63]....
        /*032c*/ 	.word	0xffffffff


	//   ....[64]....
        /*0330*/ 	.word	0xffffffff


	//   ....[65]....
        /*0334*/ 	.word	0xffffffff


	//   ....[66]....
        /*0338*/ 	.word	0xffffffff


	//   ....[67]....
        /*033c*/ 	.word	0xffffffff


	//   ....[68]....
        /*0340*/ 	.word	0xffffffff


	//   ....[69]....
        /*0344*/ 	.word	0xffffffff


	//   ....[70]....
        /*0348*/ 	.word	0xffffffff


	//   ....[71]....
        /*034c*/ 	.word	0xffffffff


	//   ....[72]....
        /*0350*/ 	.word	0xffffffff


	//   ....[73]....
        /*0354*/ 	.word	0xffffffff


	//   ....[74]....
        /*0358*/ 	.word	0xffffffff


	//   ....[75]....
        /*035c*/ 	.word	0xffffffff


	//   ....[76]....
        /*0360*/ 	.word	0xffffffff


	//   ....[77]....
        /*0364*/ 	.word	0xffffffff


	//   ....[78]....
        /*0368*/ 	.word	0xffffffff


	//   ....[79]....
        /*036c*/ 	.word	0xffffffff


	//   ....[80]....
        /*0370*/ 	.word	0xffffffff


	//   ....[81]....
        /*0374*/ 	.word	0xffffffff


	//   ....[82]....
        /*0378*/ 	.word	0xffffffff


	//   ....[83]....
        /*037c*/ 	.word	0xffffffff


	//   ....[84]....
        /*0380*/ 	.word	0xffffffff


	//   ....[85]....
        /*0384*/ 	.word	0xffffffff


	//   ....[86]....
        /*0388*/ 	.word	0xffffffff


	//   ....[87]....
        /*038c*/ 	.word	0xffffffff


	//   ....[88]....
        /*0390*/ 	.word	0xffffffff


	//   ....[89]....
        /*0394*/ 	.word	0xffffffff


	//   ....[90]....
        /*0398*/ 	.word	0xffffffff


	//   ....[91]....
        /*039c*/ 	.word	0xffffffff


	//   ....[92]....
        /*03a0*/ 	.word	0xffffffff


	//   ....[93]....
        /*03a4*/ 	.word	0xffffffff


	//   ....[94]....
        /*03a8*/ 	.word	0xffffffff


	//   ....[95]....
        /*03ac*/ 	.word	0xffffffff


	//   ....[96]....
        /*03b0*/ 	.word	0xffffffff


	//   ....[97]....
        /*03b4*/ 	.word	0xffffffff


	//   ....[98]....
        /*03b8*/ 	.word	0xffffffff


	//   ....[99]....
        /*03bc*/ 	.word	0xffffffff


	//   ....[100]....
        /*03c0*/ 	.word	0xffffffff


	//   ....[101]....
        /*03c4*/ 	.word	0xffffffff


	//   ....[102]....
        /*03c8*/ 	.word	0xffffffff


	//   ....[103]....
        /*03cc*/ 	.word	0xffffffff


	//   ....[104]....
        /*03d0*/ 	.word	0xffffffff


	//   ....[105]....
        /*03d4*/ 	.word	0xffffffff


	//   ....[106]....
        /*03d8*/ 	.word	0xffffffff


	//   ....[107]....
        /*03dc*/ 	.word	0xffffffff


	//   ....[108]....
        /*03e0*/ 	.word	0xffffffff


	//   ....[109]....
        /*03e4*/ 	.word	0xffffffff


	//   ....[110]....
        /*03e8*/ 	.word	0xffffffff


	//   ....[111]....
        /*03ec*/ 	.word	0xffffffff


	//   ....[112]....
        /*03f0*/ 	.word	0xffffffff


	//   ....[113]....
        /*03f4*/ 	.word	0xffffffff


	//   ....[114]....
        /*03f8*/ 	.word	0xffffffff


	//   ....[115]....
        /*03fc*/ 	.word	0xffffffff


	//   ....[116]....
        /*0400*/ 	.word	0xffffffff


	//   ....[117]....
        /*0404*/ 	.word	0xffffffff


	//   ....[118]....
        /*0408*/ 	.word	0xffffffff


	//   ....[119]....
        /*040c*/ 	.word	0xffffffff


	//   ....[120]....
        /*0410*/ 	.word	0xffffffff


	//   ....[121]....
        /*0414*/ 	.word	0xffffffff


	//   ....[122]....
        /*0418*/ 	.word	0xffffffff


	//   ....[123]....
        /*041c*/ 	.word	0xffffffff


	//   ....[124]....
        /*0420*/ 	.word	0xffffffff


	//   ....[125]....
        /*0424*/ 	.word	0xffffffff


	//   ....[126]....
        /*0428*/ 	.word	0xffffffff


	//   ....[127]....
        /*042c*/ 	.word	0xffffffff


	//   ....[128]....
        /*0430*/ 	.word	0xffffffff


	//   ....[129]....
        /*0434*/ 	.word	0xffffffff


	//   ....[130]....
        /*0438*/ 	.word	0xffffffff


	//   ....[131]....
        /*043c*/ 	.word	0xffffffff


	//   ....[132]....
        /*0440*/ 	.word	0xffffffff


	//   ....[133]....
        /*0444*/ 	.word	0xffffffff


	//   ....[134]....
        /*0448*/ 	.word	0xffffffff


	//   ....[135]....
        /*044c*/ 	.word	0xffffffff


	//   ....[136]....
        /*0450*/ 	.word	0xffffffff


	//   ....[137]....
        /*0454*/ 	.word	0xffffffff


	//   ....[138]....
        /*0458*/ 	.word	0x0500000f


	//   ....[139]....
        /*045c*/ 	.word	0x0500000f


	//   ....[140]....
        /*0460*/ 	.word	0x0500000f


	//   ....[141]....
        /*0464*/ 	.word	0x0500000f


	//   ....[142]....
        /*0468*/ 	.word	0x0500000f


	//   ....[143]....
        /*046c*/ 	.word	0x0500000f


	//   ....[144]....
        /*0470*/ 	.word	0x0500000f


	//   ....[145]....
        /*0474*/ 	.word	0x0500000f


	//   ....[146]....
        /*0478*/ 	.word	0x0500000f


	//   ....[147]....
        /*047c*/ 	.word	0x0500000f


	//   ....[148]....
        /*0480*/ 	.word	0x0500000f


	//   ....[149]....
        /*0484*/ 	.word	0x0500000f


	//   ....[150]....
        /*0488*/ 	.word	0x0500000f


	//   ....[151]....
        /*048c*/ 	.word	0x0500000f


	//   ....[152]....
        /*0490*/ 	.word	0x0500000f


	//   ....[153]....
        /*0494*/ 	.word	0x0500000f


	//   ....[154]....
        /*0498*/ 	.word	0x0500000f


	//   ....[155]....
        /*049c*/ 	.word	0x0500000f


	//----- nvinfo : EIATTR_COOP_GROUP_INSTR_OFFSETS
	.align		4
.L_178:
        /*04a0*/ 	.byte	0x04, 0x28
        /*04a2*/ 	.short	(.L_180 - .L_179)


	//   ....[0]....
.L_179:
        /*04a4*/ 	.word	0x00000070


	//   ....[1]....
        /*04a8*/ 	.word	0x00000140


	//   ....[2]....
        /*04ac*/ 	.word	0x00000190


	//   ....[3]....
        /*04b0*/ 	.word	0x000003c0


	//   ....[4]....
        /*04b4*/ 	.word	0x00000520


	//   ....[5]....
        /*04b8*/ 	.word	0x00000640


	//   ....[6]....
        /*04bc*/ 	.word	0x000007a0


	//   ....[7]....
        /*04c0*/ 	.word	0x00001a20


	//   ....[8]....
        /*04c4*/ 	.word	0x000026d0


	//   ....[9]....
        /*04c8*/ 	.word	0x00002bf0


	//   ....[10]....
        /*04cc*/ 	.word	0x00003730


	//   ....[11]....
        /*04d0*/ 	.word	0x00003790


	//   ....[12]....
        /*04d4*/ 	.word	0x00003a20


	//   ....[13]....
        /*04d8*/ 	.word	0x00003aa0


	//   ....[14]....
        /*04dc*/ 	.word	0x00005060


	//   ....[15]....
        /*04e0*/ 	.word	0x00005350


	//   ....[16]....
        /*04e4*/ 	.word	0x00005a40


	//   ....[17]....
        /*04e8*/ 	.word	0x00005b40


	//   ....[18]....
        /*04ec*/ 	.word	0x00005ee0


	//   ....[19]....
        /*04f0*/ 	.word	0x00005f40


	//   ....[20]....
        /*04f4*/ 	.word	0x00007d10


	//   ....[21]....
        /*04f8*/ 	.word	0x00007d40


	//   ....[22]....
        /*04fc*/ 	.word	0x00007d60


	//   ....[23]....
        /*0500*/ 	.word	0x00007db0


	//   ....[24]....
        /*0504*/ 	.word	0x00009a40


	//   ....[25]....
        /*0508*/ 	.word	0x00009c40


	//   ....[26]....
        /*050c*/ 	.word	0x0000a320


	//   ....[27]....
        /*0510*/ 	.word	0x0000a420


	//   ....[28]....
        /*0514*/ 	.word	0x0000a7d0


	//   ....[29]....
        /*0518*/ 	.word	0x0000a840


	//   ....[30]....
        /*051c*/ 	.word	0x0000ba20


	//   ....[31]....
        /*0520*/ 	.word	0x0000ba30


	//   ....[32]....
        /*0524*/ 	.word	0x0000ba60


	//   ....[33]....
        /*0528*/ 	.word	0x0000ba70


	//   ....[34]....
        /*052c*/ 	.word	0x0000d430


	//   ....[35]....
        /*0530*/ 	.word	0x0000d450


	//   ....[36]....
        /*0534*/ 	.word	0x0000d5a0


	//   ....[37]....
        /*0538*/ 	.word	0x0000d5e0


	//   ....[38]....
        /*053c*/ 	.word	0x0000d610


	//   ....[39]....
        /*0540*/ 	.word	0x0000d630


	//   ....[40]....
        /*0544*/ 	.word	0x0000d650


	//   ....[41]....
        /*0548*/ 	.word	0x0000d660


	//   ....[42]....
        /*054c*/ 	.word	0x0000d680


	//   ....[43]....
        /*0550*/ 	.word	0x0000d6a0


	//   ....[44]....
        /*0554*/ 	.word	0x0000d6d0


	//   ....[45]....
        /*0558*/ 	.word	0x0000d700


	//   ....[46]....
        /*055c*/ 	.word	0x0000d730


	//   ....[47]....
        /*0560*/ 	.word	0x0000d740


	//   ....[48]....
        /*0564*/ 	.word	0x0000d760


	//   ....[49]....
        /*0568*/ 	.word	0x0000d770


	//   ....[50]....
        /*056c*/ 	.word	0x0000d780


	//   ....[51]....
        /*0570*/ 	.word	0x0000d790


	//   ....[52]....
        /*0574*/ 	.word	0x0000d7b0


	//   ....[53]....
        /*0578*/ 	.word	0x0000d7d0


	//   ....[54]....
        /*057c*/ 	.word	0x0000d7f0


	//   ....[55]....
        /*0580*/ 	.word	0x0000d800


	//   ....[56]....
        /*0584*/ 	.word	0x0000d810


	//   ....[57]....
        /*0588*/ 	.word	0x0000d820


	//   ....[58]....
        /*058c*/ 	.word	0x0000d840


	//   ....[59]....
        /*0590*/ 	.word	0x0000d860


	//   ....[60]....
        /*0594*/ 	.word	0x0000d870


	//   ....[61]....
        /*0598*/ 	.word	0x0000d880


	//   ....[62]....
        /*059c*/ 	.word	0x0000d8a0


	//   ....[63]....
        /*05a0*/ 	.word	0x0000d8b0


	//   ....[64]....
        /*05a4*/ 	.word	0x0000d8c0


	//   ....[65]....
        /*05a8*/ 	.word	0x0000d8d0


	//   ....[66]....
        /*05ac*/ 	.word	0x0000d900


	//   ....[67]....
        /*05b0*/ 	.word	0x0000d930


	//   ....[68]....
        /*05b4*/ 	.word	0x0000d950


	//   ....[69]....
        /*05b8*/ 	.word	0x0000d970


	//   ....[70]....
        /*05bc*/ 	.word	0x0000d990


	//   ....[71]....
        /*05c0*/ 	.word	0x0000da00


	//   ....[72]....
        /*05c4*/ 	.word	0x0000da20


	//   ....[73]....
        /*05c8*/ 	.word	0x0000da30


	//   ....[74]....
        /*05cc*/ 	.word	0x0000da40


	//   ....[75]....
        /*05d0*/ 	.word	0x0000da50


	//   ....[76]....
        /*05d4*/ 	.word	0x0000da60


	//   ....[77]....
        /*05d8*/ 	.word	0x0000da70


	//   ....[78]....
        /*05dc*/ 	.word	0x0000da80


	//   ....[79]....
        /*05e0*/ 	.word	0x0000da90


	//   ....[80]....
        /*05e4*/ 	.word	0x0000daa0


	//   ....[81]....
        /*05e8*/ 	.word	0x0000dab0


	//   ....[82]....
        /*05ec*/ 	.word	0x0000dad0


	//   ....[83]....
        /*05f0*/ 	.word	0x0000dae0


	//   ....[84]....
        /*05f4*/ 	.word	0x0000daf0


	//   ....[85]....
        /*05f8*/ 	.word	0x0000db00


	//   ....[86]....
        /*05fc*/ 	.word	0x0000db10


	//   ....[87]....
        /*0600*/ 	.word	0x0000db20


	//   ....[88]....
        /*0604*/ 	.word	0x0000db30


	//   ....[89]....
        /*0608*/ 	.word	0x0000db40


	//   ....[90]....
        /*060c*/ 	.word	0x0000db50


	//   ....[91]....
        /*0610*/ 	.word	0x0000db60


	//   ....[92]....
        /*0614*/ 	.word	0x0000db70


	//   ....[93]....
        /*0618*/ 	.word	0x0000db80


	//   ....[94]....
        /*061c*/ 	.word	0x0000db90


	//   ....[95]....
        /*0620*/ 	.word	0x0000dba0


	//   ....[96]....
        /*0624*/ 	.word	0x0000dbb0


	//   ....[97]....
        /*0628*/ 	.word	0x0000dbc0


	//   ....[98]....
        /*062c*/ 	.word	0x0000e3c0


	//   ....[99]....
        /*0630*/ 	.word	0x0000e3f0


	//   ....[100]....
        /*0634*/ 	.word	0x0000e420


	//   ....[101]....
        /*0638*/ 	.word	0x0000e450


	//   ....[102]....
        /*063c*/ 	.word	0x0000e9a0


	//   ....[103]....
        /*0640*/ 	.word	0x0000e9e0


	//   ....[104]....
        /*0644*/ 	.word	0x0000eb20


	//   ....[105]....
        /*0648*/ 	.word	0x0000eb40


	//   ....[106]....
        /*064c*/ 	.word	0x0000ec80


	//   ....[107]....
        /*0650*/ 	.word	0x0000eca0


	//   ....[108]....
        /*0654*/ 	.word	0x0000edf0


	//   ....[109]....
        /*0658*/ 	.word	0x0000ee10


	//   ....[110]....
        /*065c*/ 	.word	0x0000f510


	//   ....[111]....
        /*0660*/ 	.word	0x0000f540


	//   ....[112]....
        /*0664*/ 	.word	0x0000f690


	//   ....[113]....
        /*0668*/ 	.word	0x0000f6b0


	//   ....[114]....
        /*066c*/ 	.word	0x0000f7f0


	//   ....[115]....
        /*0670*/ 	.word	0x0000f810


	//   ....[116]....
        /*0674*/ 	.word	0x0000f960


	//   ....[117]....
        /*0678*/ 	.word	0x0000f980


	//   ....[118]....
        /*067c*/ 	.word	0x0000fb60


	//   ....[119]....
        /*0680*/ 	.word	0x00010fb0


	//   ....[120]....
        /*0684*/ 	.word	0x00011ba0


	//   ....[121]....
        /*0688*/ 	.word	0x00011bd0


	//   ....[122]....
        /*068c*/ 	.word	0x00011c00


	//   ....[123]....
        /*0690*/ 	.word	0x00011c30


	//   ....[124]....
        /*0694*/ 	.word	0x00011d30


	//   ....[125]....
        /*0698*/ 	.word	0x00011d40


	//   ....[126]....
        /*069c*/ 	.word	0x00011dc0


	//   ....[127]....
        /*06a0*/ 	.word	0x00011dd0


	//   ....[128]....
        /*06a4*/ 	.word	0x00011e50


	//   ....[129]....
        /*06a8*/ 	.word	0x00011e60


	//   ....[130]....
        /*06ac*/ 	.word	0x00011ee0


	//   ....[131]....
        /*06b0*/ 	.word	0x00011ef0


	//   ....[132]....
        /*06b4*/ 	.word	0x00011f70


	//   ....[133]....
        /*06b8*/ 	.word	0x00011f80


	//   ....[134]....
        /*06bc*/ 	.word	0x00011f90


	//   ....[135]....
        /*06c0*/ 	.word	0x00011fd0


	//   ....[136]....
        /*06c4*/ 	.word	0x00013af0


	//   ....[137]....
        /*06c8*/ 	.word	0x00013c90


	//   ....[138]....
        /*06cc*/ 	.word	0x00014350


	//   ....[139]....
        /*06d0*/ 	.word	0x00014500


	//   ....[140]....
        /*06d4*/ 	.word	0x00014560


	//   ....[141]....
        /*06d8*/ 	.word	0x000145f0


	//   ....[142]....
        /*06dc*/ 	.word	0x000146f0


	//   ....[143]....
        /*06e0*/ 	.word	0x00014750


	//   ....[144]....
        /*06e4*/ 	.word	0x00014860


	//   ....[145]....
        /*06e8*/ 	.word	0x000148c0


	//   ....[146]....
        /*06ec*/ 	.word	0x000149b0


	//   ....[147]....
        /*06f0*/ 	.word	0x00014a10


	//   ....[148]....
        /*06f4*/ 	.word	0x00014b00


	//   ....[149]....
        /*06f8*/ 	.word	0x00014b60


	//   ....[150]....
        /*06fc*/ 	.word	0x00014c50


	//   ....[151]....
        /*0700*/ 	.word	0x00014cb0


	//   ....[152]....
        /*0704*/ 	.word	0x00014d90


	//   ....[153]....
        /*0708*/ 	.word	0x00014df0


	//   ....[154]....
        /*070c*/ 	.word	0x00014ec0


	//   ....[155]....
        /*0710*/ 	.word	0x00015210


	//----- nvinfo : EIATTR_REG_RECONFIG
	.align		4
.L_180:
        /*0714*/ 	.byte	0x01, 0x54
	.zero		2


	//----- nvinfo : EIATTR_SYSCALL_OFFSETS
	.align		4
        /*0718*/ 	.byte	0x04, 0x46
        /*071a*/ 	.short	(.L_182 - .L_181)


	//   ....[0]....
.L_181:
        /*071c*/ 	.word	0x00001c00


	//   ....[1]....
        /*0720*/ 	.word	0x000109d0


	//   ....[2]....
        /*0724*/ 	.word	0x00010b60


	//   ....[3]....
        /*0728*/ 	.word	0x00010cb0


	//   ....[4]....
        /*072c*/ 	.word	0x00010e00


	//   ....[5]....
        /*0730*/ 	.word	0x000117c0


	//----- nvinfo : EIATTR_MBARRIER_INSTR_OFFSETS
	.align		4
.L_182:
        /*0734*/ 	.byte	0x04, 0x39
        /*0736*/ 	.short	(.L_184 - .L_183)


	//   ....[0]....
.L_183:
        /*0738*/ 	.word	0x00000270
        /*073c*/ 	.word	0x000000ff
        /*0740*/ 	.word	0x00028400
        /*0744*/ 	.short	0x0100
        /*0746*/ 	.byte	0x08
	.zero		1


	//   ....[1]....
        /*0748*/ 	.word	0x00000280
        /*074c*/ 	.word	0x000000ff
        /*0750*/ 	.word	0x00028420
        /*0754*/ 	.short	0x0100
        /*0756*/ 	.byte	0x08
	.zero		1


	//   ....[2]....
        /*0758*/ 	.word	0x00000370
        /*075c*/ 	.word	0x000000ff
        /*0760*/ 	.word	0x00028430
        /*0764*/ 	.short	0x0100
        /*0766*/ 	.byte	0x08
	.zero		1


	//   ....[3]....
        /*0768*/ 	.word	0x00000380
        /*076c*/ 	.word	0x000000ff
        /*0770*/ 	.word	0x00028440
        /*0774*/ 	.short	0x0100
        /*0776*/ 	.byte	0x08
	.zero		1


	//   ....[4]....
        /*0778*/ 	.word	0x00000390
        /*077c*/ 	.word	0x000000ff
        /*0780*/ 	.word	0x00028438
        /*0784*/ 	.short	0x0100
        /*0786*/ 	.byte	0x08
	.zero		1


	//   ....[5]....
        /*0788*/ 	.word	0x000003a0
        /*078c*/ 	.word	0x000000ff
        /*0790*/ 	.word	0x00028448
        /*0794*/ 	.short	0x0100
        /*0796*/ 	.byte	0x08
	.zero		1


	//   ....[6]....
        /*0798*/ 	.word	0x000004d0
        /*079c*/ 	.word	0x000000ff
        /*07a0*/ 	.word	0x00028450
        /*07a4*/ 	.short	0x0100
        /*07a6*/ 	.byte	0x08
	.zero		1


	//   ....[7]....
        /*07a8*/ 	.word	0x000004e0
        /*07ac*/ 	.word	0x000000ff
        /*07b0*/ 	.word	0x00028460
        /*07b4*/ 	.short	0x0100
        /*07b6*/ 	.byte	0x08
	.zero		1


	//   ....[8]....
        /*07b8*/ 	.word	0x000004f0
        /*07bc*/ 	.word	0x000000ff
        /*07c0*/ 	.word	0x00028458
        /*07c4*/ 	.short	0x0100
        /*07c6*/ 	.byte	0x08
	.zero		1


	//   ....[9]....
        /*07c8*/ 	.word	0x00000500
        /*07cc*/ 	.word	0x000000ff
        /*07d0*/ 	.word	0x00028468
        /*07d4*/ 	.short	0x0100
        /*07d6*/ 	.byte	0x08
	.zero		1


	//   ....[10]....
        /*07d8*/ 	.word	0x000005f0
        /*07dc*/ 	.word	0x000000ff
        /*07e0*/ 	.word	0x00028470
        /*07e4*/ 	.short	0x0100
        /*07e6*/ 	.byte	0x06
	.zero		1


	//   ....[11]....
        /*07e8*/ 	.word	0x00000600
        /*07ec*/ 	.word	0x000000ff
        /*07f0*/ 	.word	0x00028480
        /*07f4*/ 	.short	0x0100
        /*07f6*/ 	.byte	0x06
	.zero		1


	//   ....[12]....
        /*07f8*/ 	.word	0x00000610
        /*07fc*/ 	.word	0x000000ff
        /*0800*/ 	.word	0x00028478
        /*0804*/ 	.short	0x0100
        /*0806*/ 	.byte	0x06
	.zero		1


	//   ....[13]....
        /*0808*/ 	.word	0x00000620
        /*080c*/ 	.word	0x000000ff
        /*0810*/ 	.word	0x00028488
        /*0814*/ 	.short	0x0100
        /*0816*/ 	.byte	0x06
	.zero		1


	//   ....[14]....
        /*0818*/ 	.word	0x00000750
        /*081c*/ 	.word	0x000000ff
        /*0820*/ 	.word	0x00028490
        /*0824*/ 	.short	0x0100
        /*0826*/ 	.byte	0x08
	.zero		1


	//   ....[15]....
        /*0828*/ 	.word	0x00000760
        /*082c*/ 	.word	0x000000ff
        /*0830*/ 	.word	0x000284a0
        /*0834*/ 	.short	0x0100
        /*0836*/ 	.byte	0x08
	.zero		1


	//   ....[16]....
        /*0838*/ 	.word	0x00000770
        /*083c*/ 	.word	0x000000ff
        /*0840*/ 	.word	0x00028498
        /*0844*/ 	.short	0x0100
        /*0846*/ 	.byte	0x08
	.zero		1


	//   ....[17]....
        /*0848*/ 	.word	0x00000780
        /*084c*/ 	.word	0x000000ff
        /*0850*/ 	.word	0x000284a8
        /*0854*/ 	.short	0x0100
        /*0856*/ 	.byte	0x08
	.zero		1


	//   ....[18]....
        /*0858*/ 	.word	0x000008b0
        /*085c*/ 	.word	0x000000ff
        /*0860*/ 	.word	0x000284b0
        /*0864*/ 	.short	0x0100
        /*0866*/ 	.byte	0x08
	.zero		1


	//   ....[19]....
        /*0868*/ 	.word	0x000008c0
        /*086c*/ 	.word	0x000000ff
        /*0870*/ 	.word	0x000284c0
        /*0874*/ 	.short	0x0100
        /*0876*/ 	.byte	0x08
	.zero		1


	//   ....[20]....
        /*0878*/ 	.word	0x000008d0
        /*087c*/ 	.word	0x000000ff
        /*0880*/ 	.word	0x000284b8
        /*0884*/ 	.short	0x0100
        /*0886*/ 	.byte	0x08
	.zero		1


	//   ....[21]....
        /*0888*/ 	.word	0x000008e0
        /*088c*/ 	.word	0x000000ff
        /*0890*/ 	.word	0x000284c8
        /*0894*/ 	.short	0x0100
        /*0896*/ 	.byte	0x08
	.zero		1


	//   ....[22]....
        /*0898*/ 	.word	0x00001f50
        /*089c*/ 	.word	0x000000ff
        /*08a0*/ 	.word	0x00028400
        /*08a4*/ 	.short	0x010a
        /*08a6*/ 	.byte	0x29
	.zero		1


	//   ....[23]....
        /*08a8*/ 	.word	0x00001ff0
        /*08ac*/ 	.word	0x00000006
        /*08b0*/ 	.word	0x00028430
        /*08b4*/ 	.short	0x010a
        /*08b6*/ 	.byte	0x3f
	.zero		1


	//   ....[24]....
        /*08b8*/ 	.word	0x00002050
        /*08bc*/ 	.word	0x00000006
        /*08c0*/ 	.word	0x00028430
        /*08c4*/ 	.short	0x010a
        /*08c6*/ 	.byte	0x3f
	.zero		1


	//   ....[25]....
        /*08c8*/ 	.word	0x000027e0
        /*08cc*/ 	.word	0x00000003
        /*08d0*/ 	.word	0x00000000
        /*08d4*/ 	.short	0x0101
        /*08d6*/ 	.byte	0x3f
	.zero		1


	//   ....[26]....
        /*08d8*/ 	.word	0x00004730
        /*08dc*/ 	.word	0x000000ff
        /*08e0*/ 	.word	0x00028430
        /*08e4*/ 	.short	0x010a
        /*08e6*/ 	.byte	0x06
	.zero		1


	//   ....[27]....
        /*08e8*/ 	.word	0x00004770
        /*08ec*/ 	.word	0x000000ff
        /*08f0*/ 	.word	0x00028430
        /*08f4*/ 	.short	0x010a
        /*08f6*/ 	.byte	0x06
	.zero		1


	//   ....[28]....
        /*08f8*/ 	.word	0x00004ab0
        /*08fc*/ 	.word	0x000000ff
        /*0900*/ 	.word	0x00028450
        /*0904*/ 	.short	0x010a
        /*0906*/ 	.byte	0x06
	.zero		1


	//   ....[29]....
        /*0908*/ 	.word	0x00004af0
        /*090c*/ 	.word	0x000000ff
        /*0910*/ 	.word	0x00028450
        /*0914*/ 	.short	0x010a
        /*0916*/ 	.byte	0x06
	.zero		1


	//   ....[30]....
        /*0918*/ 	.word	0x00005150
        /*091c*/ 	.word	0x00000009
        /*0920*/ 	.word	0x00000000
        /*0924*/ 	.short	0x0101
        /*0926*/ 	.byte	0x3f
	.zero		1


	//   ....[31]....
        /*0928*/ 	.word	0x000065e0
        /*092c*/ 	.word	0x000000ff
        /*0930*/ 	.word	0x00000000
        /*0934*/ 	.short	0x0101
        /*0936*/ 	.byte	0x06
	.zero		1


	//   ....[32]....
        /*0938*/ 	.word	0x00007230
        /*093c*/ 	.word	0x000000ff
        /*0940*/ 	.word	0x00028430
        /*0944*/ 	.short	0x010a
        /*0946*/ 	.byte	0x06
	.zero		1


	//   ....[33]....
        /*0948*/ 	.word	0x00007270
        /*094c*/ 	.word	0x000000ff
        /*0950*/ 	.word	0x00028430
        /*0954*/ 	.short	0x010a
        /*0956*/ 	.byte	0x06
	.zero		1


	//   ....[34]....
        /*0958*/ 	.word	0x000075e0
        /*095c*/ 	.word	0x000000ff
        /*0960*/ 	.word	0x00028450
        /*0964*/ 	.short	0x010a
        /*0966*/ 	.byte	0x06
	.zero		1


	//   ....[35]....
        /*0968*/ 	.word	0x00007620
        /*096c*/ 	.word	0x000000ff
        /*0970*/ 	.word	0x00028450
        /*0974*/ 	.short	0x010a
        /*0976*/ 	.byte	0x06
	.zero		1


	//   ....[36]....
        /*0978*/ 	.word	0x000083d0
        /*097c*/ 	.word	0x00000003
        /*0980*/ 	.word	0x00000000
        /*0984*/ 	.short	0x0101
        /*0986*/ 	.byte	0x3f
	.zero		1


	//   ....[37]....
        /*0988*/ 	.word	0x00008620
        /*098c*/ 	.word	0x000000ff
        /*0990*/ 	.word	0x00000000
        /*0994*/ 	.short	0x0101
        /*0996*/ 	.byte	0x06
	.zero		1


	//   ....[38]....
        /*0998*/ 	.word	0x00009030
        /*099c*/ 	.word	0x000000ff
        /*09a0*/ 	.word	0x00028430
        /*09a4*/ 	.short	0x010a
        /*09a6*/ 	.byte	0x06
	.zero		1


	//   ....[39]....
        /*09a8*/ 	.word	0x00009070
        /*09ac*/ 	.word	0x000000ff
        /*09b0*/ 	.word	0x00028430
        /*09b4*/ 	.short	0x010a
        /*09b6*/ 	.byte	0x06
	.zero		1


	//   ....[40]....
        /*09b8*/ 	.word	0x000093e0
        /*09bc*/ 	.word	0x000000ff
        /*09c0*/ 	.word	0x00028450
        /*09c4*/ 	.short	0x010a
        /*09c6*/ 	.byte	0x06
	.zero		1


	//   ....[41]....
        /*09c8*/ 	.word	0x00009420
        /*09cc*/ 	.word	0x000000ff
        /*09d0*/ 	.word	0x00028450
        /*09d4*/ 	.short	0x010a
        /*09d6*/ 	.byte	0x06
	.zero		1


	//   ....[42]....
        /*09d8*/ 	.word	0x00009a80
        /*09dc*/ 	.word	0x00000006
        /*09e0*/ 	.word	0x00000000
        /*09e4*/ 	.short	0x0101
        /*09e6*/ 	.byte	0x3f
	.zero		1


	//   ....[43]....
        /*09e8*/ 	.word	0x0000aec0
        /*09ec*/ 	.word	0x000000ff
        /*09f0*/ 	.word	0x00000000
        /*09f4*/ 	.short	0x0101
        /*09f6*/ 	.byte	0x06
	.zero		1


	//   ....[44]....
        /*09f8*/ 	.word	0x0000b7c0
        /*09fc*/ 	.word	0x000000ff
        /*0a00*/ 	.word	0x00028450
        /*0a04*/ 	.short	0x010a
        /*0a06*/ 	.byte	0x09
	.zero		1


	//   ....[45]....
        /*0a08*/ 	.word	0x0000b800
        /*0a0c*/ 	.word	0x000000ff
        /*0a10*/ 	.word	0x00028450
        /*0a14*/ 	.short	0x010a
        /*0a16*/ 	.byte	0x09
	.zero		1


	//   ....[46]....
        /*0a18*/ 	.word	0x0000c0c0
        /*0a1c*/ 	.word	0x000000ff
        /*0a20*/ 	.word	0x00000000
        /*0a24*/ 	.short	0x0101
        /*0a26*/ 	.byte	0x04
	.zero		1


	//   ....[47]....
        /*0a28*/ 	.word	0x0000e9d0
        /*0a2c*/ 	.word	0x00000004
        /*0a30*/ 	.word	0x00000000
        /*0a34*/ 	.short	0x0101
        /*0a36*/ 	.byte	0x3f
	.zero		1


	//   ....[48]....
        /*0a38*/ 	.word	0x00011230
        /*0a3c*/ 	.word	0x00000004
        /*0a40*/ 	.word	0x00028480
        /*0a44*/ 	.short	0x010a
        /*0a46*/ 	.byte	0x3f
	.zero		1


	//   ....[49]....
        /*0a48*/ 	.word	0x00011430
        /*0a4c*/ 	.word	0x00000004
        /*0a50*/ 	.word	0x00028440
        /*0a54*/ 	.short	0x010a
        /*0a56*/ 	.byte	0x3f
	.zero		1


	//   ....[50]....
        /*0a58*/ 	.word	0x000120c0
        /*0a5c*/ 	.word	0x00000011
        /*0a60*/ 	.word	0x00028400
        /*0a64*/ 	.short	0x0107
        /*0a66*/ 	.byte	0x3f
	.zero		1


	//   ....[51]....
        /*0a68*/ 	.word	0x000121c0
        /*0a6c*/ 	.word	0x00000011
        /*0a70*/ 	.word	0x00028400
        /*0a74*/ 	.short	0x0101
        /*0a76*/ 	.byte	0x3f
	.zero		1


	//   ....[52]....
        /*0a78*/ 	.word	0x000121e0
        /*0a7c*/ 	.word	0x00000011
        /*0a80*/ 	.word	0x00028420
        /*0a84*/ 	.short	0x010a
        /*0a86*/ 	.byte	0x3f
	.zero		1


	//   ....[53]....
        /*0a88*/ 	.word	0x000124f0
        /*0a8c*/ 	.word	0x00000004
        /*0a90*/ 	.word	0x00028480
        /*0a94*/ 	.short	0x010a
        /*0a96*/ 	.byte	0x3f
	.zero		1


	//   ....[54]....
        /*0a98*/ 	.word	0x00012840
        /*0a9c*/ 	.word	0x00000004
        /*0aa0*/ 	.word	0x00028440
        /*0aa4*/ 	.short	0x010a
        /*0aa6*/ 	.byte	0x3f
	.zero		1


	//   ....[55]....
        /*0aa8*/ 	.word	0x00012c00
        /*0aac*/ 	.word	0x00000013
        /*0ab0*/ 	.word	0x00028470
        /*0ab4*/ 	.short	0x010a
        /*0ab6*/ 	.byte	0x3f
	.zero		1


	//   ....[56]....
        /*0ab8*/ 	.word	0x00012c70
        /*0abc*/ 	.word	0x00000013
        /*0ac0*/ 	.word	0x00028460
        /*0ac4*/ 	.short	0x010a
        /*0ac6*/ 	.byte	0x3f
	.zero		1


	//   ....[57]....
        /*0ac8*/ 	.word	0x00013120
        /*0acc*/ 	.word	0x00000013
        /*0ad0*/ 	.word	0x00028450
        /*0ad4*/ 	.short	0x0101
        /*0ad6*/ 	.byte	0x3f
	.zero		1


	//   ....[58]....
        /*0ad8*/ 	.word	0x000131a0
        /*0adc*/ 	.word	0x00000013
        /*0ae0*/ 	.word	0x00000000
        /*0ae4*/ 	.short	0x0101
        /*0ae6*/ 	.byte	0x3f
	.zero		1


	//   ....[59]....
        /*0ae8*/ 	.word	0x000133d0
        /*0aec*/ 	.word	0x00000010
        /*0af0*/ 	.word	0x00028470
        /*0af4*/ 	.short	0x010a
        /*0af6*/ 	.byte	0x3f
	.zero		1


	//   ....[60]....
        /*0af8*/ 	.word	0x00013440
        /*0afc*/ 	.word	0x00000010
        /*0b00*/ 	.word	0x00028460
        /*0b04*/ 	.short	0x010a
        /*0b06*/ 	.byte	0x3f
	.zero		1


	//   ....[61]....
        /*0b08*/ 	.word	0x00013910
        /*0b0c*/ 	.word	0x00000010
        /*0b10*/ 	.word	0x00028450
        /*0b14*/ 	.short	0x0101
        /*0b16*/ 	.byte	0x3f
	.zero		1


	//   ....[62]....
        /*0b18*/ 	.word	0x000139a0
        /*0b1c*/ 	.word	0x00000010
        /*0b20*/ 	.word	0x00000000
        /*0b24*/ 	.short	0x0101
        /*0b26*/ 	.byte	0x3f
	.zero		1


	//   ....[63]....
        /*0b28*/ 	.word	0x00013c10
        /*0b2c*/ 	.word	0x00000000
        /*0b30*/ 	.word	0x00028420
        /*0b34*/ 	.short	0x010a
        /*0b36*/ 	.byte	0x3f
	.zero		1


	//   ....[64]....
        /*0b38*/ 	.word	0x00013dd0
        /*0b3c*/ 	.word	0x00000006
        /*0b40*/ 	.word	0x00000000
        /*0b44*/ 	.short	0x010a
        /*0b46*/ 	.byte	0x3f
	.zero		1


	//   ....[65]....
        /*0b48*/ 	.word	0x00013e40
        /*0b4c*/ 	.word	0x00000007
        /*0b50*/ 	.word	0x00000000
        /*0b54*/ 	.short	0x010a
        /*0b56*/ 	.byte	0x3f
	.zero		1


	//   ....[66]....
        /*0b58*/ 	.word	0x00013ea0
        /*0b5c*/ 	.word	0x00000004
        /*0b60*/ 	.word	0x00028460
        /*0b64*/ 	.short	0x010a
        /*0b66*/ 	.byte	0x3f
	.zero		1


	//   ....[67]....
        /*0b68*/ 	.word	0x00013ef0
        /*0b6c*/ 	.word	0x00000003
        /*0b70*/ 	.word	0x00028460
        /*0b74*/ 	.short	0x010a
        /*0b76*/ 	.byte	0x3f
	.zero		1


	//   ....[68]....
        /*0b78*/ 	.word	0x00013f30
        /*0b7c*/ 	.word	0x00000004
        /*0b80*/ 	.word	0x00028480
        /*0b84*/ 	.short	0x010a
        /*0b86*/ 	.byte	0x3f
	.zero		1


	//   ....[69]....
        /*0b88*/ 	.word	0x00013f50
        /*0b8c*/ 	.word	0x00000003
        /*0b90*/ 	.word	0x00028480
        /*0b94*/ 	.short	0x010a
        /*0b96*/ 	.byte	0x3f
	.zero		1


	//   ....[70]....
        /*0b98*/ 	.word	0x00013fc0
        /*0b9c*/ 	.word	0x00000003
        /*0ba0*/ 	.word	0x00028400
        /*0ba4*/ 	.short	0x010a
        /*0ba6*/ 	.byte	0x3f
	.zero		1


	//   ....[71]....
        /*0ba8*/ 	.word	0x00014010
        /*0bac*/ 	.word	0x00000006
        /*0bb0*/ 	.word	0x00028430
        /*0bb4*/ 	.short	0x010a
        /*0bb6*/ 	.byte	0x3f
	.zero		1


	//   ....[72]....
        /*0bb8*/ 	.word	0x00014070
        /*0bbc*/ 	.word	0x00000009
        /*0bc0*/ 	.word	0x00028430
        /*0bc4*/ 	.short	0x010a
        /*0bc6*/ 	.byte	0x3f
	.zero		1


	//   ....[73]....
        /*0bc8*/ 	.word	0x000140d0
        /*0bcc*/ 	.word	0x00000009
        /*0bd0*/ 	.word	0x00028450
        /*0bd4*/ 	.short	0x010a
        /*0bd6*/ 	.byte	0x3f
	.zero		1


	//   ....[74]....
        /*0bd8*/ 	.word	0x00014130
        /*0bdc*/ 	.word	0x00000007
        /*0be0*/ 	.word	0x00028430
        /*0be4*/ 	.short	0x010a
        /*0be6*/ 	.byte	0x3f
	.zero		1


	//   ....[75]....
        /*0be8*/ 	.word	0x00014190
        /*0bec*/ 	.word	0x00000007
        /*0bf0*/ 	.word	0x00028450
        /*0bf4*/ 	.short	0x010a
        /*0bf6*/ 	.byte	0x3f
	.zero		1


	//   ....[76]....
        /*0bf8*/ 	.word	0x000141f0
        /*0bfc*/ 	.word	0x00000007
        /*0c00*/ 	.word	0x00028430
        /*0c04*/ 	.short	0x010a
        /*0c06*/ 	.byte	0x3f
	.zero		1


	//   ....[77]....
        /*0c08*/ 	.word	0x00014250
        /*0c0c*/ 	.word	0x00000007
        /*0c10*/ 	.word	0x00028450
        /*0c14*/ 	.short	0x010a
        /*0c16*/ 	.byte	0x3f
	.zero		1


	//   ....[78]....
        /*0c18*/ 	.word	0x000142b0
        /*0c1c*/ 	.word	0x00000005
        /*0c20*/ 	.word	0x00028450
        /*0c24*/ 	.short	0x010a
        /*0c26*/ 	.byte	0x3f
	.zero		1


	//   ....[79]....
        /*0c28*/ 	.word	0x00014400
        /*0c2c*/ 	.word	0x00000004
        /*0c30*/ 	.word	0x00028480
        /*0c34*/ 	.short	0x010a
        /*0c36*/ 	.byte	0x3f
	.zero		1


	//   ....[80]....
        /*0c38*/ 	.word	0x00014450
        /*0c3c*/ 	.word	0x00000004
        /*0c40*/ 	.word	0x00028440
        /*0c44*/ 	.short	0x010a
        /*0c46*/ 	.byte	0x3f
	.zero		1


	//   ....[81]....
        /*0c48*/ 	.word	0x00014f00
        /*0c4c*/ 	.word	0x00000011
        /*0c50*/ 	.word	0x00028420
        /*0c54*/ 	.short	0x010a
        /*0c56*/ 	.byte	0x3f
	.zero		1


	//   ....[82]....
        /*0c58*/ 	.word	0x00014f50
        /*0c5c*/ 	.word	0x00000004
        /*0c60*/ 	.word	0x00028480
        /*0c64*/ 	.short	0x010a
        /*0c66*/ 	.byte	0x3f
	.zero		1


	//   ....[83]....
        /*0c68*/ 	.word	0x00014fa0
        /*0c6c*/ 	.word	0x00000004
        /*0c70*/ 	.word	0x00028440
        /*0c74*/ 	.short	0x010a
        /*0c76*/ 	.byte	0x3f
	.zero		1


	//   ....[84]....
        /*0c78*/ 	.word	0x00014ff0
        /*0c7c*/ 	.word	0x00000013
        /*0c80*/ 	.word	0x00028470
        /*0c84*/ 	.short	0x010a
        /*0c86*/ 	.byte	0x3f
	.zero		1


	//   ....[85]....
        /*0c88*/ 	.word	0x00015040
        /*0c8c*/ 	.word	0x00000013
        /*0c90*/ 	.word	0x00028460
        /*0c94*/ 	.short	0x010a
        /*0c96*/ 	.byte	0x3f
	.zero		1


	//   ....[86]....
        /*0c98*/ 	.word	0x00015090
        /*0c9c*/ 	.word	0x00000010
        /*0ca0*/ 	.word	0x00028470
        /*0ca4*/ 	.short	0x010a
        /*0ca6*/ 	.byte	0x3f
	.zero		1


	//   ....[87]....
        /*0ca8*/ 	.word	0x000150e0
        /*0cac*/ 	.word	0x00000010
        /*0cb0*/ 	.word	0x00028460
        /*0cb4*/ 	.short	0x010a
        /*0cb6*/ 	.byte	0x3f
	.zero		1


	//   ....[88]....
        /*0cb8*/ 	.word	0x00015130
        /*0cbc*/ 	.word	0x00000000
        /*0cc0*/ 	.word	0x00028420
        /*0cc4*/ 	.short	0x010a
        /*0cc6*/ 	.byte	0x3f
	.zero		1


	//   ....[89]....
        /*0cc8*/ 	.word	0x000152d0
        /*0ccc*/ 	.word	0x00000006
        /*0cd0*/ 	.word	0x00000000
        /*0cd4*/ 	.short	0x010a
        /*0cd6*/ 	.byte	0x3f
	.zero		1


	//   ....[90]....
        /*0cd8*/ 	.word	0x00015320
        /*0cdc*/ 	.word	0x00000007
        /*0ce0*/ 	.word	0x00000000
        /*0ce4*/ 	.short	0x010a
        /*0ce6*/ 	.byte	0x3f
	.zero		1


	//   ....[91]....
        /*0ce8*/ 	.word	0x00015370
        /*0cec*/ 	.word	0x00000004
        /*0cf0*/ 	.word	0x00028460
        /*0cf4*/ 	.short	0x010a
        /*0cf6*/ 	.byte	0x3f
	.zero		1


	//   ....[92]....
        /*0cf8*/ 	.word	0x000153c0
        /*0cfc*/ 	.word	0x00000003
        /*0d00*/ 	.word	0x00028460
        /*0d04*/ 	.short	0x010a
        /*0d06*/ 	.byte	0x3f
	.zero		1


	//   ....[93]....
        /*0d08*/ 	.word	0x00015410
        /*0d0c*/ 	.word	0x00000004
        /*0d10*/ 	.word	0x00028480
        /*0d14*/ 	.short	0x010a
        /*0d16*/ 	.byte	0x3f
	.zero		1


	//----- nvinfo : EIATTR_NUM_MBARRIERS
	.align		4
.L_184:
        /*0d18*/ 	.byte	0x03, 0x38
        /*0d1a*/ 	.short	0x0016


	//----- nvinfo : EIATTR_EXIT_INSTR_OFFSETS
	.align		4
        /*0d1c*/ 	.byte	0x04, 0x1c
        /*0d1e*/ 	.short	(.L_186 - .L_185)


	//   ....[0]....
.L_185:
        /*0d20*/ 	.word	0x00000a40


	//   ....[1]....
        /*0d24*/ 	.word	0x0000fb00


	//   ....[2]....
        /*0d28*/ 	.word	0x00013fa0


	//----- nvinfo : EIATTR_MAX_THREADS
	.align		4
.L_186:
        /*0d2c*/ 	.byte	0x04, 0x05
        /*0d2e*/ 	.short	(.L_188 - .L_187)
.L_187:
        /*0d30*/ 	.word	0x00000180
        /*0d34*/ 	.word	0x00000001
        /*0d38*/ 	.word	0x00000001


	//----- nvinfo : EIATTR_CRS_STACK_SIZE
	.align		4
.L_188:
        /*0d3c*/ 	.byte	0x04, 0x1e
        /*0d3e*/ 	.short	(.L_190 - .L_189)
.L_189:
        /*0d40*/ 	.word	0x00000000


	//----- nvinfo : EIATTR_CBANK_PARAM_SIZE
	.align		4
.L_190:
        /*0d44*/ 	.byte	0x03, 0x19
        /*0d46*/ 	.short	0x0af0


	//----- nvinfo : EIATTR_PARAM_CBANK
	.align		4
        /*0d48*/ 	.byte	0x04, 0x0a
        /*0d4a*/ 	.short	(.L_192 - .L_191)
	.align		4
.L_191:
        /*0d4c*/ 	.word	index@(.nv.constant0._ZN7cutlass13device_kernelIN5flash11enable_sm90INS1_16FlashAttnFwdSm90INS1_25CollectiveMainloopFwdSm90ILi2EN4cute5tupleIJNS5_1CILi1EEES8_S8_EEENS6_IJNS7_ILi128EEENS7_ILi64EEENS7_ILi256EEEEEELi256ENS_12float_e4m3_tEfNS_4arch4Sm90ELb0ELb1ELb1ELb0ELb0ELb0ELb0ELb1ELb1ELb1ELb0ELb0EEENS1_21CollectiveEpilogueFwdINS6_IJSA_SC_SB_EEES9_NS_10bfloat16_tESG_Li256ELb0ELb1ELb0ELb1EEENS1_30DynamicPersistentTileSchedulerILi256ELi128ELb0ELb1ELb1EEEEEEEEEvNT_6ParamsE)
        /*0d50*/ 	.short	0x0210
        /*0d52*/ 	.short	0x0af0


	//----- nvinfo : EIATTR_SW_WAR
	.align		4
.L_192:
        /*0d54*/ 	.byte	0x04, 0x36
        /*0d56*/ 	.short	(.L_194 - .L_193)
.L_193:
        /*0d58*/ 	.word	0x00000008
.L_194:


//--------------------- .nv.info._ZN7cutlass13device_kernelIN5flash11enable_sm90INS1_16FlashAttnFwdSm90INS1_25CollectiveMainloopFwdSm90ILi2EN4cute5tupleIJNS5_1CILi1EEES8_S8_EEENS6_IJNS7_ILi128EEENS7_ILi64EEENS7_ILi256EEEEEELi256ENS_12float_e4m3_tEfNS_4arch4Sm90ELb0ELb1ELb1ELb1ELb0ELb0ELb0ELb1ELb1ELb1ELb0ELb0EEENS1_21CollectiveEpilogueFwdINS6_IJSA_SC_SB_EEES9_NS_10bfloat16_tESG_Li256ELb1ELb1ELb0ELb1EEENS1_36VarlenDynamicPersistentTileSchedulerILi128ELi64ELi256ELi128ELb0ELb1ELb1ELb1ELb0ELb1EEEEEEEEEvNT_6ParamsE --------------------------
	.section	.nv.info._ZN7cutlass13device_kernelIN5flash11enable_sm90INS1_16FlashAttnFwdSm90INS1_25CollectiveMainloopFwdSm90ILi2EN4cute5tupleIJNS5_1CILi1EEES8_S8_EEENS6_IJNS7_ILi128EEENS7_ILi64EEENS7_ILi256EEEEEELi256ENS_12float_e4m3_tEfNS_4arch4Sm90ELb0ELb1ELb1ELb1ELb0ELb0ELb0ELb1ELb1ELb1ELb0ELb0EEENS1_21CollectiveEpilogueFwdINS6_IJSA_SC_SB_EEES9_NS_10bfloat16_tESG_Li256ELb1ELb1ELb0ELb1EEENS1_36VarlenDynamicPersistentTileSchedulerILi128ELi64ELi256ELi128ELb0ELb1ELb1ELb1ELb0ELb1EEEEEEEEEvNT_6ParamsE,"",@"SHT_CUDA_INFO"
	.sectionflags	@""
	.align	4


	//----- nvinfo : EIATTR_CUDA_API_VERSION
	.align		4
        /*0000*/ 	.byte	0x04, 0x37
        /*0002*/ 	.short	(.L_196 - .L_195)
.L_195:
        /*0004*/ 	.word	0x00000082


	//----- nvinfo : EIATTR_KPARAM_INFO
	.align		4
.L_196:
        /*0008*/ 	.byte	0x04, 0x17
        /*000a*/ 	.short	(.L_198 - .L_197)
.L_197:
        /*000c*/ 	.word	0x00000000
        /*0010*/ 	.short	0x0000
        /*0012*/ 	.short	0x0070
        /*0014*/ 	.byte	0x00, 0xf0, 0x01, 0x2a


	//----- nvinfo : EIATTR_SPARSE_MMA_MASK
	.align		4
.L_198:
        /*0018*/ 	.byte	0x03, 0x50
        /*001a*/ 	.short	0x0000


	//----- nvinfo : EIATTR_MAXREG_COUNT
	.align		4
        /*001c*/ 	.byte	0x03, 0x1b
        /*001e*/ 	.short	0x00a8


	//----- nvinfo : EIATTR_NUM_BARRIERS
	.align		4
        /*0020*/ 	.byte	0x02, 0x4c
        /*0022*/ 	.byte	0x10
	.zero		1


	//----- nvinfo : EIATTR_EXTERNS
	.align		4
        /*0024*/ 	.byte	0x04, 0x0f
        /*0026*/ 	.short	(.L_200 - .L_199)


	//   ....[0]....
	.align		4
.L_199:
        /*0028*/ 	.word	index@(__assertfail)


	//----- nvinfo : EIATTR_ANNOTATIONS
	.align		4
.L_200:
        /*002c*/ 	.byte	0x04, 0x55
        /*002e*/ 	.short	(.L_202 - .L_201)


	//   ....[0]....
.L_201:
        /* <DEDUP_REMOVED lines=39> */


	//----- nvinfo : EIATTR_MERCURY_ISA_VERSION
	.align		4
.L_202:
        /*0290*/ 	.byte	0x03, 0x5f
        /*0292*/ 	.short	0x0101


	//----- nvinfo : EIATTR_UNUSED_LOAD_BYTE_OFFSET
	.align		4
        /*0294*/ 	.byte	0x04, 0x44
        /*0296*/ 	.short	(.L_204 - .L_203)


	//   ....[0]....
.L_203:
        /*0298*/ 	.word	0x00000a40
        /*029c*/ 	.word	0x0000fff0


	//   ....[1]....
        /*02a0*/ 	.word	0x0000c6e0
        /*02a4*/ 	.word	0x0000fff0


	//----- nvinfo : EIATTR_INT_WARP_WIDE_INSTR_OFFSETS
	.align		4
.L_204:
        /*02a8*/ 	.byte	0x04, 0x31
        /*02aa*/ 	.short	(.L_206 - .L_205)


	//   ....[0]....
.L_205:
        /*02ac*/ 	.word	0x00000130


	//   ....[1]....
        /*02b0*/ 	.word	0x00000170


	//   ....[2]....
        /*02b4*/ 	.word	0x000001e0


	//   ....[3]....
        /*02b8*/ 	.word	0x00011b50


	//   ....[4]....
        /*02bc*/ 	.word	0x00011be0


	//   ....[5]....
        /*02c0*/ 	.word	0x000146b0


	//   ....[6]....
        /*02c4*/ 	.word	0x00014740


	//----- nvinfo : EIATTR_COOP_GROUP_MASK_REGIDS
	.align		4
.L_206:
        /*02c8*/ 	.byte	0x04, 0x29
        /*02ca*/ 	.short	(.L_208 - .L_207)


	//   ....[0]....
.L_207:
        /*02cc*/ 	.word	0xffffffff


	//   ....[1]....
        /*02d0*/ 	.word	0xffffffff


	//   ....[2]....
        /*02d4*/ 	.word	0xffffffff


	//   ....[3]....
        /*02d8*/ 	.word	0xffffffff


	//   ....[4]....
        /*02dc*/ 	.word	0xffffffff


	//   ....[5]....
        /*02e0*/ 	.word	0xffffffff


	//   ....[6]....
        /*02e4*/ 	.word	0xffffffff


	//   ....[7]....
        /*02e8*/ 	.word	0xffffffff


	//   ....[8]....
        /*02ec*/ 	.word	0xffffffff


	//   ....[9]....
        /*02f0*/ 	.word	0xffffffff


	//   ....[10]....
        /*02f4*/ 	.word	0xffffffff


	//   ....[11]....
        /*02f8*/ 	.word	0xffffffff


	//   ....[12]....
        /*02fc*/ 	.word	0xffffffff


	//   ....[13]....
        /*0300*/ 	.word	0xffffffff


	//   ....[14]....
        /*0304*/ 	.word	0xffffffff


	//   ....[15]....
        /*0308*/ 	.word	0xffffffff


	//   ....[16]....
        /*030c*/ 	.word	0xffffffff


	//   ....[17]....
        /*0310*/ 	.word	0xffffffff


	//   ....[18]....
        /*0314*/ 	.word	0xffffffff


	//   ....[19]....
        /*0318*/ 	.word	0xffffffff


	//   ....[20]....
        /*031c*/ 	.word	0xffffffff


	//   ....[21]....
        /*0320*/ 	.word	0xffffffff


	//   ....[22]....
        /*0324*/ 	.word	0xffffffff


	//   ....[23]....
        /*0328*/ 	.word	0xffffffff


	//   ....[24]....
        /*032c*/ 	.word	0xffffffff


	//   ....[25]....
        /*0330*/ 	.word	0xffffffff


	//   ....[26]....
        /*0334*/ 	.word	0xffffffff


	//   ....[27]....
        /*0338*/ 	.word	0xffffffff


	//   ....[28]....
        /*033c*/ 	.word	0xffffffff


	//   ....[29]....
        /*0340*/ 	.word	0xffffffff


	//   ....[30]....
        /*0344*/ 	.word	0xffffffff


	//   ....[31]....
        /*0348*/ 	.word	0xffffffff


	//   ....[32]....
        /*034c*/ 	.word	0xffffffff


	//   ....[33]....
        /*0350*/ 	.word	0xffffffff


	//   ....[34]....
        /*0354*/ 	.word	0xffffffff


	//   ....[35]....
        /*0358*/ 	.word	0xffffffff


	//   ....[36]....
        /*035c*/ 	.word	0xffffffff


	//   ....[37]....
        /*0360*/ 	.word	0xffffffff


	//   ....[38]....
        /*0364*/ 	.word	0xffffffff


	//   ....[39]....
        /*0368*/ 	.word	0xffffffff


	//   ....[40]....
        /*036c*/ 	.word	0xffffffff


	//   ....[41]....
        /*0370*/ 	.word	0xffffffff


	//   ....[42]....
        /*0374*/ 	.word	0xffffffff


	//   ....[43]....
        /*0378*/ 	.word	0xffffffff


	//   ....[44]....
        /*037c*/ 	.word	0xffffffff


	//   ....[45]....
        /*0380*/ 	.word	0xffffffff


	//   ....[46]....
        /*0384*/ 	.word	0xffffffff


	//   ....[47]....
        /*0388*/ 	.word	0xffffffff


	//   ....[48]....
        /*038c*/ 	.word	0xffffffff


	//   ....[49]....
        /*0390*/ 	.word	0xffffffff


	//   ....[50]....
        /*0394*/ 	.word	0xffffffff


	//   ....[51]....
        /*0398*/ 	.word	0xffffffff


	//   ....[52]....
        /*039c*/ 	.word	0xffffffff


	//   ....[53]....
        /*03a0*/ 	.word	0xffffffff


	//   ....[54]....
        /*03a4*/ 	.word	0xffffffff


	//   ....[55]....
        /*03a8*/ 	.word	0xffffffff


	//   ....[56]....
        /*03ac*/ 	.word	0xffffffff


	//   ....[57]....
        /*03b0*/ 	.word	0xffffffff


	//   ....[58]....
        /*03b4*/ 	.word	0xffffffff


	//   ....[59]....
        /*03b8*/ 	.word	0xffffffff


	//   ....[60]....
        /*03bc*/ 	.word	0xffffffff


	//   ....[61]....
        /*03c0*/ 	.word	0xffffffff


	//   ....[62]....
        /*03c4*/ 	.word	0xffffffff


	//   ....[63]....
        /*03c8*/ 	.word	0xffffffff


	//   ....[64]....
        /*03cc*/ 	.word	0xffffffff


	//   ....[65]....
        /*03d0*/ 	.word	0xffffffff


	//   ....[66]....
        /*03d4*/ 	.word	0xffffffff


	//   ....[67]....
        /*03d8*/ 	.word	0xffffffff


	//   ....[68]....
        /*03dc*/ 	.word	0xffffffff


	//   ....[69]....
        /*03e0*/ 	.word	0xffffffff


	//   ....[70]....
        /*03e4*/ 	.word	0xffffffff


	//   ....[71]....
        /*03e8*/ 	.word	0xffffffff


	//   ....[72]....
        /*03ec*/ 	.word	0xffffffff


	//   ....[73]....
        /*03f0*/ 	.word	0xffffffff


	//   ....[74]....
        /*03f4*/ 	.word	0xffffffff


	//   ....[75]....
        /*03f8*/ 	.word	0xffffffff


	//   ....[76]....
        /*03fc*/ 	.word	0xffffffff


	//   ....[77]....
        /*0400*/ 	.word	0xffffffff


	//   ....[78]....
        /*0404*/ 	.word	0xffffffff


	//   ....[79]....
        /*0408*/ 	.word	0xffffffff


	//   ....[80]....
        /*040c*/ 	.word	0xffffffff


	//   ....[81]....
        /*0410*/ 	.word	0xffffffff


	//   ....[82]....
        /*0414*/ 	.word	0xffffffff


	//   ....[83]....
        /*0418*/ 	.word	0xffffffff


	//   ....[84]....
        /*041c*/ 	.word	0xffffffff


	//   ....[85]....
        /*0420*/ 	.word	0xffffffff


	//   ....[86]....
        /*0424*/ 	.word	0xffffffff


	//   ....[87]....
        /*0428*/ 	.word	0xffffffff


	//   ....[88]....
        /*042c*/ 	.word	0xffffffff


	//   ....[89]....
        /*0430*/ 	.word	0xffffffff


	//   ....[90]....
        /*0434*/ 	.word	0xffffffff


	//   ....[91]....
        /*0438*/ 	.word	0xffffffff


	//   ....[92]....
        /*043c*/ 	.word	0xffffffff


	//   ....[93]....
        /*0440*/ 	.word	0xffffffff


	//   ....[94]....
        /*0444*/ 	.word	0xffffffff


	//   ....[95]....
        /*0448*/ 	.word	0xffffffff


	//   ....[96]....
        /*044c*/ 	.word	0xffffffff


	//   ....[97]....
        /*0450*/ 	.word	0xffffffff


	//   ....[98]....
        /*0454*/ 	.word	0xffffffff


	//   ....[99]....
        /*0458*/ 	.word	0xffffffff


	//   ....[100]....
        /*045c*/ 	.word	0xffffffff


	//   ....[101]....
        /*0460*/ 	.word	0xffffffff


	//   ....[102]....
        /*0464*/ 	.word	0xffffffff


	//   ....[103]....
        /*0468*/ 	.word	0xffffffff


	//   ....[104]....
        /*046c*/ 	.word	0xffffffff


	//   ....[105]....
        /*0470*/ 	.word	0xffffffff


	//   ....[106]....
        /*0474*/ 	.word	0xffffffff


	//   ....[107]....
        /*0478*/ 	.word	0xffffffff


	//   ....[108]....
        /*047c*/ 	.word	0xffffffff


	//   ....[109]....
        /*0480*/ 	.word	0xffffffff


	//   ....[110]....
        /*0484*/ 	.word	0xffffffff


	//   ....[111]....
        /*0488*/ 	.word	0xffffffff


	//   ....[112]....
        /*048c*/ 	.word	0xffffffff


	//   ....[113]....
        /*0490*/ 	.word	0xffffffff


	//   ....[114]....
        /*0494*/ 	.word	0xffffffff


	//   ....[115]....
        /*0498*/ 	.word	0xffffffff


	//   ....[116]....
        /*049c*/ 	.word	0xffffffff


	//   ....[117]....
        /*04a0*/ 	.word	0xffffffff


	//   ....[118]....
        /*04a4*/ 	.word	0xffffffff


	//   ....[119]....
        /*04a8*/ 	.word	0xffffffff


	//   ....[120]....
        /*04ac*/ 	.word	0xffffffff


	//   ....[121]....
        /*04b0*/ 	.word	0xffffffff


	//   ....[122]....
        /*04b4*/ 	.word	0xffffffff


	//   ....[123]....
        /*04b8*/ 	.word	0xffffffff


	//   ....[124]....
        /*04bc*/ 	.word	0xffffffff


	//   ....[125]....
        /*04c0*/ 	.word	0xffffffff


	//   ....[126]....
        /*04c4*/ 	.word	0xffffffff


	//   ....[127]....
        /*04c8*/ 	.word	0xffffffff


	//   ....[128]....
        /*04cc*/ 	.word	0xffffffff


	//   ....[129]....
        /*04d0*/ 	.word	0xffffffff


	//   ....[130]....
        /*04d4*/ 	.word	0xffffffff


	//   ....[131]....
        /*04d8*/ 	.word	0xffffffff


	//   ....[132]....
        /*04dc*/ 	.word	0xffffffff


	//   ....[133]....
        /*04e0*/ 	.word	0xffffffff


	//   ....[134]....
        /*04e4*/ 	.word	0xffffffff


	//   ....[135]....
        /*04e8*/ 	.word	0xffffffff


	//   ....[136]....
        /*04ec*/ 	.word	0xffffffff


	//   ....[137]....
        /*04f0*/ 	.word	0xffffffff


	//   ....[138]....
        /*04f4*/ 	.word	0xffffffff


	//   ....[139]....
        /*04f8*/ 	.word	0xffffffff


	//   ....[140]....
        /*04fc*/ 	.word	0xffffffff


	//   ....[141]....
        /*0500*/ 	.word	0xffffffff


	//   ....[142]....
        /*0504*/ 	.word	0xffffffff


	//   ....[143]....
        /*0508*/ 	.word	0xffffffff


	//   ....[144]....
        /*050c*/ 	.word	0xffffffff


	//   ....[145]....
        /*0510*/ 	.word	0xffffffff


	//   ....[146]....
        /*0514*/ 	.word	0xffffffff


	//   ....[147]....
        /*0518*/ 	.word	0xffffffff


	//   ....[148]....
        /*051c*/ 	.word	0xffffffff


	//   ....[149]....
        /*0520*/ 	.word	0xffffffff


	//   ....[150]....
        /*0524*/ 	.word	0xffffffff


	//   ....[151]....
        /*0528*/ 	.word	0xffffffff


	//   ....[152]....
        /*052c*/ 	.word	0xffffffff


	//   ....[153]....
        /*0530*/ 	.word	0xffffffff


	//   ....[154]....
        /*0534*/ 	.word	0xffffffff


	//   ....[155]....
        /*0538*/ 	.word	0xffffffff


	//   ....[156]....
        /*053c*/ 	.word	0xffffffff


	//   ....[157]....
        /*0540*/ 	.word	0xffffffff


	//   ....[158]....
        /*0544*/ 	.word	0xffffffff


	//   ....[159]....
        /*0548*/ 	.word	0xffffffff


	//   ....[160]....
        /*054c*/ 	.word	0xffffffff


	//   ....[161]....
        /*0550*/ 	.word	0xffffffff


	//   ....[162]....
        /*0554*/ 	.word	0xffffffff


	//   ....[163]....
        /*0558*/ 	.word	0xffffffff


	//   ....[164]....
        /*055c*/ 	.word	0xffffffff


	//   ....[165]....
        /*0560*/ 	.word	0xffffffff


	//   ....[166]....
        /*0564*/ 	.word	0xffffffff


	//   ....[167]....
        /*0568*/ 	.word	0xffffffff


	//   ....[168]....
        /*056c*/ 	.word	0xffffffff


	//   ....[169]....
        /*0570*/ 	.word	0x0500000f


	//   ....[170]....
        /*0574*/ 	.word	0x0500000f


	//   ....[171]....
        /*0578*/ 	.word	0x0500000f


	//   ....[172]....
        /*057c*/ 	.word	0x0500000f


	//   ....[173]....
        /*0580*/ 	.word	0x0500000f


	//   ....[174]....
        /*0584*/ 	.word	0x0500000f


	//   ....[175]....
        /*0588*/ 	.word	0x0500000f


	//   ....[176]....
        /*058c*/ 	.word	0x0500000f


	//   ....[177]....
        /*0590*/ 	.word	0x0500000f


	//   ....[178]....
        /*0594*/ 	.word	0x0500000f


	//   ....[179]....
        /*0598*/ 	.word	0x0500000f


	//   ....[180]....
        /*059c*/ 	.word	0x0500000f


	//   ....[181]....
        /*05a0*/ 	.word	0x0500000f


	//   ....[182]....
        /*05a4*/ 	.word	0x0500000f


	//   ....[183]....
        /*05a8*/ 	.word	0x0500000f


	//   ....[184]....
        /*05ac*/ 	.word	0x0500000f


	//   ....[185]....
        /*05b0*/ 	.word	0x0500000f


	//   ....[186]....
        /*05b4*/ 	.word	0x0500000f


	//----- nvinfo : EIATTR_COOP_GROUP_INSTR_OFFSETS
	.align		4
.L_208:
        /*05b8*/ 	.byte	0x04, 0x28
        /*05ba*/ 	.short	(.L_210 - .L_209)


	//   ....[0]....
.L_209:
        /*05bc*/ 	.word	0x00000070


	//   ....[1]....
        /*05c0*/ 	.word	0x00000140


	//   ....[2]....
        /*05c4*/ 	.word	0x00000190


	//   ....[3]....
        /*05c8*/ 	.word	0x000003c0


	//   ....[4]....
        /*05cc*/ 	.word	0x00000520


	//   ....[5]....
        /*05d0*/ 	.word	0x00000640


	//   ....[6]....
        /*05d4*/ 	.word	0x000007a0


	//   ....[7]....
        /*05d8*/ 	.word	0x00001bb0


	//   ....[8]....
        /*05dc*/ 	.word	0x000025a0


	//   ....[9]....
        /*05e0*/ 	.word	0x00002d60


	//   ....[10]....
        /*05e4*/ 	.word	0x00003700


	//   ....[11]....
        /*05e8*/ 	.word	0x000038c0


	//   ....[12]....
        /*05ec*/ 	.word	0x00003b90


	//   ....[13]....
        /*05f0*/ 	.word	0x00003c00


	//   ....[14]....
        /*05f4*/ 	.word	0x00005290


	//   ....[15]....
        /*05f8*/ 	.word	0x000054a0


	//   ....[16]....
        /*05fc*/ 	.word	0x00005b80


	//   ....[17]....
        /*0600*/ 	.word	0x00005c80


	//   ....[18]....
        /*0604*/ 	.word	0x00006030


	//   ....[19]....
        /*0608*/ 	.word	0x000060a0


	//   ....[20]....
        /*060c*/ 	.word	0x00007ea0


	//   ....[21]....
        /*0610*/ 	.word	0x00007eb0


	//   ....[22]....
        /*0614*/ 	.word	0x00007f10


	//   ....[23]....
        /*0618*/ 	.word	0x00007f20


	//   ....[24]....
        /*061c*/ 	.word	0x00009b90


	//   ....[25]....
        /*0620*/ 	.word	0x00009db0


	//   ....[26]....
        /*0624*/ 	.word	0x0000a480


	//   ....[27]....
        /*0628*/ 	.word	0x0000a580


	//   ....[28]....
        /*062c*/ 	.word	0x0000a940


	//   ....[29]....
        /*0630*/ 	.word	0x0000a9a0


	//   ....[30]....
        /*0634*/ 	.word	0x0000bb90


	//   ....[31]....
        /*0638*/ 	.word	0x0000bba0


	//   ....[32]....
        /*063c*/ 	.word	0x0000bbd0


	//   ....[33]....
        /*0640*/ 	.word	0x0000bbe0


	//   ....[34]....
        /*0644*/ 	.word	0x0000d280


	//   ....[35]....
        /*0648*/ 	.word	0x0000d2c0


	//   ....[36]....
        /*064c*/ 	.word	0x0000d2f0


	//   ....[37]....
        /*0650*/ 	.word	0x0000d320


	//   ....[38]....
        /*0654*/ 	.word	0x0000d350


	//   ....[39]....
        /*0658*/ 	.word	0x0000d380


	//   ....[40]....
        /*065c*/ 	.word	0x0000d3b0


	//   ....[41]....
        /*0660*/ 	.word	0x0000d3e0


	//   ....[42]....
        /*0664*/ 	.word	0x0000d410


	//   ....[43]....
        /*0668*/ 	.word	0x0000d440


	//   ....[44]....
        /*066c*/ 	.word	0x0000d470


	//   ....[45]....
        /*0670*/ 	.word	0x0000d4a0


	//   ....[46]....
        /*0674*/ 	.word	0x0000d4d0


	//   ....[47]....
        /*0678*/ 	.word	0x0000d500


	//   ....[48]....
        /*067c*/ 	.word	0x0000d530


	//   ....[49]....
        /*0680*/ 	.word	0x0000d560


	//   ....[50]....
        /*0684*/ 	.word	0x0000d590


	//   ....[51]....
        /*0688*/ 	.word	0x0000d5c0


	//   ....[52]....
        /*068c*/ 	.word	0x0000d5f0


	//   ....[53]....
        /*0690*/ 	.word	0x0000d620


	//   ....[54]....
        /*0694*/ 	.word	0x0000d650


	//   ....[55]....
        /*0698*/ 	.word	0x0000d680


	//   ....[56]....
        /*069c*/ 	.word	0x0000d6b0


	//   ....[57]....
        /*06a0*/ 	.word	0x0000d6e0


	//   ....[58]....
        /*06a4*/ 	.word	0x0000d710


	//   ....[59]....
        /*06a8*/ 	.word	0x0000d740


	//   ....[60]....
        /*06ac*/ 	.word	0x0000d770


	//   ....[61]....
        /*06b0*/ 	.word	0x0000d7a0


	//   ....[62]....
        /*06b4*/ 	.word	0x0000d7d0


	//   ....[63]....
        /*06b8*/ 	.word	0x0000d800


	//   ....[64]....
        /*06bc*/ 	.word	0x0000d830


	//   ....[65]....
        /*06c0*/ 	.word	0x0000d860


	//   ....[66]....
        /*06c4*/ 	.word	0x0000d890


	//   ....[67]....
        /*06c8*/ 	.word	0x0000d8c0


	//   ....[68]....
        /*06cc*/ 	.word	0x0000d8f0


	//   ....[69]....
        /*06d0*/ 	.word	0x0000d920


	//   ....[70]....
        /*06d4*/ 	.word	0x0000d950


	//   ....[71]....
        /*06d8*/ 	.word	0x0000d970


	//   ....[72]....
        /*06dc*/ 	.word	0x0000d980


	//   ....[73]....
        /*06e0*/ 	.word	0x0000d990


	//   ....[74]....
        /*06e4*/ 	.word	0x0000d9a0


	//   ....[75]....
        /*06e8*/ 	.word	0x0000d9b0


	//   ....[76]....
        /*06ec*/ 	.word	0x0000d9d0


	//   ....[77]....
        /*06f0*/ 	.word	0x0000d9f0


	//   ....[78]....
        /*06f4*/ 	.word	0x0000da00


	//   ....[79]....
        /*06f8*/ 	.word	0x0000da20


	//   ....[80]....
        /*06fc*/ 	.word	0x0000da30


	//   ....[81]....
        /*0700*/ 	.word	0x0000da50


	//   ....[82]....
        /*0704*/ 	.word	0x0000da60


	//   ....[83]....
        /*0708*/ 	.word	0x0000da80


	//   ....[84]....
        /*070c*/ 	.word	0x0000da90


	//   ....[85]....
        /*0710*/ 	.word	0x0000dab0


	//   ....[86]....
        /*0714*/ 	.word	0x0000dac0


	//   ....[87]....
        /*0718*/ 	.word	0x0000dae0


	//   ....[88]....
        /*071c*/ 	.word	0x0000daf0


	//   ....[89]....
        /*0720*/ 	.word	0x0000db10


	//   ....[90]....
        /*0724*/ 	.word	0x0000db20


	//   ....[91]....
        /*0728*/ 	.word	0x0000db50


	//   ....[92]....
        /*072c*/ 	.word	0x0000db90


	//   ....[93]....
        /*0730*/ 	.word	0x0000dbc0


	//   ....[94]....
        /*0734*/ 	.word	0x0000dbd0


	//   ....[95]....
        /*0738*/ 	.word	0x0000dbf0


	//   ....[96]....
        /*073c*/ 	.word	0x0000dc10


	//   ....[97]....
        /*0740*/ 	.word	0x0000dc20


	//   ....[98]....
        /*0744*/ 	.word	0x0000e400


	//   ....[99]....
        /*0748*/ 	.word	0x0000e440


	//   ....[100]....
        /*074c*/ 	.word	0x0000e470


	//   ....[101]....
        /*0750*/ 	.word	0x0000e4e0


	//   ....[102]....
        /*0754*/ 	.word	0x0000ed70


	//   ....[103]....
        /*0758*/ 	.word	0x0000ed90


	//   ....[104]....
        /*075c*/ 	.word	0x0000eee0


	//   ....[105]....
        /*0760*/ 	.word	0x0000ef00


	//   ....[106]....
        /*0764*/ 	.word	0x0000f040


	//   ....[107]....
        /*0768*/ 	.word	0x0000f060


	//   ....[108]....
        /*076c*/ 	.word	0x0000f1b0


	//   ....[109]....
        /*0770*/ 	.word	0x0000f1d0


	//   ....[110]....
        /*0774*/ 	.word	0x0000fb00


	//   ....[111]....
        /*0778*/ 	.word	0x0000fb30


	//   ....[112]....
        /*077c*/ 	.word	0x0000fc80


	//   ....[113]....
        /*0780*/ 	.word	0x0000fca0


	//   ....[114]....
        /*0784*/ 	.word	0x0000fde0


	//   ....[115]....
        /*0788*/ 	.word	0x0000fe00


	//   ....[116]....
        /*078c*/ 	.word	0x0000ff50


	//   ....[117]....
        /*0790*/ 	.word	0x0000ff70


	//   ....[118]....
        /*0794*/ 	.word	0x00010150


	//   ....[119]....
        /*0798*/ 	.word	0x00010340


	//   ....[120]....
        /*079c*/ 	.word	0x00010370


	//   ....[121]....
        /*07a0*/ 	.word	0x000103a0


	//   ....[122]....
        /*07a4*/ 	.word	0x000103e0


	//   ....[123]....
        /*07a8*/ 	.word	0x00010410


	//   ....[124]....
        /*07ac*/ 	.word	0x00010450


	//   ....[125]....
        /*07b0*/ 	.word	0x000105e0


	//   ....[126]....
        /*07b4*/ 	.word	0x00010610


	//   ....[127]....
        /*07b8*/ 	.word	0x00010640


	//   ....[128]....
        /*07bc*/ 	.word	0x00010670


	//   ....[129]....
        /*07c0*/ 	.word	0x000106a0


	//   ....[130]....
        /*07c4*/ 	.word	0x000106e0


	//   ....[131]....
        /*07c8*/ 	.word	0x00010780


	//   ....[132]....
        /*07cc*/ 	.word	0x00010810


	//   ....[133]....
        /*07d0*/ 	.word	0x000108c0


	//   ....[134]....
        /*07d4*/ 	.word	0x00012310


	//   ....[135]....
        /*07d8*/ 	.word	0x00012ff0


	//   ....[136]....
        /*07dc*/ 	.word	0x00013020


	//   ....[137]....
        /*07e0*/ 	.word	0x00013050


	//   ....[138]....
        /*07e4*/ 	.word	0x00013070


	//   ....[139]....
        /*07e8*/ 	.word	0x00013170


	//   ....[140]....
        /*07ec*/ 	.word	0x00013180


	//   ....[141]....
        /*07f0*/ 	.word	0x00013200


	//   ....[142]....
        /*07f4*/ 	.word	0x00013210


	//   ....[143]....
        /*07f8*/ 	.word	0x00013290


	//   ....[144]....
        /*07fc*/ 	.word	0x000132a0


	//   ....[145]....
        /*0800*/ 	.word	0x00013320


	//   ....[146]....
        /*0804*/ 	.word	0x00013330


	//   ....[147]....
        /*0808*/ 	.word	0x000133b0


	//   ....[148]....
        /*080c*/ 	.word	0x000133c0


	//   ....[149]....
        /*0810*/ 	.word	0x000133d0


	//   ....[150]....
        /*0814*/ 	.word	0x000133e0


	//   ....[151]....
        /*0818*/ 	.word	0x00015080


	//   ....[152]....
        /*081c*/ 	.word	0x000150b0


	//   ....[153]....
        /*0820*/ 	.word	0x000150e0


	//   ....[154]....
        /*0824*/ 	.word	0x00015110


	//   ....[155]....
        /*0828*/ 	.word	0x00015140


	//   ....[156]....
        /*082c*/ 	.word	0x00015150


	//   ....[157]....
        /*0830*/ 	.word	0x00015180


	//   ....[158]....
        /*0834*/ 	.word	0x00015190


	//   ....[159]....
        /*0838*/ 	.word	0x000152d0


	//   ....[160]....
        /*083c*/ 	.word	0x00015310


	//   ....[161]....
        /*0840*/ 	.word	0x00015340


	//   ....[162]....
        /*0844*/ 	.word	0x00015370


	//   ....[163]....
        /*0848*/ 	.word	0x000153a0


	//   ....[164]....
        /*084c*/ 	.word	0x000153d0


	//   ....[165]....
        /*0850*/ 	.word	0x00015460


	//   ....[166]....
        /*0854*/ 	.word	0x000154f0


	//   ....[167]....
        /*0858*/ 	.word	0x00015560


	//   ....[168]....
        /*085c*/ 	.word	0x00015bf0


	//   ....[169]....
        /*0860*/ 	.word	0x000162b0


	//   ....[170]....
        /*0864*/ 	.word	0x00016470


	//   ....[171]....
        /*0868*/ 	.word	0x000164e0


	//   ....[172]....
        /*086c*/ 	.word	0x00016540


	//   ....[173]....
        /*0870*/ 	.word	0x000165e0


	//   ....[174]....
        /*0874*/ 	.word	0x000166a0


	//   ....[175]....
        /*0878*/ 	.word	0x000167a0


	//   ....[176]....
        /*087c*/ 	.word	0x00016800


	//   ....[177]....
        /*0880*/ 	.word	0x000168f0


	//   ....[178]....
        /*0884*/ 	.word	0x00016950


	//   ....[179]....
        /*0888*/ 	.word	0x00016a40


	//   ....[180]....
        /*088c*/ 	.word	0x00016aa0


	//   ....[181]....
        /*0890*/ 	.word	0x00016b90


	//   ....[182]....
        /*0894*/ 	.word	0x00016bf0


	//   ....[183]....
        /*0898*/ 	.word	0x00016cc0


	//   ....[184]....
        /*089c*/ 	.word	0x00016d40


	//   ....[185]....
        /*08a0*/ 	.word	0x00016e10


	//   ....[186]....
        /*08a4*/ 	.word	0x00017160


	//----- nvinfo : EIATTR_REG_RECONFIG
	.align		4
.L_210:
        /*08a8*/ 	.byte	0x01, 0x54
	.zero		2


	//----- nvinfo : EIATTR_SYSCALL_OFFSETS
	.align		4
        /*08ac*/ 	.byte	0x04, 0x46
        /*08ae*/ 	.short	(.L_212 - .L_211)


	//   ....[0]....
.L_211:
        /*08b0*/ 	.word	0x00001d90


	//   ....[1]....
        /*08b4*/ 	.word	0x00011d50


	//   ....[2]....
        /*08b8*/ 	.word	0x00011ee0


	//   ....[3]....
        /*08bc*/ 	.word	0x00012030


	//   ....[4]....
        /*08c0*/ 	.word	0x00012180


	//   ....[5]....
        /*08c4*/ 	.word	0x00012b90


	//----- nvinfo : EIATTR_MBARRIER_INSTR_OFFSETS
	.align		4
.L_212:
        /*08c8*/ 	.byte	0x04, 0x39
        /*08ca*/ 	.short	(.L_214 - .L_213)


	//   ....[0]....
.L_213:
        /*08cc*/ 	.word	0x00000270
        /*08d0*/ 	.word	0x000000ff
        /*08d4*/ 	.word	0x00028400
        /*08d8*/ 	.short	0x0100
        /*08da*/ 	.byte	0x08
	.zero		1


	//   ....[1]....
        /*08dc*/ 	.word	0x00000280
        /*08e0*/ 	.word	0x000000ff
        /*08e4*/ 	.word	0x00028420
        /*08e8*/ 	.short	0x0100
        /*08ea*/ 	.byte	0x08
	.zero		1


	//   ....[2]....
        /*08ec*/ 	.word	0x00000370
        /*08f0*/ 	.word	0x000000ff
        /*08f4*/ 	.word	0x00028430
        /*08f8*/ 	.short	0x0100
        /*08fa*/ 	.byte	0x08
	.zero		1


	//   ....[3]....
        /*08fc*/ 	.word	0x00000380
        /*0900*/ 	.word	0x000000ff
        /*0904*/ 	.word	0x00028440
        /*0908*/ 	.short	0x0100
        /*090a*/ 	.byte	0x08
	.zero		1


	//   ....[4]....
        /*090c*/ 	.word	0x00000390
        /*0910*/ 	.word	0x000000ff
        /*0914*/ 	.word	0x00028438
        /*0918*/ 	.short	0x0100
        /*091a*/ 	.byte	0x08
	.zero		1


	//   ....[5]....
        /*091c*/ 	.word	0x000003a0
        /*0920*/ 	.word	0x000000ff
        /*0924*/ 	.word	0x00028448
        /*0928*/ 	.short	0x0100
        /*092a*/ 	.byte	0x08
	.zero		1


	//   ....[6]....
        /*092c*/ 	.word	0x000004d0
        /*0930*/ 	.word	0x000000ff
        /*0934*/ 	.word	0x00028450
        /*0938*/ 	.short	0x0100
        /*093a*/ 	.byte	0x08
	.zero		1


	//   ....[7]....
        /*093c*/ 	.word	0x000004e0
        /*0940*/ 	.word	0x000000ff
        /*0944*/ 	.word	0x00028460
        /*0948*/ 	.short	0x0100
        /*094a*/ 	.byte	0x08
	.zero		1


	//   ....[8]....
        /*094c*/ 	.word	0x000004f0
        /*0950*/ 	.word	0x000000ff
        /*0954*/ 	.word	0x00028458
        /*0958*/ 	.short	0x0100
        /*095a*/ 	.byte	0x08
	.zero		1


	//   ....[9]....
        /*095c*/ 	.word	0x00000500
        /*0960*/ 	.word	0x000000ff
        /*0964*/ 	.word	0x00028468
        /*0968*/ 	.short	0x0100
        /*096a*/ 	.byte	0x08
	.zero		1


	//   ....[10]....
        /*096c*/ 	.word	0x000005f0
        /*0970*/ 	.word	0x000000ff
        /*0974*/ 	.word	0x00028470
        /*0978*/ 	.short	0x0100
        /*097a*/ 	.byte	0x06
	.zero		1


	//   ....[11]....
        /*097c*/ 	.word	0x00000600
        /*0980*/ 	.word	0x000000ff
        /*0984*/ 	.word	0x00028480
        /*0988*/ 	.short	0x0100
        /*098a*/ 	.byte	0x06
	.zero		1


	//   ....[12]....
        /*098c*/ 	.word	0x00000610
        /*0990*/ 	.word	0x000000ff
        /*0994*/ 	.word	0x00028478
        /*0998*/ 	.short	0x0100
        /*099a*/ 	.byte	0x06
	.zero		1


	//   ....[13]....
        /*099c*/ 	.word	0x00000620
        /*09a0*/ 	.word	0x000000ff
        /*09a4*/ 	.word	0x00028488
        /*09a8*/ 	.short	0x0100
        /*09aa*/ 	.byte	0x06
	.zero		1


	//   ....[14]....
        /*09ac*/ 	.word	0x00000750
        /*09b0*/ 	.word	0x000000ff
        /*09b4*/ 	.word	0x00028490
        /*09b8*/ 	.short	0x0100
        /*09ba*/ 	.byte	0x08
	.zero		1


	//   ....[15]....
        /*09bc*/ 	.word	0x00000760
        /*09c0*/ 	.word	0x000000ff
        /*09c4*/ 	.word	0x000284a0
        /*09c8*/ 	.short	0x0100
        /*09ca*/ 	.byte	0x08
	.zero		1


	//   ....[16]....
        /*09cc*/ 	.word	0x00000770
        /*09d0*/ 	.word	0x000000ff
        /*09d4*/ 	.word	0x00028498
        /*09d8*/ 	.short	0x0100
        /*09da*/ 	.byte	0x08
	.zero		1


	//   ....[17]....
        /*09dc*/ 	.word	0x00000780
        /*09e0*/ 	.word	0x000000ff
        /*09e4*/ 	.word	0x000284a8
        /*09e8*/ 	.short	0x0100
        /*09ea*/ 	.byte	0x08
	.zero		1


	//   ....[18]....
        /*09ec*/ 	.word	0x000008b0
        /*09f0*/ 	.word	0x000000ff
        /*09f4*/ 	.word	0x000284b0
        /*09f8*/ 	.short	0x0100
        /*09fa*/ 	.byte	0x08
	.zero		1


	//   ....[19]....
        /*09fc*/ 	.word	0x000008c0
        /*0a00*/ 	.word	0x000000ff
        /*0a04*/ 	.word	0x000284c0
        /*0a08*/ 	.short	0x0100
        /*0a0a*/ 	.byte	0x08
	.zero		1


	//   ....[20]....
        /*0a0c*/ 	.word	0x000008d0
        /*0a10*/ 	.word	0x000000ff
        /*0a14*/ 	.word	0x000284b8
        /*0a18*/ 	.short	0x0100
        /*0a1a*/ 	.byte	0x08
	.zero		1


	//   ....[21]....
        /*0a1c*/ 	.word	0x000008e0
        /*0a20*/ 	.word	0x000000ff
        /*0a24*/ 	.word	0x000284c8
        /*0a28*/ 	.short	0x0100
        /*0a2a*/ 	.byte	0x08
	.zero		1


	//   ....[22]....
        /*0a2c*/ 	.word	0x000020e0
        /*0a30*/ 	.word	0x000000ff
        /*0a34*/ 	.word	0x00028400
        /*0a38*/ 	.short	0x010a
        /*0a3a*/ 	.byte	0x29
	.zero		1


	//   ....[23]....
        /*0a3c*/ 	.word	0x00002180
        /*0a40*/ 	.word	0x00000006
        /*0a44*/ 	.word	0x00028430
        /*0a48*/ 	.short	0x010a
        /*0a4a*/ 	.byte	0x3f
	.zero		1


	//   ....[24]....
        /*0a4c*/ 	.word	0x000021e0
        /*0a50*/ 	.word	0x00000006
        /*0a54*/ 	.word	0x00028430
        /*0a58*/ 	.short	0x010a
        /*0a5a*/ 	.byte	0x3f
	.zero		1


	//   ....[25]....
        /*0a5c*/ 	.word	0x00002720
        /*0a60*/ 	.word	0x00000003
        /*0a64*/ 	.word	0x00000000
        /*0a68*/ 	.short	0x0101
        /*0a6a*/ 	.byte	0x3f
	.zero		1


	//   ....[26]....
        /*0a6c*/ 	.word	0x000048a0
        /*0a70*/ 	.word	0x000000ff
        /*0a74*/ 	.word	0x00028430
        /*0a78*/ 	.short	0x010a
        /*0a7a*/ 	.byte	0x06
	.zero		1


	//   ....[27]....
        /*0a7c*/ 	.word	0x000048e0
        /*0a80*/ 	.word	0x000000ff
        /*0a84*/ 	.word	0x00028430
        /*0a88*/ 	.short	0x010a
        /*0a8a*/ 	.byte	0x06
	.zero		1


	//   ....[28]....
        /*0a8c*/ 	.word	0x00004c20
        /*0a90*/ 	.word	0x000000ff
        /*0a94*/ 	.word	0x00028450
        /*0a98*/ 	.short	0x010a
        /*0a9a*/ 	.byte	0x06
	.zero		1


	//   ....[29]....
        /*0a9c*/ 	.word	0x00004c60
        /*0aa0*/ 	.word	0x000000ff
        /*0aa4*/ 	.word	0x00028450
        /*0aa8*/ 	.short	0x010a
        /*0aaa*/ 	.byte	0x06
	.zero		1


	//   ....[30]....
        /*0aac*/ 	.word	0x000052f0
        /*0ab0*/ 	.word	0x00000009
        /*0ab4*/ 	.word	0x00000000
        /*0ab8*/ 	.short	0x0101
        /*0aba*/ 	.byte	0x3f
	.zero		1


	//   ....[31]....
        /*0abc*/ 	.word	0x00006730
        /*0ac0*/ 	.word	0x000000ff
        /*0ac4*/ 	.word	0x00000000
        /*0ac8*/ 	.short	0x0101
        /*0aca*/ 	.byte	0x06
	.zero		1


	//   ....[32]....
        /*0acc*/ 	.word	0x000073b0
        /*0ad0*/ 	.word	0x000000ff
        /*0ad4*/ 	.word	0x00028430
        /*0ad8*/ 	.short	0x010a
        /*0ada*/ 	.byte	0x06
	.zero		1


	//   ....[33]....
        /*0adc*/ 	.word	0x000073f0
        /*0ae0*/ 	.word	0x000000ff
        /*0ae4*/ 	.word	0x00028430
        /*0ae8*/ 	.short	0x010a
        /*0aea*/ 	.byte	0x06
	.zero		1


	//   ....[34]....
        /*0aec*/ 	.word	0x00007760
        /*0af0*/ 	.word	0x000000ff
        /*0af4*/ 	.word	0x00028450
        /*0af8*/ 	.short	0x010a
        /*0afa*/ 	.byte	0x06
	.zero		1


	//   ....[35]....
        /*0afc*/ 	.word	0x000077a0
        /*0b00*/ 	.word	0x000000ff
        /*0b04*/ 	.word	0x00028450
        /*0b08*/ 	.short	0x010a
        /*0b0a*/ 	.byte	0x06
	.zero		1


	//   ....[36]....
        /*0b0c*/ 	.word	0x00008580
        /*0b10*/ 	.word	0x00000003
        /*0b14*/ 	.word	0x00000000
        /*0b18*/ 	.short	0x0101
        /*0b1a*/ 	.byte	0x3f
	.zero		1


	//   ....[37]....
        /*0b1c*/ 	.word	0x000087a0
        /*0b20*/ 	.word	0x000000ff
        /*0b24*/ 	.word	0x00000000
        /*0b28*/ 	.short	0x0101
        /*0b2a*/ 	.byte	0x06
	.zero		1


	//   ....[38]....
        /*0b2c*/ 	.word	0x000091a0
        /*0b30*/ 	.word	0x000000ff
        /*0b34*/ 	.word	0x00028430
        /*0b38*/ 	.short	0x010a
        /*0b3a*/ 	.byte	0x06
	.zero		1


	//   ....[39]....
        /*0b3c*/ 	.word	0x000091e0
        /*0b40*/ 	.word	0x000000ff
        /*0b44*/ 	.word	0x00028430
        /*0b48*/ 	.short	0x010a
        /*0b4a*/ 	.byte	0x06
	.zero		1


	//   ....[40]....
        /*0b4c*/ 	.word	0x00009550
        /*0b50*/ 	.word	0x000000ff
        /*0b54*/ 	.word	0x00028450
        /*0b58*/ 	.short	0x010a
        /*0b5a*/ 	.byte	0x06
	.zero		1


	//   ....[41]....
        /*0b5c*/ 	.word	0x00009590
        /*0b60*/ 	.word	0x000000ff
        /*0b64*/ 	.word	0x00028450
        /*0b68*/ 	.short	0x010a
        /*0b6a*/ 	.byte	0x06
	.zero		1


	//   ....[42]....
        /*0b6c*/ 	.word	0x00009b50
        /*0b70*/ 	.word	0x00000006
        /*0b74*/ 	.word	0x00000000
        /*0b78*/ 	.short	0x0101
        /*0b7a*/ 	.byte	0x3f
	.zero		1


	//   ....[43]....
        /*0b7c*/ 	.word	0x0000b030
        /*0b80*/ 	.word	0x000000ff
        /*0b84*/ 	.word	0x00000000
        /*0b88*/ 	.short	0x0101
        /*0b8a*/ 	.byte	0x06
	.zero		1


	//   ....[44]....
        /*0b8c*/ 	.word	0x0000b930
        /*0b90*/ 	.word	0x000000ff
        /*0b94*/ 	.word	0x00028450
        /*0b98*/ 	.short	0x010a
        /*0b9a*/ 	.byte	0x09
	.zero		1


	//   ....[45]....
        /*0b9c*/ 	.word	0x0000b970
        /*0ba0*/ 	.word	0x000000ff
        /*0ba4*/ 	.word	0x00028450
        /*0ba8*/ 	.short	0x010a
        /*0baa*/ 	.byte	0x09
	.zero		1


	//   ....[46]....
        /*0bac*/ 	.word	0x0000bfe0
        /*0bb0*/ 	.word	0x000000ff
        /*0bb4*/ 	.word	0x00000000
        /*0bb8*/ 	.short	0x0101
        /*0bba*/ 	.byte	0x04
	.zero		1


	//   ....[47]....
        /*0bbc*/ 	.word	0x0000ed60
        /*0bc0*/ 	.word	0x00000004
        /*0bc4*/ 	.word	0x00000000
        /*0bc8*/ 	.short	0x0101
        /*0bca*/ 	.byte	0x3f
	.zero		1


	//   ....[48]....
        /*0bcc*/ 	.word	0x00012590
        /*0bd0*/ 	.word	0x00000004
        /*0bd4*/ 	.word	0x00028480
        /*0bd8*/ 	.short	0x010a
        /*0bda*/ 	.byte	0x3f
	.zero		1


	//   ....[49]....
        /*0bdc*/ 	.word	0x000127a0
        /*0be0*/ 	.word	0x00000004
        /*0be4*/ 	.word	0x00028440
        /*0be8*/ 	.short	0x010a
        /*0bea*/ 	.byte	0x3f
	.zero		1


	//   ....[50]....
        /*0bec*/ 	.word	0x00013500
        /*0bf0*/ 	.word	0x00000011
        /*0bf4*/ 	.word	0x00028400
        /*0bf8*/ 	.short	0x0107
        /*0bfa*/ 	.byte	0x3f
	.zero		1


	//   ....[51]....
        /*0bfc*/ 	.word	0x00013600
        /*0c00*/ 	.word	0x00000011
        /*0c04*/ 	.word	0x00028400
        /*0c08*/ 	.short	0x0101
        /*0c0a*/ 	.byte	0x3f
	.zero		1


	//   ....[52]....
        /*0c0c*/ 	.word	0x00013620
        /*0c10*/ 	.word	0x00000011
        /*0c14*/ 	.word	0x00028420
        /*0c18*/ 	.short	0x010a
        /*0c1a*/ 	.byte	0x3f
	.zero		1


	//   ....[53]....
        /*0c1c*/ 	.word	0x00013940
        /*0c20*/ 	.word	0x00000004
        /*0c24*/ 	.word	0x00028480
        /*0c28*/ 	.short	0x010a
        /*0c2a*/ 	.byte	0x3f
	.zero		1


	//   ....[54]....
        /*0c2c*/ 	.word	0x00013ca0
        /*0c30*/ 	.word	0x00000004
        /*0c34*/ 	.word	0x00028440
        /*0c38*/ 	.short	0x010a
        /*0c3a*/ 	.byte	0x3f
	.zero		1


	//   ....[55]....
        /*0c3c*/ 	.word	0x00014060
        /*0c40*/ 	.word	0x00000013
        /*0c44*/ 	.word	0x00028470
        /*0c48*/ 	.short	0x010a
        /*0c4a*/ 	.byte	0x3f
	.zero		1


	//   ....[56]....
        /*0c4c*/ 	.word	0x000140d0
        /*0c50*/ 	.word	0x00000013
        /*0c54*/ 	.word	0x00028460
        /*0c58*/ 	.short	0x010a
        /*0c5a*/ 	.byte	0x3f
	.zero		1


	//   ....[57]....
        /*0c5c*/ 	.word	0x00014580
        /*0c60*/ 	.word	0x00000013
        /*0c64*/ 	.word	0x00028450
        /*0c68*/ 	.short	0x0101
        /*0c6a*/ 	.byte	0x3f
	.zero		1


	//   ....[58]....
        /*0c6c*/ 	.word	0x00014610
        /*0c70*/ 	.word	0x00000013
        /*0c74*/ 	.word	0x00000000
        /*0c78*/ 	.short	0x0101
        /*0c7a*/ 	.byte	0x3f
	.zero		1


	//   ....[59]....
        /*0c7c*/ 	.word	0x00014840
        /*0c80*/ 	.word	0x00000010
        /*0c84*/ 	.word	0x00028470
        /*0c88*/ 	.short	0x010a
        /*0c8a*/ 	.byte	0x3f
	.zero		1


	//   ....[60]....
        /*0c8c*/ 	.word	0x000148b0
        /*0c90*/ 	.word	0x00000010
        /*0c94*/ 	.word	0x00028460
        /*0c98*/ 	.short	0x010a
        /*0c9a*/ 	.byte	0x3f
	.zero		1


	//   ....[61]....
        /*0c9c*/ 	.word	0x00014d80
        /*0ca0*/ 	.word	0x00000010
        /*0ca4*/ 	.word	0x00028450
        /*0ca8*/ 	.short	0x0101
        /*0caa*/ 	.byte	0x3f
	.zero		1


	//   ....[62]....
        /*0cac*/ 	.word	0x00014dd0
        /*0cb0*/ 	.word	0x00000010
        /*0cb4*/ 	.word	0x00000000
        /*0cb8*/ 	.short	0x0101
        /*0cba*/ 	.byte	0x3f
	.zero		1


	//   ....[63]....
        /*0cbc*/ 	.word	0x00015b70
        /*0cc0*/ 	.word	0x00000000
        /*0cc4*/ 	.word	0x00028420
        /*0cc8*/ 	.short	0x010a
        /*0cca*/ 	.byte	0x3f
	.zero		1


	//   ....[64]....
        /*0ccc*/ 	.word	0x00015d30
        /*0cd0*/ 	.word	0x00000006
        /*0cd4*/ 	.word	0x00000000
        /*0cd8*/ 	.short	0x010a
        /*0cda*/ 	.byte	0x3f
	.zero		1


	//   ....[65]....
        /*0cdc*/ 	.word	0x00015da0
        /*0ce0*/ 	.word	0x00000007
        /*0ce4*/ 	.word	0x00000000
        /*0ce8*/ 	.short	0x010a
        /*0cea*/ 	.byte	0x3f
	.zero		1


	//   ....[66]....
        /*0cec*/ 	.word	0x00015e00
        /*0cf0*/ 	.word	0x00000004
        /*0cf4*/ 	.word	0x00028460
        /*0cf8*/ 	.short	0x010a
        /*0cfa*/ 	.byte	0x3f
	.zero		1


	//   ....[67]....
        /*0cfc*/ 	.word	0x00015e50
        /*0d00*/ 	.word	0x00000003
        /*0d04*/ 	.word	0x00028460
        /*0d08*/ 	.short	0x010a
        /*0d0a*/ 	.byte	0x3f
	.zero		1


	//   ....[68]....
        /*0d0c*/ 	.word	0x00015e90
        /*0d10*/ 	.word	0x00000004
        /*0d14*/ 	.word	0x00028480
        /*0d18*/ 	.short	0x010a
        /*0d1a*/ 	.byte	0x3f
	.zero		1


	//   ....[69]....
        /*0d1c*/ 	.word	0x00015eb0
        /*0d20*/ 	.word	0x00000003
        /*0d24*/ 	.word	0x00028480
        /*0d28*/ 	.short	0x010a
        /*0d2a*/ 	.byte	0x3f
	.zero		1


	//   ....[70]....
        /*0d2c*/ 	.word	0x00015f20
        /*0d30*/ 	.word	0x00000003
        /*0d34*/ 	.word	0x00028400
        /*0d38*/ 	.short	0x010a
        /*0d3a*/ 	.byte	0x3f
	.zero		1


	//   ....[71]....
        /*0d3c*/ 	.word	0x00015f70
        /*0d40*/ 	.word	0x00000006
        /*0d44*/ 	.word	0x00028430
        /*0d48*/ 	.short	0x010a
        /*0d4a*/ 	.byte	0x3f
	.zero		1


	//   ....[72]....
        /*0d4c*/ 	.word	0x00015fd0
        /*0d50*/ 	.word	0x00000009
        /*0d54*/ 	.word	0x00028430
        /*0d58*/ 	.short	0x010a
        /*0d5a*/ 	.byte	0x3f
	.zero		1


	//   ....[73]....
        /*0d5c*/ 	.word	0x00016030
        /*0d60*/ 	.word	0x00000009
        /*0d64*/ 	.word	0x00028450
        /*0d68*/ 	.short	0x010a
        /*0d6a*/ 	.byte	0x3f
	.zero		1


	//   ....[74]....
        /*0d6c*/ 	.word	0x00016090
        /*0d70*/ 	.word	0x00000007
        /*0d74*/ 	.word	0x00028430
        /*0d78*/ 	.short	0x010a
        /*0d7a*/ 	.byte	0x3f
	.zero		1


	//   ....[75]....
        /*0d7c*/ 	.word	0x000160f0
        /*0d80*/ 	.word	0x00000007
        /*0d84*/ 	.word	0x00028450
        /*0d88*/ 	.short	0x010a
        /*0d8a*/ 	.byte	0x3f
	.zero		1


	//   ....[76]....
        /*0d8c*/ 	.word	0x00016150
        /*0d90*/ 	.word	0x00000007
        /*0d94*/ 	.word	0x00028430
        /*0d98*/ 	.short	0x010a
        /*0d9a*/ 	.byte	0x3f
	.zero		1


	//   ....[77]....
        /*0d9c*/ 	.word	0x000161b0
        /*0da0*/ 	.word	0x00000007
        /*0da4*/ 	.word	0x00028450
        /*0da8*/ 	.short	0x010a
        /*0daa*/ 	.byte	0x3f
	.zero		1


	//   ....[78]....
        /*0dac*/ 	.word	0x00016210
        /*0db0*/ 	.word	0x00000005
        /*0db4*/ 	.word	0x00028450
        /*0db8*/ 	.short	0x010a
        /*0dba*/ 	.byte	0x3f
	.zero		1


	//   ....[79]....
        /*0dbc*/ 	.word	0x00016360
        /*0dc0*/ 	.word	0x00000004
        /*0dc4*/ 	.word	0x00028480
        /*0dc8*/ 	.short	0x010a
        /*0dca*/ 	.byte	0x3f
	.zero		1


	//   ....[80]....
        /*0dcc*/ 	.word	0x000163b0
        /*0dd0*/ 	.word	0x00000004
        /*0dd4*/ 	.word	0x00028440
        /*0dd8*/ 	.short	0x010a
        /*0dda*/ 	.byte	0x3f
	.zero		1


	//   ....[81]....
        /*0ddc*/ 	.word	0x00016e50
        /*0de0*/ 	.word	0x00000011
        /*0de4*/ 	.word	0x00028420
        /*0de8*/ 	.short	0x010a
        /*0dea*/ 	.byte	0x3f
	.zero		1


	//   ....[82]....
        /*0dec*/ 	.word	0x00016ea0
        /*0df0*/ 	.word	0x00000004
        /*0df4*/ 	.word	0x00028480
        /*0df8*/ 	.short	0x010a
        /*0dfa*/ 	.byte	0x3f
	.zero		1


	//   ....[83]....
        /*0dfc*/ 	.word	0x00016ef0
        /*0e00*/ 	.word	0x00000004
        /*0e04*/ 	.word	0x00028440
        /*0e08*/ 	.short	0x010a
        /*0e0a*/ 	.byte	0x3f
	.zero		1


	//   ....[84]....
        /*0e0c*/ 	.word	0x00016f40
        /*0e10*/ 	.word	0x00000013
        /*0e14*/ 	.word	0x00028470
        /*0e18*/ 	.short	0x010a
        /*0e1a*/ 	.byte	0x3f
	.zero		1


	//   ....[85]....
        /*0e1c*/ 	.word	0x00016f90
        /*0e20*/ 	.word	0x00000013
        /*0e24*/ 	.word	0x00028460
        /*0e28*/ 	.short	0x010a
        /*0e2a*/ 	.byte	0x3f
	.zero		1


	//   ....[86]....
        /*0e2c*/ 	.word	0x00016fe0
        /*0e30*/ 	.word	0x00000010
        /*0e34*/ 	.word	0x00028470
        /*0e38*/ 	.short	0x010a
        /*0e3a*/ 	.byte	0x3f
	.zero		1


	//   ....[87]....
        /*0e3c*/ 	.word	0x00017030
        /*0e40*/ 	.word	0x00000010
        /*0e44*/ 	.word	0x00028460
        /*0e48*/ 	.short	0x010a
        /*0e4a*/ 	.byte	0x3f
	.zero		1


	//   ....[88]....
        /*0e4c*/ 	.word	0x00017080
        /*0e50*/ 	.word	0x00000000
        /*0e54*/ 	.word	0x00028420
        /*0e58*/ 	.short	0x010a
        /*0e5a*/ 	.byte	0x3f
	.zero		1


	//   ....[89]....
        /*0e5c*/ 	.word	0x00017220
        /*0e60*/ 	.word	0x00000006
        /*0e64*/ 	.word	0x00000000
        /*0e68*/ 	.short	0x010a
        /*0e6a*/ 	.byte	0x3f
	.zero		1


	//   ....[90]....
        /*0e6c*/ 	.word	0x00017270
        /*0e70*/ 	.word	0x00000007
        /*0e74*/ 	.word	0x00000000
        /*0e78*/ 	.short	0x010a
        /*0e7a*/ 	.byte	0x3f
	.zero		1


	//   ....[91]....
        /*0e7c*/ 	.word	0x000172c0
        /*0e80*/ 	.word	0x00000004
        /*0e84*/ 	.word	0x00028460
        /*0e88*/ 	.short	0x010a
        /*0e8a*/ 	.byte	0x3f
	.zero		1


	//   ....[92]....
        /*0e8c*/ 	.word	0x00017310
        /*0e90*/ 	.word	0x00000003
        /*0e94*/ 	.word	0x00028460
        /*0e98*/ 	.short	0x010a
        /*0e9a*/ 	.byte	0x3f
	.zero		1


	//   ....[93]....
        /*0e9c*/ 	.word	0x00017360
        /*0ea0*/ 	.word	0x00000004
        /*0ea4*/ 	.word	0x00028480
        /*0ea8*/ 	.short	0x010a
        /*0eaa*/ 	.byte	0x3f
	.zero		1


	//----- nvinfo : EIATTR_NUM_MBARRIERS
	.align		4
.L_214:
        /*0eac*/ 	.byte	0x03, 0x38
        /*0eae*/ 	.short	0x0016


	//----- nvinfo : EIATTR_EXIT_INSTR_OFFSETS
	.align		4
        /*0eb0*/ 	.byte	0x04, 0x1c
        /*0eb2*/ 	.short	(.L_216 - .L_215)


	//   ....[0]....
.L_215:
        /*0eb4*/ 	.word	0x00000a80


	//   ....[1]....
        /*0eb8*/ 	.word	0x000100f0


	//   ....[2]....
        /*0ebc*/ 	.word	0x00015f00


	//----- nvinfo : EIATTR_MAX_THREADS
	.align		4
.L_216:
        /*0ec0*/ 	.byte	0x04, 0x05
        /*0ec2*/ 	.short	(.L_218 - .L_217)
.L_217:
        /*0ec4*/ 	.word	0x00000180
        /*0ec8*/ 	.word	0x00000001
        /*0ecc*/ 	.word	0x00000001


	//----- nvinfo : EIATTR_CRS_STACK_SIZE
	.align		4
.L_218:
        /*0ed0*/ 	.byte	0x04, 0x1e
        /*0ed2*/ 	.short	(.L_220 - .L_219)
.L_219:
        /*0ed4*/ 	.word	0x00000000


	//----- nvinfo : EIATTR_CBANK_PARAM_SIZE
	.align		4
.L_220:
        /*0ed8*/ 	.byte	0x03, 0x19
        /*0eda*/ 	.short	0x0af0


	//----- nvinfo : EIATTR_PARAM_CBANK
	.align		4
        /*0edc*/ 	.byte	0x04, 0x0a
        /*0ede*/ 	.short	(.L_222 - .L_221)
	.align		4
.L_221:
        /*0ee0*/ 	.word	index@(.nv.constant0._ZN7cutlass13device_kernelIN5flash11enable_sm90INS1_16FlashAttnFwdSm90INS1_25CollectiveMainloopFwdSm90ILi2EN4cute5tupleIJNS5_1CILi1EEES8_S8_EEENS6_IJNS7_ILi128EEENS7_ILi64EEENS7_ILi256EEEEEELi256ENS_12float_e4m3_tEfNS_4arch4Sm90ELb0ELb1ELb1ELb1ELb0ELb0ELb0ELb1ELb1ELb1ELb0ELb0EEENS1_21CollectiveEpilogueFwdINS6_IJSA_SC_SB_EEES9_NS_10bfloat16_tESG_Li256ELb1ELb1ELb0ELb1EEENS1_36VarlenDynamicPersistentTileSchedulerILi128ELi64ELi256ELi128ELb0ELb1ELb1ELb1ELb0ELb1EEEEEEEEEvNT_6ParamsE)
        /*0ee4*/ 	.short	0x0210
        /*0ee6*/ 	.short	0x0af0


	//----- nvinfo : EIATTR_SW_WAR
	.align		4
.L_222:
        /*0ee8*/ 	.byte	0x04, 0x36
        /*0eea*/ 	.short	(.L_224 - .L_223)
.L_223:
        /*0eec*/ 	.word	0x00000008
.L_224:


//--------------------- .nv.info._ZN7cutlass13device_kernelIN5flash11enable_sm90INS1_16FlashAttnFwdSm90INS1_25CollectiveMainloopFwdSm90ILi2EN4cute5tupleIJNS5_1CILi1EEES8_S8_EEENS6_IJNS7_ILi128EEENS7_ILi64EEENS7_ILi256EEEEEELi256ENS_12float_e4m3_tEfNS_4arch4Sm90ELb0ELb1ELb1ELb1ELb0ELb1ELb0ELb1ELb1ELb1ELb0ELb0EEENS1_21CollectiveEpilogueFwdINS6_IJSA_SC_SB_EEES9_NS_10bfloat16_tESG_Li256ELb1ELb1ELb0ELb1EEENS1_36VarlenDynamicPersistentTileSchedulerILi128ELi64ELi256ELi128ELb0ELb1ELb1ELb1ELb0ELb1EEEEEEEEEvNT_6ParamsE --------------------------
	.section	.nv.info._ZN7cutlass13device_kernelIN5flash11enable_sm90INS1_16FlashAttnFwdSm90INS1_25CollectiveMainloopFwdSm90ILi2EN4cute5tupleIJNS5_1CILi1EEES8_S8_EEENS6_IJNS7_ILi128EEENS7_ILi64EEENS7_ILi256EEEEEELi256ENS_12float_e4m3_tEfNS_4arch4Sm90ELb0ELb1ELb1ELb1ELb0ELb1ELb0ELb1ELb1ELb1ELb0ELb0EEENS1_21CollectiveEpilogueFwdINS6_IJSA_SC_SB_EEES9_NS_10bfloat16_tESG_Li256ELb1ELb1ELb0ELb1EEENS1_36VarlenDynamicPersistentTileSchedulerILi128ELi64ELi256ELi128ELb0ELb1ELb1ELb1ELb0ELb1EEEEEEEEEvNT_6ParamsE,"",@"SHT_CUDA_INFO"
	.sectionflags	@""
	.align	4


	//----- nvinfo : EIATTR_CUDA_API_VERSION
	.align		4
        /*0000*/ 	.byte	0x04, 0x37
        /*0002*/ 	.short	(.L_226 - .L_225)
.L_225:
        /*0004*/ 	.word	0x00000082


	//----- nvinfo : EIATTR_KPARAM_INFO
	.align		4
.L_226:
        /*0008*/ 	.byte	0x04, 0x17
        /*000a*/ 	.short	(.L_228 - .L_227)
.L_227:
        /*000c*/ 	.word	0x00000000
        /*0010*/ 	.short	0x0000
        /*0012*/ 	.short	0x0070
        /*0014*/ 	.byte	0x00, 0xf0, 0x01, 0x2a


	//----- nvinfo : EIATTR_SPARSE_MMA_MASK
	.align		4
.L_228:
        /*0018*/ 	.byte	0x03, 0x50
        /*001a*/ 	.short	0x0000


	//----- nvinfo : EIATTR_MAXREG_COUNT
	.align		4
        /*001c*/ 	.byte	0x03, 0x1b
        /*001e*/ 	.short	0x00a8


	//----- nvinfo : EIATTR_NUM_BARRIERS
	.align		4
        /*0020*/ 	.byte	0x02, 0x4c
        /*0022*/ 	.byte	0x10
	.zero		1


	//----- nvinfo : EIATTR_EXTERNS
	.align		4
        /*0024*/ 	.byte	0x04, 0x0f
        /*0026*/ 	.short	(.L_230 - .L_229)


	//   ....[0]....
	.align		4
.L_229:
        /*0028*/ 	.word	index@(__assertfail)


	//----- nvinfo : EIATTR_ANNOTATIONS
	.align		4
.L_230:
        /*002c*/ 	.byte	0x04, 0x55
        /*002e*/ 	.short	(.L_232 - .L_231)


	//   ....[0]....
.L_231:
        /* <DEDUP_REMOVED lines=62> */


	//----- nvinfo : EIATTR_MERCURY_ISA_VERSION
	.align		4
.L_232:
        /*03f8*/ 	.byte	0x03, 0x5f
        /*03fa*/ 	.short	0x0101


	//----- nvinfo : EIATTR_UNUSED_LOAD_BYTE_OFFSET
	.align		4
        /*03fc*/ 	.byte	0x04, 0x44
        /*03fe*/ 	.short	(.L_234 - .L_233)


	//   ....[0]....
.L_233:
        /*0400*/ 	.word	0x00000ad0
        /*0404*/ 	.word	0x0000fff0


	//   ....[1]....
        /*0408*/ 	.word	0x0001be00
        /*040c*/ 	.word	0x0000fff0


	//----- nvinfo : EIATTR_INT_WARP_WIDE_INSTR_OFFSETS
	.align		4
.L_234:
        /*0410*/ 	.byte	0x04, 0x31
        /*0412*/ 	.short	(.L_236 - .L_235)


	//   ....[0]....
.L_235:
        /*0414*/ 	.word	0x00000190


	//   ....[1]....
        /*0418*/ 	.word	0x000001d0


	//   ....[2]....
        /*041c*/ 	.word	0x00000240


	//   ....[3]....
        /*0420*/ 	.word	0x000226c0


	//   ....[4]....
        /*0424*/ 	.word	0x00022720


	//   ....[5]....
        /*0428*/ 	.word	0x000252d0


	//   ....[6]....
        /*042c*/ 	.word	0x00025330


	//----- nvinfo : EIATTR_COOP_GROUP_MASK_REGIDS
	.align		4
.L_236:
        /*0430*/ 	.byte	0x04, 0x29
        /*0432*/ 	.short	(.L_238 - .L_237)


	//   ....[0]....
.L_237:
        /*0434*/ 	.word	0xffffffff


	//   ....[1]....
        /*0438*/ 	.word	0xffffffff


	//   ....[2]....
        /*043c*/ 	.word	0xffffffff


	//   ....[3]....
        /*0440*/ 	.word	0xffffffff


	//   ....[4]....
        /*0444*/ 	.word	0xffffffff


	//   ....[5]....
        /*0448*/ 	.word	0xffffffff


	//   ....[6]....
        /*044c*/ 	.word	0xffffffff


	//   ....[7]....
        /*0450*/ 	.word	0xffffffff


	//   ....[8]....
        /*0454*/ 	.word	0xffffffff


	//   ....[9]....
        /*0458*/ 	.word	0xffffffff


	//   ....[10]....
        /*045c*/ 	.word	0xffffffff


	//   ....[11]....
        /*0460*/ 	.word	0xffffffff


	//   ....[12]....
        /*0464*/ 	.word	0xffffffff


	//   ....[13]....
        /*0468*/ 	.word	0xffffffff


	//   ....[14]....
        /*046c*/ 	.word	0xffffffff


	//   ....[15]....
        /*0470*/ 	.word	0xffffffff


	//   ....[16]....
        /*0474*/ 	.word	0xffffffff


	//   ....[17]....
        /*0478*/ 	.word	0xffffffff


	//   ....[18]....
        /*047c*/ 	.word	0xffffffff


	//   ....[19]....
        /*0480*/ 	.word	0xffffffff


	//   ....[20]....
        /*0484*/ 	.word	0xffffffff


	//   ....[21]....
        /*0488*/ 	.word	0xffffffff


	//   ....[22]....
        /*048c*/ 	.word	0xffffffff


	//   ....[23]....
        /*0490*/ 	.word	0xffffffff


	//   ....[24]....
        /*0494*/ 	.word	0xffffffff


	//   ....[25]....
        /*0498*/ 	.word	0xffffffff


	//   ....[26]....
        /*049c*/ 	.word	0xffffffff


	//   ....[27]....
        /*04a0*/ 	.word	0xffffffff


	//   ....[28]....
        /*04a4*/ 	.word	0xffffffff


	//   ....[29]....
        /*04a8*/ 	.word	0xffffffff


	//   ....[30]....
        /*04ac*/ 	.word	0xffffffff


	//   ....[31]....
        /*04b0*/ 	.word	0xffffffff


	//   ....[32]....
        /*04b4*/ 	.word	0xffffffff


	//   ....[33]....
        /*04b8*/ 	.word	0xffffffff


	//   ....[34]....
        /*04bc*/ 	.word	0xffffffff


	//   ....[35]....
        /*04c0*/ 	.word	0xffffffff


	//   ....[36]....
        /*04c4*/ 	.word	0xffffffff


	//   ....[37]....
        /*04c8*/ 	.word	0xffffffff


	//   ....[38]....
        /*04cc*/ 	.word	0xffffffff


	//   ....[39]....
        /*04d0*/ 	.word	0xffffffff


	//   ....[40]....
        /*04d4*/ 	.word	0xffffffff


	//   ....[41]....
        /*04d8*/ 	.word	0xffffffff


	//   ....[42]....
        /*04dc*/ 	.word	0xffffffff


	//   ....[43]....
        /*04e0*/ 	.word	0xffffffff


	//   ....[44]....
        /*04e4*/ 	.word	0xffffffff


	//   ....[45]....
        /*04e8*/ 	.word	0xffffffff


	//   ....[46]....
        /*04ec*/ 	.word	0xffffffff


	//   ....[47]....
        /*04f0*/ 	.word	0xffffffff


	//   ....[48]....
        /*04f4*/ 	.word	0xffffffff


	//   ....[49]....
        /*04f8*/ 	.word	0xffffffff


	//   ....[50]....
        /*04fc*/ 	.word	0xffffffff


	//   ....[51]....
        /*0500*/ 	.word	0xffffffff


	//   ....[52]....
        /*0504*/ 	.word	0xffffffff


	//   ....[53]....
        /*0508*/ 	.word	0xffffffff


	//   ....[54]....
        /*050c*/ 	.word	0xffffffff


	//   ....[55]....
        /*0510*/ 	.word	0xffffffff


	//   ....[56]....
        /*0514*/ 	.word	0xffffffff


	//   ....[57]....
        /*0518*/ 	.word	0xffffffff


	//   ....[58]....
        /*051c*/ 	.word	0xffffffff


	//   ....[59]....
        /*0520*/ 	.word	0xffffffff


	//   ....[60]....
        /*0524*/ 	.word	0xffffffff


	//   ....[61]....
        /*0528*/ 	.word	0xffffffff


	//   ....[62]....
        /*052c*/ 	.word	0xffffffff


	//   ....[63]....
        /*0530*/ 	.word	0xffffffff


	//   ....[64]....
        /*0534*/ 	.word	0xffffffff


	//   ....[65]....
        /*0538*/ 	.word	0xffffffff


	//   ....[66]....
        /*053c*/ 	.word	0xffffffff


	//   ....[67]....
        /*0540*/ 	.word	0xffffffff


	//   ....[68]....
        /*0544*/ 	.word	0xffffffff


	//   ....[69]....
        /*0548*/ 	.word	0xffffffff


	//   ....[70]....
        /*054c*/ 	.word	0xffffffff


	//   ....[71]....
        /*0550*/ 	.word	0xffffffff


	//   ....[72]....
        /*0554*/ 	.word	0xffffffff


	//   ....[73]....
        /*0558*/ 	.word	0xffffffff


	//   ....[74]....
        /*055c*/ 	.word	0xffffffff


	//   ....[75]....
        /*0560*/ 	.word	0xffffffff


	//   ....[76]....
        /*0564*/ 	.word	0xffffffff


	//   ....[77]....
        /*0568*/ 	.word	0xffffffff


	//   ....[78]....
        /*056c*/ 	.word	0xffffffff


	//   ....[79]....
        /*0570*/ 	.word	0xffffffff


	//   ....[80]....
        /*0574*/ 	.word	0xffffffff


	//   ....[81]....
        /*0578*/ 	.word	0xffffffff


	//   ....[82]....
        /*057c*/ 	.word	0xffffffff


	//   ....[83]....
        /*0580*/ 	.word	0xffffffff


	//   ....[84]....
        /*0584*/ 	.word	0xffffffff


	//   ....[85]....
        /*0588*/ 	.word	0xffffffff


	//   ....[86]....
        /*058c*/ 	.word	0xffffffff


	//   ....[87]....
        /*0590*/ 	.word	0xffffffff


	//   ....[88]....
        /*0594*/ 	.word	0xffffffff


	//   ....[89]....
        /*0598*/ 	.word	0xffffffff


	//   ....[90]....
        /*059c*/ 	.word	0xffffffff


	//   ....[91]....
        /*05a0*/ 	.word	0xffffffff


	//   ....[92]....
        /*05a4*/ 	.word	0xffffffff


	//   ....[93]....
        /*05a8*/ 	.word	0xffffffff


	//   ....[94]....
        /*05ac*/ 	.word	0xffffffff


	//   ....[95]....
        /*05b0*/ 	.word	0xffffffff


	//   ....[96]....
        /*05b4*/ 	.word	0xffffffff


	//   ....[97]....
        /*05b8*/ 	.word	0xffffffff


	//   ....[98]....
        /*05bc*/ 	.word	0xffffffff


	//   ....[99]....
        /*05c0*/ 	.word	0xffffffff


	//   ....[100]....
        /*05c4*/ 	.word	0xffffffff


	//   ....[101]....
        /*05c8*/ 	.word	0xffffffff


	//   ....[102]....
        /*05cc*/ 	.word	0xffffffff


	//   ....[103]....
        /*05d0*/ 	.word	0xffffffff


	//   ....[104]....
        /*05d4*/ 	.word	0xffffffff


	//   ....[105]....
        /*05d8*/ 	.word	0xffffffff


	//   ....[106]....
        /*05dc*/ 	.word	0xffffffff


	//   ....[107]....
        /*05e0*/ 	.word	0xffffffff


	//   ....[108]....
        /*05e4*/ 	.word	0xffffffff


	//   ....[109]....
        /*05e8*/ 	.word	0xffffffff


	//   ....[110]....
        /*05ec*/ 	.word	0xffffffff


	//   ....[111]....
        /*05f0*/ 	.word	0xffffffff


	//   ....[112]....
        /*05f4*/ 	.word	0xffffffff


	//   ....[113]....
        /*05f8*/ 	.word	0xffffffff


	//   ....[114]....
        /*05fc*/ 	.word	0xffffffff


	//   ....[115]....
        /*0600*/ 	.word	0xffffffff


	//   ....[116]....
        /*0604*/ 	.word	0xffffffff


	//   ....[117]....
        /*0608*/ 	.word	0xffffffff


	//   ....[118]....
        /*060c*/ 	.word	0xffffffff


	//   ....[119]....
        /*0610*/ 	.word	0xffffffff


	//   ....[120]....
        /*0614*/ 	.word	0xffffffff


	//   ....[121]....
        /*0618*/ 	.word	0xffffffff


	//   ....[122]....
        /*061c*/ 	.word	0xffffffff


	//   ....[123]....
        /*0620*/ 	.word	0xffffffff


	//   ....[124]....
        /*0624*/ 	.word	0xffffffff


	//   ....[125]....
        /*0628*/ 	.word	0xffffffff


	//   ....[126]....
        /*062c*/ 	.word	0xffffffff


	//   ....[127]....
        /*0630*/ 	.word	0xffffffff


	//   ....[128]....
        /*0634*/ 	.word	0xffffffff


	//   ....[129]....
        /*0638*/ 	.word	0xffffffff


	//   ....[130]....
        /*063c*/ 	.word	0xffffffff


	//   ....[131]....
        /*0640*/ 	.word	0xffffffff


	//   ....[132]....
        /*0644*/ 	.word	0xffffffff


	//   ....[133]....
        /*0648*/ 	.word	0xffffffff


	//   ....[134]....
        /*064c*/ 	.word	0xffffffff


	//   ....[135]....
        /*0650*/ 	.word	0xffffffff


	//   ....[136]....
        /*0654*/ 	.word	0xffffffff


	//   ....[137]....
        /*0658*/ 	.word	0xffffffff


	//   ....[138]....
        /*065c*/ 	.word	0xffffffff


	//   ....[139]....
        /*0660*/ 	.word	0xffffffff


	//   ....[140]....
        /*0664*/ 	.word	0xffffffff


	//   ....[141]....
        /*0668*/ 	.word	0xffffffff


	//   ....[142]....
        /*066c*/ 	.word	0xffffffff


	//   ....[143]....
        /*0670*/ 	.word	0xffffffff


	//   ....[144]....
        /*0674*/ 	.word	0xffffffff


	//   ....[145]....
        /*0678*/ 	.word	0xffffffff


	//   ....[146]....
        /*067c*/ 	.word	0xffffffff


	//   ....[147]....
        /*0680*/ 	.word	0xffffffff


	//   ....[148]....
        /*0684*/ 	.word	0xffffffff


	//   ....[149]....
        /*0688*/ 	.word	0xffffffff


	//   ....[150]....
        /*068c*/ 	.word	0xffffffff


	//   ....[151]....
        /*0690*/ 	.word	0xffffffff


	//   ....[152]....
        /*0694*/ 	.word	0xffffffff


	//   ....[153]....
        /*0698*/ 	.word	0xffffffff


	//   ....[154]....
        /*069c*/ 	.word	0xffffffff


	//   ....[155]....
        /*06a0*/ 	.word	0xffffffff


	//   ....[156]....
        /*06a4*/ 	.word	0xffffffff


	//   ....[157]....
        /*06a8*/ 	.word	0xffffffff


	//   ....[158]....
        /*06ac*/ 	.word	0xffffffff


	//   ....[159]....
        /*06b0*/ 	.word	0xffffffff


	//   ....[160]....
        /*06b4*/ 	.word	0xffffffff


	//   ....[161]....
        /*06b8*/ 	.word	0xffffffff


	//   ....[162]....
        /*06bc*/ 	.word	0xffffffff


	//   ....[163]....
        /*06c0*/ 	.word	0xffffffff


	//   ....[164]....
        /*06c4*/ 	.word	0xffffffff


	//   ....[165]....
        /*06c8*/ 	.word	0xffffffff


	//   ....[166]....
        /*06cc*/ 	.word	0xffffffff


	//   ....[167]....
        /*06d0*/ 	.word	0xffffffff


	//   ....[168]....
        /*06d4*/ 	.word	0xffffffff


	//   ....[169]....
        /*06d8*/ 	.word	0xffffffff


	//   ....[170]....
        /*06dc*/ 	.word	0xffffffff


	//   ....[171]....
        /*06e0*/ 	.word	0xffffffff


	//   ....[172]....
        /*06e4*/ 	.word	0xffffffff


	//   ....[173]....
        /*06e8*/ 	.word	0xffffffff


	//   ....[174]....
        /*06ec*/ 	.word	0xffffffff


	//   ....[175]....
        /*06f0*/ 	.word	0xffffffff


	//   ....[176]....
        /*06f4*/ 	.word	0xffffffff


	//   ....[177]....
        /*06f8*/ 	.word	0xffffffff


	//   ....[178]....
        /*06fc*/ 	.word	0xffffffff


	//   ....[179]....
        /*0700*/ 	.word	0xffffffff


	//   ....[180]....
        /*0704*/ 	.word	0xffffffff


	//   ....[181]....
        /*0708*/ 	.word	0xffffffff


	//   ....[182]....
        /*070c*/ 	.word	0xffffffff


	//   ....[183]....
        /*0710*/ 	.word	0xffffffff


	//   ....[184]....
        /*0714*/ 	.word	0xffffffff


	//   ....[185]....
        /*0718*/ 	.word	0xffffffff


	//   ....[186]....
        /*071c*/ 	.word	0xffffffff


	//   ....[187]....
        /*0720*/ 	.word	0xffffffff


	//   ....[188]....
        /*0724*/ 	.word	0xffffffff


	//   ....[189]....
        /*0728*/ 	.word	0xffffffff


	//   ....[190]....
        /*072c*/ 	.word	0xffffffff


	//   ....[191]....
        /*0730*/ 	.word	0xffffffff


	//   ....[192]....
        /*0734*/ 	.word	0xffffffff


	//   ....[193]....
        /*0738*/ 	.word	0xffffffff


	//   ....[194]....
        /*073c*/ 	.word	0xffffffff


	//   ....[195]....
        /*0740*/ 	.word	0xffffffff


	//   ....[196]....
        /*0744*/ 	.word	0xffffffff


	//   ....[197]....
        /*0748*/ 	.word	0xffffffff


	//   ....[198]....
        /*074c*/ 	.word	0xffffffff


	//   ....[199]....
        /*0750*/ 	.word	0xffffffff


	//   ....[200]....
        /*0754*/ 	.word	0xffffffff


	//   ....[201]....
        /*0758*/ 	.word	0xffffffff


	//   ....[202]....
        /*075c*/ 	.word	0x0500000f


	//   ....[203]....
        /*0760*/ 	.word	0x0500000f


	//   ....[204]....
        /*0764*/ 	.word	0x0500000f


	//   ....[205]....
        /*0768*/ 	.word	0x0500000f


	//   ....[206]....
        /*076c*/ 	.word	0x0500000f


	//   ....[207]....
        /*0770*/ 	.word	0x0500000f


	//   ....[208]....
        /*0774*/ 	.word	0x0500000f


	//   ....[209]....
        /*0778*/ 	.word	0x0500000f


	//   ....[210]....
        /*077c*/ 	.word	0x0500000f


	//   ....[211]....
        /*0780*/ 	.word	0x0500000f


	//   ....[212]....
        /*0784*/ 	.word	0x0500000f


	//   ....[213]....
        /*0788*/ 	.word	0x0500000f


	//   ....[214]....
        /*078c*/ 	.word	0x0500000f


	//   ....[215]....
        /*0790*/ 	.word	0x0500000f


	//   ....[216]....
        /*0794*/ 	.word	0x0500000f


	//   ....[217]....
        /*0798*/ 	.word	0x0500000f


	//   ....[218]....
        /*079c*/ 	.word	0x0500000f


	//   ....[219]....
        /*07a0*/ 	.word	0x0500000f


	//   ....[220]....
        /*07a4*/ 	.word	0x0500000f


	//   ....[221]....
        /*07a8*/ 	.word	0x0500000f


	//   ....[222]....
        /*07ac*/ 	.word	0x0500000f


	//   ....[223]....
        /*07b0*/ 	.word	0x0500000f


	//   ....[224]....
        /*07b4*/ 	.word	0x0500000f


	//   ....[225]....
        /*07b8*/ 	.word	0x0500000f


	//   ....[226]....
        /*07bc*/ 	.word	0x0500000f


	//   ....[227]....
        /*07c0*/ 	.word	0x0500000f


	//   ....[228]....
        /*07c4*/ 	.word	0x0500000f


	//   ....[229]....
        /*07c8*/ 	.word	0x0500000f


	//   ....[230]....
        /*07cc*/ 	.word	0x0500000f


	//   ....[231]....
        /*07d0*/ 	.word	0x0500000f


	//   ....[232]....
        /*07d4*/ 	.word	0x0500000f


	//   ....[233]....
        /*07d8*/ 	.word	0x0500000f


	//   ....[234]....
        /*07dc*/ 	.word	0x0500000f


	//   ....[235]....
        /*07e0*/ 	.word	0x0500000f


	//   ....[236]....
        /*07e4*/ 	.word	0x0500000f


	//   ....[237]....
        /*07e8*/ 	.word	0x0500000f


	//   ....[238]....
        /*07ec*/ 	.word	0x0500000f


	//   ....[239]....
        /*07f0*/ 	.word	0x0500000f


	//   ....[240]....
        /*07f4*/ 	.word	0x0500000f


	//   ....[241]....
        /*07f8*/ 	.word	0x0500000f


	//   ....[242]....
        /*07fc*/ 	.word	0x0500000f


	//   ....[243]....
        /*0800*/ 	.word	0x0500000f


	//   ....[244]....
        /*0804*/ 	.word	0x0500000f


	//   ....[245]....
        /*0808*/ 	.word	0x0500000f


	//   ....[246]....
        /*080c*/ 	.word	0x0500000f


	//   ....[247]....
        /*0810*/ 	.word	0x0500000f


	//   ....[248]....
        /*0814*/ 	.word	0x0500000f


	//   ....[249]....
        /*0818*/ 	.word	0x0500000f


	//   ....[250]....
        /*081c*/ 	.word	0x0500000f


	//   ....[251]....
        /*0820*/ 	.word	0x0500000f


	//   ....[252]....
        /*0824*/ 	.word	0x0500000f


	//   ....[253]....
        /*0828*/ 	.word	0x0500000f


	//   ....[254]....
        /*082c*/ 	.word	0x0500000f


	//   ....[255]....
        /*0830*/ 	.word	0x0500000f


	//   ....[0]....
        /*0834*/ 	.word	0x0500000f


	//   ....[1]....
        /*0838*/ 	.word	0x0500000f


	//   ....[2]....
        /*083c*/ 	.word	0x0500000f


	//   ....[3]....
        /*0840*/ 	.word	0x0500000f


	//   ....[4]....
        /*0844*/ 	.word	0x0500000f


	//   ....[5]....
        /*0848*/ 	.word	0x0500000f


	//   ....[6]....
        /*084c*/ 	.word	0x0500000f


	//   ....[7]....
        /*0850*/ 	.word	0x0500000f


	//   ....[8]....
        /*0854*/ 	.word	0x0500000f


	//   ....[9]....
        /*0858*/ 	.word	0x0500000f


	//   ....[10]....
        /*085c*/ 	.word	0x0500000f


	//   ....[11]....
        /*0860*/ 	.word	0x0500000f


	//   ....[12]....
        /*0864*/ 	.word	0x0500000f


	//   ....[13]....
        /*0868*/ 	.word	0x0500000f


	//   ....[14]....
        /*086c*/ 	.word	0x0500000f


	//   ....[15]....
        /*0870*/ 	.word	0x0500000f


	//   ....[16]....
        /*0874*/ 	.word	0x0500000f


	//   ....[17]....
        /*0878*/ 	.word	0x0500000f


	//   ....[18]....
        /*087c*/ 	.word	0x0500000f


	//   ....[19]....
        /*0880*/ 	.word	0x0500000f


	//   ....[20]....
        /*0884*/ 	.word	0x0500000f


	//   ....[21]....
        /*0888*/ 	.word	0x0500000f


	//   ....[22]....
        /*088c*/ 	.word	0x0500000f


	//   ....[23]....
        /*0890*/ 	.word	0x0500000f


	//   ....[24]....
        /*0894*/ 	.word	0x0500000f


	//   ....[25]....
        /*0898*/ 	.word	0x0500000f


	//   ....[26]....
        /*089c*/ 	.word	0x0500000f


	//   ....[27]....
        /*08a0*/ 	.word	0x0500000f


	//   ....[28]....
        /*08a4*/ 	.word	0x0500000f


	//   ....[29]....
        /*08a8*/ 	.word	0x0500000f


	//   ....[30]....
        /*08ac*/ 	.word	0x0500000f


	//   ....[31]....
        /*08b0*/ 	.word	0x0500000f


	//   ....[32]....
        /*08b4*/ 	.word	0x0500000f


	//   ....[33]....
        /*08b8*/ 	.word	0x0500000f


	//   ....[34]....
        /*08bc*/ 	.word	0x0500000f


	//   ....[35]....
        /*08c0*/ 	.word	0x0500000f


	//   ....[36]....
        /*08c4*/ 	.word	0x0500000f


	//   ....[37]....
        /*08c8*/ 	.word	0x0500000f


	//   ....[38]....
        /*08cc*/ 	.word	0x0500000f


	//   ....[39]....
        /*08d0*/ 	.word	0x0500000f


	//   ....[40]....
        /*08d4*/ 	.word	0x0500000f


	//   ....[41]....
        /*08d8*/ 	.word	0x0500000f


	//   ....[42]....
        /*08dc*/ 	.word	0x0500000f


	//   ....[43]....
        /*08e0*/ 	.word	0x0500000f


	//   ....[44]....
        /*08e4*/ 	.word	0x0500000f


	//   ....[45]....
        /*08e8*/ 	.word	0x0500000f


	//   ....[46]....
        /*08ec*/ 	.word	0x0500000f


	//   ....[47]....
        /*08f0*/ 	.word	0x0500000f


	//   ....[48]....
        /*08f4*/ 	.word	0x0500000f


	//   ....[49]....
        /*08f8*/ 	.word	0x0500000f


	//   ....[50]....
        /*08fc*/ 	.word	0x0500000f


	//   ....[51]....
        /*0900*/ 	.word	0x0500000f


	//   ....[52]....
        /*0904*/ 	.word	0x0500000f


	//   ....[53]....
        /*0908*/ 	.word	0x0500000f


	//   ....[54]....
        /*090c*/ 	.word	0x0500000f


	//   ....[55]....
        /*0910*/ 	.word	0x0500000f


	//   ....[56]....
        /*0914*/ 	.word	0x0500000f


	//   ....[57]....
        /*0918*/ 	.word	0x0500000f


	//   ....[58]....
        /*091c*/ 	.word	0x0500000f


	//   ....[59]....
        /*0920*/ 	.word	0x0500000f


	//   ....[60]....
        /*0924*/ 	.word	0x0500000f


	//   ....[61]....
        /*0928*/ 	.word	0x0500000f


	//   ....[62]....
        /*092c*/ 	.word	0x0500000f


	//   ....[63]....
        /*0930*/ 	.word	0x0500000f


	//   ....[64]....
        /*0934*/ 	.word	0x0500000f


	//   ....[65]....
        /*0938*/ 	.word	0x0500000f


	//   ....[66]....
        /*093c*/ 	.word	0x0500000f


	//   ....[67]....
        /*0940*/ 	.word	0x0500000f


	//   ....[68]....
        /*0944*/ 	.word	0x0500000f


	//   ....[69]....
        /*0948*/ 	.word	0x0500000f


	//   ....[70]....
        /*094c*/ 	.word	0x0500000f


	//   ....[71]....
        /*0950*/ 	.word	0x0500000f


	//   ....[72]....
        /*0954*/ 	.word	0x0500000f


	//   ....[73]....
        /*0958*/ 	.word	0x0500000f


	//   ....[74]....
        /*095c*/ 	.word	0x0500000f


	//   ....[75]....
        /*0960*/ 	.word	0x0500000f


	//   ....[76]....
        /*0964*/ 	.word	0x0500000f


	//   ....[77]....
        /*0968*/ 	.word	0x0500000f


	//   ....[78]....
        /*096c*/ 	.word	0x0500000f


	//   ....[79]....
        /*0970*/ 	.word	0x0500000f


	//   ....[80]....
        /*0974*/ 	.word	0x0500000f


	//   ....[81]....
        /*0978*/ 	.word	0x0500000f


	//   ....[82]....
        /*097c*/ 	.word	0x0500000f


	//   ....[83]....
        /*0980*/ 	.word	0x0500000f


	//   ....[84]....
        /*0984*/ 	.word	0x0500000f


	//   ....[85]....
        /*0988*/ 	.word	0x0500000f


	//   ....[86]....
        /*098c*/ 	.word	0x0500000f


	//----- nvinfo : EIATTR_COOP_GROUP_INSTR_OFFSETS
	.align		4
.L_238:
        /*0990*/ 	.byte	0x04, 0x28
        /*0992*/ 	.short	(.L_240 - .L_239)


	//   ....[0]....
.L_239:
        /*0994*/ 	.word	0x00000070


	//   ....[1]....
        /*0998*/ 	.word	0x000001a0


	//   ....[2]....
        /*099c*/ 	.word	0x000001f0


	//   ....[3]....
        /*09a0*/ 	.word	0x00000420


	//   ....[4]....
        /*09a4*/ 	.word	0x00000580


	//   ....[5]....
        /*09a8*/ 	.word	0x000006a0


	//   ....[6]....
        /*09ac*/ 	.word	0x00000800


	//   ....[7]....
        /*09b0*/ 	.word	0x00007b20


	//   ....[8]....
        /*09b4*/ 	.word	0x00008470


	//   ....[9]....
        /*09b8*/ 	.word	0x00008480


	//   ....[10]....
        /*09bc*/ 	.word	0x00008490


	//   ....[11]....
        /*09c0*/ 	.word	0x000084a0


	//   ....[12]....
        /*09c4*/ 	.word	0x000086a0


	//   ....[13]....
        /*09c8*/ 	.word	0x000086b0


	//   ....[14]....
        /*09cc*/ 	.word	0x000086c0


	//   ....[15]....
        /*09d0*/ 	.word	0x000086d0


	//   ....[16]....
        /*09d4*/ 	.word	0x000088b0


	//   ....[17]....
        /*09d8*/ 	.word	0x000088c0


	//   ....[18]....
        /*09dc*/ 	.word	0x000088d0


	//   ....[19]....
        /*09e0*/ 	.word	0x000088e0


	//   ....[20]....
        /*09e4*/ 	.word	0x00008ae0


	//   ....[21]....
        /*09e8*/ 	.word	0x00008af0


	//   ....[22]....
        /*09ec*/ 	.word	0x00008b00


	//   ....[23]....
        /*09f0*/ 	.word	0x00008b10


	//   ....[24]....
        /*09f4*/ 	.word	0x0000cdc0


	//   ....[25]....
        /*09f8*/ 	.word	0x0000cde0


	//   ....[26]....
        /*09fc*/ 	.word	0x0000cdf0


	//   ....[27]....
        /*0a00*/ 	.word	0x0000ce00


	//   ....[28]....
        /*0a04*/ 	.word	0x0000cef0


	//   ....[29]....
        /*0a08*/ 	.word	0x0000cf10


	//   ....[30]....
        /*0a0c*/ 	.word	0x0000cf20


	//   ....[31]....
        /*0a10*/ 	.word	0x0000cf30


	//   ....[32]....
        /*0a14*/ 	.word	0x0000d110


	//   ....[33]....
        /*0a18*/ 	.word	0x0000d130


	//   ....[34]....
        /*0a1c*/ 	.word	0x0000d150


	//   ....[35]....
        /*0a20*/ 	.word	0x0000d160


	//   ....[36]....
        /*0a24*/ 	.word	0x0000d230


	//   ....[37]....
        /*0a28*/ 	.word	0x0000d260


	//   ....[38]....
        /*0a2c*/ 	.word	0x0000d270


	//   ....[39]....
        /*0a30*/ 	.word	0x0000d280


	//   ....[40]....
        /*0a34*/ 	.word	0x00011a50


	//   ....[41]....
        /*0a38*/ 	.word	0x000121c0


	//   ....[42]....
        /*0a3c*/ 	.word	0x00012b20


	//   ....[43]....
        /*0a40*/ 	.word	0x00012bc0


	//   ....[44]....
        /*0a44*/ 	.word	0x00012fd0


	//   ....[45]....
        /*0a48*/ 	.word	0x00013030


	//   ....[46]....
        /*0a4c*/ 	.word	0x00014810


	//   ....[47]....
        /*0a50*/ 	.word	0x000149e0


	//   ....[48]....
        /*0a54*/ 	.word	0x00015120


	//   ....[49]....
        /*0a58*/ 	.word	0x000151d0


	//   ....[50]....
        /*0a5c*/ 	.word	0x00015570


	//   ....[51]....
        /*0a60*/ 	.word	0x000155d0


	//   ....[52]....
        /*0a64*/ 	.word	0x000174a0


	//   ....[53]....
        /*0a68*/ 	.word	0x000174c0


	//   ....[54]....
        /*0a6c*/ 	.word	0x00017530


	//   ....[55]....
        /*0a70*/ 	.word	0x00017540


	//   ....[56]....
        /*0a74*/ 	.word	0x00019060


	//   ....[57]....
        /*0a78*/ 	.word	0x00019480


	//   ....[58]....
        /*0a7c*/ 	.word	0x00019bc0


	//   ....[59]....
        /*0a80*/ 	.word	0x00019c70


	//   ....[60]....
        /*0a84*/ 	.word	0x00019fd0


	//   ....[61]....
        /*0a88*/ 	.word	0x0001a060


	//   ....[62]....
        /*0a8c*/ 	.word	0x0001b280


	//   ....[63]....
        /*0a90*/ 	.word	0x0001b290


	//   ....[64]....
        /*0a94*/ 	.word	0x0001b2c0


	//   ....[65]....
        /*0a98*/ 	.word	0x0001b2d0


	//   ....[66]....
        /*0a9c*/ 	.word	0x0001c960


	//   ....[67]....
        /*0aa0*/ 	.word	0x0001c990


	//   ....[68]....
        /*0aa4*/ 	.word	0x0001c9e0


	//   ....[69]....
        /*0aa8*/ 	.word	0x0001ca10


	//   ....[70]....
        /*0aac*/ 	.word	0x0001ca60


	//   ....[71]....
        /*0ab0*/ 	.word	0x0001ca90


	//   ....[72]....
        /*0ab4*/ 	.word	0x0001cac0


	//   ....[73]....
        /*0ab8*/ 	.word	0x0001caf0


	//   ....[74]....
        /*0abc*/ 	.word	0x0001cb20


	//   ....[75]....
        /*0ac0*/ 	.word	0x0001cb50


	//   ....[76]....
        /*0ac4*/ 	.word	0x0001cb80


	//   ....[77]....
        /*0ac8*/ 	.word	0x0001cbb0


	//   ....[78]....
        /*0acc*/ 	.word	0x0001cbe0


	//   ....[79]....
        /*0ad0*/ 	.word	0x0001cc10


	//   ....[80]....
        /*0ad4*/ 	.word	0x0001cc40


	//   ....[81]....
        /*0ad8*/ 	.word	0x0001cc70


	//   ....[82]....
        /*0adc*/ 	.word	0x0001cca0


	//   ....[83]....
        /*0ae0*/ 	.word	0x0001ccd0


	//   ....[84]....
        /*0ae4*/ 	.word	0x0001cd00


	//   ....[85]....
        /*0ae8*/ 	.word	0x0001cd30


	//   ....[86]....
        /*0aec*/ 	.word	0x0001cd60


	//   ....[87]....
        /*0af0*/ 	.word	0x0001cd90


	//   ....[88]....
        /*0af4*/ 	.word	0x0001cdc0


	//   ....[89]....
        /*0af8*/ 	.word	0x0001cdf0


	//   ....[90]....
        /*0afc*/ 	.word	0x0001ce20


	//   ....[91]....
        /*0b00*/ 	.word	0x0001ce50


	//   ....[92]....
        /*0b04*/ 	.word	0x0001ce80


	//   ....[93]....
        /*0b08*/ 	.word	0x0001ceb0


	//   ....[94]....
        /*0b0c*/ 	.word	0x0001cee0


	//   ....[95]....
        /*0b10*/ 	.word	0x0001cf10


	//   ....[96]....
        /*0b14*/ 	.word	0x0001cf40


	//   ....[97]....
        /*0b18*/ 	.word	0x0001cf70


	//   ....[98]....
        /*0b1c*/ 	.word	0x0001cfa0


	//   ....[99]....
        /*0b20*/ 	.word	0x0001cfd0


	//   ....[100]....
        /*0b24*/ 	.word	0x0001d000


	//   ....[101]....
        /*0b28*/ 	.word	0x0001d030


	//   ....[102]....
        /*0b2c*/ 	.word	0x0001d060


	//   ....[103]....
        /*0b30*/ 	.word	0x0001d090


	//   ....[104]....
        /*0b34*/ 	.word	0x0001d0c0


	//   ....[105]....
        /*0b38*/ 	.word	0x0001d0f0


	//   ....[106]....
        /*0b3c*/ 	.word	0x0001d120


	//   ....[107]....
        /*0b40*/ 	.word	0x0001d130


	//   ....[108]....
        /*0b44*/ 	.word	0x0001d160


	//   ....[109]....
        /*0b48*/ 	.word	0x0001d190


	//   ....[110]....
        /*0b4c*/ 	.word	0x0001d1c0


	//   ....[111]....
        /*0b50*/ 	.word	0x0001d1d0


	//   ....[112]....
        /*0b54*/ 	.word	0x0001d1e0


	//   ....[113]....
        /*0b58*/ 	.word	0x0001d1f0


	//   ....[114]....
        /*0b5c*/ 	.word	0x0001d200


	//   ....[115]....
        /*0b60*/ 	.word	0x0001d210


	//   ....[116]....
        /*0b64*/ 	.word	0x0001d220


	//   ....[117]....
        /*0b68*/ 	.word	0x0001d230


	//   ....[118]....
        /*0b6c*/ 	.word	0x0001d240


	//   ....[119]....
        /*0b70*/ 	.word	0x0001d260


	//   ....[120]....
        /*0b74*/ 	.word	0x0001d290


	//   ....[121]....
        /*0b78*/ 	.word	0x0001d2a0


	//   ....[122]....
        /*0b7c*/ 	.word	0x0001d2d0


	//   ....[123]....
        /*0b80*/ 	.word	0x0001d300


	//   ....[124]....
        /*0b84*/ 	.word	0x0001d330


	//   ....[125]....
        /*0b88*/ 	.word	0x0001d360


	//   ....[126]....
        /*0b8c*/ 	.word	0x0001d390


	//   ....[127]....
        /*0b90*/ 	.word	0x0001d3a0


	//   ....[128]....
        /*0b94*/ 	.word	0x0001d3b0


	//   ....[129]....
        /*0b98*/ 	.word	0x0001d3c0


	//   ....[130]....
        /*0b9c*/ 	.word	0x0001da80


	//   ....[131]....
        /*0ba0*/ 	.word	0x0001dac0


	//   ....[132]....
        /*0ba4*/ 	.word	0x0001db20


	//   ....[133]....
        /*0ba8*/ 	.word	0x0001db50


	//   ....[134]....
        /*0bac*/ 	.word	0x0001e3c0


	//   ....[135]....
        /*0bb0*/ 	.word	0x0001e3f0


	//   ....[136]....
        /*0bb4*/ 	.word	0x0001e540


	//   ....[137]....
        /*0bb8*/ 	.word	0x0001e560


	//   ....[138]....
        /*0bbc*/ 	.word	0x0001e6a0


	//   ....[139]....
        /*0bc0*/ 	.word	0x0001e6c0


	//   ....[140]....
        /*0bc4*/ 	.word	0x0001e810


	//   ....[141]....
        /*0bc8*/ 	.word	0x0001e830


	//   ....[142]....
        /*0bcc*/ 	.word	0x0001f0a0


	//   ....[143]....
        /*0bd0*/ 	.word	0x0001f0b0


	//   ....[144]....
        /*0bd4*/ 	.word	0x0001f240


	//   ....[145]....
        /*0bd8*/ 	.word	0x0001f250


	//   ....[146]....
        /*0bdc*/ 	.word	0x0001f3e0


	//   ....[147]....
        /*0be0*/ 	.word	0x0001f3f0


	//   ....[148]....
        /*0be4*/ 	.word	0x0001f580


	//   ....[149]....
        /*0be8*/ 	.word	0x0001f590


	//   ....[150]....
        /*0bec*/ 	.word	0x0001f780


	//   ....[151]....
        /*0bf0*/ 	.word	0x0001f960


	//   ....[152]....
        /*0bf4*/ 	.word	0x0001f990


	//   ....[153]....
        /*0bf8*/ 	.word	0x0001f9c0


	//   ....[154]....
        /*0bfc*/ 	.word	0x0001f9f0


	//   ....[155]....
        /*0c00*/ 	.word	0x0001fa20


	//   ....[156]....
        /*0c04*/ 	.word	0x0001fa50


	//   ....[157]....
        /*0c08*/ 	.word	0x0001fbc0


	//   ....[158]....
        /*0c0c*/ 	.word	0x0001fbf0


	//   ....[159]....
        /*0c10*/ 	.word	0x0001fc20


	//   ....[160]....
        /*0c14*/ 	.word	0x0001fc50


	//   ....[161]....
        /*0c18*/ 	.word	0x0001fc80


	//   ....[162]....
        /*0c1c*/ 	.word	0x0001fcb0


	//   ....[163]....
        /*0c20*/ 	.word	0x0001fd50


	//   ....[164]....
        /*0c24*/ 	.word	0x0001fdb0


	//   ....[165]....
        /*0c28*/ 	.word	0x0001fe40


	//   ....[166]....
        /*0c2c*/ 	.word	0x000210e0


	//   ....[167]....
        /*0c30*/ 	.word	0x00022e60


	//   ....[168]....
        /*0c34*/ 	.word	0x00023bd0


	//   ....[169]....
        /*0c38*/ 	.word	0x00023be0


	//   ....[170]....
        /*0c3c*/ 	.word	0x00023c10


	//   ....[171]....
        /*0c40*/ 	.word	0x00023c20


	//   ....[172]....
        /*0c44*/ 	.word	0x00023d30


	//   ....[173]....
        /*0c48*/ 	.word	0x00023d40


	//   ....[174]....
        /*0c4c*/ 	.word	0x00023dd0


	//   ....[175]....
        /*0c50*/ 	.word	0x00023de0


	//   ....[176]....
        /*0c54*/ 	.word	0x00023e70


	//   ....[177]....
        /*0c58*/ 	.word	0x00023e80


	//   ....[178]....
        /*0c5c*/ 	.word	0x00023f10


	//   ....[179]....
        /*0c60*/ 	.word	0x00023f20


	//   ....[180]....
        /*0c64*/ 	.word	0x00023fb0


	//   ....[181]....
        /*0c68*/ 	.word	0x00023fc0


	//   ....[182]....
        /*0c6c*/ 	.word	0x00024010


	//   ....[183]....
        /*0c70*/ 	.word	0x00024040


	//   ....[184]....
        /*0c74*/ 	.word	0x00025bc0


	//   ....[185]....
        /*0c78*/ 	.word	0x00025bf0


	//   ....[186]....
        /*0c7c*/ 	.word	0x00025c30


	//   ....[187]....
        /*0c80*/ 	.word	0x00025c60


	//   ....[188]....
        /*0c84*/ 	.word	0x00025c90


	//   ....[189]....
        /*0c88*/ 	.word	0x00025cc0


	//   ....[190]....
        /*0c8c*/ 	.word	0x00025cf0


	//   ....[191]....
        /*0c90*/ 	.word	0x00025d20


	//   ....[192]....
        /*0c94*/ 	.word	0x00025eb0


	//   ....[193]....
        /*0c98*/ 	.word	0x00025ee0


	//   ....[194]....
        /*0c9c*/ 	.word	0x00025f10


	//   ....[195]....
        /*0ca0*/ 	.word	0x00025f40


	//   ....[196]....
        /*0ca4*/ 	.word	0x00025f70


	//   ....[197]....
        /*0ca8*/ 	.word	0x00025fa0


	//   ....[198]....
        /*0cac*/ 	.word	0x00026060


	//   ....[199]....
        /*0cb0*/ 	.word	0x00026080


	//   ....[200]....
        /*0cb4*/ 	.word	0x000260f0


	//   ....[201]....
        /*0cb8*/ 	.word	0x000267d0


	//   ....[202]....
        /*0cbc*/ 	.word	0x00026c80


	//   ....[203]....
        /*0cc0*/ 	.word	0x00026d30


	//   ....[204]....
        /*0cc4*/ 	.word	0x00026dc0


	//   ....[205]....
        /*0cc8*/ 	.word	0x00026e10


	//   ....[206]....
        /*0ccc*/ 	.word	0x00026e60


	//   ....[207]....
        /*0cd0*/ 	.word	0x00026ef0


	//   ....[208]....
        /*0cd4*/ 	.word	0x00026f80


	//   ....[209]....
        /*0cd8*/ 	.word	0x00026fd0


	//   ....[210]....
        /*0cdc*/ 	.word	0x00027020


	//   ....[211]....
        /*0ce0*/ 	.word	0x000270b0


	//   ....[212]....
        /*0ce4*/ 	.word	0x00027140


	//   ....[213]....
        /*0ce8*/ 	.word	0x00027190


	//   ....[214]....
        /*0cec*/ 	.word	0x000271e0


	//   ....[215]....
        /*0cf0*/ 	.word	0x00027270


	//   ....[216]....
        /*0cf4*/ 	.word	0x00027300


	//   ....[217]....
        /*0cf8*/ 	.word	0x00027350


	//   ....[218]....
        /*0cfc*/ 	.word	0x000273a0


	//   ....[219]....
        /*0d00*/ 	.word	0x00027490


	//   ....[220]....
        /*0d04*/ 	.word	0x00027540


	//   ....[221]....
        /*0d08*/ 	.word	0x000275a0


	//   ....[222]....
        /*0d0c*/ 	.word	0x00027620


	//   ....[223]....
        /*0d10*/ 	.word	0x00027710


	//   ....[224]....
        /*0d14*/ 	.word	0x00027760


	//   ....[225]....
        /*0d18*/ 	.word	0x000277b0


	//   ....[226]....
        /*0d1c*/ 	.word	0x00027800


	//   ....[227]....
        /*0d20*/ 	.word	0x00027920


	//   ....[228]....
        /*0d24*/ 	.word	0x000279d0


	//   ....[229]....
        /*0d28*/ 	.word	0x00027a20


	//   ....[230]....
        /*0d2c*/ 	.word	0x00027aa0


	//   ....[231]....
        /*0d30*/ 	.word	0x00027ba0


	//   ....[232]....
        /*0d34*/ 	.word	0x00027bf0


	//   ....[233]....
        /*0d38*/ 	.word	0x00027c40


	//   ....[234]....
        /*0d3c*/ 	.word	0x00027c90


	//   ....[235]....
        /*0d40*/ 	.word	0x00028160


	//   ....[236]....
        /*0d44*/ 	.word	0x00028290


	//   ....[237]....
        /*0d48*/ 	.word	0x000283c0


	//   ....[238]....
        /*0d4c*/ 	.word	0x000284e0


	//   ....[239]....
        /*0d50*/ 	.word	0x000285e0


	//   ....[240]....
        /*0d54*/ 	.word	0x00028650


	//   ....[241]....
        /*0d58*/ 	.word	0x000286b0


	//   ....[242]....
        /*0d5c*/ 	.word	0x00028710


	//   ....[243]....
        /*0d60*/ 	.word	0x00028770


	//   ....[244]....
        /*0d64*/ 	.word	0x000287d0


	//   ....[245]....
        /*0d68*/ 	.word	0x00028830


	//   ....[246]....
        /*0d6c*/ 	.word	0x00028890


	//   ....[247]....
        /*0d70*/ 	.word	0x000288f0


	//   ....[248]....
        /*0d74*/ 	.word	0x00028970


	//   ....[249]....
        /*0d78*/ 	.word	0x000289d0


	//   ....[250]....
        /*0d7c*/ 	.word	0x00028a50


	//   ....[251]....
        /*0d80*/ 	.word	0x00028ab0


	//   ....[252]....
        /*0d84*/ 	.word	0x00028b30


	//   ....[253]....
        /*0d88*/ 	.word	0x00028b90


	//   ....[254]....
        /*0d8c*/ 	.word	0x00028c10


	//   ....[255]....
        /*0d90*/ 	.word	0x00028c70


	//   ....[0]....
        /*0d94*/ 	.word	0x00028cf0


	//   ....[1]....
        /*0d98*/ 	.word	0x00028d50


	//   ....[2]....
        /*0d9c*/ 	.word	0x00028dd0


	//   ....[3]....
        /*0da0*/ 	.word	0x00028e30


	//   ....[4]....
        /*0da4*/ 	.word	0x00028eb0


	//   ....[5]....
        /*0da8*/ 	.word	0x00028f10


	//   ....[6]....
        /*0dac*/ 	.word	0x00028f90


	//   ....[7]....
        /*0db0*/ 	.word	0x00028ff0


	//   ....[8]....
        /*0db4*/ 	.word	0x00029070


	//   ....[9]....
        /*0db8*/ 	.word	0x000290d0


	//   ....[10]....
        /*0dbc*/ 	.word	0x00029150


	//   ....[11]....
        /*0dc0*/ 	.word	0x000291b0


	//   ....[12]....
        /*0dc4*/ 	.word	0x00029230


	//   ....[13]....
        /*0dc8*/ 	.word	0x00029290


	//   ....[14]....
        /*0dcc*/ 	.word	0x000292f0


	//   ....[15]....
        /*0dd0*/ 	.word	0x00029350


	//   ....[16]....
        /*0dd4*/ 	.word	0x000293b0


	//   ....[17]....
        /*0dd8*/ 	.word	0x00029410


	//   ....[18]....
        /*0ddc*/ 	.word	0x00029470


	//   ....[19]....
        /*0de0*/ 	.word	0x000294d0


	//   ....[20]....
        /*0de4*/ 	.word	0x00029530


	//   ....[21]....
        /*0de8*/ 	.word	0x00029590


	//   ....[22]....
        /*0dec*/ 	.word	0x00029610


	//   ....[23]....
        /*0df0*/ 	.word	0x00029670


	//   ....[24]....
        /*0df4*/ 	.word	0x000296f0


	//   ....[25]....
        /*0df8*/ 	.word	0x00029750


	//   ....[26]....
        /*0dfc*/ 	.word	0x000297d0


	//   ....[27]....
        /*0e00*/ 	.word	0x00029830


	//   ....[28]....
        /*0e04*/ 	.word	0x000298b0


	//   ....[29]....
        /*0e08*/ 	.word	0x00029910


	//   ....[30]....
        /*0e0c*/ 	.word	0x00029990


	//   ....[31]....
        /*0e10*/ 	.word	0x000299f0


	//   ....[32]....
        /*0e14*/ 	.word	0x00029a60


	//   ....[33]....
        /*0e18*/ 	.word	0x00029ac0


	//   ....[34]....
        /*0e1c*/ 	.word	0x00029b20


	//   ....[35]....
        /*0e20*/ 	.word	0x00029b80


	//   ....[36]....
        /*0e24*/ 	.word	0x00029bf0


	//   ....[37]....
        /*0e28*/ 	.word	0x00029c50


	//   ....[38]....
        /*0e2c*/ 	.word	0x00029cd0


	//   ....[39]....
        /*0e30*/ 	.word	0x00029d30


	//   ....[40]....
        /*0e34*/ 	.word	0x00029db0


	//   ....[41]....
        /*0e38*/ 	.word	0x00029e60


	//   ....[42]....
        /*0e3c*/ 	.word	0x00029f10


	//   ....[43]....
        /*0e40*/ 	.word	0x0002a070


	//   ....[44]....
        /*0e44*/ 	.word	0x0002a0c0


	//   ....[45]....
        /*0e48*/ 	.word	0x0002a150


	//   ....[46]....
        /*0e4c*/ 	.word	0x0002a1e0


	//   ....[47]....
        /*0e50*/ 	.word	0x0002a270


	//   ....[48]....
        /*0e54*/ 	.word	0x0002a300


	//   ....[49]....
        /*0e58*/ 	.word	0x0002a390


	//   ....[50]....
        /*0e5c*/ 	.word	0x0002a420


	//   ....[51]....
        /*0e60*/ 	.word	0x0002a4e0


	//   ....[52]....
        /*0e64*/ 	.word	0x0002a7d0


	//   ....[53]....
        /*0e68*/ 	.word	0x0002a9f0


	//   ....[54]....
        /*0e6c*/ 	.word	0x0002aa40


	//   ....[55]....
        /*0e70*/ 	.word	0x0002aaa0


	//   ....[56]....
        /*0e74*/ 	.word	0x0002ab40


	//   ....[57]....
        /*0e78*/ 	.word	0x0002ac00


	//   ....[58]....
        /*0e7c*/ 	.word	0x0002ad10


	//   ....[59]....
        /*0e80*/ 	.word	0x0002ad70


	//   ....[60]....
        /*0e84*/ 	.word	0x0002ae70


	//   ....[61]....
        /*0e88*/ 	.word	0x0002aed0


	//   ....[62]....
        /*0e8c*/ 	.word	0x0002afd0


	//   ....[63]....
        /*0e90*/ 	.word	0x0002b030


	//   ....[64]....
        /*0e94*/ 	.word	0x0002b130


	//   ....[65]....
        /*0e98*/ 	.word	0x0002b190


	//   ....[66]....
        /*0e9c*/ 	.word	0x0002b270


	//   ....[67]....
        /*0ea0*/ 	.word	0x0002b2f0


	//   ....[68]....
        /*0ea4*/ 	.word	0x0002b3d0


	//   ....[69]....
        /*0ea8*/ 	.word	0x0002b6b0


	//   ....[70]....
        /*0eac*/ 	.word	0x0002b750


	//   ....[71]....
        /*0eb0*/ 	.word	0x0002b870


	//   ....[72]....
        /*0eb4*/ 	.word	0x0002b8f0


	//   ....[73]....
        /*0eb8*/ 	.word	0x0002b970


	//   ....[74]....
        /*0ebc*/ 	.word	0x0002b9f0


	//   ....[75]....
        /*0ec0*/ 	.word	0x0002ba70


	//   ....[76]....
        /*0ec4*/ 	.word	0x0002bb00


	//   ....[77]....
        /*0ec8*/ 	.word	0x0002bba0


	//   ....[78]....
        /*0ecc*/ 	.word	0x0002bc50


	//   ....[79]....
        /*0ed0*/ 	.word	0x0002bcd0


	//   ....[80]....
        /*0ed4*/ 	.word	0x0002bd50


	//   ....[81]....
        /*0ed8*/ 	.word	0x0002bdd0


	//   ....[82]....
        /*0edc*/ 	.word	0x0002be60


	//   ....[83]....
        /*0ee0*/ 	.word	0x0002bee0


	//   ....[84]....
        /*0ee4*/ 	.word	0x0002bf80


	//   ....[85]....
        /*0ee8*/ 	.word	0x0002c010


	//   ....[86]....
        /*0eec*/ 	.word	0x0002c140


	//----- nvinfo : EIATTR_REG_RECONFIG
	.align		4
.L_240:
        /*0ef0*/ 	.byte	0x01, 0x54
	.zero		2


	//----- nvinfo : EIATTR_SYSCALL_OFFSETS
	.align		4
        /*0ef4*/ 	.byte	0x04, 0x46
        /*0ef6*/ 	.short	(.L_242 - .L_241)


	//   ....[0]....
.L_241:
        /*0ef8*/ 	.word	0x00001ce0


	//   ....[1]....
        /*0efc*/ 	.word	0x00001e30


	//   ....[2]....
        /*0f00*/ 	.word	0x00007cb0


	//   ....[3]....
        /*0f04*/ 	.word	0x00008250


	//   ....[4]....
        /*0f08*/ 	.word	0x000228c0


	//   ....[5]....
        /*0f0c*/ 	.word	0x00022a60


	//   ....[6]....
        /*0f10*/ 	.word	0x00022bc0


	//   ....[7]....
        /*0f14*/ 	.word	0x00022d00


	//   ....[8]....
        /*0f18*/ 	.word	0x00023730


	//----- nvinfo : EIATTR_MBARRIER_INSTR_OFFSETS
	.align		4
.L_242:
        /*0f1c*/ 	.byte	0x04, 0x39
        /*0f1e*/ 	.short	(.L_244 - .L_243)


	//   ....[0]....
.L_243:
        /*0f20*/ 	.word	0x000002d0
        /*0f24*/ 	.word	0x000000ff
        /*0f28*/ 	.word	0x00028400
        /*0f2c*/ 	.short	0x0100
        /*0f2e*/ 	.byte	0x08
	.zero		1


	//   ....[1]....
        /*0f30*/ 	.word	0x000002e0
        /*0f34*/ 	.word	0x000000ff
        /*0f38*/ 	.word	0x00028420
        /*0f3c*/ 	.short	0x0100
        /*0f3e*/ 	.byte	0x08
	.zero		1


	//   ....[2]....
        /*0f40*/ 	.word	0x000003d0
        /*0f44*/ 	.word	0x000000ff
        /*0f48*/ 	.word	0x00028430
        /*0f4c*/ 	.short	0x0100
        /*0f4e*/ 	.byte	0x08
	.zero		1


	//   ....[3]....
        /*0f50*/ 	.word	0x000003e0
        /*0f54*/ 	.word	0x000000ff
        /*0f58*/ 	.word	0x00028440
        /*0f5c*/ 	.short	0x0100
        /*0f5e*/ 	.byte	0x08
	.zero		1


	//   ....[4]....
        /*0f60*/ 	.word	0x000003f0
        /*0f64*/ 	.word	0x000000ff
        /*0f68*/ 	.word	0x00028438
        /*0f6c*/ 	.short	0x0100
        /*0f6e*/ 	.byte	0x08
	.zero		1


	//   ....[5]....
        /*0f70*/ 	.word	0x00000400
        /*0f74*/ 	.word	0x000000ff
        /*0f78*/ 	.word	0x00028448
        /*0f7c*/ 	.short	0x0100
        /*0f7e*/ 	.byte	0x08
	.zero		1


	//   ....[6]....
        /*0f80*/ 	.word	0x00000530
        /*0f84*/ 	.word	0x000000ff
        /*0f88*/ 	.word	0x00028450
        /*0f8c*/ 	.short	0x0100
        /*0f8e*/ 	.byte	0x08
	.zero		1


	//   ....[7]....
        /*0f90*/ 	.word	0x00000540
        /*0f94*/ 	.word	0x000000ff
        /*0f98*/ 	.word	0x00028460
        /*0f9c*/ 	.short	0x0100
        /*0f9e*/ 	.byte	0x08
	.zero		1


	//   ....[8]....
        /*0fa0*/ 	.word	0x00000550
        /*0fa4*/ 	.word	0x000000ff
        /*0fa8*/ 	.word	0x00028458
        /*0fac*/ 	.short	0x0100
        /*0fae*/ 	.byte	0x08
	.zero		1


	//   ....[9]....
        /*0fb0*/ 	.word	0x00000560
        /*0fb4*/ 	.word	0x000000ff
        /*0fb8*/ 	.word	0x00028468
        /*0fbc*/ 	.short	0x0100
        /*0fbe*/ 	.byte	0x08
	.zero		1


	//   ....[10]....
        /*0fc0*/ 	.word	0x00000650
        /*0fc4*/ 	.word	0x000000ff
        /*0fc8*/ 	.word	0x00028470
        /*0fcc*/ 	.short	0x0100
        /*0fce*/ 	.byte	0x06
	.zero		1


	//   ....[11]....
        /*0fd0*/ 	.word	0x00000660
        /*0fd4*/ 	.word	0x000000ff
        /*0fd8*/ 	.word	0x00028480
        /*0fdc*/ 	.short	0x0100
        /*0fde*/ 	.byte	0x06
	.zero		1


	//   ....[12]....
        /*0fe0*/ 	.word	0x00000670
        /*0fe4*/ 	.word	0x000000ff
        /*0fe8*/ 	.word	0x00028478
        /*0fec*/ 	.short	0x0100
        /*0fee*/ 	.byte	0x06
	.zero		1


	//   ....[13]....
        /*0ff0*/ 	.word	0x00000680
        /*0ff4*/ 	.word	0x000000ff
        /*0ff8*/ 	.word	0x00028488
        /*0ffc*/ 	.short	0x0100
        /*0ffe*/ 	.byte	0x06
	.zero		1


	//   ....[14]....
        /*1000*/ 	.word	0x000007b0
        /*1004*/ 	.word	0x000000ff
        /*1008*/ 	.word	0x00028490
        /*100c*/ 	.short	0x0100
        /*100e*/ 	.byte	0x08
	.zero		1


	//   ....[15]....
        /*1010*/ 	.word	0x000007c0
        /*1014*/ 	.word	0x000000ff
        /*1018*/ 	.word	0x000284a0
        /*101c*/ 	.short	0x0100
        /*101e*/ 	.byte	0x08
	.zero		1


	//   ....[16]....
        /*1020*/ 	.word	0x000007d0
        /*1024*/ 	.word	0x000000ff
        /*1028*/ 	.word	0x00028498
        /*102c*/ 	.short	0x0100
        /*102e*/ 	.byte	0x08
	.zero		1


	//   ....[17]....
        /*1030*/ 	.word	0x000007e0
        /*1034*/ 	.word	0x000000ff
        /*1038*/ 	.word	0x000284a8
        /*103c*/ 	.short	0x0100
        /*103e*/ 	.byte	0x08
	.zero		1


	//   ....[18]....
        /*1040*/ 	.word	0x00000910
        /*1044*/ 	.word	0x000000ff
        /*1048*/ 	.word	0x000284b0
        /*104c*/ 	.short	0x0100
        /*104e*/ 	.byte	0x08
	.zero		1


	//   ....[19]....
        /*1050*/ 	.word	0x00000920
        /*1054*/ 	.word	0x000000ff
        /*1058*/ 	.word	0x000284c0
        /*105c*/ 	.short	0x0100
        /*105e*/ 	.byte	0x08
	.zero		1


	//   ....[20]....
        /*1060*/ 	.word	0x00000930
        /*1064*/ 	.word	0x000000ff
        /*1068*/ 	.word	0x000284b8
        /*106c*/ 	.short	0x0100
        /*106e*/ 	.byte	0x08
	.zero		1


	//   ....[21]....
        /*1070*/ 	.word	0x00000940
        /*1074*/ 	.word	0x000000ff
        /*1078*/ 	.word	0x000284c8
        /*107c*/ 	.short	0x0100
        /*107e*/ 	.byte	0x08
	.zero		1


	//   ....[22]....
        /*1080*/ 	.word	0x00002c00
        /*1084*/ 	.word	0x00000050
        /*1088*/ 	.word	0x00028490
        /*108c*/ 	.short	0x010a
        /*108e*/ 	.byte	0x3f
	.zero		1


	//   ....[23]....
        /*1090*/ 	.word	0x00004bd0
        /*1094*/ 	.word	0x00000050
        /*1098*/ 	.word	0x00028490
        /*109c*/ 	.short	0x010a
        /*109e*/ 	.byte	0x3f
	.zero		1


	//   ....[24]....
        /*10a0*/ 	.word	0x00006be0
        /*10a4*/ 	.word	0x00000050
        /*10a8*/ 	.word	0x00028490
        /*10ac*/ 	.short	0x010a
        /*10ae*/ 	.byte	0x3f
	.zero		1


	//   ....[25]....
        /*10b0*/ 	.word	0x00006df0
        /*10b4*/ 	.word	0x00000004
        /*10b8*/ 	.word	0x00000000
        /*10bc*/ 	.short	0x0101
        /*10be*/ 	.byte	0x3f
	.zero		1


	//   ....[26]....
        /*10c0*/ 	.word	0x00006e30
        /*10c4*/ 	.word	0x00000050
        /*10c8*/ 	.word	0x000284b0
        /*10cc*/ 	.short	0x010a
        /*10ce*/ 	.byte	0x3f
	.zero		1


	//   ....[27]....
        /*10d0*/ 	.word	0x000071e0
        /*10d4*/ 	.word	0x00000050
        /*10d8*/ 	.word	0x00000000
        /*10dc*/ 	.short	0x0101
        /*10de*/ 	.byte	0x3f
	.zero		1


	//   ....[28]....
        /*10e0*/ 	.word	0x00007fd0
        /*10e4*/ 	.word	0x00000010
        /*10e8*/ 	.word	0x00028400
        /*10ec*/ 	.short	0x010a
        /*10ee*/ 	.byte	0x3f
	.zero		1


	//   ....[29]....
        /*10f0*/ 	.word	0x00008020
        /*10f4*/ 	.word	0x00000010
        /*10f8*/ 	.word	0x00028400
        /*10fc*/ 	.short	0x010a
        /*10fe*/ 	.byte	0x3f
	.zero		1


	//   ....[30]....
        /*1100*/ 	.word	0x00008d50
        /*1104*/ 	.word	0x00000010
        /*1108*/ 	.word	0x00028400
        /*110c*/ 	.short	0x010a
        /*110e*/ 	.byte	0x3f
	.zero		1


	//   ....[31]....
        /*1110*/ 	.word	0x0000d4e0
        /*1114*/ 	.word	0x00000010
        /*1118*/ 	.word	0x00028400
        /*111c*/ 	.short	0x010a
        /*111e*/ 	.byte	0x3f
	.zero		1


	//   ....[32]....
        /*1120*/ 	.word	0x00011540
        /*1124*/ 	.word	0x0000000b
        /*1128*/ 	.word	0x00028430
        /*112c*/ 	.short	0x010a
        /*112e*/ 	.byte	0x3f
	.zero		1


	//   ....[33]....
        /*1130*/ 	.word	0x000115b0
        /*1134*/ 	.word	0x0000000b
        /*1138*/ 	.word	0x00028430
        /*113c*/ 	.short	0x010a
        /*113e*/ 	.byte	0x3f
	.zero		1


	//   ....[34]....
        /*1140*/ 	.word	0x00011d80
        /*1144*/ 	.word	0x00000003
        /*1148*/ 	.word	0x00000000
        /*114c*/ 	.short	0x0101
        /*114e*/ 	.byte	0x3f
	.zero		1


	//   ....[35]....
        /*1150*/ 	.word	0x00013d10
        /*1154*/ 	.word	0x00000007
        /*1158*/ 	.word	0x00028430
        /*115c*/ 	.short	0x010a
        /*115e*/ 	.byte	0x3f
	.zero		1


	//   ....[36]....
        /*1160*/ 	.word	0x00013d60
        /*1164*/ 	.word	0x00000007
        /*1168*/ 	.word	0x00028430
        /*116c*/ 	.short	0x010a
        /*116e*/ 	.byte	0x3f
	.zero		1


	//   ....[37]....
        /*1170*/ 	.word	0x00014170
        /*1174*/ 	.word	0x00000007
        /*1178*/ 	.word	0x00028450
        /*117c*/ 	.short	0x010a
        /*117e*/ 	.byte	0x3f
	.zero		1


	//   ....[38]....
        /*1180*/ 	.word	0x000141b0
        /*1184*/ 	.word	0x00000007
        /*1188*/ 	.word	0x00028450
        /*118c*/ 	.short	0x010a
        /*118e*/ 	.byte	0x3f
	.zero		1


	//   ....[39]....
        /*1190*/ 	.word	0x00014830
        /*1194*/ 	.word	0x00000007
        /*1198*/ 	.word	0x00000000
        /*119c*/ 	.short	0x0101
        /*119e*/ 	.byte	0x3f
	.zero		1


	//   ....[40]....
        /*11a0*/ 	.word	0x00015c60
        /*11a4*/ 	.word	0x00000007
        /*11a8*/ 	.word	0x00000000
        /*11ac*/ 	.short	0x0101
        /*11ae*/ 	.byte	0x3f
	.zero		1


	//   ....[41]....
        /*11b0*/ 	.word	0x000168a0
        /*11b4*/ 	.word	0x00000007
        /*11b8*/ 	.word	0x00028430
        /*11bc*/ 	.short	0x010a
        /*11be*/ 	.byte	0x3f
	.zero		1


	//   ....[42]....
        /*11c0*/ 	.word	0x000168f0
        /*11c4*/ 	.word	0x00000007
        /*11c8*/ 	.word	0x00028430
        /*11cc*/ 	.short	0x010a
        /*11ce*/ 	.byte	0x3f
	.zero		1


	//   ....[43]....
        /*11d0*/ 	.word	0x00016d30
        /*11d4*/ 	.word	0x00000007
        /*11d8*/ 	.word	0x00028450
        /*11dc*/ 	.short	0x010a
        /*11de*/ 	.byte	0x3f
	.zero		1


	//   ....[44]....
        /*11e0*/ 	.word	0x00016d70
        /*11e4*/ 	.word	0x00000007
        /*11e8*/ 	.word	0x00028450
        /*11ec*/ 	.short	0x010a
        /*11ee*/ 	.byte	0x3f
	.zero		1


	//   ....[45]....
        /*11f0*/ 	.word	0x00017a20
        /*11f4*/ 	.word	0x000000b3
        /*11f8*/ 	.word	0x00000000
        /*11fc*/ 	.short	0x0101
        /*11fe*/ 	.byte	0x3f
	.zero		1


	//   ....[46]....
        /*1200*/ 	.word	0x00017dc0
        /*1204*/ 	.word	0x00000006
        /*1208*/ 	.word	0x00000000
        /*120c*/ 	.short	0x0101
        /*120e*/ 	.byte	0x3f
	.zero		1


	//   ....[47]....
        /*1210*/ 	.word	0x00018780
        /*1214*/ 	.word	0x00000007
        /*1218*/ 	.word	0x00028430
        /*121c*/ 	.short	0x010a
        /*121e*/ 	.byte	0x3f
	.zero		1


	//   ....[48]....
        /*1220*/ 	.word	0x000187d0
        /*1224*/ 	.word	0x00000007
        /*1228*/ 	.word	0x00028430
        /*122c*/ 	.short	0x010a
        /*122e*/ 	.byte	0x3f
	.zero		1


	//   ....[49]....
        /*1230*/ 	.word	0x00018c10
        /*1234*/ 	.word	0x00000007
        /*1238*/ 	.word	0x00028450
        /*123c*/ 	.short	0x010a
        /*123e*/ 	.byte	0x3f
	.zero		1


	//   ....[50]....
        /*1240*/ 	.word	0x00018c50
        /*1244*/ 	.word	0x00000007
        /*1248*/ 	.word	0x00028450
        /*124c*/ 	.short	0x010a
        /*124e*/ 	.byte	0x3f
	.zero		1


	//   ....[51]....
        /*1250*/ 	.word	0x000192f0
        /*1254*/ 	.word	0x00000007
        /*1258*/ 	.word	0x00000000
        /*125c*/ 	.short	0x0101
        /*125e*/ 	.byte	0x3f
	.zero		1


	//   ....[52]....
        /*1260*/ 	.word	0x0001a6e0
        /*1264*/ 	.word	0x00000006
        /*1268*/ 	.word	0x00000000
        /*126c*/ 	.short	0x0101
        /*126e*/ 	.byte	0x3f
	.zero		1


	//   ....[53]....
        /*1270*/ 	.word	0x0001b000
        /*1274*/ 	.word	0x0000000c
        /*1278*/ 	.word	0x00028450
        /*127c*/ 	.short	0x010a
        /*127e*/ 	.byte	0x3f
	.zero		1


	//   ....[54]....
        /*1280*/ 	.word	0x0001b040
        /*1284*/ 	.word	0x0000000c
        /*1288*/ 	.word	0x00028450
        /*128c*/ 	.short	0x010a
        /*128e*/ 	.byte	0x3f
	.zero		1


	//   ....[55]....
        /*1290*/ 	.word	0x0001b850
        /*1294*/ 	.word	0x0000000c
        /*1298*/ 	.word	0x00000000
        /*129c*/ 	.short	0x0101
        /*129e*/ 	.byte	0x3f
	.zero		1


	//   ....[56]....
        /*12a0*/ 	.word	0x0001e3e0
        /*12a4*/ 	.word	0x00000000
        /*12a8*/ 	.word	0x00000000
        /*12ac*/ 	.short	0x0101
        /*12ae*/ 	.byte	0x3f
	.zero		1


	//   ....[57]....
        /*12b0*/ 	.word	0x000211d0
        /*12b4*/ 	.word	0x00000006
        /*12b8*/ 	.word	0x00028420
        /*12bc*/ 	.short	0x010a
        /*12be*/ 	.byte	0x3f
	.zero		1


	//   ....[58]....
        /*12c0*/ 	.word	0x000212c0
        /*12c4*/ 	.word	0x00000007
        /*12c8*/ 	.word	0x000284a0
        /*12cc*/ 	.short	0x010a
        /*12ce*/ 	.byte	0x3f
	.zero		1


	//   ....[59]....
        /*12d0*/ 	.word	0x00021610
        /*12d4*/ 	.word	0x00000007
        /*12d8*/ 	.word	0x000284c0
        /*12dc*/ 	.short	0x010a
        /*12de*/ 	.byte	0x3f
	.zero		1


	//   ....[60]....
        /*12e0*/ 	.word	0x00021ac0
        /*12e4*/ 	.word	0x00000008
        /*12e8*/ 	.word	0x000284a0
        /*12ec*/ 	.short	0x010a
        /*12ee*/ 	.byte	0x3f
	.zero		1


	//   ....[61]....
        /*12f0*/ 	.word	0x00021e00
        /*12f4*/ 	.word	0x00000008
        /*12f8*/ 	.word	0x000284c0
        /*12fc*/ 	.short	0x010a
        /*12fe*/ 	.byte	0x3f
	.zero		1


	//   ....[62]....
        /*1300*/ 	.word	0x00023110
        /*1304*/ 	.word	0x00000000
        /*1308*/ 	.word	0x00028480
        /*130c*/ 	.short	0x010a
        /*130e*/ 	.byte	0x3f
	.zero		1


	//   ....[63]....
        /*1310*/ 	.word	0x00023320
        /*1314*/ 	.word	0x00000000
        /*1318*/ 	.word	0x00028440
        /*131c*/ 	.short	0x010a
        /*131e*/ 	.byte	0x3f
	.zero		1


	//   ....[64]....
        /*1320*/ 	.word	0x00024130
        /*1324*/ 	.word	0x00000009
        /*1328*/ 	.word	0x00028400
        /*132c*/ 	.short	0x0107
        /*132e*/ 	.byte	0x3f
	.zero		1


	//   ....[65]....
        /*1330*/ 	.word	0x00024230
        /*1334*/ 	.word	0x00000002
        /*1338*/ 	.word	0x00028400
        /*133c*/ 	.short	0x0101
        /*133e*/ 	.byte	0x3f
	.zero		1


	//   ....[66]....
        /*1340*/ 	.word	0x00024250
        /*1344*/ 	.word	0x00000002
        /*1348*/ 	.word	0x00028420
        /*134c*/ 	.short	0x010a
        /*134e*/ 	.byte	0x3f
	.zero		1


	//   ....[67]....
        /*1350*/ 	.word	0x000245a0
        /*1354*/ 	.word	0x00000004
        /*1358*/ 	.word	0x00028480
        /*135c*/ 	.short	0x010a
        /*135e*/ 	.byte	0x3f
	.zero		1


	//   ....[68]....
        /*1360*/ 	.word	0x000248f0
        /*1364*/ 	.word	0x00000004
        /*1368*/ 	.word	0x00028440
        /*136c*/ 	.short	0x010a
        /*136e*/ 	.byte	0x3f
	.zero		1


	//   ....[69]....
        /*1370*/ 	.word	0x00024cc0
        /*1374*/ 	.word	0x00000014
        /*1378*/ 	.word	0x00028470
        /*137c*/ 	.short	0x010a
        /*137e*/ 	.byte	0x3f
	.zero		1


	//   ....[70]....
        /*1380*/ 	.word	0x00024d30
        /*1384*/ 	.word	0x00000014
        /*1388*/ 	.word	0x00028460
        /*138c*/ 	.short	0x010a
        /*138e*/ 	.byte	0x3f
	.zero		1


	//   ....[71]....
        /*1390*/ 	.word	0x000251a0
        /*1394*/ 	.word	0x00000014
        /*1398*/ 	.word	0x00028450
        /*139c*/ 	.short	0x0101
        /*139e*/ 	.byte	0x3f
	.zero		1


	//   ....[72]....
        /*13a0*/ 	.word	0x00025230
        /*13a4*/ 	.word	0x00000014
        /*13a8*/ 	.word	0x00000000
        /*13ac*/ 	.short	0x0101
        /*13ae*/ 	.byte	0x3f
	.zero		1


	//   ....[73]....
        /*13b0*/ 	.word	0x00025460
        /*13b4*/ 	.word	0x00000011
        /*13b8*/ 	.word	0x00028470
        /*13bc*/ 	.short	0x010a
        /*13be*/ 	.byte	0x3f
	.zero		1


	//   ....[74]....
        /*13c0*/ 	.word	0x000254d0
        /*13c4*/ 	.word	0x00000011
        /*13c8*/ 	.word	0x00028460
        /*13cc*/ 	.short	0x010a
        /*13ce*/ 	.byte	0x3f
	.zero		1


	//   ....[75]....
        /*13d0*/ 	.word	0x00025960
        /*13d4*/ 	.word	0x00000011
        /*13d8*/ 	.word	0x00028450
        /*13dc*/ 	.short	0x0101
        /*13de*/ 	.byte	0x3f
	.zero		1


	//   ....[76]....
        /*13e0*/ 	.word	0x000259b0
        /*13e4*/ 	.word	0x00000011
        /*13e8*/ 	.word	0x00000000
        /*13ec*/ 	.short	0x0101
        /*13ee*/ 	.byte	0x3f
	.zero		1


	//   ....[77]....
        /*13f0*/ 	.word	0x00026750
        /*13f4*/ 	.word	0x00000000
        /*13f8*/ 	.word	0x00028420
        /*13fc*/ 	.short	0x010a
        /*13fe*/ 	.byte	0x3f
	.zero		1


	//   ....[78]....
        /*1400*/ 	.word	0x00026900
        /*1404*/ 	.word	0x00000006
        /*1408*/ 	.word	0x00000000
        /*140c*/ 	.short	0x010a
        /*140e*/ 	.byte	0x3f
	.zero		1


	//   ....[79]....
        /*1410*/ 	.word	0x00026970
        /*1414*/ 	.word	0x00000007
        /*1418*/ 	.word	0x00000000
        /*141c*/ 	.short	0x010a
        /*141e*/ 	.byte	0x3f
	.zero		1


	//   ....[80]....
        /*1420*/ 	.word	0x000269d0
        /*1424*/ 	.word	0x00000004
        /*1428*/ 	.word	0x00028460
        /*142c*/ 	.short	0x010a
        /*142e*/ 	.byte	0x3f
	.zero		1


	//   ....[81]....
        /*1430*/ 	.word	0x00026a20
        /*1434*/ 	.word	0x00000003
        /*1438*/ 	.word	0x00028460
        /*143c*/ 	.short	0x010a
        /*143e*/ 	.byte	0x3f
	.zero		1


	//   ....[82]....
        /*1440*/ 	.word	0x00026a60
        /*1444*/ 	.word	0x00000004
        /*1448*/ 	.word	0x00028480
        /*144c*/ 	.short	0x010a
        /*144e*/ 	.byte	0x3f
	.zero		1


	//   ....[83]....
        /*1450*/ 	.word	0x00026a80
        /*1454*/ 	.word	0x00000003
        /*1458*/ 	.word	0x00028480
        /*145c*/ 	.short	0x010a
        /*145e*/ 	.byte	0x3f
	.zero		1


	//   ....[84]....
        /*1460*/ 	.word	0x00026ae0
        /*1464*/ 	.word	0x00000050
        /*1468*/ 	.word	0x00028490
        /*146c*/ 	.short	0x010a
        /*146e*/ 	.byte	0x3f
	.zero		1


	//   ....[85]....
        /*1470*/ 	.word	0x00026b30
        /*1474*/ 	.word	0x00000050
        /*1478*/ 	.word	0x00028490
        /*147c*/ 	.short	0x010a
        /*147e*/ 	.byte	0x3f
	.zero		1


	//   ....[86]....
        /*1480*/ 	.word	0x00026b80
        /*1484*/ 	.word	0x00000050
        /*1488*/ 	.word	0x00028490
        /*148c*/ 	.short	0x010a
        /*148e*/ 	.byte	0x3f
	.zero		1


	//   ....[87]....
        /*1490*/ 	.word	0x00026bd0
        /*1494*/ 	.word	0x00000050
        /*1498*/ 	.word	0x000284b0
        /*149c*/ 	.short	0x010a
        /*149e*/ 	.byte	0x3f
	.zero		1


	//   ....[88]....
        /*14a0*/ 	.word	0x000273d0
        /*14a4*/ 	.word	0x00000010
        /*14a8*/ 	.word	0x00028400
        /*14ac*/ 	.short	0x010a
        /*14ae*/ 	.byte	0x3f
	.zero		1


	//   ....[89]....
        /*14b0*/ 	.word	0x00027d50
        /*14b4*/ 	.word	0x00000010
        /*14b8*/ 	.word	0x00028400
        /*14bc*/ 	.short	0x010a
        /*14be*/ 	.byte	0x3f
	.zero		1


	//   ....[90]....
        /*14c0*/ 	.word	0x00027da0
        /*14c4*/ 	.word	0x0000000b
        /*14c8*/ 	.word	0x00028430
        /*14cc*/ 	.short	0x010a
        /*14ce*/ 	.byte	0x3f
	.zero		1


	//   ....[91]....
        /*14d0*/ 	.word	0x00027df0
        /*14d4*/ 	.word	0x00000007
        /*14d8*/ 	.word	0x00028430
        /*14dc*/ 	.short	0x010a
        /*14de*/ 	.byte	0x3f
	.zero		1


	//   ....[92]....
        /*14e0*/ 	.word	0x00027e40
        /*14e4*/ 	.word	0x00000007
        /*14e8*/ 	.word	0x00028450
        /*14ec*/ 	.short	0x010a
        /*14ee*/ 	.byte	0x3f
	.zero		1


	//   ....[93]....
        /*14f0*/ 	.word	0x00027e90
        /*14f4*/ 	.word	0x00000007
        /*14f8*/ 	.word	0x00028430
        /*14fc*/ 	.short	0x010a
        /*14fe*/ 	.byte	0x3f
	.zero		1


	//   ....[94]....
        /*1500*/ 	.word	0x00027ee0
        /*1504*/ 	.word	0x00000007
        /*1508*/ 	.word	0x00028450
        /*150c*/ 	.short	0x010a
        /*150e*/ 	.byte	0x3f
	.zero		1


	//   ....[95]....
        /*1510*/ 	.word	0x00027f30
        /*1514*/ 	.word	0x00000007
        /*1518*/ 	.word	0x00028430
        /*151c*/ 	.short	0x010a
        /*151e*/ 	.byte	0x3f
	.zero		1


	//   ....[96]....
        /*1520*/ 	.word	0x00027f80
        /*1524*/ 	.word	0x00000007
        /*1528*/ 	.word	0x00028450
        /*152c*/ 	.short	0x010a
        /*152e*/ 	.byte	0x3f
	.zero		1


	//   ....[97]....
        /*1530*/ 	.word	0x00027fd0
        /*1534*/ 	.word	0x0000000c
        /*1538*/ 	.word	0x00028450
        /*153c*/ 	.short	0x010a
        /*153e*/ 	.byte	0x3f
	.zero		1


	//   ....[98]....
        /*1540*/ 	.word	0x0002a5b0
        /*1544*/ 	.word	0x00000005
        /*1548*/ 	.word	0x00028420
        /*154c*/ 	.short	0x010a
        /*154e*/ 	.byte	0x3f
	.zero		1


	//   ....[99]....
        /*1550*/ 	.word	0x0002a600
        /*1554*/ 	.word	0x00000007
        /*1558*/ 	.word	0x000284a0
        /*155c*/ 	.short	0x010a
        /*155e*/ 	.byte	0x3f
	.zero		1


	//   ....[100]....
        /*1560*/ 	.word	0x0002a650
        /*1564*/ 	.word	0x00000007
        /*1568*/ 	.word	0x000284c0
        /*156c*/ 	.short	0x010a
        /*156e*/ 	.byte	0x3f
	.zero		1


	//   ....[101]....
        /*1570*/ 	.word	0x0002a6a0
        /*1574*/ 	.word	0x00000008
        /*1578*/ 	.word	0x000284a0
        /*157c*/ 	.short	0x010a
        /*157e*/ 	.byte	0x3f
	.zero		1


	//   ....[102]....
        /*1580*/ 	.word	0x0002a6f0
        /*1584*/ 	.word	0x00000008
        /*1588*/ 	.word	0x000284c0
        /*158c*/ 	.short	0x010a
        /*158e*/ 	.byte	0x3f
	.zero		1


	//   ....[103]....
        /*1590*/ 	.word	0x0002a890
        /*1594*/ 	.word	0x00000000
        /*1598*/ 	.word	0x00028480
        /*159c*/ 	.short	0x010a
        /*159e*/ 	.byte	0x3f
	.zero		1


	//   ....[104]....
        /*15a0*/ 	.word	0x0002a8e0
        /*15a4*/ 	.word	0x00000000
        /*15a8*/ 	.word	0x00028440
        /*15ac*/ 	.short	0x010a
        /*15ae*/ 	.byte	0x3f
	.zero		1


	//   ....[105]....
        /*15b0*/ 	.word	0x0002b420
        /*15b4*/ 	.word	0x00000002
        /*15b8*/ 	.word	0x00028420
        /*15bc*/ 	.short	0x010a
        /*15be*/ 	.byte	0x3f
	.zero		1


	//   ....[106]....
        /*15c0*/ 	.word	0x0002b470
        /*15c4*/ 	.word	0x00000004
        /*15c8*/ 	.word	0x00028480
        /*15cc*/ 	.short	0x010a
        /*15ce*/ 	.byte	0x3f
	.zero		1


	//   ....[107]....
        /*15d0*/ 	.word	0x0002b4c0
        /*15d4*/ 	.word	0x00000004
        /*15d8*/ 	.word	0x00028440
        /*15dc*/ 	.short	0x010a
        /*15de*/ 	.byte	0x3f
	.zero		1


	//   ....[108]....
        /*15e0*/ 	.word	0x0002b510
        /*15e4*/ 	.word	0x00000014
        /*15e8*/ 	.word	0x00028470
        /*15ec*/ 	.short	0x010a
        /*15ee*/ 	.byte	0x3f
	.zero		1


	//   ....[109]....
        /*15f0*/ 	.word	0x0002b560
        /*15f4*/ 	.word	0x00000014
        /*15f8*/ 	.word	0x00028460
        /*15fc*/ 	.short	0x010a
        /*15fe*/ 	.byte	0x3f
	.zero		1


	//   ....[110]....
        /*1600*/ 	.word	0x0002b5b0
        /*1604*/ 	.word	0x00000011
        /*1608*/ 	.word	0x00028470
        /*160c*/ 	.short	0x010a
        /*160e*/ 	.byte	0x3f
	.zero		1


	//   ....[111]....
        /*1610*/ 	.word	0x0002b600
        /*1614*/ 	.word	0x00000011
        /*1618*/ 	.word	0x00028460
        /*161c*/ 	.short	0x010a
        /*161e*/ 	.byte	0x3f
	.zero		1


	//   ....[112]....
        /*1620*/ 	.word	0x0002c060
        /*1624*/ 	.word	0x00000000
        /*1628*/ 	.word	0x00028420
        /*162c*/ 	.short	0x010a
        /*162e*/ 	.byte	0x3f
	.zero		1


	//   ....[113]....
        /*1630*/ 	.word	0x0002c200
        /*1634*/ 	.word	0x00000006
        /*1638*/ 	.word	0x00000000
        /*163c*/ 	.short	0x010a
        /*163e*/ 	.byte	0x3f
	.zero		1


	//   ....[114]....
        /*1640*/ 	.word	0x0002c250
        /*1644*/ 	.word	0x00000007
        /*1648*/ 	.word	0x00000000
        /*164c*/ 	.short	0x010a
        /*164e*/ 	.byte	0x3f
	.zero		1


	//   ....[115]....
        /*1650*/ 	.word	0x0002c2a0
        /*1654*/ 	.word	0x00000004
        /*1658*/ 	.word	0x00028460
        /*165c*/ 	.short	0x010a
        /*165e*/ 	.byte	0x3f
	.zero		1


	//   ....[116]....
        /*1660*/ 	.word	0x0002c2f0
        /*1664*/ 	.word	0x00000003
        /*1668*/ 	.word	0x00028460
        /*166c*/ 	.short	0x010a
        /*166e*/ 	.byte	0x3f
	.zero		1


	//   ....[117]....
        /*1670*/ 	.word	0x0002c340
        /*1674*/ 	.word	0x00000004
        /*1678*/ 	.word	0x00028480
        /*167c*/ 	.short	0x010a
        /*167e*/ 	.byte	0x3f
	.zero		1


	//----- nvinfo : EIATTR_NUM_MBARRIERS
	.align		4
.L_244:
        /*1680*/ 	.byte	0x03, 0x38
        /*1682*/ 	.short	0x0016


	//----- nvinfo : EIATTR_EXIT_INSTR_OFFSETS
	.align		4
        /*1684*/ 	.byte	0x04, 0x1c
        /*1686*/ 	.short	(.L_246 - .L_245)


	//   ....[0]....
.L_245:
        /*1688*/ 	.word	0x00026ad0


	//----- nvinfo : EIATTR_MAX_THREADS
	.align		4
.L_246:
        /*168c*/ 	.byte	0x04, 0x05
        /*168e*/ 	.short	(.L_248 - .L_247)
.L_247:
        /*1690*/ 	.word	0x00000180
        /*1694*/ 	.word	0x00000001
        /*1698*/ 	.word	0x00000001


	//----- nvinfo : EIATTR_CRS_STACK_SIZE
	.align		4
.L_248:
        /*169c*/ 	.byte	0x04, 0x1e
        /*169e*/ 	.short	(.L_250 - .L_249)
.L_249:
        /*16a0*/ 	.word	0x00000000


	//----- nvinfo : EIATTR_CBANK_PARAM_SIZE
	.align		4
.L_250:
        /*16a4*/ 	.byte	0x03, 0x19
        /*16a6*/ 	.short	0x0af0


	//----- nvinfo : EIATTR_PARAM_CBANK
	.align		4
        /*16a8*/ 	.byte	0x04, 0x0a
        /*16aa*/ 	.short	(.L_252 - .L_251)
	.align		4
.L_251:
        /*16ac*/ 	.word	index@(.nv.constant0._ZN7cutlass13device_kernelIN5flash11enable_sm90INS1_16FlashAttnFwdSm90INS1_25CollectiveMainloopFwdSm90ILi2EN4cute5tupleIJNS5_1CILi1EEES8_S8_EEENS6_IJNS7_ILi128EEENS7_ILi64EEENS7_ILi256EEEEEELi256ENS_12float_e4m3_tEfNS_4arch4Sm90ELb0ELb1ELb1ELb1ELb0ELb1ELb0ELb1ELb1ELb1ELb0ELb0EEENS1_21CollectiveEpilogueFwdINS6_IJSA_SC_SB_EEES9_NS_10bfloat16_tESG_Li256ELb1ELb1ELb0ELb1EEENS1_36VarlenDynamicPersistentTileSchedulerILi128ELi64ELi256ELi128ELb0ELb1ELb1ELb1ELb0ELb1EEEEEEEEEvNT_6ParamsE)
        /*16b0*/ 	.short	0x0210
        /*16b2*/ 	.short	0x0af0


	//----- nvinfo : EIATTR_SW_WAR
	.align		4
.L_252:
        /*16b4*/ 	.byte	0x04, 0x36
        /*16b6*/ 	.short	(.L_254 - .L_253)
.L_253:
        /*16b8*/ 	.word	0x00000008
.L_254:


//--------------------- .nv.info._ZN7cutlass13device_kernelIN5flash11enable_sm90INS1_16FlashAttnFwdSm90INS1_25CollectiveMainloopFwdSm90ILi2EN4cute5tupleIJNS5_1CILi1EEES8_S8_EEENS6_IJNS7_ILi128EEESA_NS7_ILi256EEEEEELi256ENS_12float_e4m3_tEfNS_4arch4Sm90ELb1ELb0ELb1ELb0ELb0ELb0ELb0ELb1ELb1ELb1ELb0ELb0EEENS1_21CollectiveEpilogueFwdINS6_IJSA_SB_SA_EEES9_NS_10bfloat16_tESF_Li256ELb0ELb1ELb0ELb1EEENS1_30DynamicPersistentTileSchedulerILi256ELi128ELb0ELb1ELb1EEEEEEEEEvNT_6ParamsE --------------------------
	.section	.nv.info._ZN7cutlass13device_kernelIN5flash11enable_sm90INS1_16FlashAttnFwdSm90INS1_25CollectiveMainloopFwdSm90ILi2EN4cute5tupleIJNS5_1CILi1EEES8_S8_EEENS6_IJNS7_ILi128EEESA_NS7_ILi256EEEEEELi256ENS_12float_e4m3_tEfNS_4arch4Sm90ELb1ELb0ELb1ELb0ELb0ELb0ELb0ELb1ELb1ELb1ELb0ELb0EEENS1_21CollectiveEpilogueFwdINS6_IJSA_SB_SA_EEES9_NS_10bfloat16_tESF_Li256ELb0ELb1ELb0ELb1EEENS1_30DynamicPersistentTileSchedulerILi256ELi128ELb0ELb1ELb1EEEEEEEEEvNT_6ParamsE,"",@"SHT_CUDA_INFO"
	.sectionflags	@""
	.align	4


	//----- nvinfo : EIATTR_CUDA_API_VERSION
	.align		4
        /*0000*/ 	.byte	0x04, 0x37
        /*0002*/ 	.short	(.L_256 - .L_255)
.L_255:
        /*0004*/ 	.word	0x00000082


	//----- nvinfo : EIATTR_KPARAM_INFO
	.align		4
.L_256:
        /*0008*/ 	.byte	0x04, 0x17
        /*000a*/ 	.short	(.L_258 - .L_257)
.L_257:
        /*000c*/ 	.word	0x00000000
        /*0010*/ 	.short	0x0000
        /*0012*/ 	.short	0x0070
        /*0014*/ 	.byte	0x00, 0xf0, 0x01, 0x2a


	//----- nvinfo : EIATTR_SPARSE_MMA_MASK
	.align		4
.L_258:
        /*0018*/ 	.byte	0x03, 0x50
        /*001a*/ 	.short	0x0000


	//----- nvinfo : EIATTR_MAXREG_COUNT
	.align		4
        /*001c*/ 	.byte	0x03, 0x1b
        /*001e*/ 	.short	0x00a8


	//----- nvinfo : EIATTR_NUM_BARRIERS
	.align		4
        /*0020*/ 	.byte	0x02, 0x4c
        /*0022*/ 	.byte	0x10
	.zero		1


	//----- nvinfo : EIATTR_EXTERNS
	.align		4
        /*0024*/ 	.byte	0x04, 0x0f
        /*0026*/ 	.short	(.L_260 - .L_259)


	//   ....[0]....
	.align		4
.L_259:
        /*0028*/ 	.word	index@(__assertfail)


	//----- nvinfo : EIATTR_ANNOTATIONS
	.align		4
.L_260:
        /*002c*/ 	.byte	0x04, 0x55
        /*002e*/ 	.short	(.L_262 - .L_261)


	//   ....[0]....
.L_261:
        /* <DEDUP_REMOVED lines=34> */


	//----- nvinfo : EIATTR_MERCURY_ISA_VERSION
	.align		4
.L_262:
        /*0238*/ 	.byte	0x03, 0x5f
        /*023a*/ 	.short	0x0101


	//----- nvinfo : EIATTR_INT_WARP_WIDE_INSTR_OFFSETS
	.align		4
        /*023c*/ 	.byte	0x04, 0x31
        /*023e*/ 	.short	(.L_264 - .L_263)


	//   ....[0]....
.L_263:
        /*0240*/ 	.word	0x00000130


	//   ....[1]....
        /*0244*/ 	.word	0x00000170


	//   ....[2]....
        /*0248*/ 	.word	0x000001e0


	//   ....[3]....
        /*024c*/ 	.word	0x0000f8f0


	//   ....[4]....
        /*0250*/ 	.word	0x0000f980


	//   ....[5]....
        /*0254*/ 	.word	0x000126b0


	//   ....[6]....
        /*0258*/ 	.word	0x00012740


	//----- nvinfo : EIATTR_COOP_GROUP_MASK_REGIDS
	.align		4
.L_264:
        /*025c*/ 	.byte	0x04, 0x29
        /*025e*/ 	.short	(.L_266 - .L_265)


	//   ....[0]....
.L_265:
        /*0260*/ 	.word	0xffffffff


	//   ....[1]....
        /*0264*/ 	.word	0xffffffff


	//   ....[2]....
        /*0268*/ 	.word	0xffffffff


	//   ....[3]....
        /*026c*/ 	.word	0xffffffff


	//   ....[4]....
        /*0270*/ 	.word	0xffffffff


	//   ....[5]....
        /*0274*/ 	.word	0xffffffff


	//   ....[6]....
        /*0278*/ 	.word	0xffffffff


	//   ....[7]....
        /*027c*/ 	.word	0xffffffff


	//   ....[8]....
        /*0280*/ 	.word	0xffffffff


	//   ....[9]....
        /*0284*/ 	.word	0xffffffff


	//   ....[10]....
        /*0288*/ 	.word	0xffffffff


	//   ....[11]....
        /*028c*/ 	.word	0xffffffff


	//   ....[12]....
        /*0290*/ 	.word	0xffffffff


	//   ....[13]....
        /*0294*/ 	.word	0xffffffff


	//   ....[14]....
        /*0298*/ 	.word	0xffffffff


	//   ....[15]....
        /*029c*/ 	.word	0xffffffff


	//   ....[16]....
        /*02a0*/ 	.word	0xffffffff


	//   ....[17]....
        /*02a4*/ 	.word	0xffffffff


	//   ....[18]....
        /*02a8*/ 	.word	0xffffffff


	//   ....[19]....
        /*02ac*/ 	.word	0xffffffff


	//   ....[20]....
        /*02b0*/ 	.word	0xffffffff


	//   ....[21]....
        /*02b4*/ 	.word	0xffffffff


	//   ....[22]....
        /*02b8*/ 	.word	0xffffffff


	//   ....[23]....
        /*02bc*/ 	.word	0xffffffff


	//   ....[24]....
        /*02c0*/ 	.word	0xffffffff


	//   ....[25]....
        /*02c4*/ 	.word	0xffffffff


	//   ....[26]....
        /*02c8*/ 	.word	0xffffffff


	//   ....[27]....
        /*02cc*/ 	.word	0xffffffff


	//   ....[28]....
        /*02d0*/ 	.word	0xffffffff


	//   ....[29]....
        /*02d4*/ 	.word	0xffffffff


	//   ....[30]....
        /*02d8*/ 	.word	0xffffffff


	//   ....[31]....
        /*02dc*/ 	.word	0xffffffff


	//   ....[32]....
        /*02e0*/ 	.word	0xffffffff


	//   ....[33]....
        /*02e4*/ 	.word	0xffffffff


	//   ....[34]....
        /*02e8*/ 	.word	0xffffffff


	//   ....[35]....
        /*02ec*/ 	.word	0xffffffff


	//   ....[36]....
        /*02f0*/ 	.word	0xffffffff


	//   ....[37]....
        /*02f4*/ 	.word	0xffffffff


	//   ....[38]....
        /*02f8*/ 	.word	0xffffffff


	//   ....[39]....
        /*02fc*/ 	.word	0xffffffff


	//   ....[40]....
        /*0300*/ 	.word	0xffffffff


	//   ....[41]....
        /*0304*/ 	.word	0xffffffff


	//   ....[42]....
        /*0308*/ 	.word	0xffffffff


	//   ....[43]....
        /*030c*/ 	.word	0xffffffff


	//   ....[44]....
        /*0310*/ 	.word	0xffffffff


	//   ....[45]....
        /*0314*/ 	.word	0xffffffff


	//   ....[46]....
        /*0318*/ 	.word	0xffffffff


	//   ....[47]....
        /*031c*/ 	.word	0xffffffff


	//   ....[48]....
        /*0320*/ 	.word	0xffffffff


	//   ....[49]....
        /*0324*/ 	.word	0xffffffff


	//   ....[50]....
        /*0328*/ 	.word	0xffffffff


	//   ....[51]....
        /*032c*/ 	.word	0xffffffff


	//   ....[52]....
        /*0330*/ 	.word	0xffffffff


	//   ....[53]....
        /*0334*/ 	.word	0xffffffff


	//   ....[54]....
        /*0338*/ 	.word	0xffffffff


	//   ....[55]....
        /*033c*/ 	.word	0xffffffff


	//   ....[56]....
        /*0340*/ 	.word	0xffffffff


	//   ....[57]....
        /*0344*/ 	.word	0xffffffff


	//   ....[58]....
        /*0348*/ 	.word	0xffffffff


	//   ....[59]....
        /*034c*/ 	.word	0xffffffff


	//   ....[60]....
        /*0350*/ 	.word	0xffffffff


	//   ....[61]....
        /*0354*/ 	.word	0xffffffff


	//   ....[62]....
        /*0358*/ 	.word	0xffffffff


	//   ....[63]....
        /*035c*/ 	.word	0xffffffff


	//   ....[64]....
        /*0360*/ 	.word	0xffffffff


	//   ....[65]....
        /*0364*/ 	.word	0xffffffff


	//   ....[66]....
        /*0368*/ 	.word	0xffffffff


	//   ....[67]....
        /*036c*/ 	.word	0xffffffff


	//   ....[68]....
        /*0370*/ 	.word	0xffffffff


	//   ....[69]....
        /*0374*/ 	.word	0xffffffff


	//   ....[70]....
        /*0378*/ 	.word	0xffffffff


	//   ....[71]....
        /*037c*/ 	.word	0xffffffff


	//   ....[72]....
        /*0380*/ 	.word	0xffffffff


	//   ....[73]....
        /*0384*/ 	.word	0xffffffff


	//   ....[74]....
        /*0388*/ 	.word	0xffffffff


	//   ....[75]....
        /*038c*/ 	.word	0xffffffff


	//   ....[76]....
        /*0390*/ 	.word	0xffffffff


	//   ....[77]....
        /*0394*/ 	.word	0xffffffff


	//   ....[78]....
        /*0398*/ 	.word	0xffffffff


	//   ....[79]....
        /*039c*/ 	.word	0xffffffff


	//   ....[80]....
        /*03a0*/ 	.word	0xffffffff


	//   ....[81]....
        /*03a4*/ 	.word	0xffffffff


	//   ....[82]....
        /*03a8*/ 	.word	0xffffffff


	//   ....[83]....
        /*03ac*/ 	.word	0xffffffff


	//   ....[84]....
        /*03b0*/ 	.word	0xffffffff


	//   ....[85]....
        /*03b4*/ 	.word	0xffffffff


	//   ....[86]....
        /*03b8*/ 	.word	0xffffffff


	//   ....[87]....
        /*03bc*/ 	.word	0xffffffff


	//   ....[88]....
        /*03c0*/ 	.word	0xffffffff


	//   ....[89]....
        /*03c4*/ 	.word	0xffffffff


	//   ....[90]....
        /*03c8*/ 	.word	0xffffffff


	//   ....[91]....
        /*03cc*/ 	.word	0xffffffff


	//   ....[92]....
        /*03d0*/ 	.word	0xffffffff


	//   ....[93]....
        /*03d4*/ 	.word	0xffffffff


	//   ....[94]....
        /*03d8*/ 	.word	0xffffffff


	//   ....[95]....
        /*03dc*/ 	.word	0xffffffff


	//   ....[96]....
        /*03e0*/ 	.word	0xffffffff


	//   ....[97]....
        /*03e4*/ 	.word	0xffffffff


	//   ....[98]....
        /*03e8*/ 	.word	0xffffffff


	//   ....[99]....
        /*03ec*/ 	.word	0xffffffff


	//   ....[100]....
        /*03f0*/ 	.word	0xffffffff


	//   ....[101]....
        /*03f4*/ 	.word	0xffffffff


	//   ....[102]....
        /*03f8*/ 	.word	0xffffffff


	//   ....[103]....
        /*03fc*/ 	.word	0xffffffff


	//   ....[104]....
        /*0400*/ 	.word	0xffffffff


	//   ....[105]....
        /*0404*/ 	.word	0xffffffff


	//   ....[106]....
        /*0408*/ 	.word	0xffffffff


	//   ....[107]....
        /*040c*/ 	.word	0xffffffff


	//   ....[108]....
        /*0410*/ 	.word	0xffffffff


	//   ....[109]....
        /*0414*/ 	.word	0xffffffff


	//   ....[110]....
        /*0418*/ 	.word	0xffffffff


	//   ....[111]....
        /*041c*/ 	.word	0xffffffff


	//   ....[112]....
        /*0420*/ 	.word	0xffffffff


	//   ....[113]....
        /*0424*/ 	.word	0xffffffff


	//   ....[114]....
        /*0428*/ 	.word	0xffffffff


	//   ....[115]....
        /*042c*/ 	.word	0xffffffff


	//   ....[116]....
        /*0430*/ 	.word	0xffffffff


	//   ....[117]....
        /*0434*/ 	.word	0xffffffff


	//   ....[118]....
        /*0438*/ 	.word	0xffffffff


	//   ....[119]....
        /*043c*/ 	.word	0xffffffff


	//   ....[120]....
        /*0440*/ 	.word	0xffffffff


	//   ....[121]....
        /*0444*/ 	.word	0xffffffff


	//   ....[122]....
        /*0448*/ 	.word	0xffffffff


	//   ....[123]....
        /*044c*/ 	.word	0xffffffff


	//   ....[124]....
        /*0450*/ 	.word	0xffffffff


	//   ....[125]....
        /*0454*/ 	.word	0xffffffff


	//   ....[126]....
        /*0458*/ 	.word	0xffffffff


	//   ....[127]....
        /*045c*/ 	.word	0xffffffff


	//   ....[128]....
        /*0460*/ 	.word	0xffffffff


	//   ....[129]....
        /*0464*/ 	.word	0xffffffff


	//   ....[130]....
        /*0468*/ 	.word	0xffffffff


	//   ....[131]....
        /*046c*/ 	.word	0xffffffff


	//   ....[132]....
        /*0470*/ 	.word	0x0500000f


	//   ....[133]....
        /*0474*/ 	.word	0x0500000f


	//   ....[134]....
        /*0478*/ 	.word	0x0500000f


	//   ....[135]....
        /*047c*/ 	.word	0x0500000f


	//   ....[136]....
        /*0480*/ 	.word	0x0500000f


	//   ....[137]....
        /*0484*/ 	.word	0x0500000f


	//   ....[138]....
        /*0488*/ 	.word	0x0500000f


	//   ....[139]....
        /*048c*/ 	.word	0x0500000f


	//   ....[140]....
        /*0490*/ 	.word	0x0500000f


	//   ....[141]....
        /*0494*/ 	.word	0x0500000f


	//   ....[142]....
        /*0498*/ 	.word	0x0500000f


	//   ....[143]....
        /*049c*/ 	.word	0x0500000f


	//   ....[144]....
        /*04a0*/ 	.word	0x0500000f


	//   ....[145]....
        /*04a4*/ 	.word	0x0500000f


	//   ....[146]....
        /*04a8*/ 	.word	0x0500000f


	//   ....[147]....
        /*04ac*/ 	.word	0x0500000f


	//   ....[148]....
        /*04b0*/ 	.word	0x0500000f


	//   ....[149]....
        /*04b4*/ 	.word	0x0500000f


	//----- nvinfo : EIATTR_COOP_GROUP_INSTR_OFFSETS
	.align		4
.L_266:
        /*04b8*/ 	.byte	0x04, 0x28
        /*04ba*/ 	.short	(.L_268 - .L_267)


	//   ....[0]....
.L_267:
        /*04bc*/ 	.word	0x00000070


	//   ....[1]....
        /*04c0*/ 	.word	0x00000140


	//   ....[2]....
        /*04c4*/ 	.word	0x00000190


	//   ....[3]....
        /*04c8*/ 	.word	0x000003c0


	//   ....[4]....
        /*04cc*/ 	.word	0x00000520


	//   ....[5]....
        /*04d0*/ 	.word	0x00000640


	//   ....[6]....
        /*04d4*/ 	.word	0x000007a0


	//   ....[7]....
        /*04d8*/ 	.word	0x000016b0


	//   ....[8]....
        /*04dc*/ 	.word	0x00002560


	//   ....[9]....
        /*04e0*/ 	.word	0x000031a0


	//   ....[10]....
        /*04e4*/ 	.word	0x000031f0


	//   ....[11]....
        /*04e8*/ 	.word	0x00003200


	//   ....[12]....
        /*04ec*/ 	.word	0x00003c50


	//   ....[13]....
        /*04f0*/ 	.word	0x00003cc0


	//   ....[14]....
        /*04f4*/ 	.word	0x000057d0


	//   ....[15]....
        /*04f8*/ 	.word	0x00005fe0


	//   ....[16]....
        /*04fc*/ 	.word	0x00006030


	//   ....[17]....
        /*0500*/ 	.word	0x00006050


	//   ....[18]....
        /*0504*/ 	.word	0x00006a20


	//   ....[19]....
        /*0508*/ 	.word	0x00006a80


	//   ....[20]....
        /*050c*/ 	.word	0x00009190


	//   ....[21]....
        /*0510*/ 	.word	0x000091b0


	//   ....[22]....
        /*0514*/ 	.word	0x000091e0


	//   ....[23]....
        /*0518*/ 	.word	0x000091f0


	//   ....[24]....
        /*051c*/ 	.word	0x0000ae40


	//   ....[25]....
        /*0520*/ 	.word	0x0000ae50


	//   ....[26]....
        /*0524*/ 	.word	0x0000ae80


	//   ....[27]....
        /*0528*/ 	.word	0x0000ae90


	//   ....[28]....
        /*052c*/ 	.word	0x0000c9d0


	//   ....[29]....
        /*0530*/ 	.word	0x0000ca00


	//   ....[30]....
        /*0534*/ 	.word	0x0000ca30


	//   ....[31]....
        /*0538*/ 	.word	0x0000ca60


	//   ....[32]....
        /*053c*/ 	.word	0x0000caa0


	//   ....[33]....
        /*0540*/ 	.word	0x0000cae0


	//   ....[34]....
        /*0544*/ 	.word	0x0000cb10


	//   ....[35]....
        /*0548*/ 	.word	0x0000cb40


	//   ....[36]....
        /*054c*/ 	.word	0x0000cb70


	//   ....[37]....
        /*0550*/ 	.word	0x0000cba0


	//   ....[38]....
        /*0554*/ 	.word	0x0000cbd0


	//   ....[39]....
        /*0558*/ 	.word	0x0000cc00


	//   ....[40]....
        /*055c*/ 	.word	0x0000cc30


	//   ....[41]....
        /*0560*/ 	.word	0x0000cc60


	//   ....[42]....
        /*0564*/ 	.word	0x0000cca0


	//   ....[43]....
        /*0568*/ 	.word	0x0000ccd0


	//   ....[44]....
        /*056c*/ 	.word	0x0000cd00


	//   ....[45]....
        /*0570*/ 	.word	0x0000cd30


	//   ....[46]....
        /*0574*/ 	.word	0x0000cd70


	//   ....[47]....
        /*0578*/ 	.word	0x0000cdf0


	//   ....[48]....
        /*057c*/ 	.word	0x0000ce20


	//   ....[49]....
        /*0580*/ 	.word	0x0000ce60


	//   ....[50]....
        /*0584*/ 	.word	0x0000ce90


	//   ....[51]....
        /*0588*/ 	.word	0x0000cec0


	//   ....[52]....
        /*058c*/ 	.word	0x0000cef0


	//   ....[53]....
        /*0590*/ 	.word	0x0000cf20


	//   ....[54]....
        /*0594*/ 	.word	0x0000cf50


	//   ....[55]....
        /*0598*/ 	.word	0x0000cf90


	//   ....[56]....
        /*059c*/ 	.word	0x0000cfc0


	//   ....[57]....
        /*05a0*/ 	.word	0x0000d000


	//   ....[58]....
        /*05a4*/ 	.word	0x0000d030


	//   ....[59]....
        /*05a8*/ 	.word	0x0000d060


	//   ....[60]....
        /*05ac*/ 	.word	0x0000d090


	//   ....[61]....
        /*05b0*/ 	.word	0x0000d0c0


	//   ....[62]....
        /*05b4*/ 	.word	0x0000d0f0


	//   ....[63]....
        /*05b8*/ 	.word	0x0000d130


	//   ....[64]....
        /*05bc*/ 	.word	0x0000d160


	//   ....[65]....
        /*05c0*/ 	.word	0x0000d1a0


	//   ....[66]....
        /*05c4*/ 	.word	0x0000d1d0


	//   ....[67]....
        /*05c8*/ 	.word	0x0000d200


	//   ....[68]....
        /*05cc*/ 	.word	0x0000d240


	//   ....[69]....
        /*05d0*/ 	.word	0x0000d250


	//   ....[70]....
        /*05d4*/ 	.word	0x0000d260


	//   ....[71]....
        /*05d8*/ 	.word	0x0000d270


	//   ....[72]....
        /*05dc*/ 	.word	0x0000d280


	//   ....[73]....
        /*05e0*/ 	.word	0x0000d290


	//   ....[74]....
        /*05e4*/ 	.word	0x0000d2a0


	//   ....[75]....
        /*05e8*/ 	.word	0x0000d2b0


	//   ....[76]....
        /*05ec*/ 	.word	0x0000d2c0


	//   ....[77]....
        /*05f0*/ 	.word	0x0000d2d0


	//   ....[78]....
        /*05f4*/ 	.word	0x0000d2e0


	//   ....[79]....
        /*05f8*/ 	.word	0x0000d2f0


	//   ....[80]....
        /*05fc*/ 	.word	0x0000d300


	//   ....[81]....
        /*0600*/ 	.word	0x0000d310


	//   ....[82]....
        /*0604*/ 	.word	0x0000d320


	//   ....[83]....
        /*0608*/ 	.word	0x0000d330


	//   ....[84]....
        /*060c*/ 	.word	0x0000d340


	//   ....[85]....
        /*0610*/ 	.word	0x0000d350


	//   ....[86]....
        /*0614*/ 	.word	0x0000d360


	//   ....[87]....
        /*0618*/ 	.word	0x0000d370


	//   ....[88]....
        /*061c*/ 	.word	0x0000d380


	//   ....[89]....
        /*0620*/ 	.word	0x0000d390


	//   ....[90]....
        /*0624*/ 	.word	0x0000d3a0


	//   ....[91]....
        /*0628*/ 	.word	0x0000d3b0


	//   ....[92]....
        /*062c*/ 	.word	0x0000d7d0


	//   ....[93]....
        /*0630*/ 	.word	0x0000d800


	//   ....[94]....
        /*0634*/ 	.word	0x0000d830


	//   ....[95]....
        /*0638*/ 	.word	0x0000d860


	//   ....[96]....
        /*063c*/ 	.word	0x0000ddd0


	//   ....[97]....
        /*0640*/ 	.word	0x0000ddf0


	//   ....[98]....
        /*0644*/ 	.word	0x0000df80


	//   ....[99]....
        /*0648*/ 	.word	0x0000dfa0


	//   ....[100]....
        /*064c*/ 	.word	0x0000e0e0


	//   ....[101]....
        /*0650*/ 	.word	0x0000e100


	//   ....[102]....
        /*0654*/ 	.word	0x0000e250


	//   ....[103]....
        /*0658*/ 	.word	0x0000e270


	//   ....[104]....
        /*065c*/ 	.word	0x0000e9f0


	//   ....[105]....
        /*0660*/ 	.word	0x0000ea10


	//   ....[106]....
        /*0664*/ 	.word	0x0000eb50


	//   ....[107]....
        /*0668*/ 	.word	0x0000eb70


	//   ....[108]....
        /*066c*/ 	.word	0x0000ecb0


	//   ....[109]....
        /*0670*/ 	.word	0x0000ecd0


	//   ....[110]....
        /*0674*/ 	.word	0x0000ee20


	//   ....[111]....
        /*0678*/ 	.word	0x0000ee40


	//   ....[112]....
        /*067c*/ 	.word	0x0000f020


	//   ....[113]....
        /*0680*/ 	.word	0x000100d0


	//   ....[114]....
        /*0684*/ 	.word	0x00010d00


	//   ....[115]....
        /*0688*/ 	.word	0x00010d30


	//   ....[116]....
        /*068c*/ 	.word	0x00010d70


	//   ....[117]....
        /*0690*/ 	.word	0x00010da0


	//   ....[118]....
        /*0694*/ 	.word	0x00010e50


	//   ....[119]....
        /*0698*/ 	.word	0x00010e60


	//   ....[120]....
        /*069c*/ 	.word	0x00010ee0


	//   ....[121]....
        /*06a0*/ 	.word	0x00010ef0


	//   ....[122]....
        /*06a4*/ 	.word	0x00010f70


	//   ....[123]....
        /*06a8*/ 	.word	0x00010f80


	//   ....[124]....
        /*06ac*/ 	.word	0x00011000


	//   ....[125]....
        /*06b0*/ 	.word	0x00011010


	//   ....[126]....
        /*06b4*/ 	.word	0x00011090


	//   ....[127]....
        /*06b8*/ 	.word	0x000110a0


	//   ....[128]....
        /*06bc*/ 	.word	0x000110b0


	//   ....[129]....
        /*06c0*/ 	.word	0x000110f0


	//   ....[130]....
        /*06c4*/ 	.word	0x000132b0


	//   ....[131]....
        /*06c8*/ 	.word	0x00013450


	//   ....[132]....
        /*06cc*/ 	.word	0x00013a50


	//   ....[133]....
        /*06d0*/ 	.word	0x00013c00


	//   ....[134]....
        /*06d4*/ 	.word	0x00013c60


	//   ....[135]....
        /*06d8*/ 	.word	0x00013cf0


	//   ....[136]....
        /*06dc*/ 	.word	0x00013dd0


	//   ....[137]....
        /*06e0*/ 	.word	0x00013e30


	//   ....[138]....
        /*06e4*/ 	.word	0x00013f40


	//   ....[139]....
        /*06e8*/ 	.word	0x00013fa0


	//   ....[140]....
        /*06ec*/ 	.word	0x00014090


	//   ....[141]....
        /*06f0*/ 	.word	0x000140f0


	//   ....[142]....
        /*06f4*/ 	.word	0x000141e0


	//   ....[143]....
        /*06f8*/ 	.word	0x00014240


	//   ....[144]....
        /*06fc*/ 	.word	0x00014330


	//   ....[145]....
        /*0700*/ 	.word	0x00014390


	//   ....[146]....
        /*0704*/ 	.word	0x00014470


	//   ....[147]....
        /*0708*/ 	.word	0x000144d0


	//   ....[148]....
        /*070c*/ 	.word	0x000145a0


	//   ....[149]....
        /*0710*/ 	.word	0x000148f0


	//----- nvinfo : EIATTR_REG_RECONFIG
	.align		4
.L_268:
        /*0714*/ 	.byte	0x01, 0x54
	.zero		2


	//----- nvinfo : EIATTR_SYSCALL_OFFSETS
	.align		4
        /*0718*/ 	.byte	0x04, 0x46
        /*071a*/ 	.short	(.L_270 - .L_269)


	//   ....[0]....
.L_269:
        /*071c*/ 	.word	0x00001890


	//   ....[1]....
        /*0720*/ 	.word	0x0000faf0


	//   ....[2]....
        /*0724*/ 	.word	0x0000fc80


	//   ....[3]....
        /*0728*/ 	.word	0x0000fdd0


	//   ....[4]....
        /*072c*/ 	.word	0x0000ff20


	//   ....[5]....
        /*0730*/ 	.word	0x000108e0


	//----- nvinfo : EIATTR_MBARRIER_INSTR_OFFSETS
	.align		4
.L_270:
        /*0734*/ 	.byte	0x04, 0x39
        /*0736*/ 	.short	(.L_272 - .L_271)


	//   ....[0]....
.L_271:
        /*0738*/ 	.word	0x00000270
        /*073c*/ 	.word	0x000000ff
        /*0740*/ 	.word	0x00038800
        /*0744*/ 	.short	0x0100
        /*0746*/ 	.byte	0x08
	.zero		1


	//   ....[1]....
        /*0748*/ 	.word	0x00000280
        /*074c*/ 	.word	0x000000ff
        /*0750*/ 	.word	0x00038820
        /*0754*/ 	.short	0x0100
        /*0756*/ 	.byte	0x08
	.zero		1


	//   ....[2]....
        /*0758*/ 	.word	0x00000370
        /*075c*/ 	.word	0x000000ff
        /*0760*/ 	.word	0x00038830
        /*0764*/ 	.short	0x0100
        /*0766*/ 	.byte	0x08
	.zero		1


	//   ....[3]....
        /*0768*/ 	.word	0x00000380
        /*076c*/ 	.word	0x000000ff
        /*0770*/ 	.word	0x00038840
        /*0774*/ 	.short	0x0100
        /*0776*/ 	.byte	0x08
	.zero		1


	//   ....[4]....
        /*0778*/ 	.word	0x00000390
        /*077c*/ 	.word	0x000000ff
        /*0780*/ 	.word	0x00038838
        /*0784*/ 	.short	0x0100
        /*0786*/ 	.byte	0x08
	.zero		1


	//   ....[5]....
        /*0788*/ 	.word	0x000003a0
        /*078c*/ 	.word	0x000000ff
        /*0790*/ 	.word	0x00038848
        /*0794*/ 	.short	0x0100
        /*0796*/ 	.byte	0x08
	.zero		1


	//   ....[6]....
        /*0798*/ 	.word	0x000004d0
        /*079c*/ 	.word	0x000000ff
        /*07a0*/ 	.word	0x00038850
        /*07a4*/ 	.short	0x0100
        /*07a6*/ 	.byte	0x08
	.zero		1


	//   ....[7]....
        /*07a8*/ 	.word	0x000004e0
        /*07ac*/ 	.word	0x000000ff
        /*07b0*/ 	.word	0x00038860
        /*07b4*/ 	.short	0x0100
        /*07b6*/ 	.byte	0x08
	.zero		1


	//   ....[8]....
        /*07b8*/ 	.word	0x000004f0
        /*07bc*/ 	.word	0x000000ff
        /*07c0*/ 	.word	0x00038858
        /*07c4*/ 	.short	0x0100
        /*07c6*/ 	.byte	0x08
	.zero		1


	//   ....[9]....
        /*07c8*/ 	.word	0x00000500
        /*07cc*/ 	.word	0x000000ff
        /*07d0*/ 	.word	0x00038868
        /*07d4*/ 	.short	0x0100
        /*07d6*/ 	.byte	0x08
	.zero		1


	//   ....[10]....
        /*07d8*/ 	.word	0x000005f0
        /*07dc*/ 	.word	0x000000ff
        /*07e0*/ 	.word	0x00038870
        /*07e4*/ 	.short	0x0100
        /*07e6*/ 	.byte	0x06
	.zero		1


	//   ....[11]....
        /*07e8*/ 	.word	0x00000600
        /*07ec*/ 	.word	0x000000ff
        /*07f0*/ 	.word	0x00038880
        /*07f4*/ 	.short	0x0100
        /*07f6*/ 	.byte	0x06
	.zero		1


	//   ....[12]....
        /*07f8*/ 	.word	0x00000610
        /*07fc*/ 	.word	0x000000ff
        /*0800*/ 	.word	0x00038878
        /*0804*/ 	.short	0x0100
        /*0806*/ 	.byte	0x06
	.zero		1


	//   ....[13]....
        /*0808*/ 	.word	0x00000620
        /*080c*/ 	.word	0x000000ff
        /*0810*/ 	.word	0x00038888
        /*0814*/ 	.short	0x0100
        /*0816*/ 	.byte	0x06
	.zero		1


	//   ....[14]....
        /*0818*/ 	.word	0x00000750
        /*081c*/ 	.word	0x000000ff
        /*0820*/ 	.word	0x00038890
        /*0824*/ 	.short	0x0100
        /*0826*/ 	.byte	0x08
	.zero		1


	//   ....[15]....
        /*0828*/ 	.word	0x00000760
        /*082c*/ 	.word	0x000000ff
        /*0830*/ 	.word	0x000388a0
        /*0834*/ 	.short	0x0100
        /*0836*/ 	.byte	0x08
	.zero		1


	//   ....[16]....
        /*0838*/ 	.word	0x00000770
        /*083c*/ 	.word	0x000000ff
        /*0840*/ 	.word	0x00038898
        /*0844*/ 	.short	0x0100
        /*0846*/ 	.byte	0x08
	.zero		1


	//   ....[17]....
        /*0848*/ 	.word	0x00000780
        /*084c*/ 	.word	0x000000ff
        /*0850*/ 	.word	0x000388a8
        /*0854*/ 	.short	0x0100
        /*0856*/ 	.byte	0x08
	.zero		1


	//   ....[18]....
        /*0858*/ 	.word	0x000008b0
        /*085c*/ 	.word	0x000000ff
        /*0860*/ 	.word	0x000388b0
        /*0864*/ 	.short	0x0100
        /*0866*/ 	.byte	0x08
	.zero		1


	//   ....[19]....
        /*0868*/ 	.word	0x000008c0
        /*086c*/ 	.word	0x000000ff
        /*0870*/ 	.word	0x000388c0
        /*0874*/ 	.short	0x0100
        /*0876*/ 	.byte	0x08
	.zero		1


	//   ....[20]....
        /*0878*/ 	.word	0x000008d0
        /*087c*/ 	.word	0x000000ff
        /*0880*/ 	.word	0x000388b8
        /*0884*/ 	.short	0x0100
        /*0886*/ 	.byte	0x08
	.zero		1


	//   ....[21]....
        /*0888*/ 	.word	0x000008e0
        /*088c*/ 	.word	0x000000ff
        /*0890*/ 	.word	0x000388c8
        /*0894*/ 	.short	0x0100
        /*0896*/ 	.byte	0x08
	.zero		1


	//   ....[22]....
        /*0898*/ 	.word	0x00001be0
        /*089c*/ 	.word	0x000000ff
        /*08a0*/ 	.word	0x00038800
        /*08a4*/ 	.short	0x010a
        /*08a6*/ 	.byte	0x29
	.zero		1


	//   ....[23]....
        /*08a8*/ 	.word	0x00001c80
        /*08ac*/ 	.word	0x00000002
        /*08b0*/ 	.word	0x00038830
        /*08b4*/ 	.short	0x010a
        /*08b6*/ 	.byte	0x3f
	.zero		1


	//   ....[24]....
        /*08b8*/ 	.word	0x00001ce0
        /*08bc*/ 	.word	0x00000002
        /*08c0*/ 	.word	0x00038830
        /*08c4*/ 	.short	0x010a
        /*08c6*/ 	.byte	0x3f
	.zero		1


	//   ....[25]....
        /*08c8*/ 	.word	0x00002a70
        /*08cc*/ 	.word	0x00000002
        /*08d0*/ 	.word	0x00000000
        /*08d4*/ 	.short	0x0101
        /*08d6*/ 	.byte	0x3f
	.zero		1


	//   ....[26]....
        /*08d8*/ 	.word	0x00004bb0
        /*08dc*/ 	.word	0x000000ff
        /*08e0*/ 	.word	0x00038830
        /*08e4*/ 	.short	0x010a
        /*08e6*/ 	.byte	0x06
	.zero		1


	//   ....[27]....
        /*08e8*/ 	.word	0x00004bf0
        /*08ec*/ 	.word	0x000000ff
        /*08f0*/ 	.word	0x00038830
        /*08f4*/ 	.short	0x010a
        /*08f6*/ 	.byte	0x06
	.zero		1


	//   ....[28]....
        /*08f8*/ 	.word	0x00004f60
        /*08fc*/ 	.word	0x000000ff
        /*0900*/ 	.word	0x00038850
        /*0904*/ 	.short	0x010a
        /*0906*/ 	.byte	0x06
	.zero		1


	//   ....[29]....
        /*0908*/ 	.word	0x00004fa0
        /*090c*/ 	.word	0x000000ff
        /*0910*/ 	.word	0x00038850
        /*0914*/ 	.short	0x010a
        /*0916*/ 	.byte	0x06
	.zero		1


	//   ....[30]....
        /*0918*/ 	.word	0x00007390
        /*091c*/ 	.word	0x00000003
        /*0920*/ 	.word	0x00000000
        /*0924*/ 	.short	0x0101
        /*0926*/ 	.byte	0x3f
	.zero		1


	//   ....[31]....
        /*0928*/ 	.word	0x000075d0
        /*092c*/ 	.word	0x000000ff
        /*0930*/ 	.word	0x00000000
        /*0934*/ 	.short	0x0101
        /*0936*/ 	.byte	0x07
	.zero		1


	//   ....[32]....
        /*0938*/ 	.word	0x00008090
        /*093c*/ 	.word	0x000000ff
        /*0940*/ 	.word	0x00038830
        /*0944*/ 	.short	0x010a
        /*0946*/ 	.byte	0x06
	.zero		1


	//   ....[33]....
        /*0948*/ 	.word	0x000080d0
        /*094c*/ 	.word	0x000000ff
        /*0950*/ 	.word	0x00038830
        /*0954*/ 	.short	0x010a
        /*0956*/ 	.byte	0x06
	.zero		1


	//   ....[34]....
        /*0958*/ 	.word	0x00008410
        /*095c*/ 	.word	0x000000ff
        /*0960*/ 	.word	0x00038850
        /*0964*/ 	.short	0x010a
        /*0966*/ 	.byte	0x06
	.zero		1


	//   ....[35]....
        /*0968*/ 	.word	0x00008450
        /*096c*/ 	.word	0x000000ff
        /*0970*/ 	.word	0x00038850
        /*0974*/ 	.short	0x010a
        /*0976*/ 	.byte	0x06
	.zero		1


	//   ....[36]....
        /*0978*/ 	.word	0x00009e10
        /*097c*/ 	.word	0x00000002
        /*0980*/ 	.word	0x00000000
        /*0984*/ 	.short	0x0101
        /*0986*/ 	.byte	0x3f
	.zero		1


	//   ....[37]....
        /*0988*/ 	.word	0x0000a100
        /*098c*/ 	.word	0x000000ff
        /*0990*/ 	.word	0x00000000
        /*0994*/ 	.short	0x0101
        /*0996*/ 	.byte	0x07
	.zero		1


	//   ....[38]....
        /*0998*/ 	.word	0x0000ab00
        /*099c*/ 	.word	0x000000ff
        /*09a0*/ 	.word	0x00038850
        /*09a4*/ 	.short	0x010a
        /*09a6*/ 	.byte	0x0b
	.zero		1


	//   ....[39]....
        /*09a8*/ 	.word	0x0000ab40
        /*09ac*/ 	.word	0x000000ff
        /*09b0*/ 	.word	0x00038850
        /*09b4*/ 	.short	0x010a
        /*09b6*/ 	.byte	0x0b
	.zero		1


	//   ....[40]....
        /*09b8*/ 	.word	0x0000b4e0
        /*09bc*/ 	.word	0x000000ff
        /*09c0*/ 	.word	0x00000000
        /*09c4*/ 	.short	0x0101
        /*09c6*/ 	.byte	0x04
	.zero		1


	//   ....[41]....
        /*09c8*/ 	.word	0x0000ddc0
        /*09cc*/ 	.word	0x00000003
        /*09d0*/ 	.word	0x00000000
        /*09d4*/ 	.short	0x0101
        /*09d6*/ 	.byte	0x3f
	.zero		1


	//   ....[42]....
        /*09d8*/ 	.word	0x00010350
        /*09dc*/ 	.word	0x00000004
        /*09e0*/ 	.word	0x00038880
        /*09e4*/ 	.short	0x010a
        /*09e6*/ 	.byte	0x3f
	.zero		1


	//   ....[43]....
        /*09e8*/ 	.word	0x00010550
        /*09ec*/ 	.word	0x00000004
        /*09f0*/ 	.word	0x00038840
        /*09f4*/ 	.short	0x010a
        /*09f6*/ 	.byte	0x3f
	.zero		1


	//   ....[44]....
        /*09f8*/ 	.word	0x000111e0
        /*09fc*/ 	.word	0x00000013
        /*0a00*/ 	.word	0x00038800
        /*0a04*/ 	.short	0x0107
        /*0a06*/ 	.byte	0x3f
	.zero		1


	//   ....[45]....
        /*0a08*/ 	.word	0x000112e0
        /*0a0c*/ 	.word	0x00000013
        /*0a10*/ 	.word	0x00038800
        /*0a14*/ 	.short	0x0101
        /*0a16*/ 	.byte	0x3f
	.zero		1


	//   ....[46]....
        /*0a18*/ 	.word	0x00011300
        /*0a1c*/ 	.word	0x00000013
        /*0a20*/ 	.word	0x00038820
        /*0a24*/ 	.short	0x010a
        /*0a26*/ 	.byte	0x3f
	.zero		1


	//   ....[47]....
        /*0a28*/ 	.word	0x00011610
        /*0a2c*/ 	.word	0x00000004
        /*0a30*/ 	.word	0x00038880
        /*0a34*/ 	.short	0x010a
        /*0a36*/ 	.byte	0x3f
	.zero		1


	//   ....[48]....
        /*0a38*/ 	.word	0x00011960
        /*0a3c*/ 	.word	0x00000004
        /*0a40*/ 	.word	0x00038840
        /*0a44*/ 	.short	0x010a
        /*0a46*/ 	.byte	0x3f
	.zero		1


	//   ....[49]....
        /*0a48*/ 	.word	0x00011d20
        /*0a4c*/ 	.word	0x00000014
        /*0a50*/ 	.word	0x00038870
        /*0a54*/ 	.short	0x010a
        /*0a56*/ 	.byte	0x3f
	.zero		1


	//   ....[50]....
        /*0a58*/ 	.word	0x00011d90
        /*0a5c*/ 	.word	0x00000014
        /*0a60*/ 	.word	0x00038860
        /*0a64*/ 	.short	0x010a
        /*0a66*/ 	.byte	0x3f
	.zero		1


	//   ....[51]....
        /*0a68*/ 	.word	0x00012590
        /*0a6c*/ 	.word	0x00000014
        /*0a70*/ 	.word	0x00038850
        /*0a74*/ 	.short	0x0101
        /*0a76*/ 	.byte	0x3f
	.zero		1


	//   ....[52]....
        /*0a78*/ 	.word	0x00012610
        /*0a7c*/ 	.word	0x00000014
        /*0a80*/ 	.word	0x00000000
        /*0a84*/ 	.short	0x0101
        /*0a86*/ 	.byte	0x3f
	.zero		1


	//   ....[53]....
        /*0a88*/ 	.word	0x00012840
        /*0a8c*/ 	.word	0x00000011
        /*0a90*/ 	.word	0x00038870
        /*0a94*/ 	.short	0x010a
        /*0a96*/ 	.byte	0x3f
	.zero		1


	//   ....[54]....
        /*0a98*/ 	.word	0x000128b0
        /*0a9c*/ 	.word	0x00000011
        /*0aa0*/ 	.word	0x00038860
        /*0aa4*/ 	.short	0x010a
        /*0aa6*/ 	.byte	0x3f
	.zero		1


	//   ....[55]....
        /*0aa8*/ 	.word	0x000130d0
        /*0aac*/ 	.word	0x00000011
        /*0ab0*/ 	.word	0x00038850
        /*0ab4*/ 	.short	0x0101
        /*0ab6*/ 	.byte	0x3f
	.zero		1


	//   ....[56]....
        /*0ab8*/ 	.word	0x00013160
        /*0abc*/ 	.word	0x00000011
        /*0ac0*/ 	.word	0x00000000
        /*0ac4*/ 	.short	0x0101
        /*0ac6*/ 	.byte	0x3f
	.zero		1


	//   ....[57]....
        /*0ac8*/ 	.word	0x000133d0
        /*0acc*/ 	.word	0x00000000
        /*0ad0*/ 	.word	0x00038820
        /*0ad4*/ 	.short	0x010a
        /*0ad6*/ 	.byte	0x3f
	.zero		1


	//   ....[58]....
        /*0ad8*/ 	.word	0x00013590
        /*0adc*/ 	.word	0x00000006
        /*0ae0*/ 	.word	0x00000000
        /*0ae4*/ 	.short	0x010a
        /*0ae6*/ 	.byte	0x3f
	.zero		1


	//   ....[59]....
        /*0ae8*/ 	.word	0x00013600
        /*0aec*/ 	.word	0x00000007
        /*0af0*/ 	.word	0x00000000
        /*0af4*/ 	.short	0x010a
        /*0af6*/ 	.byte	0x3f
	.zero		1


	//   ....[60]....
        /*0af8*/ 	.word	0x00013660
        /*0afc*/ 	.word	0x00000004
        /*0b00*/ 	.word	0x00038860
        /*0b04*/ 	.short	0x010a
        /*0b06*/ 	.byte	0x3f
	.zero		1


	//   ....[61]....
        /*0b08*/ 	.word	0x000136b0
        /*0b0c*/ 	.word	0x00000003
        /*0b10*/ 	.word	0x00038860
        /*0b14*/ 	.short	0x010a
        /*0b16*/ 	.byte	0x3f
	.zero		1


	//   ....[62]....
        /*0b18*/ 	.word	0x000136f0
        /*0b1c*/ 	.word	0x00000004
        /*0b20*/ 	.word	0x00038880
        /*0b24*/ 	.short	0x010a
        /*0b26*/ 	.byte	0x3f
	.zero		1


	//   ....[63]....
        /*0b28*/ 	.word	0x00013710
        /*0b2c*/ 	.word	0x00000003
        /*0b30*/ 	.word	0x00038880
        /*0b34*/ 	.short	0x010a
        /*0b36*/ 	.byte	0x3f
	.zero		1


	//   ....[64]....
        /*0b38*/ 	.word	0x00013780
        /*0b3c*/ 	.word	0x00000003
        /*0b40*/ 	.word	0x00038800
        /*0b44*/ 	.short	0x010a
        /*0b46*/ 	.byte	0x3f
	.zero		1


	//   ....[65]....
        /*0b48*/ 	.word	0x000137d0
        /*0b4c*/ 	.word	0x00000002
        /*0b50*/ 	.word	0x00038830
        /*0b54*/ 	.short	0x010a
        /*0b56*/ 	.byte	0x3f
	.zero		1


	//   ....[66]....
        /*0b58*/ 	.word	0x00013830
        /*0b5c*/ 	.word	0x00000007
        /*0b60*/ 	.word	0x00038830
        /*0b64*/ 	.short	0x010a
        /*0b66*/ 	.byte	0x3f
	.zero		1


	//   ....[67]....
        /*0b68*/ 	.word	0x00013890
        /*0b6c*/ 	.word	0x00000007
        /*0b70*/ 	.word	0x00038850
        /*0b74*/ 	.short	0x010a
        /*0b76*/ 	.byte	0x3f
	.zero		1


	//   ....[68]....
        /*0b78*/ 	.word	0x000138f0
        /*0b7c*/ 	.word	0x00000007
        /*0b80*/ 	.word	0x00038830
        /*0b84*/ 	.short	0x010a
        /*0b86*/ 	.byte	0x3f
	.zero		1


	//   ....[69]....
        /*0b88*/ 	.word	0x00013950
        /*0b8c*/ 	.word	0x00000007
        /*0b90*/ 	.word	0x00038850
        /*0b94*/ 	.short	0x010a
        /*0b96*/ 	.byte	0x3f
	.zero		1


	//   ....[70]....
        /*0b98*/ 	.word	0x000139b0
        /*0b9c*/ 	.word	0x00000005
        /*0ba0*/ 	.word	0x00038850
        /*0ba4*/ 	.short	0x010a
        /*0ba6*/ 	.byte	0x3f
	.zero		1


	//   ....[71]....
        /*0ba8*/ 	.word	0x00013b00
        /*0bac*/ 	.word	0x00000004
        /*0bb0*/ 	.word	0x00038880
        /*0bb4*/ 	.short	0x010a
        /*0bb6*/ 	.byte	0x3f
	.zero		1


	//   ....[72]....
        /*0bb8*/ 	.word	0x00013b50
        /*0bbc*/ 	.word	0x00000004
        /*0bc0*/ 	.word	0x00038840
        /*0bc4*/ 	.short	0x010a
        /*0bc6*/ 	.byte	0x3f
	.zero		1


	//   ....[73]....
        /*0bc8*/ 	.word	0x000145e0
        /*0bcc*/ 	.word	0x00000013
        /*0bd0*/ 	.word	0x00038820
        /*0bd4*/ 	.short	0x010a
        /*0bd6*/ 	.byte	0x3f
	.zero		1


	//   ....[74]....
        /*0bd8*/ 	.word	0x00014630
        /*0bdc*/ 	.word	0x00000004
        /*0be0*/ 	.word	0x00038880
        /*0be4*/ 	.short	0x010a
        /*0be6*/ 	.byte	0x3f
	.zero		1


	//   ....[75]....
        /*0be8*/ 	.word	0x00014680
        /*0bec*/ 	.word	0x00000004
        /*0bf0*/ 	.word	0x00038840
        /*0bf4*/ 	.short	0x010a
        /*0bf6*/ 	.byte	0x3f
	.zero		1


	//   ....[76]....
        /*0bf8*/ 	.word	0x000146d0
        /*0bfc*/ 	.word	0x00000014
        /*0c00*/ 	.word	0x00038870
        /*0c04*/ 	.short	0x010a
        /*0c06*/ 	.byte	0x3f
	.zero		1


	//   ....[77]....
        /*0c08*/ 	.word	0x00014720
        /*0c0c*/ 	.word	0x00000014
        /*0c10*/ 	.word	0x00038860
        /*0c14*/ 	.short	0x010a
        /*0c16*/ 	.byte	0x3f
	.zero		1


	//   ....[78]....
        /*0c18*/ 	.word	0x00014770
        /*0c1c*/ 	.word	0x00000011
        /*0c20*/ 	.word	0x00038870
        /*0c24*/ 	.short	0x010a
        /*0c26*/ 	.byte	0x3f
	.zero		1


	//   ....[79]....
        /*0c28*/ 	.word	0x000147c0
        /*0c2c*/ 	.word	0x00000011
        /*0c30*/ 	.word	0x00038860
        /*0c34*/ 	.short	0x010a
        /*0c36*/ 	.byte	0x3f
	.zero		1


	//   ....[80]....
        /*0c38*/ 	.word	0x00014810
        /*0c3c*/ 	.word	0x00000000
        /*0c40*/ 	.word	0x00038820
        /*0c44*/ 	.short	0x010a
        /*0c46*/ 	.byte	0x3f
	.zero		1


	//   ....[81]....
        /*0c48*/ 	.word	0x000149b0
        /*0c4c*/ 	.word	0x00000006
        /*0c50*/ 	.word	0x00000000
        /*0c54*/ 	.short	0x010a
        /*0c56*/ 	.byte	0x3f
	.zero		1


	//   ....[82]....
        /*0c58*/ 	.word	0x00014a00
        /*0c5c*/ 	.word	0x00000007
        /*0c60*/ 	.word	0x00000000
        /*0c64*/ 	.short	0x010a
        /*0c66*/ 	.byte	0x3f
	.zero		1


	//   ....[83]....
        /*0c68*/ 	.word	0x00014a50
        /*0c6c*/ 	.word	0x00000004
        /*0c70*/ 	.word	0x00038860
        /*0c74*/ 	.short	0x010a
        /*0c76*/ 	.byte	0x3f
	.zero		1


	//   ....[84]....
        /*0c78*/ 	.word	0x00014aa0
        /*0c7c*/ 	.word	0x00000003
        /*0c80*/ 	.word	0x00038860
        /*0c84*/ 	.short	0x010a
        /*0c86*/ 	.byte	0x3f
	.zero		1


	//   ....[85]....
        /*0c88*/ 	.word	0x00014af0
        /*0c8c*/ 	.word	0x00000004
        /*0c90*/ 	.word	0x00038880
        /*0c94*/ 	.short	0x010a
        /*0c96*/ 	.byte	0x3f
	.zero		1


	//----- nvinfo : EIATTR_NUM_MBARRIERS
	.align		4
.L_272:
        /*0c98*/ 	.byte	0x03, 0x38
        /*0c9a*/ 	.short	0x0016


	//----- nvinfo : EIATTR_EXIT_INSTR_OFFSETS
	.align		4
        /*0c9c*/ 	.byte	0x04, 0x1c
        /*0c9e*/ 	.short	(.L_274 - .L_273)


	//   ....[0]....
.L_273:
        /*0ca0*/ 	.word	0x00000a40


	//   ....[1]....
        /*0ca4*/ 	.word	0x0000efc0


	//   ....[2]....
        /*0ca8*/ 	.word	0x00013760


	//----- nvinfo : EIATTR_MAX_THREADS
	.align		4
.L_274:
        /*0cac*/ 	.byte	0x04, 0x05
        /*0cae*/ 	.short	(.L_276 - .L_275)
.L_275:
        /*0cb0*/ 	.word	0x00000180
        /*0cb4*/ 	.word	0x00000001
        /*0cb8*/ 	.word	0x00000001


	//----- nvinfo : EIATTR_CRS_STACK_SIZE
	.align		4
.L_276:
        /*0cbc*/ 	.byte	0x04, 0x1e
        /*0cbe*/ 	.short	(.L_278 - .L_277)
.L_277:
        /*0cc0*/ 	.word	0x00000000


	//----- nvinfo : EIATTR_CBANK_PARAM_SIZE
	.align		4
.L_278:
        /*0cc4*/ 	.byte	0x03, 0x19
        /*0cc6*/ 	.short	0x0af0


	//----- nvinfo : EIATTR_PARAM_CBANK
	.align		4
        /*0cc8*/ 	.byte	0x04, 0x0a
        /*0cca*/ 	.short	(.L_280 - .L_279)
	.align		4
.L_279:
        /*0ccc*/ 	.word	index@(.nv.constant0._ZN7cutlass13device_kernelIN5flash11enable_sm90INS1_16FlashAttnFwdSm90INS1_25CollectiveMainloopFwdSm90ILi2EN4cute5tupleIJNS5_1CILi1EEES8_S8_EEENS6_IJNS7_ILi128EEESA_NS7_ILi256EEEEEELi256ENS_12float_e4m3_tEfNS_4arch4Sm90ELb1ELb0ELb1ELb0ELb0ELb0ELb0ELb1ELb1ELb1ELb0ELb0EEENS1_21CollectiveEpilogueFwdINS6_IJSA_SB_SA_EEES9_NS_10bfloat16_tESF_Li256ELb0ELb1ELb0ELb1EEENS1_30DynamicPersistentTileSchedulerILi256ELi128ELb0ELb1ELb1EEEEEEEEEvNT_6ParamsE)
        /*0cd0*/ 	.short	0x0210
        /*0cd2*/ 	.short	0x0af0


	//----- nvinfo : EIATTR_SW_WAR
	.align		4
.L_280:
        /*0cd4*/ 	.byte	0x04, 0x36
        /*0cd6*/ 	.short	(.L_282 - .L_281)
.L_281:
        /*0cd8*/ 	.word	0x00000008
.L_282:


//--------------------- .nv.info._ZN7cutlass13device_kernelIN5flash11enable_sm90INS1_16FlashAttnFwdSm90INS1_25CollectiveMainloopFwdSm90ILi2EN4cute5tupleIJNS5_1CILi1EEES8_S8_EEENS6_IJNS7_ILi128EEESA_NS7_ILi256EEEEEELi256ENS_12float_e4m3_tEfNS_4arch4Sm90ELb1ELb0ELb1ELb1ELb0ELb0ELb0ELb1ELb1ELb1ELb0ELb0EEENS1_21CollectiveEpilogueFwdINS6_IJSA_SB_SA_EEES9_NS_10bfloat16_tESF_Li256ELb1ELb1ELb0ELb1EEENS1_36VarlenDynamicPersistentTileSchedulerILi128ELi128ELi256ELi128ELb0ELb1ELb1ELb1ELb1ELb1EEEEEEEEEvNT_6ParamsE --------------------------
	.section	.nv.info._ZN7cutlass13device_kernelIN5flash11enable_sm90INS1_16FlashAttnFwdSm90INS1_25CollectiveMainloopFwdSm90ILi2EN4cute5tupleIJNS5_1CILi1EEES8_S8_EEENS6_IJNS7_ILi128EEESA_NS7_ILi256EEEEEELi256ENS_12float_e4m3_tEfNS_4arch4Sm90ELb1ELb0ELb1ELb1ELb0ELb0ELb0ELb1ELb1ELb1ELb0ELb0EEENS1_21CollectiveEpilogueFwdINS6_IJSA_SB_SA_EEES9_NS_10bfloat16_tESF_Li256ELb1ELb1ELb0ELb1EEENS1_36VarlenDynamicPersistentTileSchedulerILi128ELi128ELi256ELi128ELb0ELb1ELb1ELb1ELb1ELb1EEEEEEEEEvNT_6ParamsE,"",@"SHT_CUDA_INFO"
	.sectionflags	@""
	.align	4


	//----- nvinfo : EIATTR_CUDA_API_VERSION
	.align		4
        /*0000*/ 	.byte	0x04, 0x37
        /*0002*/ 	.short	(.L_284 - .L_283)
.L_283:
        /*0004*/ 	.word	0x00000082


	//----- nvinfo : EIATTR_KPARAM_INFO
	.align		4
.L_284:
        /*0008*/ 	.byte	0x04, 0x17
        /*000a*/ 	.short	(.L_286 - .L_285)
.L_285:
        /*000c*/ 	.word	0x00000000
        /*0010*/ 	.short	0x0000
        /*0012*/ 	.short	0x0070
        /*0014*/ 	.byte	0x00, 0xf0, 0x01, 0x2a


	//----- nvinfo : EIATTR_SPARSE_MMA_MASK
	.align		4
.L_286:
        /*0018*/ 	.byte	0x03, 0x50
        /*001a*/ 	.short	0x0000


	//----- nvinfo : EIATTR_MAXREG_COUNT
	.align		4
        /*001c*/ 	.byte	0x03, 0x1b
        /*001e*/ 	.short	0x00a8


	//----- nvinfo : EIATTR_NUM_BARRIERS
	.align		4
        /*0020*/ 	.byte	0x02, 0x4c
        /*0022*/ 	.byte	0x10
	.zero		1


	//----- nvinfo : EIATTR_EXTERNS
	.align		4
        /*0024*/ 	.byte	0x04, 0x0f
        /*0026*/ 	.short	(.L_288 - .L_287)


	//   ....[0]....
	.align		4
.L_287:
        /*0028*/ 	.word	index@(__assertfail)


	//----- nvinfo : EIATTR_ANNOTATIONS
	.align		4
.L_288:
        /*002c*/ 	.byte	0x04, 0x55
        /*002e*/ 	.short	(.L_290 - .L_289)


	//   ....[0]....
.L_289:
        /* <DEDUP_REMOVED lines=40> */


	//----- nvinfo : EIATTR_MERCURY_ISA_VERSION
	.align		4
.L_290:
        /*02a0*/ 	.byte	0x03, 0x5f
        /*02a2*/ 	.short	0x0101


	//----- nvinfo : EIATTR_UNUSED_LOAD_BYTE_OFFSET
	.align		4
        /*02a4*/ 	.byte	0x04, 0x44
        /*02a6*/ 	.short	(.L_292 - .L_291)


	//   ....[0]....
.L_291:
        /*02a8*/ 	.word	0x00000a40
        /*02ac*/ 	.word	0x0000fff0


	//   ....[1]....
        /*02b0*/ 	.word	0x0000bab0
        /*02b4*/ 	.word	0x0000fff0


	//----- nvinfo : EIATTR_INT_WARP_WIDE_INSTR_OFFSETS
	.align		4
.L_292:
        /*02b8*/ 	.byte	0x04, 0x31
        /*02ba*/ 	.short	(.L_294 - .L_293)


	//   ....[0]....
.L_293:
        /*02bc*/ 	.word	0x00000130


	//   ....[1]....
        /*02c0*/ 	.word	0x00000170


	//   ....[2]....
        /*02c4*/ 	.word	0x000001e0


	//   ....[3]....
        /*02c8*/ 	.word	0x00010b80


	//   ....[4]....
        /*02cc*/ 	.word	0x00010c10


	//   ....[5]....
        /*02d0*/ 	.word	0x00013960


	//   ....[6]....
        /*02d4*/ 	.word	0x000139f0


	//----- nvinfo : EIATTR_COOP_GROUP_MASK_REGIDS
	.align		4
.L_294:
        /*02d8*/ 	.byte	0x04, 0x29
        /*02da*/ 	.short	(.L_296 - .L_295)


	//   ....[0]....
.L_295:
        /*02dc*/ 	.word	0xffffffff


	//   ....[1]....
        /*02e0*/ 	.word	0xffffffff


	//   ....[2]....
        /*02e4*/ 	.word	0xffffffff


	//   ....[3]....
        /*02e8*/ 	.word	0xffffffff


	//   ....[4]....
        /*02ec*/ 	.word	0xffffffff


	//   ....[5]....
        /*02f0*/ 	.word	0xffffffff


	//   ....[6]....
        /*02f4*/ 	.word	0xffffffff


	//   ....[7]....
        /*02f8*/ 	.word	0xffffffff


	//   ....[8]....
        /*02fc*/ 	.word	0xffffffff


	//   ....[9]....
        /*0300*/ 	.word	0xffffffff


	//   ....[10]....
        /*0304*/ 	.word	0xffffffff


	//   ....[11]....
        /*0308*/ 	.word	0xffffffff


	//   ....[12]....
        /*030c*/ 	.word	0xffffffff


	//   ....[13]....
        /*0310*/ 	.word	0xffffffff


	//   ....[14]....
        /*0314*/ 	.word	0xffffffff


	//   ....[15]....
        /*0318*/ 	.word	0xffffffff


	//   ....[16]....
        /*031c*/ 	.word	0xffffffff


	//   ....[17]....
        /*0320*/ 	.word	0xffffffff


	//   ....[18]....
        /*0324*/ 	.word	0xffffffff


	//   ....[19]....
        /*0328*/ 	.word	0xffffffff


	//   ....[20]....
        /*032c*/ 	.word	0xffffffff


	//   ....[21]....
        /*0330*/ 	.word	0xffffffff


	//   ....[22]....
        /*0334*/ 	.word	0xffffffff


	//   ....[23]....
        /*0338*/ 	.word	0xffffffff


	//   ....[24]....
        /*033c*/ 	.word	0xffffffff


	//   ....[25]....
        /*0340*/ 	.word	0xffffffff


	//   ....[26]....
        /*0344*/ 	.word	0xffffffff


	//   ....[27]....
        /*0348*/ 	.word	0xffffffff


	//   ....[28]....
        /*034c*/ 	.word	0xffffffff


	//   ....[29]....
        /*0350*/ 	.word	0xffffffff


	//   ....[30]....
        /*0354*/ 	.word	0xffffffff


	//   ....[31]....
        /*0358*/ 	.word	0xffffffff


	//   ....[32]....
        /*035c*/ 	.word	0xffffffff


	//   ....[33]....
        /*0360*/ 	.word	0xffffffff


	//   ....[34]....
        /*0364*/ 	.word	0xffffffff


	//   ....[35]....
        /*0368*/ 	.word	0xffffffff


	//   ....[36]....
        /*036c*/ 	.word	0xffffffff


	//   ....[37]....
        /*0370*/ 	.word	0xffffffff


	//   ....[38]....
        /*0374*/ 	.word	0xffffffff


	//   ....[39]....
        /*0378*/ 	.word	0xffffffff


	//   ....[40]....
        /*037c*/ 	.word	0xffffffff


	//   ....[41]....
        /*0380*/ 	.word	0xffffffff


	//   ....[42]....
        /*0384*/ 	.word	0xffffffff


	//   ....[43]....
        /*0388*/ 	.word	0xffffffff


	//   ....[44]....
        /*038c*/ 	.word	0xffffffff


	//   ....[45]....
        /*0390*/ 	.word	0xffffffff


	//   ....[46]....
        /*0394*/ 	.word	0xffffffff


	//   ....[47]....
        /*0398*/ 	.word	0xffffffff


	//   ....[48]....
        /*039c*/ 	.word	0xffffffff


	//   ....[49]....
        /*03a0*/ 	.word	0xffffffff


	//   ....[50]....
        /*03a4*/ 	.word	0xffffffff


	//   ....[51]....
        /*03a8*/ 	.word	0xffffffff


	//   ....[52]....
        /*03ac*/ 	.word	0xffffffff


	//   ....[53]....
        /*03b0*/ 	.word	0xffffffff


	//   ....[54]....
        /*03b4*/ 	.word	0xffffffff


	//   ....[55]....
        /*03b8*/ 	.word	0xffffffff


	//   ....[56]....
        /*03bc*/ 	.word	0xffffffff


	//   ....[57]....
        /*03c0*/ 	.word	0xffffffff


	//   ....[58]....
        /*03c4*/ 	.word	0xffffffff


	//   ....[59]....
        /*03c8*/ 	.word	0xffffffff


	//   ....[60]....
        /*03cc*/ 	.word	0xffffffff


	//   ....[61]....
        /*03d0*/ 	.word	0xffffffff


	//   ....[62]....
        /*03d4*/ 	.word	0xffffffff


	//   ....[63]....
        /*03d8*/ 	.word	0xffffffff


	//   ....[64]....
        /*03dc*/ 	.word	0xffffffff


	//   ....[65]....
        /*03e0*/ 	.word	0xffffffff


	//   ....[66]....
        /*03e4*/ 	.word	0xffffffff


	//   ....[67]....
        /*03e8*/ 	.word	0xffffffff


	//   ....[68]....
        /*03ec*/ 	.word	0xffffffff


	//   ....[69]....
        /*03f0*/ 	.word	0xffffffff


	//   ....[70]....
        /*03f4*/ 	.word	0xffffffff


	//   ....[71]....
        /*03f8*/ 	.word	0xffffffff


	//   ....[72]....
        /*03fc*/ 	.word	0xffffffff


	//   ....[73]....
        /*0400*/ 	.word	0xffffffff


	//   ....[74]....
        /*0404*/ 	.word	0xffffffff


	//   ....[75]....
        /*0408*/ 	.word	0xffffffff


	//   ....[76]....
        /*040c*/ 	.word	0xffffffff


	//   ....[77]....
        /*0410*/ 	.word	0xffffffff


	//   ....[78]....
        /*0414*/ 	.word	0xffffffff


	//   ....[79]....
        /*0418*/ 	.word	0xffffffff


	//   ....[80]....
        /*041c*/ 	.word	0xffffffff


	//   ....[81]....
        /*0420*/ 	.word	0xffffffff


	//   ....[82]....
        /*0424*/ 	.word	0xffffffff


	//   ....[83]....
        /*0428*/ 	.word	0xffffffff


	//   ....[84]....
        /*042c*/ 	.word	0xffffffff


	//   ....[85]....
        /*0430*/ 	.word	0xffffffff


	//   ....[86]....
        /*0434*/ 	.word	0xffffffff


	//   ....[87]....
        /*0438*/ 	.word	0xffffffff


	//   ....[88]....
        /*043c*/ 	.word	0xffffffff


	//   ....[89]....
        /*0440*/ 	.word	0xffffffff


	//   ....[90]....
        /*0444*/ 	.word	0xffffffff


	//   ....[91]....
        /*0448*/ 	.word	0xffffffff


	//   ....[92]....
        /*044c*/ 	.word	0xffffffff


	//   ....[93]....
        /*0450*/ 	.word	0xffffffff


	//   ....[94]....
        /*0454*/ 	.word	0xffffffff


	//   ....[95]....
        /*0458*/ 	.word	0xffffffff


	//   ....[96]....
        /*045c*/ 	.word	0xffffffff


	//   ....[97]....
        /*0460*/ 	.word	0xffffffff


	//   ....[98]....
        /*0464*/ 	.word	0xffffffff


	//   ....[99]....
        /*0468*/ 	.word	0xffffffff


	//   ....[100]....
        /*046c*/ 	.word	0xffffffff


	//   ....[101]....
        /*0470*/ 	.word	0xffffffff


	//   ....[102]....
        /*0474*/ 	.word	0xffffffff


	//   ....[103]....
        /*0478*/ 	.word	0xffffffff


	//   ....[104]....
        /*047c*/ 	.word	0xffffffff


	//   ....[105]....
        /*0480*/ 	.word	0xffffffff


	//   ....[106]....
        /*0484*/ 	.word	0xffffffff


	//   ....[107]....
        /*0488*/ 	.word	0xffffffff


	//   ....[108]....
        /*048c*/ 	.word	0xffffffff


	//   ....[109]....
        /*0490*/ 	.word	0xffffffff


	//   ....[110]....
        /*0494*/ 	.word	0xffffffff


	//   ....[111]....
        /*0498*/ 	.word	0xffffffff


	//   ....[112]....
        /*049c*/ 	.word	0xffffffff


	//   ....[113]....
        /*04a0*/ 	.word	0xffffffff


	//   ....[114]....
        /*04a4*/ 	.word	0xffffffff


	//   ....[115]....
        /*04a8*/ 	.word	0xffffffff


	//   ....[116]....
        /*04ac*/ 	.word	0xffffffff


	//   ....[117]....
        /*04b0*/ 	.word	0xffffffff


	//   ....[118]....
        /*04b4*/ 	.word	0xffffffff


	//   ....[119]....
        /*04b8*/ 	.word	0xffffffff


	//   ....[120]....
        /*04bc*/ 	.word	0xffffffff


	//   ....[121]....
        /*04c0*/ 	.word	0xffffffff


	//   ....[122]....
        /*04c4*/ 	.word	0xffffffff


	//   ....[123]....
        /*04c8*/ 	.word	0xffffffff


	//   ....[124]....
        /*04cc*/ 	.word	0xffffffff


	//   ....[125]....
        /*04d0*/ 	.word	0xffffffff


	//   ....[126]....
        /*04d4*/ 	.word	0xffffffff


	//   ....[127]....
        /*04d8*/ 	.word	0xffffffff


	//   ....[128]....
        /*04dc*/ 	.word	0xffffffff


	//   ....[129]....
        /*04e0*/ 	.word	0xffffffff


	//   ....[130]....
        /*04e4*/ 	.word	0xffffffff


	//   ....[131]....
        /*04e8*/ 	.word	0xffffffff


	//   ....[132]....
        /*04ec*/ 	.word	0xffffffff


	//   ....[133]....
        /*04f0*/ 	.word	0xffffffff


	//   ....[134]....
        /*04f4*/ 	.word	0xffffffff


	//   ....[135]....
        /*04f8*/ 	.word	0xffffffff


	//   ....[136]....
        /*04fc*/ 	.word	0xffffffff


	//   ....[137]....
        /*0500*/ 	.word	0xffffffff


	//   ....[138]....
        /*0504*/ 	.word	0xffffffff


	//   ....[139]....
        /*0508*/ 	.word	0xffffffff


	//   ....[140]....
        /*050c*/ 	.word	0xffffffff


	//   ....[141]....
        /*0510*/ 	.word	0xffffffff


	//   ....[142]....
        /*0514*/ 	.word	0xffffffff


	//   ....[143]....
        /*0518*/ 	.word	0xffffffff


	//   ....[144]....
        /*051c*/ 	.word	0xffffffff


	//   ....[145]....
        /*0520*/ 	.word	0xffffffff


	//   ....[146]....
        /*0524*/ 	.word	0xffffffff


	//   ....[147]....
        /*0528*/ 	.word	0xffffffff


	//   ....[148]....
        /*052c*/ 	.word	0xffffffff


	//   ....[149]....
        /*0530*/ 	.word	0xffffffff


	//   ....[150]....
        /*0534*/ 	.word	0xffffffff


	//   ....[151]....
        /*0538*/ 	.word	0xffffffff


	//   ....[152]....
        /*053c*/ 	.word	0xffffffff


	//   ....[153]....
        /*0540*/ 	.word	0xffffffff


	//   ....[154]....
        /*0544*/ 	.word	0xffffffff


	//   ....[155]....
        /*0548*/ 	.word	0xffffffff


	//   ....[156]....
        /*054c*/ 	.word	0xffffffff


	//   ....[157]....
        /*0550*/ 	.word	0xffffffff


	//   ....[158]....
        /*0554*/ 	.word	0xffffffff


	//   ....[159]....
        /*0558*/ 	.word	0xffffffff


	//   ....[160]....
        /*055c*/ 	.word	0xffffffff


	//   ....[161]....
        /*0560*/ 	.word	0xffffffff


	//   ....[162]....
        /*0564*/ 	.word	0xffffffff


	//   ....[163]....
        /*0568*/ 	.word	0x0500000f


	//   ....[164]....
        /*056c*/ 	.word	0x0500000f


	//   ....[165]....
        /*0570*/ 	.word	0x0500000f


	//   ....[166]....
        /*0574*/ 	.word	0x0500000f


	//   ....[167]....
        /*0578*/ 	.word	0x0500000f


	//   ....[168]....
        /*057c*/ 	.word	0x0500000f


	//   ....[169]....
        /*0580*/ 	.word	0x0500000f


	//   ....[170]....
        /*0584*/ 	.word	0x0500000f


	//   ....[171]....
        /*0588*/ 	.word	0x0500000f


	//   ....[172]....
        /*058c*/ 	.word	0x0500000f


	//   ....[173]....
        /*0590*/ 	.word	0x0500000f


	//   ....[174]....
        /*0594*/ 	.word	0x0500000f


	//   ....[175]....
        /*0598*/ 	.word	0x0500000f


	//   ....[176]....
        /*059c*/ 	.word	0x0500000f


	//   ....[177]....
        /*05a0*/ 	.word	0x0500000f


	//   ....[178]....
        /*05a4*/ 	.word	0x0500000f


	//   ....[179]....
        /*05a8*/ 	.word	0x0500000f


	//   ....[180]....
        /*05ac*/ 	.word	0x0500000f


	//----- nvinfo : EIATTR_COOP_GROUP_INSTR_OFFSETS
	.align		4
.L_296:
        /*05b0*/ 	.byte	0x04, 0x28
        /*05b2*/ 	.short	(.L_298 - .L_297)


	//   ....[0]....
.L_297:
        /*05b4*/ 	.word	0x00000070


	//   ....[1]....
        /*05b8*/ 	.word	0x00000140


	//   ....[2]....
        /*05bc*/ 	.word	0x00000190


	//   ....[3]....
        /*05c0*/ 	.word	0x000003c0


	//   ....[4]....
        /*05c4*/ 	.word	0x00000520


	//   ....[5]....
        /*05c8*/ 	.word	0x00000640


	//   ....[6]....
        /*05cc*/ 	.word	0x000007a0


	//   ....[7]....
        /*05d0*/ 	.word	0x00001870


	//   ....[8]....
        /*05d4*/ 	.word	0x000026f0


	//   ....[9]....
        /*05d8*/ 	.word	0x000032f0


	//   ....[10]....
        /*05dc*/ 	.word	0x00003340


	//   ....[11]....
        /*05e0*/ 	.word	0x00003350


	//   ....[12]....
        /*05e4*/ 	.word	0x00003d60


	//   ....[13]....
        /*05e8*/ 	.word	0x00003e10


	//   ....[14]....
        /*05ec*/ 	.word	0x00005900


	//   ....[15]....
        /*05f0*/ 	.word	0x00006120


	//   ....[16]....
        /*05f4*/ 	.word	0x00006170


	//   ....[17]....
        /*05f8*/ 	.word	0x00006190


	//   ....[18]....
        /*05fc*/ 	.word	0x00006b60


	//   ....[19]....
        /*0600*/ 	.word	0x00006bc0


	//   ....[20]....
        /*0604*/ 	.word	0x000092d0


	//   ....[21]....
        /*0608*/ 	.word	0x000092f0


	//   ....[22]....
        /*060c*/ 	.word	0x00009320


	//   ....[23]....
        /*0610*/ 	.word	0x00009330


	//   ....[24]....
        /*0614*/ 	.word	0x0000af60


	//   ....[25]....
        /*0618*/ 	.word	0x0000af70


	//   ....[26]....
        /*061c*/ 	.word	0x0000afa0


	//   ....[27]....
        /*0620*/ 	.word	0x0000afb0


	//   ....[28]....
        /*0624*/ 	.word	0x0000c640


	//   ....[29]....
        /*0628*/ 	.word	0x0000c670


	//   ....[30]....
        /*062c*/ 	.word	0x0000c6a0


	//   ....[31]....
        /*0630*/ 	.word	0x0000c6d0


	//   ....[32]....
        /*0634*/ 	.word	0x0000c710


	//   ....[33]....
        /*0638*/ 	.word	0x0000c740


	//   ....[34]....
        /*063c*/ 	.word	0x0000c770


	//   ....[35]....
        /*0640*/ 	.word	0x0000c7a0


	//   ....[36]....
        /*0644*/ 	.word	0x0000c7d0


	//   ....[37]....
        /*0648*/ 	.word	0x0000c800


	//   ....[38]....
        /*064c*/ 	.word	0x0000c830


	//   ....[39]....
        /*0650*/ 	.word	0x0000c860


	//   ....[40]....
        /*0654*/ 	.word	0x0000c890


	//   ....[41]....
        /*0658*/ 	.word	0x0000c8c0


	//   ....[42]....
        /*065c*/ 	.word	0x0000c8f0


	//   ....[43]....
        /*0660*/ 	.word	0x0000c920


	//   ....[44]....
        /*0664*/ 	.word	0x0000c950


	//   ....[45]....
        /*0668*/ 	.word	0x0000c980


	//   ....[46]....
        /*066c*/ 	.word	0x0000c9b0


	//   ....[47]....
        /*0670*/ 	.word	0x0000c9e0


	//   ....[48]....
        /*0674*/ 	.word	0x0000ca10


	//   ....[49]....
        /*0678*/ 	.word	0x0000ca40


	//   ....[50]....
        /*067c*/ 	.word	0x0000ca70


	//   ....[51]....
        /*0680*/ 	.word	0x0000caa0


	//   ....[52]....
        /*0684*/ 	.word	0x0000cad0


	//   ....[53]....
        /*0688*/ 	.word	0x0000cb00


	//   ....[54]....
        /*068c*/ 	.word	0x0000cb30


	//   ....[55]....
        /*0690*/ 	.word	0x0000cb60


	//   ....[56]....
        /*0694*/ 	.word	0x0000cb90


	//   ....[57]....
        /*0698*/ 	.word	0x0000cbc0


	//   ....[58]....
        /*069c*/ 	.word	0x0000cbf0


	//   ....[59]....
        /*06a0*/ 	.word	0x0000cc20


	//   ....[60]....
        /*06a4*/ 	.word	0x0000cc50


	//   ....[61]....
        /*06a8*/ 	.word	0x0000cc80


	//   ....[62]....
        /*06ac*/ 	.word	0x0000cd00


	//   ....[63]....
        /*06b0*/ 	.word	0x0000cd40


	//   ....[64]....
        /*06b4*/ 	.word	0x0000cd80


	//   ....[65]....
        /*06b8*/ 	.word	0x0000cd90


	//   ....[66]....
        /*06bc*/ 	.word	0x0000cda0


	//   ....[67]....
        /*06c0*/ 	.word	0x0000cdb0


	//   ....[68]....
        /*06c4*/ 	.word	0x0000cdc0


	//   ....[69]....
        /*06c8*/ 	.word	0x0000cde0


	//   ....[70]....
        /*06cc*/ 	.word	0x0000ce00


	//   ....[71]....
        /*06d0*/ 	.word	0x0000ce10


	//   ....[72]....
        /*06d4*/ 	.word	0x0000ce20


	//   ....[73]....
        /*06d8*/ 	.word	0x0000ce30


	//   ....[74]....
        /*06dc*/ 	.word	0x0000ce60


	//   ....[75]....
        /*06e0*/ 	.word	0x0000ce80


	//   ....[76]....
        /*06e4*/ 	.word	0x0000cea0


	//   ....[77]....
        /*06e8*/ 	.word	0x0000ceb0


	//   ....[78]....
        /*06ec*/ 	.word	0x0000cec0


	//   ....[79]....
        /*06f0*/ 	.word	0x0000cee0


	//   ....[80]....
        /*06f4*/ 	.word	0x0000cef0


	//   ....[81]....
        /*06f8*/ 	.word	0x0000cf00


	//   ....[82]....
        /*06fc*/ 	.word	0x0000cf10


	//   ....[83]....
        /*0700*/ 	.word	0x0000cf20


	//   ....[84]....
        /*0704*/ 	.word	0x0000cf30


	//   ....[85]....
        /*0708*/ 	.word	0x0000cf40


	//   ....[86]....
        /*070c*/ 	.word	0x0000cf60


	//   ....[87]....
        /*0710*/ 	.word	0x0000cf80


	//   ....[88]....
        /*0714*/ 	.word	0x0000cf90


	//   ....[89]....
        /*0718*/ 	.word	0x0000cfa0


	//   ....[90]....
        /*071c*/ 	.word	0x0000cfb0


	//   ....[91]....
        /*0720*/ 	.word	0x0000cfc0


	//   ....[92]....
        /*0724*/ 	.word	0x0000d7c0


	//   ....[93]....
        /*0728*/ 	.word	0x0000d800


	//   ....[94]....
        /*072c*/ 	.word	0x0000d830


	//   ....[95]....
        /*0730*/ 	.word	0x0000d860


	//   ....[96]....
        /*0734*/ 	.word	0x0000e110


	//   ....[97]....
        /*0738*/ 	.word	0x0000e150


	//   ....[98]....
        /*073c*/ 	.word	0x0000e2d0


	//   ....[99]....
        /*0740*/ 	.word	0x0000e2f0


	//   ....[100]....
        /*0744*/ 	.word	0x0000e430


	//   ....[101]....
        /*0748*/ 	.word	0x0000e450


	//   ....[102]....
        /*074c*/ 	.word	0x0000e5a0


	//   ....[103]....
        /*0750*/ 	.word	0x0000e5c0


	//   ....[104]....
        /*0754*/ 	.word	0x0000ef60


	//   ....[105]....
        /*0758*/ 	.word	0x0000ef80


	//   ....[106]....
        /*075c*/ 	.word	0x0000f0c0


	//   ....[107]....
        /*0760*/ 	.word	0x0000f0e0


	//   ....[108]....
        /*0764*/ 	.word	0x0000f220


	//   ....[109]....
        /*0768*/ 	.word	0x0000f240


	//   ....[110]....
        /*076c*/ 	.word	0x0000f390


	//   ....[111]....
        /*0770*/ 	.word	0x0000f3b0


	//   ....[112]....
        /*0774*/ 	.word	0x0000f570


	//   ....[113]....
        /*0778*/ 	.word	0x0000f750


	//   ....[114]....
        /*077c*/ 	.word	0x0000f780


	//   ....[115]....
        /*0780*/ 	.word	0x0000f7b0


	//   ....[116]....
        /*0784*/ 	.word	0x0000f7f0


	//   ....[117]....
        /*0788*/ 	.word	0x0000f820


	//   ....[118]....
        /*078c*/ 	.word	0x0000f860


	//   ....[119]....
        /*0790*/ 	.word	0x0000f9f0


	//   ....[120]....
        /*0794*/ 	.word	0x0000fa20


	//   ....[121]....
        /*0798*/ 	.word	0x0000fa50


	//   ....[122]....
        /*079c*/ 	.word	0x0000fa80


	//   ....[123]....
        /*07a0*/ 	.word	0x0000fab0


	//   ....[124]....
        /*07a4*/ 	.word	0x0000faf0


	//   ....[125]....
        /*07a8*/ 	.word	0x0000fb90


	//   ....[126]....
        /*07ac*/ 	.word	0x0000fc20


	//   ....[127]....
        /*07b0*/ 	.word	0x0000fcd0


	//   ....[128]....
        /*07b4*/ 	.word	0x00011300


	//   ....[129]....
        /*07b8*/ 	.word	0x00011f90


	//   ....[130]....
        /*07bc*/ 	.word	0x00011fb0


	//   ....[131]....
        /*07c0*/ 	.word	0x00011fe0


	//   ....[132]....
        /*07c4*/ 	.word	0x00012000


	//   ....[133]....
        /*07c8*/ 	.word	0x00012100


	//   ....[134]....
        /*07cc*/ 	.word	0x00012110


	//   ....[135]....
        /*07d0*/ 	.word	0x00012190


	//   ....[136]....
        /*07d4*/ 	.word	0x000121a0


	//   ....[137]....
        /*07d8*/ 	.word	0x00012220


	//   ....[138]....
        /*07dc*/ 	.word	0x00012230


	//   ....[139]....
        /*07e0*/ 	.word	0x000122b0


	//   ....[140]....
        /*07e4*/ 	.word	0x000122c0


	//   ....[141]....
        /*07e8*/ 	.word	0x00012340


	//   ....[142]....
        /*07ec*/ 	.word	0x00012350


	//   ....[143]....
        /*07f0*/ 	.word	0x00012360


	//   ....[144]....
        /*07f4*/ 	.word	0x00012370


	//   ....[145]....
        /*07f8*/ 	.word	0x00014680


	//   ....[146]....
        /*07fc*/ 	.word	0x000146b0


	//   ....[147]....
        /*0800*/ 	.word	0x000146e0


	//   ....[148]....
        /*0804*/ 	.word	0x00014710


	//   ....[149]....
        /*0808*/ 	.word	0x00014740


	//   ....[150]....
        /*080c*/ 	.word	0x00014750


	//   ....[151]....
        /*0810*/ 	.word	0x00014780


	//   ....[152]....
        /*0814*/ 	.word	0x00014790


	//   ....[153]....
        /*0818*/ 	.word	0x000148d0


	//   ....[154]....
        /*081c*/ 	.word	0x00014910


	//   ....[155]....
        /*0820*/ 	.word	0x00014940


	//   ....[156]....
        /*0824*/ 	.word	0x00014970


	//   ....[157]....
        /*0828*/ 	.word	0x000149a0


	//   ....[158]....
        /*082c*/ 	.word	0x000149d0


	//   ....[159]....
        /*0830*/ 	.word	0x00014a60


	//   ....[160]....
        /*0834*/ 	.word	0x00014af0


	//   ....[161]....
        /*0838*/ 	.word	0x00014b60


	//   ....[162]....
        /*083c*/ 	.word	0x000151f0


	//   ....[163]....
        /*0840*/ 	.word	0x000157f0


	//   ....[164]....
        /*0844*/ 	.word	0x000159d0


	//   ....[165]....
        /*0848*/ 	.word	0x00015a40


	//   ....[166]....
        /*084c*/ 	.word	0x00015aa0


	//   ....[167]....
        /*0850*/ 	.word	0x00015b40


	//   ....[168]....
        /*0854*/ 	.word	0x00015c00


	//   ....[169]....
        /*0858*/ 	.word	0x00015d10


	//   ....[170]....
        /*085c*/ 	.word	0x00015d70


	//   ....[171]....
        /*0860*/ 	.word	0x00015e60


	//   ....[172]....
        /*0864*/ 	.word	0x00015ec0


	//   ....[173]....
        /*0868*/ 	.word	0x00015fb0


	//   ....[174]....
        /*086c*/ 	.word	0x00016010


	//   ....[175]....
        /*0870*/ 	.word	0x00016100


	//   ....[176]....
        /*0874*/ 	.word	0x00016160


	//   ....[177]....
        /*0878*/ 	.word	0x00016240


	//   ....[178]....
        /*087c*/ 	.word	0x000162a0


	//   ....[179]....
        /*0880*/ 	.word	0x00016370


	//   ....[180]....
        /*0884*/ 	.word	0x000166c0


	//----- nvinfo : EIATTR_REG_RECONFIG
	.align		4
.L_298:
        /*0888*/ 	.byte	0x01, 0x54
	.zero		2


	//----- nvinfo : EIATTR_SYSCALL_OFFSETS
	.align		4
        /*088c*/ 	.byte	0x04, 0x46
        /*088e*/ 	.short	(.L_300 - .L_299)


	//   ....[0]....
.L_299:
        /*0890*/ 	.word	0x00001a50


	//   ....[1]....
        /*0894*/ 	.word	0x00010d80


	//   ....[2]....
        /*0898*/ 	.word	0x00010ee0


	//   ....[3]....
        /*089c*/ 	.word	0x00011030


	//   ....[4]....
        /*08a0*/ 	.word	0x00011170


	//   ....[5]....
        /*08a4*/ 	.word	0x00011ba0


	//----- nvinfo : EIATTR_MBARRIER_INSTR_OFFSETS
	.align		4
.L_300:
        /*08a8*/ 	.byte	0x04, 0x39
        /*08aa*/ 	.short	(.L_302 - .L_301)


	//   ....[0]....
.L_301:
        /*08ac*/ 	.word	0x00000270
        /*08b0*/ 	.word	0x000000ff
        /*08b4*/ 	.word	0x00038800
        /*08b8*/ 	.short	0x0100
        /*08ba*/ 	.byte	0x08
	.zero		1


	//   ....[1]....
        /*08bc*/ 	.word	0x00000280
        /*08c0*/ 	.word	0x000000ff
        /*08c4*/ 	.word	0x00038820
        /*08c8*/ 	.short	0x0100
        /*08ca*/ 	.byte	0x08
	.zero		1


	//   ....[2]....
        /*08cc*/ 	.word	0x00000370
        /*08d0*/ 	.word	0x000000ff
        /*08d4*/ 	.word	0x00038830
        /*08d8*/ 	.short	0x0100
        /*08da*/ 	.byte	0x08
	.zero		1


	//   ....[3]....
        /*08dc*/ 	.word	0x00000380
        /*08e0*/ 	.word	0x000000ff
        /*08e4*/ 	.word	0x00038840
        /*08e8*/ 	.short	0x0100
        /*08ea*/ 	.byte	0x08
	.zero		1


	//   ....[4]....
        /*08ec*/ 	.word	0x00000390
        /*08f0*/ 	.word	0x000000ff
        /*08f4*/ 	.word	0x00038838
        /*08f8*/ 	.short	0x0100
        /*08fa*/ 	.byte	0x08
	.zero		1


	//   ....[5]....
        /*08fc*/ 	.word	0x000003a0
        /*0900*/ 	.word	0x000000ff
        /*0904*/ 	.word	0x00038848
        /*0908*/ 	.short	0x0100
        /*090a*/ 	.byte	0x08
	.zero		1


	//   ....[6]....
        /*090c*/ 	.word	0x000004d0
        /*0910*/ 	.word	0x000000ff
        /*0914*/ 	.word	0x00038850
        /*0918*/ 	.short	0x0100
        /*091a*/ 	.byte	0x08
	.zero		1


	//   ....[7]....
        /*091c*/ 	.word	0x000004e0
        /*0920*/ 	.word	0x000000ff
        /*0924*/ 	.word	0x00038860
        /*0928*/ 	.short	0x0100
        /*092a*/ 	.byte	0x08
	.zero		1


	//   ....[8]....
        /*092c*/ 	.word	0x000004f0
        /*0930*/ 	.word	0x000000ff
        /*0934*/ 	.word	0x00038858
        /*0938*/ 	.short	0x0100
        /*093a*/ 	.byte	0x08
	.zero		1


	//   ....[9]....
        /*093c*/ 	.word	0x00000500
        /*0940*/ 	.word	0x000000ff
        /*0944*/ 	.word	0x00038868
        /*0948*/ 	.short	0x0100
        /*094a*/ 	.byte	0x08
	.zero		1


	//   ....[10]....
        /*094c*/ 	.word	0x000005f0
        /*0950*/ 	.word	0x000000ff
        /*0954*/ 	.word	0x00038870
        /*0958*/ 	.short	0x0100
        /*095a*/ 	.byte	0x06
	.zero		1


	//   ....[11]....
        /*095c*/ 	.word	0x00000600
        /*0960*/ 	.word	0x000000ff
        /*0964*/ 	.word	0x00038880
        /*0968*/ 	.short	0x0100
        /*096a*/ 	.byte	0x06
	.zero		1


	//   ....[12]....
        /*096c*/ 	.word	0x00000610
        /*0970*/ 	.word	0x000000ff
        /*0974*/ 	.word	0x00038878
        /*0978*/ 	.short	0x0100
        /*097a*/ 	.byte	0x06
	.zero		1


	//   ....[13]....
        /*097c*/ 	.word	0x00000620
        /*0980*/ 	.word	0x000000ff
        /*0984*/ 	.word	0x00038888
        /*0988*/ 	.short	0x0100
        /*098a*/ 	.byte	0x06
	.zero		1


	//   ....[14]....
        /*098c*/ 	.word	0x00000750
        /*0990*/ 	.word	0x000000ff
        /*0994*/ 	.word	0x00038890
        /*0998*/ 	.short	0x0100
        /*099a*/ 	.byte	0x08
	.zero		1


	//   ....[15]....
        /*099c*/ 	.word	0x00000760
        /*09a0*/ 	.word	0x000000ff
        /*09a4*/ 	.word	0x000388a0
        /*09a8*/ 	.short	0x0100
        /*09aa*/ 	.byte	0x08
	.zero		1


	//   ....[16]....
        /*09ac*/ 	.word	0x00000770
        /*09b0*/ 	.word	0x000000ff
        /*09b4*/ 	.word	0x00038898
        /*09b8*/ 	.short	0x0100
        /*09ba*/ 	.byte	0x08
	.zero		1


	//   ....[17]....
        /*09bc*/ 	.word	0x00000780
        /*09c0*/ 	.word	0x000000ff
        /*09c4*/ 	.word	0x000388a8
        /*09c8*/ 	.short	0x0100
        /*09ca*/ 	.byte	0x08
	.zero		1


	//   ....[18]....
        /*09cc*/ 	.word	0x000008b0
        /*09d0*/ 	.word	0x000000ff
        /*09d4*/ 	.word	0x000388b0
        /*09d8*/ 	.short	0x0100
        /*09da*/ 	.byte	0x08
	.zero		1


	//   ....[19]....
        /*09dc*/ 	.word	0x000008c0
        /*09e0*/ 	.word	0x000000ff
        /*09e4*/ 	.word	0x000388c0
        /*09e8*/ 	.short	0x0100
        /*09ea*/ 	.byte	0x08
	.zero		1


	//   ....[20]....
        /*09ec*/ 	.word	0x000008d0
        /*09f0*/ 	.word	0x000000ff
        /*09f4*/ 	.word	0x000388b8
        /*09f8*/ 	.short	0x0100
        /*09fa*/ 	.byte	0x08
	.zero		1


	//   ....[21]....
        /*09fc*/ 	.word	0x000008e0
        /*0a00*/ 	.word	0x000000ff
        /*0a04*/ 	.word	0x000388c8
        /*0a08*/ 	.short	0x0100
        /*0a0a*/ 	.byte	0x08
	.zero		1


	//   ....[22]....
        /*0a0c*/ 	.word	0x00001d80
        /*0a10*/ 	.word	0x000000ff
        /*0a14*/ 	.word	0x00038800
        /*0a18*/ 	.short	0x010a
        /*0a1a*/ 	.byte	0x29
	.zero		1


	//   ....[23]....
        /*0a1c*/ 	.word	0x00001e20
        /*0a20*/ 	.word	0x00000002
        /*0a24*/ 	.word	0x00038830
        /*0a28*/ 	.short	0x010a
        /*0a2a*/ 	.byte	0x3f
	.zero		1


	//   ....[24]....
        /*0a2c*/ 	.word	0x00001e80
        /*0a30*/ 	.word	0x00000002
        /*0a34*/ 	.word	0x00038830
        /*0a38*/ 	.short	0x010a
        /*0a3a*/ 	.byte	0x3f
	.zero		1


	//   ....[25]....
        /*0a3c*/ 	.word	0x00002bb0
        /*0a40*/ 	.word	0x00000002
        /*0a44*/ 	.word	0x00000000
        /*0a48*/ 	.short	0x0101
        /*0a4a*/ 	.byte	0x3f
	.zero		1


	//   ....[26]....
        /*0a4c*/ 	.word	0x00004cf0
        /*0a50*/ 	.word	0x000000ff
        /*0a54*/ 	.word	0x00038830
        /*0a58*/ 	.short	0x010a
        /*0a5a*/ 	.byte	0x06
	.zero		1


	//   ....[27]....
        /*0a5c*/ 	.word	0x00004d30
        /*0a60*/ 	.word	0x000000ff
        /*0a64*/ 	.word	0x00038830
        /*0a68*/ 	.short	0x010a
        /*0a6a*/ 	.byte	0x06
	.zero		1


	//   ....[28]....
        /*0a6c*/ 	.word	0x000050a0
        /*0a70*/ 	.word	0x000000ff
        /*0a74*/ 	.word	0x00038850
        /*0a78*/ 	.short	0x010a
        /*0a7a*/ 	.byte	0x06
	.zero		1


	//   ....[29]....
        /*0a7c*/ 	.word	0x000050e0
        /*0a80*/ 	.word	0x000000ff
        /*0a84*/ 	.word	0x00038850
        /*0a88*/ 	.short	0x010a
        /*0a8a*/ 	.byte	0x06
	.zero		1


	//   ....[30]....
        /*0a8c*/ 	.word	0x000074d0
        /*0a90*/ 	.word	0x00000003
        /*0a94*/ 	.word	0x00000000
        /*0a98*/ 	.short	0x0101
        /*0a9a*/ 	.byte	0x3f
	.zero		1


	//   ....[31]....
        /*0a9c*/ 	.word	0x00007710
        /*0aa0*/ 	.word	0x000000ff
        /*0aa4*/ 	.word	0x00000000
        /*0aa8*/ 	.short	0x0101
        /*0aaa*/ 	.byte	0x07
	.zero		1


	//   ....[32]....
        /*0aac*/ 	.word	0x000081d0
        /*0ab0*/ 	.word	0x000000ff
        /*0ab4*/ 	.word	0x00038830
        /*0ab8*/ 	.short	0x010a
        /*0aba*/ 	.byte	0x06
	.zero		1


	//   ....[33]....
        /*0abc*/ 	.word	0x00008210
        /*0ac0*/ 	.word	0x000000ff
        /*0ac4*/ 	.word	0x00038830
        /*0ac8*/ 	.short	0x010a
        /*0aca*/ 	.byte	0x06
	.zero		1


	//   ....[34]....
        /*0acc*/ 	.word	0x00008550
        /*0ad0*/ 	.word	0x000000ff
        /*0ad4*/ 	.word	0x00038850
        /*0ad8*/ 	.short	0x010a
        /*0ada*/ 	.byte	0x06
	.zero		1


	//   ....[35]....
        /*0adc*/ 	.word	0x00008590
        /*0ae0*/ 	.word	0x000000ff
        /*0ae4*/ 	.word	0x00038850
        /*0ae8*/ 	.short	0x010a
        /*0aea*/ 	.byte	0x06
	.zero		1


	//   ....[36]....
        /*0aec*/ 	.word	0x00009f50
        /*0af0*/ 	.word	0x00000002
        /*0af4*/ 	.word	0x00000000
        /*0af8*/ 	.short	0x0101
        /*0afa*/ 	.byte	0x3f
	.zero		1


	//   ....[37]....
        /*0afc*/ 	.word	0x0000a240
        /*0b00*/ 	.word	0x000000ff
        /*0b04*/ 	.word	0x00000000
        /*0b08*/ 	.short	0x0101
        /*0b0a*/ 	.byte	0x07
	.zero		1


	//   ....[38]....
        /*0b0c*/ 	.word	0x0000ac40
        /*0b10*/ 	.word	0x000000ff
        /*0b14*/ 	.word	0x00038850
        /*0b18*/ 	.short	0x010a
        /*0b1a*/ 	.byte	0x10
	.zero		1


	//   ....[39]....
        /*0b1c*/ 	.word	0x0000ac80
        /*0b20*/ 	.word	0x000000ff
        /*0b24*/ 	.word	0x00038850
        /*0b28*/ 	.short	0x010a
        /*0b2a*/ 	.byte	0x10
	.zero		1


	//   ....[40]....
        /*0b2c*/ 	.word	0x0000b3c0
        /*0b30*/ 	.word	0x000000ff
        /*0b34*/ 	.word	0x00000000
        /*0b38*/ 	.short	0x0101
        /*0b3a*/ 	.byte	0x04
	.zero		1


	//   ....[41]....
        /*0b3c*/ 	.word	0x0000e140
        /*0b40*/ 	.word	0x00000003
        /*0b44*/ 	.word	0x00000000
        /*0b48*/ 	.short	0x0101
        /*0b4a*/ 	.byte	0x3f
	.zero		1


	//   ....[42]....
        /*0b4c*/ 	.word	0x00011560
        /*0b50*/ 	.word	0x00000004
        /*0b54*/ 	.word	0x00038880
        /*0b58*/ 	.short	0x010a
        /*0b5a*/ 	.byte	0x3f
	.zero		1


	//   ....[43]....
        /*0b5c*/ 	.word	0x00011770
        /*0b60*/ 	.word	0x00000004
        /*0b64*/ 	.word	0x00038840
        /*0b68*/ 	.short	0x010a
        /*0b6a*/ 	.byte	0x3f
	.zero		1


	//   ....[44]....
        /*0b6c*/ 	.word	0x00012490
        /*0b70*/ 	.word	0x00000013
        /*0b74*/ 	.word	0x00038800
        /*0b78*/ 	.short	0x0107
        /*0b7a*/ 	.byte	0x3f
	.zero		1


	//   ....[45]....
        /*0b7c*/ 	.word	0x00012590
        /*0b80*/ 	.word	0x00000013
        /*0b84*/ 	.word	0x00038800
        /*0b88*/ 	.short	0x0101
        /*0b8a*/ 	.byte	0x3f
	.zero		1


	//   ....[46]....
        /*0b8c*/ 	.word	0x000125b0
        /*0b90*/ 	.word	0x00000013
        /*0b94*/ 	.word	0x00038820
        /*0b98*/ 	.short	0x010a
        /*0b9a*/ 	.byte	0x3f
	.zero		1


	//   ....[47]....
        /*0b9c*/ 	.word	0x000128b0
        /*0ba0*/ 	.word	0x00000004
        /*0ba4*/ 	.word	0x00038880
        /*0ba8*/ 	.short	0x010a
        /*0baa*/ 	.byte	0x3f
	.zero		1


	//   ....[48]....
        /*0bac*/ 	.word	0x00012c10
        /*0bb0*/ 	.word	0x00000004
        /*0bb4*/ 	.word	0x00038840
        /*0bb8*/ 	.short	0x010a
        /*0bba*/ 	.byte	0x3f
	.zero		1


	//   ....[49]....
        /*0bbc*/ 	.word	0x00012fd0
        /*0bc0*/ 	.word	0x00000014
        /*0bc4*/ 	.word	0x00038870
        /*0bc8*/ 	.short	0x010a
        /*0bca*/ 	.byte	0x3f
	.zero		1


	//   ....[50]....
        /*0bcc*/ 	.word	0x00013040
        /*0bd0*/ 	.word	0x00000014
        /*0bd4*/ 	.word	0x00038860
        /*0bd8*/ 	.short	0x010a
        /*0bda*/ 	.byte	0x3f
	.zero		1


	//   ....[51]....
        /*0bdc*/ 	.word	0x00013840
        /*0be0*/ 	.word	0x00000014
        /*0be4*/ 	.word	0x00038850
        /*0be8*/ 	.short	0x0101
        /*0bea*/ 	.byte	0x3f
	.zero		1


	//   ....[52]....
        /*0bec*/ 	.word	0x000138c0
        /*0bf0*/ 	.word	0x00000014
        /*0bf4*/ 	.word	0x00000000
        /*0bf8*/ 	.short	0x0101
        /*0bfa*/ 	.byte	0x3f
	.zero		1


	//   ....[53]....
        /*0bfc*/ 	.word	0x00013af0
        /*0c00*/ 	.word	0x00000011
        /*0c04*/ 	.word	0x00038870
        /*0c08*/ 	.short	0x010a
        /*0c0a*/ 	.byte	0x3f
	.zero		1


	//   ....[54]....
        /*0c0c*/ 	.word	0x00013b60
        /*0c10*/ 	.word	0x00000011
        /*0c14*/ 	.word	0x00038860
        /*0c18*/ 	.short	0x010a
        /*0c1a*/ 	.byte	0x3f
	.zero		1


	//   ....[55]....
        /*0c1c*/ 	.word	0x00014380
        /*0c20*/ 	.word	0x00000011
        /*0c24*/ 	.word	0x00038850
        /*0c28*/ 	.short	0x0101
        /*0c2a*/ 	.byte	0x3f
	.zero		1


	//   ....[56]....
        /*0c2c*/ 	.word	0x000143d0
        /*0c30*/ 	.word	0x00000011
        /*0c34*/ 	.word	0x00000000
        /*0c38*/ 	.short	0x0101
        /*0c3a*/ 	.byte	0x3f
	.zero		1


	//   ....[57]....
        /*0c3c*/ 	.word	0x00015170
        /*0c40*/ 	.word	0x00000000
        /*0c44*/ 	.word	0x00038820
        /*0c48*/ 	.short	0x010a
        /*0c4a*/ 	.byte	0x3f
	.zero		1


	//   ....[58]....
        /*0c4c*/ 	.word	0x00015330
        /*0c50*/ 	.word	0x00000006
        /*0c54*/ 	.word	0x00000000
        /*0c58*/ 	.short	0x010a
        /*0c5a*/ 	.byte	0x3f
	.zero		1


	//   ....[59]....
        /*0c5c*/ 	.word	0x000153a0
        /*0c60*/ 	.word	0x00000007
        /*0c64*/ 	.word	0x00000000
        /*0c68*/ 	.short	0x010a
        /*0c6a*/ 	.byte	0x3f
	.zero		1


	//   ....[60]....
        /*0c6c*/ 	.word	0x00015400
        /*0c70*/ 	.word	0x00000004
        /*0c74*/ 	.word	0x00038860
        /*0c78*/ 	.short	0x010a
        /*0c7a*/ 	.byte	0x3f
	.zero		1


	//   ....[61]....
        /*0c7c*/ 	.word	0x00015450
        /*0c80*/ 	.word	0x00000003
        /*0c84*/ 	.word	0x00038860
        /*0c88*/ 	.short	0x010a
        /*0c8a*/ 	.byte	0x3f
	.zero		1


	//   ....[62]....
        /*0c8c*/ 	.word	0x00015490
        /*0c90*/ 	.word	0x00000004
        /*0c94*/ 	.word	0x00038880
        /*0c98*/ 	.short	0x010a
        /*0c9a*/ 	.byte	0x3f
	.zero		1


	//   ....[63]....
        /*0c9c*/ 	.word	0x000154b0
        /*0ca0*/ 	.word	0x00000003
        /*0ca4*/ 	.word	0x00038880
        /*0ca8*/ 	.short	0x010a
        /*0caa*/ 	.byte	0x3f
	.zero		1


	//   ....[64]....
        /*0cac*/ 	.word	0x00015520
        /*0cb0*/ 	.word	0x00000003
        /*0cb4*/ 	.word	0x00038800
        /*0cb8*/ 	.short	0x010a
        /*0cba*/ 	.byte	0x3f
	.zero		1


	//   ....[65]....
        /*0cbc*/ 	.word	0x00015570
        /*0cc0*/ 	.word	0x00000002
        /*0cc4*/ 	.word	0x00038830
        /*0cc8*/ 	.short	0x010a
        /*0cca*/ 	.byte	0x3f
	.zero		1


	//   ....[66]....
        /*0ccc*/ 	.word	0x000155d0
        /*0cd0*/ 	.word	0x00000007
        /*0cd4*/ 	.word	0x00038830
        /*0cd8*/ 	.short	0x010a
        /*0cda*/ 	.byte	0x3f
	.zero		1


	//   ....[67]....
        /*0cdc*/ 	.word	0x00015630
        /*0ce0*/ 	.word	0x00000007
        /*0ce4*/ 	.word	0x00038850
        /*0ce8*/ 	.short	0x010a
        /*0cea*/ 	.byte	0x3f
	.zero		1


	//   ....[68]....
        /*0cec*/ 	.word	0x00015690
        /*0cf0*/ 	.word	0x00000007
        /*0cf4*/ 	.word	0x00038830
        /*0cf8*/ 	.short	0x010a
        /*0cfa*/ 	.byte	0x3f
	.zero		1


	//   ....[69]....
        /*0cfc*/ 	.word	0x000156f0
        /*0d00*/ 	.word	0x00000007
        /*0d04*/ 	.word	0x00038850
        /*0d08*/ 	.short	0x010a
        /*0d0a*/ 	.byte	0x3f
	.zero		1


	//   ....[70]....
        /*0d0c*/ 	.word	0x00015750
        /*0d10*/ 	.word	0x00000005
        /*0d14*/ 	.word	0x00038850
        /*0d18*/ 	.short	0x010a
        /*0d1a*/ 	.byte	0x3f
	.zero		1


	//   ....[71]....
        /*0d1c*/ 	.word	0x000158a0
        /*0d20*/ 	.word	0x00000004
        /*0d24*/ 	.word	0x00038880
        /*0d28*/ 	.short	0x010a
        /*0d2a*/ 	.byte	0x3f
	.zero		1


	//   ....[72]....
        /*0d2c*/ 	.word	0x000158f0
        /*0d30*/ 	.word	0x00000004
        /*0d34*/ 	.word	0x00038840
        /*0d38*/ 	.short	0x010a
        /*0d3a*/ 	.byte	0x3f
	.zero		1


	//   ....[73]....
        /*0d3c*/ 	.word	0x000163b0
        /*0d40*/ 	.word	0x00000013
        /*0d44*/ 	.word	0x00038820
        /*0d48*/ 	.short	0x010a
        /*0d4a*/ 	.byte	0x3f
	.zero		1


	//   ....[74]....
        /*0d4c*/ 	.word	0x00016400
        /*0d50*/ 	.word	0x00000004
        /*0d54*/ 	.word	0x00038880
        /*0d58*/ 	.short	0x010a
        /*0d5a*/ 	.byte	0x3f
	.zero		1


	//   ....[75]....
        /*0d5c*/ 	.word	0x00016450
        /*0d60*/ 	.word	0x00000004
        /*0d64*/ 	.word	0x00038840
        /*0d68*/ 	.short	0x010a
        /*0d6a*/ 	.byte	0x3f
	.zero		1


	//   ....[76]....
        /*0d6c*/ 	.word	0x000164a0
        /*0d70*/ 	.word	0x00000014
        /*0d74*/ 	.word	0x00038870
        /*0d78*/ 	.short	0x010a
        /*0d7a*/ 	.byte	0x3f
	.zero		1


	//   ....[77]....
        /*0d7c*/ 	.word	0x000164f0
        /*0d80*/ 	.word	0x00000014
        /*0d84*/ 	.word	0x00038860
        /*0d88*/ 	.short	0x010a
        /*0d8a*/ 	.byte	0x3f
	.zero		1


	//   ....[78]....
        /*0d8c*/ 	.word	0x00016540
        /*0d90*/ 	.word	0x00000011
        /*0d94*/ 	.word	0x00038870
        /*0d98*/ 	.short	0x010a
        /*0d9a*/ 	.byte	0x3f
	.zero		1


	//   ....[79]....
        /*0d9c*/ 	.word	0x00016590
        /*0da0*/ 	.word	0x00000011
        /*0da4*/ 	.word	0x00038860
        /*0da8*/ 	.short	0x010a
        /*0daa*/ 	.byte	0x3f
	.zero		1


	//   ....[80]....
        /*0dac*/ 	.word	0x000165e0
        /*0db0*/ 	.word	0x00000000
        /*0db4*/ 	.word	0x00038820
        /*0db8*/ 	.short	0x010a
        /*0dba*/ 	.byte	0x3f
	.zero		1


	//   ....[81]....
        /*0dbc*/ 	.word	0x00016780
        /*0dc0*/ 	.word	0x00000006
        /*0dc4*/ 	.word	0x00000000
        /*0dc8*/ 	.short	0x010a
        /*0dca*/ 	.byte	0x3f
	.zero		1


	//   ....[82]....
        /*0dcc*/ 	.word	0x000167d0
        /*0dd0*/ 	.word	0x00000007
        /*0dd4*/ 	.word	0x00000000
        /*0dd8*/ 	.short	0x010a
        /*0dda*/ 	.byte	0x3f
	.zero		1


	//   ....[83]....
        /*0ddc*/ 	.word	0x00016820
        /*0de0*/ 	.word	0x00000004
        /*0de4*/ 	.word	0x00038860
        /*0de8*/ 	.short	0x010a
        /*0dea*/ 	.byte	0x3f
	.zero		1


	//   ....[84]....
        /*0dec*/ 	.word	0x00016870
        /*0df0*/ 	.word	0x00000003
        /*0df4*/ 	.word	0x00038860
        /*0df8*/ 	.short	0x010a
        /*0dfa*/ 	.byte	0x3f
	.zero		1


	//   ....[85]....
        /*0dfc*/ 	.word	0x000168c0
        /*0e00*/ 	.word	0x00000004
        /*0e04*/ 	.word	0x00038880
        /*0e08*/ 	.short	0x010a
        /*0e0a*/ 	.byte	0x3f
	.zero		1


	//----- nvinfo : EIATTR_NUM_MBARRIERS
	.align		4
.L_302:
        /*0e0c*/ 	.byte	0x03, 0x38
        /*0e0e*/ 	.short	0x0016


	//----- nvinfo : EIATTR_EXIT_INSTR_OFFSETS
	.align		4
        /*0e10*/ 	.byte	0x04, 0x1c
        /*0e12*/ 	.short	(.L_304 - .L_303)


	//   ....[0]....
.L_303:
        /*0e14*/ 	.word	0x00000a80


	//   ....[1]....
        /*0e18*/ 	.word	0x0000f520


	//   ....[2]....
        /*0e1c*/ 	.word	0x00015500


	//----- nvinfo : EIATTR_MAX_THREADS
	.align		4
.L_304:
        /*0e20*/ 	.byte	0x04, 0x05
        /*0e22*/ 	.short	(.L_306 - .L_305)
.L_305:
        /*0e24*/ 	.word	0x00000180
        /*0e28*/ 	.word	0x00000001
        /*0e2c*/ 	.word	0x00000001


	//----- nvinfo : EIATTR_CRS_STACK_SIZE
	.align		4
.L_306:
        /*0e30*/ 	.byte	0x04, 0x1e
        /*0e32*/ 	.short	(.L_308 - .L_307)
.L_307:
        /*0e34*/ 	.word	0x00000000


	//----- nvinfo : EIATTR_CBANK_PARAM_SIZE
	.align		4
.L_308:
        /*0e38*/ 	.byte	0x03, 0x19
        /*0e3a*/ 	.short	0x0af0


	//----- nvinfo : EIATTR_PARAM_CBANK
	.align		4
        /*0e3c*/ 	.byte	0x04, 0x0a
        /*0e3e*/ 	.short	(.L_310 - .L_309)
	.align		4
.L_309:
        /*0e40*/ 	.word	index@(.nv.constant0._ZN7cutlass13device_kernelIN5flash11enable_sm90INS1_16FlashAttnFwdSm90INS1_25CollectiveMainloopFwdSm90ILi2EN4cute5tupleIJNS5_1CILi1EEES8_S8_EEENS6_IJNS7_ILi128EEESA_NS7_ILi256EEEEEELi256ENS_12float_e4m3_tEfNS_4arch4Sm90ELb1ELb0ELb1ELb1ELb0ELb0ELb0ELb1ELb1ELb1ELb0ELb0EEENS1_21CollectiveEpilogueFwdINS6_IJSA_SB_SA_EEES9_NS_10bfloat16_tESF_Li256ELb1ELb1ELb0ELb1EEENS1_36VarlenDynamicPersistentTileSchedulerILi128ELi128ELi256ELi128ELb0ELb1ELb1ELb1ELb1ELb1EEEEEEEEEvNT_6ParamsE)
        /*0e44*/ 	.short	0x0210
        /*0e46*/ 	.short	0x0af0


	//----- nvinfo : EIATTR_SW_WAR
	.align		4
.L_310:
        /*0e48*/ 	.byte	0x04, 0x36
        /*0e4a*/ 	.short	(.L_312 - .L_311)
.L_311:
        /*0e4c*/ 	.word	0x00000008
.L_312:


//--------------------- .nv.info._ZN7cutlass13device_kernelIN5flash11enable_sm90INS1_16FlashAttnFwdSm90INS1_25CollectiveMainloopFwdSm90ILi2EN4cute5tupleIJNS5_1CILi1EEES8_S8_EEENS6_IJNS7_ILi128EEESA_NS7_ILi256EEEEEELi256ENS_12float_e4m3_tEfNS_4arch4Sm90ELb1ELb0ELb1ELb1ELb0ELb1ELb0ELb1ELb1ELb1ELb0ELb0EEENS1_21CollectiveEpilogueFwdINS6_IJSA_SB_SA_EEES9_NS_10bfloat16_tESF_Li256ELb1ELb1ELb0ELb1EEENS1_36VarlenDynamicPersistentTileSchedulerILi128ELi128ELi256ELi128ELb0ELb1ELb1ELb1ELb1ELb1EEEEEEEEEvNT_6ParamsE --------------------------
	.section	.nv.info._ZN7cutlass13device_kernelIN5flash11enable_sm90INS1_16FlashAttnFwdSm90INS1_25CollectiveMainloopFwdSm90ILi2EN4cute5tupleIJNS5_1CILi1EEES8_S8_EEENS6_IJNS7_ILi128EEESA_NS7_ILi256EEEEEELi256ENS_12float_e4m3_tEfNS_4arch4Sm90ELb1ELb0ELb1ELb1ELb0ELb1ELb0ELb1ELb1ELb1ELb0ELb0EEENS1_21CollectiveEpilogueFwdINS6_IJSA_SB_SA_EEES9_NS_10bfloat16_tESF_Li256ELb1ELb1ELb0ELb1EEENS1_36VarlenDynamicPersistentTileSchedulerILi128ELi128ELi256ELi128ELb0ELb1ELb1ELb1ELb1ELb1EEEEEEEEEvNT_6ParamsE,"",@"SHT_CUDA_INFO"
	.sectionflags	@""
	.align	4


	//----- nvinfo : EIATTR_CUDA_API_VERSION
	.align		4
        /*0000*/ 	.byte	0x04, 0x37
        /*0002*/ 	.short	(.L_314 - .L_313)
.L_313:
        /*0004*/ 	.word	0x00000082


	//----- nvinfo : EIATTR_KPARAM_INFO
	.align		4
.L_314:
        /*0008*/ 	.byte	0x04, 0x17
        /*000a*/ 	.short	(.L_316 - .L_315)
.L_315:
        /*000c*/ 	.word	0x00000000
        /*0010*/ 	.short	0x0000
        /*0012*/ 	.short	0x0070
        /*0014*/ 	.byte	0x00, 0xf0, 0x01, 0x2a


	//----- nvinfo : EIATTR_SPARSE_MMA_MASK
	.align		4
.L_316:
        /*0018*/ 	.byte	0x03, 0x50
        /*001a*/ 	.short	0x0000


	//----- nvinfo : EIATTR_MAXREG_COUNT
	.align		4
        /*001c*/ 	.byte	0x03, 0x1b
        /*001e*/ 	.short	0x00a8


	//----- nvinfo : EIATTR_NUM_BARRIERS
	.align		4
        /*0020*/ 	.byte	0x02, 0x4c
        /*0022*/ 	.byte	0x10
	.zero		1


	//----- nvinfo : EIATTR_EXTERNS
	.align		4
        /*0024*/ 	.byte	0x04, 0x0f
        /*0026*/ 	.short	(.L_318 - .L_317)


	//   ....[0]....
	.align		4
.L_317:
        /*0028*/ 	.word	index@(__assertfail)


	//----- nvinfo : EIATTR_ANNOTATIONS
	.align		4
.L_318:
        /*002c*/ 	.byte	0x04, 0x55
        /*002e*/ 	.short	(.L_320 - .L_319)


	//   ....[0]....
.L_319:
        /* <DEDUP_REMOVED lines=116> */


	//----- nvinfo : EIATTR_MERCURY_ISA_VERSION
	.align		4
.L_320:
        /*0758*/ 	.byte	0x03, 0x5f
        /*075a*/ 	.short	0x0101


	//----- nvinfo : EIATTR_UNUSED_LOAD_BYTE_OFFSET
	.align		4
        /*075c*/ 	.byte	0x04, 0x44
        /*075e*/ 	.short	(.L_322 - .L_321)


	//   ....[0]....
.L_321:
        /*0760*/ 	.word	0x00000ad0
        /*0764*/ 	.word	0x0000fff0


	//   ....[1]....
        /*0768*/ 	.word	0x000204e0
        /*076c*/ 	.word	0x0000fff0


	//----- nvinfo : EIATTR_INT_WARP_WIDE_INSTR_OFFSETS
	.align		4
.L_322:
        /*0770*/ 	.byte	0x04, 0x31
        /*0772*/ 	.short	(.L_324 - .L_323)


	//   ....[0]....
.L_323:
        /*0774*/ 	.word	0x00000190


	//   ....[1]....
        /*0778*/ 	.word	0x000001d0


	//   ....[2]....
        /*077c*/ 	.word	0x00000240


	//   ....[3]....
        /*0780*/ 	.word	0x00026aa0


	//   ....[4]....
        /*0784*/ 	.word	0x00026b00


	//   ....[5]....
        /*0788*/ 	.word	0x00029be0


	//   ....[6]....
        /*078c*/ 	.word	0x00029c40


	//----- nvinfo : EIATTR_COOP_GROUP_MASK_REGIDS
	.align		4
.L_324:
        /*0790*/ 	.byte	0x04, 0x29
        /*0792*/ 	.short	(.L_326 - .L_325)


	//   ....[0]....
.L_325:
        /*0794*/ 	.word	0xffffffff


	//   ....[1]....
        /*0798*/ 	.word	0xffffffff


	//   ....[2]....
        /*079c*/ 	.word	0xffffffff


	//   ....[3]....
        /*07a0*/ 	.word	0xffffffff


	//   ....[4]....
        /*07a4*/ 	.word	0xffffffff


	//   ....[5]....
        /*07a8*/ 	.word	0xffffffff


	//   ....[6]....
        /*07ac*/ 	.word	0xffffffff


	//   ....[7]....
        /*07b0*/ 	.word	0xffffffff


	//   ....[8]....
        /*07b4*/ 	.word	0xffffffff


	//   ....[9]....
        /*07b8*/ 	.word	0xffffffff


	//   ....[10]....
        /*07bc*/ 	.word	0xffffffff


	//   ....[11]....
        /*07c0*/ 	.word	0xffffffff


	//   ....[12]....
        /*07c4*/ 	.word	0xffffffff


	//   ....[13]....
        /*07c8*/ 	.word	0xffffffff


	//   ....[14]....
        /*07cc*/ 	.word	0xffffffff


	//   ....[15]....
        /*07d0*/ 	.word	0xffffffff


	//   ....[16]....
        /*07d4*/ 	.word	0xffffffff


	//   ....[17]....
        /*07d8*/ 	.word	0xffffffff


	//   ....[18]....
        /*07dc*/ 	.word	0xffffffff


	//   ....[19]....
        /*07e0*/ 	.word	0xffffffff


	//   ....[20]....
        /*07e4*/ 	.word	0xffffffff


	//   ....[21]....
        /*07e8*/ 	.word	0xffffffff


	//   ....[22]....
        /*07ec*/ 	.word	0xffffffff


	//   ....[23]....
        /*07f0*/ 	.word	0xffffffff


	//   ....[24]....
        /*07f4*/ 	.word	0xffffffff


	//   ....[25]....
        /*07f8*/ 	.word	0xffffffff


	//   ....[26]....
        /*07fc*/ 	.word	0xffffffff


	//   ....[27]....
        /*0800*/ 	.word	0xffffffff


	//   ....[28]....
        /*0804*/ 	.word	0xffffffff


	//   ....[29]....
        /*0808*/ 	.word	0xffffffff


	//   ....[30]....
        /*080c*/ 	.word	0xffffffff


	//   ....[31]....
        /*0810*/ 	.word	0xffffffff


	//   ....[32]....
        /*0814*/ 	.word	0xffffffff


	//   ....[33]....
        /*0818*/ 	.word	0xffffffff


	//   ....[34]....
        /*081c*/ 	.word	0xffffffff


	//   ....[35]....
        /*0820*/ 	.word	0xffffffff


	//   ....[36]....
        /*0824*/ 	.word	0xffffffff


	//   ....[37]....
        /*0828*/ 	.word	0xffffffff


	//   ....[38]....
        /*082c*/ 	.word	0xffffffff


	//   ....[39]....
        /*0830*/ 	.word	0xffffffff


	//   ....[40]....
        /*0834*/ 	.word	0xffffffff


	//   ....[41]....
        /*0838*/ 	.word	0xffffffff


	//   ....[42]....
        /*083c*/ 	.word	0xffffffff


	//   ....[43]....
        /*0840*/ 	.word	0xffffffff


	//   ....[44]....
        /*0844*/ 	.word	0xffffffff


	//   ....[45]....
        /*0848*/ 	.word	0xffffffff


	//   ....[46]....
        /*084c*/ 	.word	0xffffffff


	//   ....[47]....
        /*0850*/ 	.word	0xffffffff


	//   ....[48]....
        /*0854*/ 	.word	0xffffffff


	//   ....[49]....
        /*0858*/ 	.word	0xffffffff


	//   ....[50]....
        /*085c*/ 	.word	0xffffffff


	//   ....[51]....
        /*0860*/ 	.word	0xffffffff


	//   ....[52]....
        /*0864*/ 	.word	0xffffffff


	//   ....[53]....
        /*0868*/ 	.word	0xffffffff


	//   ....[54]....
        /*086c*/ 	.word	0xffffffff


	//   ....[55]....
        /*0870*/ 	.word	0xffffffff


	//   ....[56]....
        /*0874*/ 	.word	0xffffffff


	//   ....[57]....
        /*0878*/ 	.word	0xffffffff


	//   ....[58]....
        /*087c*/ 	.word	0xffffffff


	//   ....[59]....
        /*0880*/ 	.word	0xffffffff


	//   ....[60]....
        /*0884*/ 	.word	0xffffffff


	//   ....[61]....
        /*0888*/ 	.word	0xffffffff


	//   ....[62]....
        /*088c*/ 	.word	0xffffffff


	//   ....[63]....
        /*0890*/ 	.word	0xffffffff


	//   ....[64]....
        /*0894*/ 	.word	0xffffffff


	//   ....[65]....
        /*0898*/ 	.word	0xffffffff


	//   ....[66]....
        /*089c*/ 	.word	0xffffffff


	//   ....[67]....
        /*08a0*/ 	.word	0xffffffff


	//   ....[68]....
        /*08a4*/ 	.word	0xffffffff


	//   ....[69]....
        /*08a8*/ 	.word	0xffffffff


	//   ....[70]....
        /*08ac*/ 	.word	0xffffffff


	//   ....[71]....
        /*08b0*/ 	.word	0xffffffff


	//   ....[72]....
        /*08b4*/ 	.word	0xffffffff


	//   ....[73]....
        /*08b8*/ 	.word	0xffffffff


	//   ....[74]....
        /*08bc*/ 	.word	0xffffffff


	//   ....[75]....
        /*08c0*/ 	.word	0xffffffff


	//   ....[76]....
        /*08c4*/ 	.word	0xffffffff


	//   ....[77]....
        /*08c8*/ 	.word	0xffffffff


	//   ....[78]....
        /*08cc*/ 	.word	0xffffffff


	//   ....[79]....
        /*08d0*/ 	.word	0xffffffff


	//   ....[80]....
        /*08d4*/ 	.word	0xffffffff


	//   ....[81]....
        /*08d8*/ 	.word	0xffffffff


	//   ....[82]....
        /*08dc*/ 	.word	0xffffffff


	//   ....[83]....
        /*08e0*/ 	.word	0xffffffff


	//   ....[84]....
        /*08e4*/ 	.word	0xffffffff


	//   ....[85]....
        /*08e8*/ 	.word	0xffffffff


	//   ....[86]....
        /*08ec*/ 	.word	0xffffffff


	//   ....[87]....
        /*08f0*/ 	.word	0xffffffff


	//   ....[88]....
        /*08f4*/ 	.word	0xffffffff


	//   ....[89]....
        /*08f8*/ 	.word	0xffffffff


	//   ....[90]....
        /*08fc*/ 	.word	0xffffffff


	//   ....[91]....
        /*0900*/ 	.word	0xffffffff


	//   ....[92]....
        /*0904*/ 	.word	0xffffffff


	//   ....[93]....
        /*0908*/ 	.word	0xffffffff


	//   ....[94]....
        /*090c*/ 	.word	0xffffffff


	//   ....[95]....
        /*0910*/ 	.word	0xffffffff


	//   ....[96]....
        /*0914*/ 	.word	0xffffffff


	//   ....[97]....
        /*0918*/ 	.word	0xffffffff


	//   ....[98]....
        /*091c*/ 	.word	0xffffffff


	//   ....[99]....
        /*0920*/ 	.word	0xffffffff


	//   ....[100]....
        /*0924*/ 	.word	0xffffffff


	//   ....[101]....
        /*0928*/ 	.word	0xffffffff


	//   ....[102]....
        /*092c*/ 	.word	0xffffffff


	//   ....[103]....
        /*0930*/ 	.word	0xffffffff


	//   ....[104]....
        /*0934*/ 	.word	0xffffffff


	//   ....[105]....
        /*0938*/ 	.word	0xffffffff


	//   ....[106]....
        /*093c*/ 	.word	0xffffffff


	//   ....[107]....
        /*0940*/ 	.word	0xffffffff


	//   ....[108]....
        /*0944*/ 	.word	0xffffffff


	//   ....[109]....
        /*0948*/ 	.word	0xffffffff


	//   ....[110]....
        /*094c*/ 	.word	0xffffffff


	//   ....[111]....
        /*0950*/ 	.word	0xffffffff


	//   ....[112]....
        /*0954*/ 	.word	0xffffffff


	//   ....[113]....
        /*0958*/ 	.word	0xffffffff


	//   ....[114]....
        /*095c*/ 	.word	0xffffffff


	//   ....[115]....
        /*0960*/ 	.word	0xffffffff


	//   ....[116]....
        /*0964*/ 	.word	0xffffffff


	//   ....[117]....
        /*0968*/ 	.word	0xffffffff


	//   ....[118]....
        /*096c*/ 	.word	0xffffffff


	//   ....[119]....
        /*0970*/ 	.word	0xffffffff


	//   ....[120]....
        /*0974*/ 	.word	0xffffffff


	//   ....[121]....
        /*0978*/ 	.word	0xffffffff


	//   ....[122]....
        /*097c*/ 	.word	0xffffffff


	//   ....[123]....
        /*0980*/ 	.word	0xffffffff


	//   ....[124]....
        /*0984*/ 	.word	0xffffffff


	//   ....[125]....
        /*0988*/ 	.word	0xffffffff


	//   ....[126]....
        /*098c*/ 	.word	0xffffffff


	//   ....[127]....
        /*0990*/ 	.word	0xffffffff


	//   ....[128]....
        /*0994*/ 	.word	0xffffffff


	//   ....[129]....
        /*0998*/ 	.word	0xffffffff


	//   ....[130]....
        /*099c*/ 	.word	0xffffffff


	//   ....[131]....
        /*09a0*/ 	.word	0xffffffff


	//   ....[132]....
        /*09a4*/ 	.word	0xffffffff


	//   ....[133]....
        /*09a8*/ 	.word	0xffffffff


	//   ....[134]....
        /*09ac*/ 	.word	0xffffffff


	//   ....[135]....
        /*09b0*/ 	.word	0xffffffff


	//   ....[136]....
        /*09b4*/ 	.word	0xffffffff


	//   ....[137]....
        /*09b8*/ 	.word	0xffffffff


	//   ....[138]....
        /*09bc*/ 	.word	0xffffffff


	//   ....[139]....
        /*09c0*/ 	.word	0xffffffff


	//   ....[140]....
        /*09c4*/ 	.word	0xffffffff


	//   ....[141]....
        /*09c8*/ 	.word	0xffffffff


	//   ....[142]....
        /*09cc*/ 	.word	0xffffffff


	//   ....[143]....
        /*09d0*/ 	.word	0xffffffff


	//   ....[144]....
        /*09d4*/ 	.word	0xffffffff


	//   ....[145]....
        /*09d8*/ 	.word	0xffffffff


	//   ....[146]....
        /*09dc*/ 	.word	0xffffffff


	//   ....[147]....
        /*09e0*/ 	.word	0xffffffff


	//   ....[148]....
        /*09e4*/ 	.word	0xffffffff


	//   ....[149]....
        /*09e8*/ 	.word	0xffffffff


	//   ....[150]....
        /*09ec*/ 	.word	0xffffffff


	//   ....[151]....
        /*09f0*/ 	.word	0xffffffff


	//   ....[152]....
        /*09f4*/ 	.word	0xffffffff


	//   ....[153]....
        /*09f8*/ 	.word	0xffffffff


	//   ....[154]....
        /*09fc*/ 	.word	0xffffffff


	//   ....[155]....
        /*0a00*/ 	.word	0xffffffff


	//   ....[156]....
        /*0a04*/ 	.word	0xffffffff


	//   ....[157]....
        /*0a08*/ 	.word	0xffffffff


	//   ....[158]....
        /*0a0c*/ 	.word	0xffffffff


	//   ....[159]....
        /*0a10*/ 	.word	0xffffffff


	//   ....[160]....
        /*0a14*/ 	.word	0xffffffff


	//   ....[161]....
        /*0a18*/ 	.word	0xffffffff


	//   ....[162]....
        /*0a1c*/ 	.word	0xffffffff


	//   ....[163]....
        /*0a20*/ 	.word	0xffffffff


	//   ....[164]....
        /*0a24*/ 	.word	0xffffffff


	//   ....[165]....
        /*0a28*/ 	.word	0xffffffff


	//   ....[166]....
        /*0a2c*/ 	.word	0xffffffff


	//   ....[167]....
        /*0a30*/ 	.word	0xffffffff


	//   ....[168]....
        /*0a34*/ 	.word	0xffffffff


	//   ....[169]....
        /*0a38*/ 	.word	0xffffffff


	//   ....[170]....
        /*0a3c*/ 	.word	0xffffffff


	//   ....[171]....
        /*0a40*/ 	.word	0xffffffff


	//   ....[172]....
        /*0a44*/ 	.word	0xffffffff


	//   ....[173]....
        /*0a48*/ 	.word	0xffffffff


	//   ....[174]....
        /*0a4c*/ 	.word	0xffffffff


	//   ....[175]....
        /*0a50*/ 	.word	0xffffffff


	//   ....[176]....
        /*0a54*/ 	.word	0xffffffff


	//   ....[177]....
        /*0a58*/ 	.word	0xffffffff


	//   ....[178]....
        /*0a5c*/ 	.word	0xffffffff


	//   ....[179]....
        /*0a60*/ 	.word	0xffffffff


	//   ....[180]....
        /*0a64*/ 	.word	0xffffffff


	//   ....[181]....
        /*0a68*/ 	.word	0xffffffff


	//   ....[182]....
        /*0a6c*/ 	.word	0xffffffff


	//   ....[183]....
        /*0a70*/ 	.word	0xffffffff


	//   ....[184]....
        /*0a74*/ 	.word	0xffffffff


	//   ....[185]....
        /*0a78*/ 	.word	0xffffffff


	//   ....[186]....
        /*0a7c*/ 	.word	0xffffffff


	//   ....[187]....
        /*0a80*/ 	.word	0xffffffff


	//   ....[188]....
        /*0a84*/ 	.word	0xffffffff


	//   ....[189]....
        /*0a88*/ 	.word	0xffffffff


	//   ....[190]....
        /*0a8c*/ 	.word	0xffffffff


	//   ....[191]....
        /*0a90*/ 	.word	0xffffffff


	//   ....[192]....
        /*0a94*/ 	.word	0xffffffff


	//   ....[193]....
        /*0a98*/ 	.word	0xffffffff


	//   ....[194]....
        /*0a9c*/ 	.word	0xffffffff


	//   ....[195]....
        /*0aa0*/ 	.word	0xffffffff


	//   ....[196]....
        /*0aa4*/ 	.word	0x0500000f


	//   ....[197]....
        /*0aa8*/ 	.word	0x0500000f


	//   ....[198]....
        /*0aac*/ 	.word	0x0500000f


	//   ....[199]....
        /*0ab0*/ 	.word	0x0500000f


	//   ....[200]....
        /*0ab4*/ 	.word	0x0500000f


	//   ....[201]....
        /*0ab8*/ 	.word	0x0500000f


	//   ....[202]....
        /*0abc*/ 	.word	0x0500000f


	//   ....[203]....
        /*0ac0*/ 	.word	0x0500000f


	//   ....[204]....
        /*0ac4*/ 	.word	0x0500000f


	//   ....[205]....
        /*0ac8*/ 	.word	0x0500000f


	//   ....[206]....
        /*0acc*/ 	.word	0x0500000f


	//   ....[207]....
        /*0ad0*/ 	.word	0x0500000f


	//   ....[208]....
        /*0ad4*/ 	.word	0x0500000f


	//   ....[209]....
        /*0ad8*/ 	.word	0x0500000f


	//   ....[210]....
        /*0adc*/ 	.word	0x0500000f


	//   ....[211]....
        /*0ae0*/ 	.word	0x0500000f


	//   ....[212]....
        /*0ae4*/ 	.word	0x0500000f


	//   ....[213]....
        /*0ae8*/ 	.word	0x0500000f


	//   ....[214]....
        /*0aec*/ 	.word	0x0500000f


	//   ....[215]....
        /*0af0*/ 	.word	0x0500000f


	//   ....[216]....
        /*0af4*/ 	.word	0x0500000f


	//   ....[217]....
        /*0af8*/ 	.word	0x0500000f


	//   ....[218]....
        /*0afc*/ 	.word	0x0500000f


	//   ....[219]....
        /*0b00*/ 	.word	0x0500000f


	//   ....[220]....
        /*0b04*/ 	.word	0x0500000f


	//   ....[221]....
        /*0b08*/ 	.word	0x0500000f


	//   ....[222]....
        /*0b0c*/ 	.word	0x0500000f


	//   ....[223]....
        /*0b10*/ 	.word	0x0500000f


	//   ....[224]....
        /*0b14*/ 	.word	0x0500000f


	//   ....[225]....
        /*0b18*/ 	.word	0x0500000f


	//   ....[226]....
        /*0b1c*/ 	.word	0x0500000f


	//   ....[227]....
        /*0b20*/ 	.word	0x0500000f


	//   ....[228]....
        /*0b24*/ 	.word	0x0500000f


	//   ....[229]....
        /*0b28*/ 	.word	0x0500000f


	//   ....[230]....
        /*0b2c*/ 	.word	0x0500000f


	//   ....[231]....
        /*0b30*/ 	.word	0x0500000f


	//   ....[232]....
        /*0b34*/ 	.word	0x0500000f


	//   ....[233]....
        /*0b38*/ 	.word	0x0500000f


	//   ....[234]....
        /*0b3c*/ 	.word	0x0500000f


	//   ....[235]....
        /*0b40*/ 	.word	0x0500000f


	//   ....[236]....
        /*0b44*/ 	.word	0x0500000f


	//   ....[237]....
        /*0b48*/ 	.word	0x0500000f


	//   ....[238]....
        /*0b4c*/ 	.word	0x0500000f


	//   ....[239]....
        /*0b50*/ 	.word	0x0500000f


	//   ....[240]....
        /*0b54*/ 	.word	0x0500000f


	//   ....[241]....
        /*0b58*/ 	.word	0x0500000f


	//   ....[242]....
        /*0b5c*/ 	.word	0x0500000f


	//   ....[243]....
        /*0b60*/ 	.word	0x0500000f


	//   ....[244]....
        /*0b64*/ 	.word	0x0500000f


	//   ....[245]....
        /*0b68*/ 	.word	0x0500000f


	//   ....[246]....
        /*0b6c*/ 	.word	0x0500000f


	//   ....[247]....
        /*0b70*/ 	.word	0x0500000f


	//   ....[248]....
        /*0b74*/ 	.word	0x0500000f


	//   ....[249]....
        /*0b78*/ 	.word	0x0500000f


	//   ....[250]....
        /*0b7c*/ 	.word	0x0500000f


	//   ....[251]....
        /*0b80*/ 	.word	0x0500000f


	//   ....[252]....
        /*0b84*/ 	.word	0x0500000f


	//   ....[253]....
        /*0b88*/ 	.word	0x0500000f


	//   ....[254]....
        /*0b8c*/ 	.word	0x0500000f


	//   ....[255]....
        /*0b90*/ 	.word	0x0500000f


	//   ....[0]....
        /*0b94*/ 	.word	0x0500000f


	//   ....[1]....
        /*0b98*/ 	.word	0x0500000f


	//   ....[2]....
        /*0b9c*/ 	.word	0x0500000f


	//   ....[3]....
        /*0ba0*/ 	.word	0x0500000f


	//   ....[4]....
        /*0ba4*/ 	.word	0x0500000f


	//   ....[5]....
        /*0ba8*/ 	.word	0x0500000f


	//   ....[6]....
        /*0bac*/ 	.word	0x0500000f


	//   ....[7]....
        /*0bb0*/ 	.word	0x0500000f


	//   ....[8]....
        /*0bb4*/ 	.word	0x0500000f


	//   ....[9]....
        /*0bb8*/ 	.word	0x0500000f


	//   ....[10]....
        /*0bbc*/ 	.word	0x0500000f


	//   ....[11]....
        /*0bc0*/ 	.word	0x0500000f


	//   ....[12]....
        /*0bc4*/ 	.word	0x0500000f


	//   ....[13]....
        /*0bc8*/ 	.word	0x0500000f


	//   ....[14]....
        /*0bcc*/ 	.word	0x0500000f


	//   ....[15]....
        /*0bd0*/ 	.word	0x0500000f


	//   ....[16]....
        /*0bd4*/ 	.word	0x0500000f


	//   ....[17]....
        /*0bd8*/ 	.word	0x0500000f


	//   ....[18]....
        /*0bdc*/ 	.word	0x0500000f


	//   ....[19]....
        /*0be0*/ 	.word	0x0500000f


	//   ....[20]....
        /*0be4*/ 	.word	0x0500000f


	//   ....[21]....
        /*0be8*/ 	.word	0x0500000f


	//   ....[22]....
        /*0bec*/ 	.word	0x0500000f


	//   ....[23]....
        /*0bf0*/ 	.word	0x0500000f


	//   ....[24]....
        /*0bf4*/ 	.word	0x0500000f


	//   ....[25]....
        /*0bf8*/ 	.word	0x0500000f


	//   ....[26]....
        /*0bfc*/ 	.word	0x0500000f


	//   ....[27]....
        /*0c00*/ 	.word	0x0500000f


	//   ....[28]....
        /*0c04*/ 	.word	0x0500000f


	//   ....[29]....
        /*0c08*/ 	.word	0x0500000f


	//   ....[30]....
        /*0c0c*/ 	.word	0x0500000f


	//   ....[31]....
        /*0c10*/ 	.word	0x0500000f


	//   ....[32]....
        /*0c14*/ 	.word	0x0500000f


	//   ....[33]....
        /*0c18*/ 	.word	0x0500000f


	//   ....[34]....
        /*0c1c*/ 	.word	0x0500000f


	//   ....[35]....
        /*0c20*/ 	.word	0x0500000f


	//   ....[36]....
        /*0c24*/ 	.word	0x0500000f


	//   ....[37]....
        /*0c28*/ 	.word	0x0500000f


	//   ....[38]....
        /*0c2c*/ 	.word	0x0500000f


	//   ....[39]....
        /*0c30*/ 	.word	0x0500000f


	//   ....[40]....
        /*0c34*/ 	.word	0x0500000f


	//   ....[41]....
        /*0c38*/ 	.word	0x0500000f


	//   ....[42]....
        /*0c3c*/ 	.word	0x0500000f


	//   ....[43]....
        /*0c40*/ 	.word	0x0500000f


	//   ....[44]....
        /*0c44*/ 	.word	0x0500000f


	//   ....[45]....
        /*0c48*/ 	.word	0x0500000f


	//   ....[46]....
        /*0c4c*/ 	.word	0x0500000f


	//   ....[47]....
        /*0c50*/ 	.word	0x0500000f


	//   ....[48]....
        /*0c54*/ 	.word	0x0500000f


	//   ....[49]....
        /*0c58*/ 	.word	0x0500000f


	//   ....[50]....
        /*0c5c*/ 	.word	0x0500000f


	//   ....[51]....
        /*0c60*/ 	.word	0x0500000f


	//   ....[52]....
        /*0c64*/ 	.word	0x0500000f


	//   ....[53]....
        /*0c68*/ 	.word	0x0500000f


	//   ....[54]....
        /*0c6c*/ 	.word	0x0500000f


	//   ....[55]....
        /*0c70*/ 	.word	0x0500000f


	//   ....[56]....
        /*0c74*/ 	.word	0x0500000f


	//   ....[57]....
        /*0c78*/ 	.word	0x0500000f


	//   ....[58]....
        /*0c7c*/ 	.word	0x0500000f


	//   ....[59]....
        /*0c80*/ 	.word	0x0500000f


	//   ....[60]....
        /*0c84*/ 	.word	0x0500000f


	//   ....[61]....
        /*0c88*/ 	.word	0x0500000f


	//   ....[62]....
        /*0c8c*/ 	.word	0x0500000f


	//   ....[63]....
        /*0c90*/ 	.word	0x0500000f


	//   ....[64]....
        /*0c94*/ 	.word	0x0500000f


	//   ....[65]....
        /*0c98*/ 	.word	0x0500000f


	//   ....[66]....
        /*0c9c*/ 	.word	0x0500000f


	//   ....[67]....
        /*0ca0*/ 	.word	0x0500000f


	//   ....[68]....
        /*0ca4*/ 	.word	0x0500000f


	//   ....[69]....
        /*0ca8*/ 	.word	0x0500000f


	//   ....[70]....
        /*0cac*/ 	.word	0x0500000f


	//   ....[71]....
        /*0cb0*/ 	.word	0x0500000f


	//   ....[72]....
        /*0cb4*/ 	.word	0x0500000f


	//   ....[73]....
        /*0cb8*/ 	.word	0x0500000f


	//   ....[74]....
        /*0cbc*/ 	.word	0x0500000f


	//   ....[75]....
        /*0cc0*/ 	.word	0x0500000f


	//   ....[76]....
        /*0cc4*/ 	.word	0x0500000f


	//   ....[77]....
        /*0cc8*/ 	.word	0x0500000f


	//   ....[78]....
        /*0ccc*/ 	.word	0x0500000f


	//   ....[79]....
        /*0cd0*/ 	.word	0x0500000f


	//   ....[80]....
        /*0cd4*/ 	.word	0x0500000f


	//----- nvinfo : EIATTR_COOP_GROUP_INSTR_OFFSETS
	.align		4
.L_326:
        /*0cd8*/ 	.byte	0x04, 0x28
        /*0cda*/ 	.short	(.L_328 - .L_327)


	//   ....[0]....
.L_327:
        /*0cdc*/ 	.word	0x00000070


	//   ....[1]....
        /*0ce0*/ 	.word	0x000001a0


	//   ....[2]....
        /*0ce4*/ 	.word	0x000001f0


	//   ....[3]....
        /*0ce8*/ 	.word	0x00000420


	//   ....[4]....
        /*0cec*/ 	.word	0x00000580


	//   ....[5]....
        /*0cf0*/ 	.word	0x000006a0


	//   ....[6]....
        /*0cf4*/ 	.word	0x00000800


	//   ....[7]....
        /*0cf8*/ 	.word	0x0000c6b0


	//   ....[8]....
        /*0cfc*/ 	.word	0x0000d090


	//   ....[9]....
        /*0d00*/ 	.word	0x0000d0a0


	//   ....[10]....
        /*0d04*/ 	.word	0x0000d0b0


	//   ....[11]....
        /*0d08*/ 	.word	0x0000d0c0


	//   ....[12]....
        /*0d0c*/ 	.word	0x0000d2d0


	//   ....[13]....
        /*0d10*/ 	.word	0x0000d2e0


	//   ....[14]....
        /*0d14*/ 	.word	0x0000d2f0


	//   ....[15]....
        /*0d18*/ 	.word	0x0000d300


	//   ....[16]....
        /*0d1c*/ 	.word	0x0000d4e0


	//   ....[17]....
        /*0d20*/ 	.word	0x0000d4f0


	//   ....[18]....
        /*0d24*/ 	.word	0x0000d500


	//   ....[19]....
        /*0d28*/ 	.word	0x0000d510


	//   ....[20]....
        /*0d2c*/ 	.word	0x0000d710


	//   ....[21]....
        /*0d30*/ 	.word	0x0000d720


	//   ....[22]....
        /*0d34*/ 	.word	0x0000d730


	//   ....[23]....
        /*0d38*/ 	.word	0x0000d740


	//   ....[24]....
        /*0d3c*/ 	.word	0x00011a70


	//   ....[25]....
        /*0d40*/ 	.word	0x00011a80


	//   ....[26]....
        /*0d44*/ 	.word	0x00011a90


	//   ....[27]....
        /*0d48*/ 	.word	0x00011aa0


	//   ....[28]....
        /*0d4c*/ 	.word	0x00011ba0


	//   ....[29]....
        /*0d50*/ 	.word	0x00011bc0


	//   ....[30]....
        /*0d54*/ 	.word	0x00011bd0


	//   ....[31]....
        /*0d58*/ 	.word	0x00011be0


	//   ....[32]....
        /*0d5c*/ 	.word	0x00011dc0


	//   ....[33]....
        /*0d60*/ 	.word	0x00011de0


	//   ....[34]....
        /*0d64*/ 	.word	0x00011e00


	//   ....[35]....
        /*0d68*/ 	.word	0x00011e10


	//   ....[36]....
        /*0d6c*/ 	.word	0x00011ef0


	//   ....[37]....
        /*0d70*/ 	.word	0x00011f10


	//   ....[38]....
        /*0d74*/ 	.word	0x00011f20


	//   ....[39]....
        /*0d78*/ 	.word	0x00011f30


	//   ....[40]....
        /*0d7c*/ 	.word	0x00016a90


	//   ....[41]....
        /*0d80*/ 	.word	0x00017560


	//   ....[42]....
        /*0d84*/ 	.word	0x00017580


	//   ....[43]....
        /*0d88*/ 	.word	0x000175a0


	//   ....[44]....
        /*0d8c*/ 	.word	0x000180c0


	//   ....[45]....
        /*0d90*/ 	.word	0x00018100


	//   ....[46]....
        /*0d94*/ 	.word	0x00019be0


	//   ....[47]....
        /*0d98*/ 	.word	0x00019e90


	//   ....[48]....
        /*0d9c*/ 	.word	0x0001ab10


	//   ....[49]....
        /*0da0*/ 	.word	0x0001ac30


	//   ....[50]....
        /*0da4*/ 	.word	0x0001b380


	//   ....[51]....
        /*0da8*/ 	.word	0x0001b3e0


	//   ....[52]....
        /*0dac*/ 	.word	0x0001dbd0


	//   ....[53]....
        /*0db0*/ 	.word	0x0001dcd0


	//   ....[54]....
        /*0db4*/ 	.word	0x0001dcf0


	//   ....[55]....
        /*0db8*/ 	.word	0x0001dd60


	//   ....[56]....
        /*0dbc*/ 	.word	0x0001f980


	//   ....[57]....
        /*0dc0*/ 	.word	0x0001f990


	//   ....[58]....
        /*0dc4*/ 	.word	0x0001f9c0


	//   ....[59]....
        /*0dc8*/ 	.word	0x0001f9d0


	//   ....[60]....
        /*0dcc*/ 	.word	0x000210c0


	//   ....[61]....
        /*0dd0*/ 	.word	0x00021100


	//   ....[62]....
        /*0dd4*/ 	.word	0x00021130


	//   ....[63]....
        /*0dd8*/ 	.word	0x00021160


	//   ....[64]....
        /*0ddc*/ 	.word	0x00021190


	//   ....[65]....
        /*0de0*/ 	.word	0x000211c0


	//   ....[66]....
        /*0de4*/ 	.word	0x000211f0


	//   ....[67]....
        /*0de8*/ 	.word	0x00021220


	//   ....[68]....
        /*0dec*/ 	.word	0x00021250


	//   ....[69]....
        /*0df0*/ 	.word	0x00021280


	//   ....[70]....
        /*0df4*/ 	.word	0x000212b0


	//   ....[71]....
        /*0df8*/ 	.word	0x000212e0


	//   ....[72]....
        /*0dfc*/ 	.word	0x00021310


	//   ....[73]....
        /*0e00*/ 	.word	0x00021340


	//   ....[74]....
        /*0e04*/ 	.word	0x00021370


	//   ....[75]....
        /*0e08*/ 	.word	0x000213a0


	//   ....[76]....
        /*0e0c*/ 	.word	0x000213d0


	//   ....[77]....
        /*0e10*/ 	.word	0x00021400


	//   ....[78]....
        /*0e14*/ 	.word	0x00021430


	//   ....[79]....
        /*0e18*/ 	.word	0x00021460


	//   ....[80]....
        /*0e1c*/ 	.word	0x00021490


	//   ....[81]....
        /*0e20*/ 	.word	0x000214c0


	//   ....[82]....
        /*0e24*/ 	.word	0x000214f0


	//   ....[83]....
        /*0e28*/ 	.word	0x00021520


	//   ....[84]....
        /*0e2c*/ 	.word	0x00021550


	//   ....[85]....
        /*0e30*/ 	.word	0x00021580


	//   ....[86]....
        /*0e34*/ 	.word	0x000215b0


	//   ....[87]....
        /*0e38*/ 	.word	0x000215e0


	//   ....[88]....
        /*0e3c*/ 	.word	0x00021610


	//   ....[89]....
        /*0e40*/ 	.word	0x00021640


	//   ....[90]....
        /*0e44*/ 	.word	0x00021670


	//   ....[91]....
        /*0e48*/ 	.word	0x000216a0


	//   ....[92]....
        /*0e4c*/ 	.word	0x000216d0


	//   ....[93]....
        /*0e50*/ 	.word	0x00021700


	//   ....[94]....
        /*0e54*/ 	.word	0x00021730


	//   ....[95]....
        /*0e58*/ 	.word	0x00021760


	//   ....[96]....
        /*0e5c*/ 	.word	0x00021790


	//   ....[97]....
        /*0e60*/ 	.word	0x000217b0


	//   ....[98]....
        /*0e64*/ 	.word	0x000217c0


	//   ....[99]....
        /*0e68*/ 	.word	0x000217d0


	//   ....[100]....
        /*0e6c*/ 	.word	0x000217f0


	//   ....[101]....
        /*0e70*/ 	.word	0x00021820


	//   ....[102]....
        /*0e74*/ 	.word	0x00021830


	//   ....[103]....
        /*0e78*/ 	.word	0x00021850


	//   ....[104]....
        /*0e7c*/ 	.word	0x00021880


	//   ....[105]....
        /*0e80*/ 	.word	0x000218b0


	//   ....[106]....
        /*0e84*/ 	.word	0x000218e0


	//   ....[107]....
        /*0e88*/ 	.word	0x00021910


	//   ....[108]....
        /*0e8c*/ 	.word	0x00021940


	//   ....[109]....
        /*0e90*/ 	.word	0x00021970


	//   ....[110]....
        /*0e94*/ 	.word	0x00021990


	//   ....[111]....
        /*0e98*/ 	.word	0x000219b0


	//   ....[112]....
        /*0e9c*/ 	.word	0x000219d0


	//   ....[113]....
        /*0ea0*/ 	.word	0x000219e0


	//   ....[114]....
        /*0ea4*/ 	.word	0x00021a10


	//   ....[115]....
        /*0ea8*/ 	.word	0x00021a40


	//   ....[116]....
        /*0eac*/ 	.word	0x00021a70


	//   ....[117]....
        /*0eb0*/ 	.word	0x00021aa0


	//   ....[118]....
        /*0eb4*/ 	.word	0x00021ad0


	//   ....[119]....
        /*0eb8*/ 	.word	0x00021b00


	//   ....[120]....
        /*0ebc*/ 	.word	0x00021b30


	//   ....[121]....
        /*0ec0*/ 	.word	0x00021b60


	//   ....[122]....
        /*0ec4*/ 	.word	0x00021b80


	//   ....[123]....
        /*0ec8*/ 	.word	0x00021b90


	//   ....[124]....
        /*0ecc*/ 	.word	0x00022470


	//   ....[125]....
        /*0ed0*/ 	.word	0x000224a0


	//   ....[126]....
        /*0ed4*/ 	.word	0x000224f0


	//   ....[127]....
        /*0ed8*/ 	.word	0x00022520


	//   ....[128]....
        /*0edc*/ 	.word	0x00022d00


	//   ....[129]....
        /*0ee0*/ 	.word	0x00022d50


	//   ....[130]....
        /*0ee4*/ 	.word	0x00022e90


	//   ....[131]....
        /*0ee8*/ 	.word	0x00022eb0


	//   ....[132]....
        /*0eec*/ 	.word	0x00022ff0


	//   ....[133]....
        /*0ef0*/ 	.word	0x00023010


	//   ....[134]....
        /*0ef4*/ 	.word	0x00023160


	//   ....[135]....
        /*0ef8*/ 	.word	0x00023180


	//   ....[136]....
        /*0efc*/ 	.word	0x00023ad0


	//   ....[137]....
        /*0f00*/ 	.word	0x00023ae0


	//   ....[138]....
        /*0f04*/ 	.word	0x00023c70


	//   ....[139]....
        /*0f08*/ 	.word	0x00023c80


	//   ....[140]....
        /*0f0c*/ 	.word	0x00023e10


	//   ....[141]....
        /*0f10*/ 	.word	0x00023e20


	//   ....[142]....
        /*0f14*/ 	.word	0x00023fb0


	//   ....[143]....
        /*0f18*/ 	.word	0x00023fc0


	//   ....[144]....
        /*0f1c*/ 	.word	0x000241c0


	//   ....[145]....
        /*0f20*/ 	.word	0x000243a0


	//   ....[146]....
        /*0f24*/ 	.word	0x000243d0


	//   ....[147]....
        /*0f28*/ 	.word	0x00024400


	//   ....[148]....
        /*0f2c*/ 	.word	0x00024430


	//   ....[149]....
        /*0f30*/ 	.word	0x00024460


	//   ....[150]....
        /*0f34*/ 	.word	0x00024490


	//   ....[151]....
        /*0f38*/ 	.word	0x00024600


	//   ....[152]....
        /*0f3c*/ 	.word	0x00024630


	//   ....[153]....
        /*0f40*/ 	.word	0x00024660


	//   ....[154]....
        /*0f44*/ 	.word	0x00024690


	//   ....[155]....
        /*0f48*/ 	.word	0x000246c0


	//   ....[156]....
        /*0f4c*/ 	.word	0x000246f0


	//   ....[157]....
        /*0f50*/ 	.word	0x00024790


	//   ....[158]....
        /*0f54*/ 	.word	0x000247f0


	//   ....[159]....
        /*0f58*/ 	.word	0x00024880


	//   ....[160]....
        /*0f5c*/ 	.word	0x00025830


	//   ....[161]....
        /*0f60*/ 	.word	0x00027270


	//   ....[162]....
        /*0f64*/ 	.word	0x00028050


	//   ....[163]....
        /*0f68*/ 	.word	0x00028070


	//   ....[164]....
        /*0f6c*/ 	.word	0x00028090


	//   ....[165]....
        /*0f70*/ 	.word	0x000280b0


	//   ....[166]....
        /*0f74*/ 	.word	0x00028150


	//   ....[167]....
        /*0f78*/ 	.word	0x000281e0


	//   ....[168]....
        /*0f7c*/ 	.word	0x00028210


	//   ....[169]....
        /*0f80*/ 	.word	0x00028290


	//   ....[170]....
        /*0f84*/ 	.word	0x000282c0


	//   ....[171]....
        /*0f88*/ 	.word	0x00028340


	//   ....[172]....
        /*0f8c*/ 	.word	0x00028370


	//   ....[173]....
        /*0f90*/ 	.word	0x000283f0


	//   ....[174]....
        /*0f94*/ 	.word	0x00028420


	//   ....[175]....
        /*0f98*/ 	.word	0x000284a0


	//   ....[176]....
        /*0f9c*/ 	.word	0x000284b0


	//   ....[177]....
        /*0fa0*/ 	.word	0x00028530


	//   ....[178]....
        /*0fa4*/ 	.word	0x0002a890


	//   ....[179]....
        /*0fa8*/ 	.word	0x0002a8c0


	//   ....[180]....
        /*0fac*/ 	.word	0x0002a900


	//   ....[181]....
        /*0fb0*/ 	.word	0x0002a930


	//   ....[182]....
        /*0fb4*/ 	.word	0x0002a960


	//   ....[183]....
        /*0fb8*/ 	.word	0x0002a990


	//   ....[184]....
        /*0fbc*/ 	.word	0x0002a9c0


	//   ....[185]....
        /*0fc0*/ 	.word	0x0002a9f0


	//   ....[186]....
        /*0fc4*/ 	.word	0x0002ab80


	//   ....[187]....
        /*0fc8*/ 	.word	0x0002abb0


	//   ....[188]....
        /*0fcc*/ 	.word	0x0002abe0


	//   ....[189]....
        /*0fd0*/ 	.word	0x0002ac10


	//   ....[190]....
        /*0fd4*/ 	.word	0x0002ac40


	//   ....[191]....
        /*0fd8*/ 	.word	0x0002ac70


	//   ....[192]....
        /*0fdc*/ 	.word	0x0002ad30


	//   ....[193]....
        /*0fe0*/ 	.word	0x0002ad50


	//   ....[194]....
        /*0fe4*/ 	.word	0x0002adc0


	//   ....[195]....
        /*0fe8*/ 	.word	0x0002b490


	//   ....[196]....
        /*0fec*/ 	.word	0x0002b930


	//   ....[197]....
        /*0ff0*/ 	.word	0x0002b9e0


	//   ....[198]....
        /*0ff4*/ 	.word	0x0002ba70


	//   ....[199]....
        /*0ff8*/ 	.word	0x0002bac0


	//   ....[200]....
        /*0ffc*/ 	.word	0x0002bb10


	//   ....[201]....
        /*1000*/ 	.word	0x0002bba0


	//   ....[202]....
        /*1004*/ 	.word	0x0002bc30


	//   ....[203]....
        /*1008*/ 	.word	0x0002bc80


	//   ....[204]....
        /*100c*/ 	.word	0x0002bcd0


	//   ....[205]....
        /*1010*/ 	.word	0x0002bd60


	//   ....[206]....
        /*1014*/ 	.word	0x0002bdf0


	//   ....[207]....
        /*1018*/ 	.word	0x0002be40


	//   ....[208]....
        /*101c*/ 	.word	0x0002be90


	//   ....[209]....
        /*1020*/ 	.word	0x0002bf20


	//   ....[210]....
        /*1024*/ 	.word	0x0002bfb0


	//   ....[211]....
        /*1028*/ 	.word	0x0002c000


	//   ....[212]....
        /*102c*/ 	.word	0x0002c050


	//   ....[213]....
        /*1030*/ 	.word	0x0002c140


	//   ....[214]....
        /*1034*/ 	.word	0x0002c1f0


	//   ....[215]....
        /*1038*/ 	.word	0x0002c240


	//   ....[216]....
        /*103c*/ 	.word	0x0002c290


	//   ....[217]....
        /*1040*/ 	.word	0x0002c3d0


	//   ....[218]....
        /*1044*/ 	.word	0x0002c420


	//   ....[219]....
        /*1048*/ 	.word	0x0002c470


	//   ....[220]....
        /*104c*/ 	.word	0x0002c4c0


	//   ....[221]....
        /*1050*/ 	.word	0x0002c5e0


	//   ....[222]....
        /*1054*/ 	.word	0x0002c680


	//   ....[223]....
        /*1058*/ 	.word	0x0002c6e0


	//   ....[224]....
        /*105c*/ 	.word	0x0002c780


	//   ....[225]....
        /*1060*/ 	.word	0x0002c820


	//   ....[226]....
        /*1064*/ 	.word	0x0002c870


	//   ....[227]....
        /*1068*/ 	.word	0x0002c8c0


	//   ....[228]....
        /*106c*/ 	.word	0x0002c910


	//   ....[229]....
        /*1070*/ 	.word	0x0002cd80


	//   ....[230]....
        /*1074*/ 	.word	0x0002cea0


	//   ....[231]....
        /*1078*/ 	.word	0x0002cfd0


	//   ....[232]....
        /*107c*/ 	.word	0x0002d0f0


	//   ....[233]....
        /*1080*/ 	.word	0x0002d210


	//   ....[234]....
        /*1084*/ 	.word	0x0002d290


	//   ....[235]....
        /*1088*/ 	.word	0x0002d2f0


	//   ....[236]....
        /*108c*/ 	.word	0x0002d370


	//   ....[237]....
        /*1090*/ 	.word	0x0002d3d0


	//   ....[238]....
        /*1094*/ 	.word	0x0002d450


	//   ....[239]....
        /*1098*/ 	.word	0x0002d4b0


	//   ....[240]....
        /*109c*/ 	.word	0x0002d530


	//   ....[241]....
        /*10a0*/ 	.word	0x0002d590


	//   ....[242]....
        /*10a4*/ 	.word	0x0002d610


	//   ....[243]....
        /*10a8*/ 	.word	0x0002d670


	//   ....[244]....
        /*10ac*/ 	.word	0x0002d6d0


	//   ....[245]....
        /*10b0*/ 	.word	0x0002d730


	//   ....[246]....
        /*10b4*/ 	.word	0x0002d790


	//   ....[247]....
        /*10b8*/ 	.word	0x0002d7f0


	//   ....[248]....
        /*10bc*/ 	.word	0x0002d850


	//   ....[249]....
        /*10c0*/ 	.word	0x0002d8b0


	//   ....[250]....
        /*10c4*/ 	.word	0x0002d910


	//   ....[251]....
        /*10c8*/ 	.word	0x0002d970


	//   ....[252]....
        /*10cc*/ 	.word	0x0002d9d0


	//   ....[253]....
        /*10d0*/ 	.word	0x0002da30


	//   ....[254]....
        /*10d4*/ 	.word	0x0002da90


	//   ....[255]....
        /*10d8*/ 	.word	0x0002daf0


	//   ....[0]....
        /*10dc*/ 	.word	0x0002db60


	//   ....[1]....
        /*10e0*/ 	.word	0x0002dbc0


	//   ....[2]....
        /*10e4*/ 	.word	0x0002dc50


	//   ....[3]....
        /*10e8*/ 	.word	0x0002dcb0


	//   ....[4]....
        /*10ec*/ 	.word	0x0002dd20


	//   ....[5]....
        /*10f0*/ 	.word	0x0002dd80


	//   ....[6]....
        /*10f4*/ 	.word	0x0002de10


	//   ....[7]....
        /*10f8*/ 	.word	0x0002de70


	//   ....[8]....
        /*10fc*/ 	.word	0x0002dee0


	//   ....[9]....
        /*1100*/ 	.word	0x0002df40


	//   ....[10]....
        /*1104*/ 	.word	0x0002dfc0


	//   ....[11]....
        /*1108*/ 	.word	0x0002e020


	//   ....[12]....
        /*110c*/ 	.word	0x0002e0b0


	//   ....[13]....
        /*1110*/ 	.word	0x0002e110


	//   ....[14]....
        /*1114*/ 	.word	0x0002e1a0


	//   ....[15]....
        /*1118*/ 	.word	0x0002e200


	//   ....[16]....
        /*111c*/ 	.word	0x0002e270


	//   ....[17]....
        /*1120*/ 	.word	0x0002e2d0


	//   ....[18]....
        /*1124*/ 	.word	0x0002e380


	//   ....[19]....
        /*1128*/ 	.word	0x0002e3e0


	//   ....[20]....
        /*112c*/ 	.word	0x0002e440


	//   ....[21]....
        /*1130*/ 	.word	0x0002e4a0


	//   ....[22]....
        /*1134*/ 	.word	0x0002e520


	//   ....[23]....
        /*1138*/ 	.word	0x0002e580


	//   ....[24]....
        /*113c*/ 	.word	0x0002e5f0


	//   ....[25]....
        /*1140*/ 	.word	0x0002e650


	//   ....[26]....
        /*1144*/ 	.word	0x0002e6d0


	//   ....[27]....
        /*1148*/ 	.word	0x0002e730


	//   ....[28]....
        /*114c*/ 	.word	0x0002e7a0


	//   ....[29]....
        /*1150*/ 	.word	0x0002e800


	//   ....[30]....
        /*1154*/ 	.word	0x0002e880


	//   ....[31]....
        /*1158*/ 	.word	0x0002e8e0


	//   ....[32]....
        /*115c*/ 	.word	0x0002e950


	//   ....[33]....
        /*1160*/ 	.word	0x0002e9b0


	//   ....[34]....
        /*1164*/ 	.word	0x0002ea20


	//   ....[35]....
        /*1168*/ 	.word	0x0002eaa0


	//   ....[36]....
        /*116c*/ 	.word	0x0002eb20


	//   ....[37]....
        /*1170*/ 	.word	0x0002ec90


	//   ....[38]....
        /*1174*/ 	.word	0x0002ece0


	//   ....[39]....
        /*1178*/ 	.word	0x0002ed70


	//   ....[40]....
        /*117c*/ 	.word	0x0002ee00


	//   ....[41]....
        /*1180*/ 	.word	0x0002ee90


	//   ....[42]....
        /*1184*/ 	.word	0x0002ef20


	//   ....[43]....
        /*1188*/ 	.word	0x0002efb0


	//   ....[44]....
        /*118c*/ 	.word	0x0002f040


	//   ....[45]....
        /*1190*/ 	.word	0x0002f100


	//   ....[46]....
        /*1194*/ 	.word	0x0002f3f0


	//   ....[47]....
        /*1198*/ 	.word	0x0002f600


	//   ....[48]....
        /*119c*/ 	.word	0x0002f650


	//   ....[49]....
        /*11a0*/ 	.word	0x0002f6b0


	//   ....[50]....
        /*11a4*/ 	.word	0x0002f790


	//   ....[51]....
        /*11a8*/ 	.word	0x0002f850


	//   ....[52]....
        /*11ac*/ 	.word	0x0002f8e0


	//   ....[53]....
        /*11b0*/ 	.word	0x0002f9c0


	//   ....[54]....
        /*11b4*/ 	.word	0x0002fa50


	//   ....[55]....
        /*11b8*/ 	.word	0x0002fb30


	//   ....[56]....
        /*11bc*/ 	.word	0x0002fbc0


	//   ....[57]....
        /*11c0*/ 	.word	0x0002fca0


	//   ....[58]....
        /*11c4*/ 	.word	0x0002fd30


	//   ....[59]....
        /*11c8*/ 	.word	0x0002fe10


	//   ....[60]....
        /*11cc*/ 	.word	0x0002fea0


	//   ....[61]....
        /*11d0*/ 	.word	0x0002ff70


	//   ....[62]....
        /*11d4*/ 	.word	0x00030070


	//   ....[63]....
        /*11d8*/ 	.word	0x00030350


	//   ....[64]....
        /*11dc*/ 	.word	0x000303f0


	//   ....[65]....
        /*11e0*/ 	.word	0x00030510


	//   ....[66]....
        /*11e4*/ 	.word	0x00030590


	//   ....[67]....
        /*11e8*/ 	.word	0x00030610


	//   ....[68]....
        /*11ec*/ 	.word	0x00030690


	//   ....[69]....
        /*11f0*/ 	.word	0x00030710


	//   ....[70]....
        /*11f4*/ 	.word	0x000307a0


	//   ....[71]....
        /*11f8*/ 	.word	0x00030840


	//   ....[72]....
        /*11fc*/ 	.word	0x000308f0


	//   ....[73]....
        /*1200*/ 	.word	0x00030970


	//   ....[74]....
        /*1204*/ 	.word	0x000309f0


	//   ....[75]....
        /*1208*/ 	.word	0x00030a70


	//   ....[76]....
        /*120c*/ 	.word	0x00030b00


	//   ....[77]....
        /*1210*/ 	.word	0x00030b80


	//   ....[78]....
        /*1214*/ 	.word	0x00030c20


	//   ....[79]....
        /*1218*/ 	.word	0x00030cb0


	//   ....[80]....
        /*121c*/ 	.word	0x00030de0


	//----- nvinfo : EIATTR_REG_RECONFIG
	.align		4
.L_328:
        /*1220*/ 	.byte	0x01, 0x54
	.zero		2


	//----- nvinfo : EIATTR_SYSCALL_OFFSETS
	.align		4
        /*1224*/ 	.byte	0x04, 0x46
        /*1226*/ 	.short	(.L_330 - .L_329)


	//   ....[0]....
.L_329:
        /*1228*/ 	.word	0x00001b00


	//   ....[1]....
        /*122c*/ 	.word	0x00001c50


	//   ....[2]....
        /*1230*/ 	.word	0x0000c870


	//   ....[3]....
        /*1234*/ 	.word	0x0000ce10


	//   ....[4]....
        /*1238*/ 	.word	0x00026ca0


	//   ....[5]....
        /*123c*/ 	.word	0x00026e40


	//   ....[6]....
        /*1240*/ 	.word	0x00026fa0


	//   ....[7]....
        /*1244*/ 	.word	0x000270f0


	//   ....[8]....
        /*1248*/ 	.word	0x00027c30


	//----- nvinfo : EIATTR_MBARRIER_INSTR_OFFSETS
	.align		4
.L_330:
        /*124c*/ 	.byte	0x04, 0x39
        /*124e*/ 	.short	(.L_332 - .L_331)


	//   ....[0]....
.L_331:
        /*1250*/ 	.word	0x000002d0
        /*1254*/ 	.word	0x000000ff
        /*1258*/ 	.word	0x00038800
        /*125c*/ 	.short	0x0100
        /*125e*/ 	.byte	0x08
	.zero		1


	//   ....[1]....
        /*1260*/ 	.word	0x000002e0
        /*1264*/ 	.word	0x000000ff
        /*1268*/ 	.word	0x00038820
        /*126c*/ 	.short	0x0100
        /*126e*/ 	.byte	0x08
	.zero		1


	//   ....[2]....
        /*1270*/ 	.word	0x000003d0
        /*1274*/ 	.word	0x000000ff
        /*1278*/ 	.word	0x00038830
        /*127c*/ 	.short	0x0100
        /*127e*/ 	.byte	0x08
	.zero		1


	//   ....[3]....
        /*1280*/ 	.word	0x000003e0
        /*1284*/ 	.word	0x000000ff
        /*1288*/ 	.word	0x00038840
        /*128c*/ 	.short	0x0100
        /*128e*/ 	.byte	0x08
	.zero		1


	//   ....[4]....
        /*1290*/ 	.word	0x000003f0
        /*1294*/ 	.word	0x000000ff
        /*1298*/ 	.word	0x00038838
        /*129c*/ 	.short	0x0100
        /*129e*/ 	.byte	0x08
	.zero		1


	//   ....[5]....
        /*12a0*/ 	.word	0x00000400
        /*12a4*/ 	.word	0x000000ff
        /*12a8*/ 	.word	0x00038848
        /*12ac*/ 	.short	0x0100
        /*12ae*/ 	.byte	0x08
	.zero		1


	//   ....[6]....
        /*12b0*/ 	.word	0x00000530
        /*12b4*/ 	.word	0x000000ff
        /*12b8*/ 	.word	0x00038850
        /*12bc*/ 	.short	0x0100
        /*12be*/ 	.byte	0x08
	.zero		1


	//   ....[7]....
        /*12c0*/ 	.word	0x00000540
        /*12c4*/ 	.word	0x000000ff
        /*12c8*/ 	.word	0x00038860
        /*12cc*/ 	.short	0x0100
        /*12ce*/ 	.byte	0x08
	.zero		1


	//   ....[8]....
        /*12d0*/ 	.word	0x00000550
        /*12d4*/ 	.word	0x000000ff
        /*12d8*/ 	.word	0x00038858
        /*12dc*/ 	.short	0x0100
        /*12de*/ 	.byte	0x08
	.zero		1


	//   ....[9]....
        /*12e0*/ 	.word	0x00000560
        /*12e4*/ 	.word	0x000000ff
        /*12e8*/ 	.word	0x00038868
        /*12ec*/ 	.short	0x0100
        /*12ee*/ 	.byte	0x08
	.zero		1


	//   ....[10]....
        /*12f0*/ 	.word	0x00000650
        /*12f4*/ 	.word	0x000000ff
        /*12f8*/ 	.word	0x00038870
        /*12fc*/ 	.short	0x0100
        /*12fe*/ 	.byte	0x06
	.zero		1


	//   ....[11]....
        /*1300*/ 	.word	0x00000660
        /*1304*/ 	.word	0x000000ff
        /*1308*/ 	.word	0x00038880
        /*130c*/ 	.short	0x0100
        /*130e*/ 	.byte	0x06
	.zero		1


	//   ....[12]....
        /*1310*/ 	.word	0x00000670
        /*1314*/ 	.word	0x000000ff
        /*1318*/ 	.word	0x00038878
        /*131c*/ 	.short	0x0100
        /*131e*/ 	.byte	0x06
	.zero		1


	//   ....[13]....
        /*1320*/ 	.word	0x00000680
        /*1324*/ 	.word	0x000000ff
        /*1328*/ 	.word	0x00038888
        /*132c*/ 	.short	0x0100
        /*132e*/ 	.byte	0x06
	.zero		1


	//   ....[14]....
        /*1330*/ 	.word	0x000007b0
        /*1334*/ 	.word	0x000000ff
        /*1338*/ 	.word	0x00038890
        /*133c*/ 	.short	0x0100
        /*133e*/ 	.byte	0x08
	.zero		1


	//   ....[15]....
        /*1340*/ 	.word	0x000007c0
        /*1344*/ 	.word	0x000000ff
        /*1348*/ 	.word	0x000388a0
        /*134c*/ 	.short	0x0100
        /*134e*/ 	.byte	0x08
	.zero		1


	//   ....[16]....
        /*1350*/ 	.word	0x000007d0
        /*1354*/ 	.word	0x000000ff
        /*1358*/ 	.word	0x00038898
        /*135c*/ 	.short	0x0100
        /*135e*/ 	.byte	0x08
	.zero		1


	//   ....[17]....
        /*1360*/ 	.word	0x000007e0
        /*1364*/ 	.word	0x000000ff
        /*1368*/ 	.word	0x000388a8
        /*136c*/ 	.short	0x0100
        /*136e*/ 	.byte	0x08
	.zero		1


	//   ....[18]....
        /*1370*/ 	.word	0x00000910
        /*1374*/ 	.word	0x000000ff
        /*1378*/ 	.word	0x000388b0
        /*137c*/ 	.short	0x0100
        /*137e*/ 	.byte	0x08
	.zero		1


	//   ....[19]....
        /*1380*/ 	.word	0x00000920
        /*1384*/ 	.word	0x000000ff
        /*1388*/ 	.word	0x000388c0
        /*138c*/ 	.short	0x0100
        /*138e*/ 	.byte	0x08
	.zero		1


	//   ....[20]....
        /*1390*/ 	.word	0x00000930
        /*1394*/ 	.word	0x000000ff
        /*1398*/ 	.word	0x000388b8
        /*139c*/ 	.short	0x0100
        /*139e*/ 	.byte	0x08
	.zero		1


	//   ....[21]....
        /*13a0*/ 	.word	0x00000940
        /*13a4*/ 	.word	0x000000ff
        /*13a8*/ 	.word	0x000388c8
        /*13ac*/ 	.short	0x0100
        /*13ae*/ 	.byte	0x08
	.zero		1


	//   ....[22]....
        /*13b0*/ 	.word	0x000031a0
        /*13b4*/ 	.word	0x0000006e
        /*13b8*/ 	.word	0x00038890
        /*13bc*/ 	.short	0x010a
        /*13be*/ 	.byte	0x3f
	.zero		1


	//   ....[23]....
        /*13c0*/ 	.word	0x00007300
        /*13c4*/ 	.word	0x0000006e
        /*13c8*/ 	.word	0x00038890
        /*13cc*/ 	.short	0x010a
        /*13ce*/ 	.byte	0x3f
	.zero		1


	//   ....[24]....
        /*13d0*/ 	.word	0x0000b410
        /*13d4*/ 	.word	0x0000006e
        /*13d8*/ 	.word	0x00038890
        /*13dc*/ 	.short	0x010a
        /*13de*/ 	.byte	0x3f
	.zero		1


	//   ....[25]....
        /*13e0*/ 	.word	0x0000b9a0
        /*13e4*/ 	.word	0x00000030
        /*13e8*/ 	.word	0x00000000
        /*13ec*/ 	.short	0x0101
        /*13ee*/ 	.byte	0x3f
	.zero		1


	//   ....[26]....
        /*13f0*/ 	.word	0x0000b9e0
        /*13f4*/ 	.word	0x0000006e
        /*13f8*/ 	.word	0x000388b0
        /*13fc*/ 	.short	0x010a
        /*13fe*/ 	.byte	0x3f
	.zero		1


	//   ....[27]....
        /*1400*/ 	.word	0x0000bfe0
        /*1404*/ 	.word	0x0000006e
        /*1408*/ 	.word	0x00000000
        /*140c*/ 	.short	0x0101
        /*140e*/ 	.byte	0x3f
	.zero		1


	//   ....[28]....
        /*1410*/ 	.word	0x0000cba0
        /*1414*/ 	.word	0x00000012
        /*1418*/ 	.word	0x00038800
        /*141c*/ 	.short	0x010a
        /*141e*/ 	.byte	0x3f
	.zero		1


	//   ....[29]....
        /*1420*/ 	.word	0x0000cbf0
        /*1424*/ 	.word	0x00000012
        /*1428*/ 	.word	0x00038800
        /*142c*/ 	.short	0x010a
        /*142e*/ 	.byte	0x3f
	.zero		1


	//   ....[30]....
        /*1430*/ 	.word	0x0000d980
        /*1434*/ 	.word	0x00000012
        /*1438*/ 	.word	0x00038800
        /*143c*/ 	.short	0x010a
        /*143e*/ 	.byte	0x3f
	.zero		1


	//   ....[31]....
        /*1440*/ 	.word	0x00012180
        /*1444*/ 	.word	0x00000012
        /*1448*/ 	.word	0x00038800
        /*144c*/ 	.short	0x010a
        /*144e*/ 	.byte	0x3f
	.zero		1


	//   ....[32]....
        /*1450*/ 	.word	0x000163a0
        /*1454*/ 	.word	0x00000000
        /*1458*/ 	.word	0x00038830
        /*145c*/ 	.short	0x010a
        /*145e*/ 	.byte	0x3f
	.zero		1


	//   ....[33]....
        /*1460*/ 	.word	0x00016410
        /*1464*/ 	.word	0x00000000
        /*1468*/ 	.word	0x00038830
        /*146c*/ 	.short	0x010a
        /*146e*/ 	.byte	0x3f
	.zero		1


	//   ....[34]....
        /*1470*/ 	.word	0x00018670
        /*1474*/ 	.word	0x00000000
        /*1478*/ 	.word	0x00000000
        /*147c*/ 	.short	0x0101
        /*147e*/ 	.byte	0x3f
	.zero		1


	//   ....[35]....
        /*1480*/ 	.word	0x00019380
        /*1484*/ 	.word	0x00000005
        /*1488*/ 	.word	0x00038830
        /*148c*/ 	.short	0x010a
        /*148e*/ 	.byte	0x3f
	.zero		1


	//   ....[36]....
        /*1490*/ 	.word	0x000193d0
        /*1494*/ 	.word	0x00000005
        /*1498*/ 	.word	0x00038830
        /*149c*/ 	.short	0x010a
        /*149e*/ 	.byte	0x3f
	.zero		1


	//   ....[37]....
        /*14a0*/ 	.word	0x00019810
        /*14a4*/ 	.word	0x00000005
        /*14a8*/ 	.word	0x00038850
        /*14ac*/ 	.short	0x010a
        /*14ae*/ 	.byte	0x3f
	.zero		1


	//   ....[38]....
        /*14b0*/ 	.word	0x00019850
        /*14b4*/ 	.word	0x00000005
        /*14b8*/ 	.word	0x00038850
        /*14bc*/ 	.short	0x010a
        /*14be*/ 	.byte	0x3f
	.zero		1


	//   ....[39]....
        /*14c0*/ 	.word	0x0001b5f0
        /*14c4*/ 	.word	0x0000000a
        /*14c8*/ 	.word	0x00000000
        /*14cc*/ 	.short	0x0101
        /*14ce*/ 	.byte	0x3f
	.zero		1


	//   ....[40]....
        /*14d0*/ 	.word	0x0001bef0
        /*14d4*/ 	.word	0x0000000a
        /*14d8*/ 	.word	0x00000000
        /*14dc*/ 	.short	0x0101
        /*14de*/ 	.byte	0x3f
	.zero		1


	//   ....[41]....
        /*14e0*/ 	.word	0x0001ca20
        /*14e4*/ 	.word	0x00000005
        /*14e8*/ 	.word	0x00038830
        /*14ec*/ 	.short	0x010a
        /*14ee*/ 	.byte	0x3f
	.zero		1


	//   ....[42]....
        /*14f0*/ 	.word	0x0001ca70
        /*14f4*/ 	.word	0x00000005
        /*14f8*/ 	.word	0x00038830
        /*14fc*/ 	.short	0x010a
        /*14fe*/ 	.byte	0x3f
	.zero		1


	//   ....[43]....
        /*1500*/ 	.word	0x0001ce80
        /*1504*/ 	.word	0x00000005
        /*1508*/ 	.word	0x00038850
        /*150c*/ 	.short	0x010a
        /*150e*/ 	.byte	0x3f
	.zero		1


	//   ....[44]....
        /*1510*/ 	.word	0x0001cec0
        /*1514*/ 	.word	0x00000005
        /*1518*/ 	.word	0x00038850
        /*151c*/ 	.short	0x010a
        /*151e*/ 	.byte	0x3f
	.zero		1


	//   ....[45]....
        /*1520*/ 	.word	0x0001e680
        /*1524*/ 	.word	0x000000d0
        /*1528*/ 	.word	0x00000000
        /*152c*/ 	.short	0x0101
        /*152e*/ 	.byte	0x3f
	.zero		1


	//   ....[46]....
        /*1530*/ 	.word	0x0001ebb0
        /*1534*/ 	.word	0x0000000c
        /*1538*/ 	.word	0x00000000
        /*153c*/ 	.short	0x0101
        /*153e*/ 	.byte	0x3f
	.zero		1


	//   ....[47]....
        /*1540*/ 	.word	0x0001f600
        /*1544*/ 	.word	0x00000008
        /*1548*/ 	.word	0x00038850
        /*154c*/ 	.short	0x010a
        /*154e*/ 	.byte	0x3f
	.zero		1


	//   ....[48]....
        /*1550*/ 	.word	0x0001f680
        /*1554*/ 	.word	0x00000008
        /*1558*/ 	.word	0x00038850
        /*155c*/ 	.short	0x010a
        /*155e*/ 	.byte	0x3f
	.zero		1


	//   ....[49]....
        /*1560*/ 	.word	0x0001fcf0
        /*1564*/ 	.word	0x00000012
        /*1568*/ 	.word	0x00000000
        /*156c*/ 	.short	0x0101
        /*156e*/ 	.byte	0x3f
	.zero		1


	//   ....[50]....
        /*1570*/ 	.word	0x00022d40
        /*1574*/ 	.word	0x00000000
        /*1578*/ 	.word	0x00000000
        /*157c*/ 	.short	0x0101
        /*157e*/ 	.byte	0x3f
	.zero		1


	//   ....[51]....
        /*1580*/ 	.word	0x00025920
        /*1584*/ 	.word	0x00000006
        /*1588*/ 	.word	0x00038820
        /*158c*/ 	.short	0x010a
        /*158e*/ 	.byte	0x3f
	.zero		1


	//   ....[52]....
        /*1590*/ 	.word	0x00025a10
        /*1594*/ 	.word	0x00000007
        /*1598*/ 	.word	0x000388a0
        /*159c*/ 	.short	0x010a
        /*159e*/ 	.byte	0x3f
	.zero		1


	//   ....[53]....
        /*15a0*/ 	.word	0x00025d60
        /*15a4*/ 	.word	0x00000007
        /*15a8*/ 	.word	0x000388c0
        /*15ac*/ 	.short	0x010a
        /*15ae*/ 	.byte	0x3f
	.zero		1


	//   ....[54]....
        /*15b0*/ 	.word	0x00026210
        /*15b4*/ 	.word	0x00000008
        /*15b8*/ 	.word	0x000388a0
        /*15bc*/ 	.short	0x010a
        /*15be*/ 	.byte	0x3f
	.zero		1


	//   ....[55]....
        /*15c0*/ 	.word	0x00026550
        /*15c4*/ 	.word	0x00000008
        /*15c8*/ 	.word	0x000388c0
        /*15cc*/ 	.short	0x010a
        /*15ce*/ 	.byte	0x3f
	.zero		1


	//   ....[56]....
        /*15d0*/ 	.word	0x00027540
        /*15d4*/ 	.word	0x00000000
        /*15d8*/ 	.word	0x00038880
        /*15dc*/ 	.short	0x010a
        /*15de*/ 	.byte	0x3f
	.zero		1


	//   ....[57]....
        /*15e0*/ 	.word	0x00027760
        /*15e4*/ 	.word	0x00000000
        /*15e8*/ 	.word	0x00038840
        /*15ec*/ 	.short	0x010a
        /*15ee*/ 	.byte	0x3f
	.zero		1


	//   ....[58]....
        /*15f0*/ 	.word	0x00028620
        /*15f4*/ 	.word	0x00000009
        /*15f8*/ 	.word	0x00038800
        /*15fc*/ 	.short	0x0107
        /*15fe*/ 	.byte	0x3f
	.zero		1


	//   ....[59]....
        /*1600*/ 	.word	0x00028720
        /*1604*/ 	.word	0x00000002
        /*1608*/ 	.word	0x00038800
        /*160c*/ 	.short	0x0101
        /*160e*/ 	.byte	0x3f
	.zero		1


	//   ....[60]....
        /*1610*/ 	.word	0x00028740
        /*1614*/ 	.word	0x00000002
        /*1618*/ 	.word	0x00038820
        /*161c*/ 	.short	0x010a
        /*161e*/ 	.byte	0x3f
	.zero		1


	//   ....[61]....
        /*1620*/ 	.word	0x00028a90
        /*1624*/ 	.word	0x00000006
        /*1628*/ 	.word	0x00038880
        /*162c*/ 	.short	0x010a
        /*162e*/ 	.byte	0x3f
	.zero		1


	//   ....[62]....
        /*1630*/ 	.word	0x00028e00
        /*1634*/ 	.word	0x00000006
        /*1638*/ 	.word	0x00038840
        /*163c*/ 	.short	0x010a
        /*163e*/ 	.byte	0x3f
	.zero		1


	//   ....[63]....
        /*1640*/ 	.word	0x000291f0
        /*1644*/ 	.word	0x00000014
        /*1648*/ 	.word	0x00038870
        /*164c*/ 	.short	0x010a
        /*164e*/ 	.byte	0x3f
	.zero		1


	//   ....[64]....
        /*1650*/ 	.word	0x00029260
        /*1654*/ 	.word	0x00000014
        /*1658*/ 	.word	0x00038860
        /*165c*/ 	.short	0x010a
        /*165e*/ 	.byte	0x3f
	.zero		1


	//   ....[65]....
        /*1660*/ 	.word	0x00029ac0
        /*1664*/ 	.word	0x00000014
        /*1668*/ 	.word	0x00038850
        /*166c*/ 	.short	0x0101
        /*166e*/ 	.byte	0x3f
	.zero		1


	//   ....[66]....
        /*1670*/ 	.word	0x00029b40
        /*1674*/ 	.word	0x00000014
        /*1678*/ 	.word	0x00000000
        /*167c*/ 	.short	0x0101
        /*167e*/ 	.byte	0x3f
	.zero		1


	//   ....[67]....
        /*1680*/ 	.word	0x00029d70
        /*1684*/ 	.word	0x00000012
        /*1688*/ 	.word	0x00038870
        /*168c*/ 	.short	0x010a
        /*168e*/ 	.byte	0x3f
	.zero		1


	//   ....[68]....
        /*1690*/ 	.word	0x00029de0
        /*1694*/ 	.word	0x00000012
        /*1698*/ 	.word	0x00038860
        /*169c*/ 	.short	0x010a
        /*169e*/ 	.byte	0x3f
	.zero		1


	//   ....[69]....
        /*16a0*/ 	.word	0x0002a620
        /*16a4*/ 	.word	0x00000012
        /*16a8*/ 	.word	0x00038850
        /*16ac*/ 	.short	0x0101
        /*16ae*/ 	.byte	0x3f
	.zero		1


	//   ....[70]....
        /*16b0*/ 	.word	0x0002a670
        /*16b4*/ 	.word	0x00000012
        /*16b8*/ 	.word	0x00000000
        /*16bc*/ 	.short	0x0101
        /*16be*/ 	.byte	0x3f
	.zero		1


	//   ....[71]....
        /*16c0*/ 	.word	0x0002b410
        /*16c4*/ 	.word	0x00000000
        /*16c8*/ 	.word	0x00038820
        /*16cc*/ 	.short	0x010a
        /*16ce*/ 	.byte	0x3f
	.zero		1


	//   ....[72]....
        /*16d0*/ 	.word	0x0002b5c0
        /*16d4*/ 	.word	0x00000006
        /*16d8*/ 	.word	0x00000000
        /*16dc*/ 	.short	0x010a
        /*16de*/ 	.byte	0x3f
	.zero		1


	//   ....[73]....
        /*16e0*/ 	.word	0x0002b630
        /*16e4*/ 	.word	0x00000007
        /*16e8*/ 	.word	0x00000000
        /*16ec*/ 	.short	0x010a
        /*16ee*/ 	.byte	0x3f
	.zero		1


	//   ....[74]....
        /*16f0*/ 	.word	0x0002b690
        /*16f4*/ 	.word	0x00000004
        /*16f8*/ 	.word	0x00038860
        /*16fc*/ 	.short	0x010a
        /*16fe*/ 	.byte	0x3f
	.zero		1


	//   ....[75]....
        /*1700*/ 	.word	0x0002b6e0
        /*1704*/ 	.word	0x00000003
        /*1708*/ 	.word	0x00038860
        /*170c*/ 	.short	0x010a
        /*170e*/ 	.byte	0x3f
	.zero		1


	//   ....[76]....
        /*1710*/ 	.word	0x0002b720
        /*1714*/ 	.word	0x00000004
        /*1718*/ 	.word	0x00038880
        /*171c*/ 	.short	0x010a
        /*171e*/ 	.byte	0x3f
	.zero		1


	//   ....[77]....
        /*1720*/ 	.word	0x0002b740
        /*1724*/ 	.word	0x00000003
        /*1728*/ 	.word	0x00038880
        /*172c*/ 	.short	0x010a
        /*172e*/ 	.byte	0x3f
	.zero		1


	//   ....[78]....
        /*1730*/ 	.word	0x0002b7a0
        /*1734*/ 	.word	0x0000006e
        /*1738*/ 	.word	0x00038890
        /*173c*/ 	.short	0x010a
        /*173e*/ 	.byte	0x3f
	.zero		1


	//   ....[79]....
        /*1740*/ 	.word	0x0002b7f0
        /*1744*/ 	.word	0x0000006e
        /*1748*/ 	.word	0x00038890
        /*174c*/ 	.short	0x010a
        /*174e*/ 	.byte	0x3f
	.zero		1


	//   ....[80]....
        /*1750*/ 	.word	0x0002b840
        /*1754*/ 	.word	0x0000006e
        /*1758*/ 	.word	0x00038890
        /*175c*/ 	.short	0x010a
        /*175e*/ 	.byte	0x3f
	.zero		1


	//   ....[81]....
        /*1760*/ 	.word	0x0002b890
        /*1764*/ 	.word	0x0000006e
        /*1768*/ 	.word	0x000388b0
        /*176c*/ 	.short	0x010a
        /*176e*/ 	.byte	0x3f
	.zero		1


	//   ....[82]....
        /*1770*/ 	.word	0x0002c080
        /*1774*/ 	.word	0x00000012
        /*1778*/ 	.word	0x00038800
        /*177c*/ 	.short	0x010a
        /*177e*/ 	.byte	0x3f
	.zero		1


	//   ....[83]....
        /*1780*/ 	.word	0x0002ca10
        /*1784*/ 	.word	0x00000012
        /*1788*/ 	.word	0x00038800
        /*178c*/ 	.short	0x010a
        /*178e*/ 	.byte	0x3f
	.zero		1


	//   ....[84]....
        /*1790*/ 	.word	0x0002ca60
        /*1794*/ 	.word	0x00000000
        /*1798*/ 	.word	0x00038830
        /*179c*/ 	.short	0x010a
        /*179e*/ 	.byte	0x3f
	.zero		1


	//   ....[85]....
        /*17a0*/ 	.word	0x0002cab0
        /*17a4*/ 	.word	0x00000005
        /*17a8*/ 	.word	0x00038830
        /*17ac*/ 	.short	0x010a
        /*17ae*/ 	.byte	0x3f
	.zero		1


	//   ....[86]....
        /*17b0*/ 	.word	0x0002cb00
        /*17b4*/ 	.word	0x00000005
        /*17b8*/ 	.word	0x00038850
        /*17bc*/ 	.short	0x010a
        /*17be*/ 	.byte	0x3f
	.zero		1


	//   ....[87]....
        /*17c0*/ 	.word	0x0002cb50
        /*17c4*/ 	.word	0x00000005
        /*17c8*/ 	.word	0x00038830
        /*17cc*/ 	.short	0x010a
        /*17ce*/ 	.byte	0x3f
	.zero		1


	//   ....[88]....
        /*17d0*/ 	.word	0x0002cba0
        /*17d4*/ 	.word	0x00000005
        /*17d8*/ 	.word	0x00038850
        /*17dc*/ 	.short	0x010a
        /*17de*/ 	.byte	0x3f
	.zero		1


	//   ....[89]....
        /*17e0*/ 	.word	0x0002cbf0
        /*17e4*/ 	.word	0x00000008
        /*17e8*/ 	.word	0x00038850
        /*17ec*/ 	.short	0x010a
        /*17ee*/ 	.byte	0x3f
	.zero		1


	//   ....[90]....
        /*17f0*/ 	.word	0x0002f1d0
        /*17f4*/ 	.word	0x00000005
        /*17f8*/ 	.word	0x00038820
        /*17fc*/ 	.short	0x010a
        /*17fe*/ 	.byte	0x3f
	.zero		1


	//   ....[91]....
        /*1800*/ 	.word	0x0002f220
        /*1804*/ 	.word	0x00000007
        /*1808*/ 	.word	0x000388a0
        /*180c*/ 	.short	0x010a
        /*180e*/ 	.byte	0x3f
	.zero		1


	//   ....[92]....
        /*1810*/ 	.word	0x0002f270
        /*1814*/ 	.word	0x00000007
        /*1818*/ 	.word	0x000388c0
        /*181c*/ 	.short	0x010a
        /*181e*/ 	.byte	0x3f
	.zero		1


	//   ....[93]....
        /*1820*/ 	.word	0x0002f2c0
        /*1824*/ 	.word	0x00000008
        /*1828*/ 	.word	0x000388a0
        /*182c*/ 	.short	0x010a
        /*182e*/ 	.byte	0x3f
	.zero		1


	//   ....[94]....
        /*1830*/ 	.word	0x0002f310
        /*1834*/ 	.word	0x00000008
        /*1838*/ 	.word	0x000388c0
        /*183c*/ 	.short	0x010a
        /*183e*/ 	.byte	0x3f
	.zero		1


	//   ....[95]....
        /*1840*/ 	.word	0x0002f4b0
        /*1844*/ 	.word	0x00000000
        /*1848*/ 	.word	0x00038880
        /*184c*/ 	.short	0x010a
        /*184e*/ 	.byte	0x3f
	.zero		1


	//   ....[96]....
        /*1850*/ 	.word	0x0002f500
        /*1854*/ 	.word	0x00000000
        /*1858*/ 	.word	0x00038840
        /*185c*/ 	.short	0x010a
        /*185e*/ 	.byte	0x3f
	.zero		1


	//   ....[97]....
        /*1860*/ 	.word	0x000300c0
        /*1864*/ 	.word	0x00000002
        /*1868*/ 	.word	0x00038820
        /*186c*/ 	.short	0x010a
        /*186e*/ 	.byte	0x3f
	.zero		1


	//   ....[98]....
        /*1870*/ 	.word	0x00030110
        /*1874*/ 	.word	0x00000006
        /*1878*/ 	.word	0x00038880
        /*187c*/ 	.short	0x010a
        /*187e*/ 	.byte	0x3f
	.zero		1


	//   ....[99]....
        /*1880*/ 	.word	0x00030160
        /*1884*/ 	.word	0x00000006
        /*1888*/ 	.word	0x00038840
        /*188c*/ 	.short	0x010a
        /*188e*/ 	.byte	0x3f
	.zero		1


	//   ....[100]....
        /*1890*/ 	.word	0x000301b0
        /*1894*/ 	.word	0x00000014
        /*1898*/ 	.word	0x00038870
        /*189c*/ 	.short	0x010a
        /*189e*/ 	.byte	0x3f
	.zero		1


	//   ....[101]....
        /*18a0*/ 	.word	0x00030200
        /*18a4*/ 	.word	0x00000014
        /*18a8*/ 	.word	0x00038860
        /*18ac*/ 	.short	0x010a
        /*18ae*/ 	.byte	0x3f
	.zero		1


	//   ....[102]....
        /*18b0*/ 	.word	0x00030250
        /*18b4*/ 	.word	0x00000012
        /*18b8*/ 	.word	0x00038870
        /*18bc*/ 	.short	0x010a
        /*18be*/ 	.byte	0x3f
	.zero		1


	//   ....[103]....
        /*18c0*/ 	.word	0x000302a0
        /*18c4*/ 	.word	0x00000012
        /*18c8*/ 	.word	0x00038860
        /*18cc*/ 	.short	0x010a
        /*18ce*/ 	.byte	0x3f
	.zero		1


	//   ....[104]....
        /*18d0*/ 	.word	0x00030d00
        /*18d4*/ 	.word	0x00000000
        /*18d8*/ 	.word	0x00038820
        /*18dc*/ 	.short	0x010a
        /*18de*/ 	.byte	0x3f
	.zero		1


	//   ....[105]....
        /*18e0*/ 	.word	0x00030ea0
        /*18e4*/ 	.word	0x00000006
        /*18e8*/ 	.word	0x00000000
        /*18ec*/ 	.short	0x010a
        /*18ee*/ 	.byte	0x3f
	.zero		1


	//   ....[106]....
        /*18f0*/ 	.word	0x00030ef0
        /*18f4*/ 	.word	0x00000007
        /*18f8*/ 	.word	0x00000000
        /*18fc*/ 	.short	0x010a
        /*18fe*/ 	.byte	0x3f
	.zero		1


	//   ....[107]....
        /*1900*/ 	.word	0x00030f40
        /*1904*/ 	.word	0x00000004
        /*1908*/ 	.word	0x00038860
        /*190c*/ 	.short	0x010a
        /*190e*/ 	.byte	0x3f
	.zero		1


	//   ....[108]....
        /*1910*/ 	.word	0x00030f90
        /*1914*/ 	.word	0x00000003
        /*1918*/ 	.word	0x00038860
        /*191c*/ 	.short	0x010a
        /*191e*/ 	.byte	0x3f
	.zero		1


	//   ....[109]....
        /*1920*/ 	.word	0x00030fe0
        /*1924*/ 	.word	0x00000004
        /*1928*/ 	.word	0x00038880
        /*192c*/ 	.short	0x010a
        /*192e*/ 	.byte	0x3f
	.zero		1


	//----- nvinfo : EIATTR_NUM_MBARRIERS
	.align		4
.L_332:
        /*1930*/ 	.byte	0x03, 0x38
        /*1932*/ 	.short	0x0016


	//----- nvinfo : EIATTR_EXIT_INSTR_OFFSETS
	.align		4
        /*1934*/ 	.byte	0x04, 0x1c
        /*1936*/ 	.short	(.L_334 - .L_333)


	//   ....[0]....
.L_333:
        /*1938*/ 	.word	0x0002b790


	//----- nvinfo : EIATTR_MAX_THREADS
	.align		4
.L_334:
        /*193c*/ 	.byte	0x04, 0x05
        /*193e*/ 	.short	(.L_336 - .L_335)
.L_335:
        /*1940*/ 	.word	0x00000180
        /*1944*/ 	.word	0x00000001
        /*1948*/ 	.word	0x00000001


	//----- nvinfo : EIATTR_CRS_STACK_SIZE
	.align		4
.L_336:
        /*194c*/ 	.byte	0x04, 0x1e
        /*194e*/ 	.short	(.L_338 - .L_337)
.L_337:
        /*1950*/ 	.word	0x00000000


	//----- nvinfo : EIATTR_CBANK_PARAM_SIZE
	.align		4
.L_338:
        /*1954*/ 	.byte	0x03, 0x19
        /*1956*/ 	.short	0x0af0


	//----- nvinfo : EIATTR_PARAM_CBANK
	.align		4
        /*1958*/ 	.byte	0x04, 0x0a
        /*195a*/ 	.short	(.L_340 - .L_339)
	.align		4
.L_339:
        /*195c*/ 	.word	index@(.nv.constant0._ZN7cutlass13device_kernelIN5flash11enable_sm90INS1_16FlashAttnFwdSm90INS1_25CollectiveMainloopFwdSm90ILi2EN4cute5tupleIJNS5_1CILi1EEES8_S8_EEENS6_IJNS7_ILi128EEESA_NS7_ILi256EEEEEELi256ENS_12float_e4m3_tEfNS_4arch4Sm90ELb1ELb0ELb1ELb1ELb0ELb1ELb0ELb1ELb1ELb1ELb0ELb0EEENS1_21CollectiveEpilogueFwdINS6_IJSA_SB_SA_EEES9_NS_10bfloat16_tESF_Li256ELb1ELb1ELb0ELb1EEENS1_36VarlenDynamicPersistentTileSchedulerILi128ELi128ELi256ELi128ELb0ELb1ELb1ELb1ELb1ELb1EEEEEEEEEvNT_6ParamsE)
        /*1960*/ 	.short	0x0210
        /*1962*/ 	.short	0x0af0


	//----- nvinfo : EIATTR_SW_WAR
	.align		4
.L_340:
        /*1964*/ 	.byte	0x04, 0x36
        /*1966*/ 	.short	(.L_342 - .L_341)
.L_341:
        /*1968*/ 	.word	0x00000008
.L_342:


//--------------------- .nv.callgraph             --------------------------
	.section	.nv.callgraph,"",@"SHT_CUDA_CALLGRAPH"
	.align	4
	.sectionentsize	8
	.align		4
        /*0000*/ 	.word	0x00000000
	.align		4
        /*0004*/ 	.word	0xffffffff
	.align		4
        /*0008*/ 	.word	index@(_ZN7cutlass13device_kernelIN5flash11enable_sm90INS1_16FlashAttnFwdSm90INS1_25CollectiveMainloopFwdSm90ILi2EN4cute5tupleIJNS5_1CILi1EEES8_S8_EEENS6_IJNS7_ILi128EEESA_NS7_ILi256EEEEEELi256ENS_12float_e4m3_tEfNS_4arch4Sm90ELb0ELb0ELb1ELb0ELb0ELb0ELb0ELb1ELb1ELb1ELb0ELb0EEENS1_21CollectiveEpilogueFwdINS6_IJSA_SB_SA_EEES9_NS_10bfloat16_tESF_Li256ELb0ELb1ELb0ELb1EEENS1_29StaticPersistentTileSchedulerILb0EEEEEEEEEvNT_6ParamsE)
	.align		4
        /*000c*/ 	.word	index@(__assertfail)
	.align		4
        /*0010*/ 	.word	index@(_ZN7cutlass13device_kernelIN5flash11enable_sm90INS1_16FlashAttnFwdSm90INS1_25CollectiveMainloopFwdSm90ILi2EN4cute5tupleIJNS5_1CILi1EEES8_S8_EEENS6_IJNS7_ILi128EEESA_NS7_ILi256EEEEEELi256ENS_12float_e4m3_tEfNS_4arch4Sm90ELb0ELb0ELb1ELb1ELb0ELb0ELb0ELb1ELb1ELb1ELb0ELb0EEENS1_21CollectiveEpilogueFwdINS6_IJSA_SB_SA_EEES9_NS_10bfloat16_tESF_Li256ELb1ELb1ELb0ELb1EEENS1_36VarlenDynamicPersistentTileSchedulerILi128ELi128ELi256ELi128ELb0ELb1ELb1ELb0ELb1ELb1EEEEEEEEEvNT_6ParamsE)
	.align		4
        /*0014*/ 	.word	index@(__assertfail)
	.align		4
        /*0018*/ 	.word	index@(_ZN7cutlass13device_kernelIN5flash11enable_sm90INS1_16FlashAttnFwdSm90INS1_25CollectiveMainloopFwdSm90ILi2EN4cute5tupleIJNS5_1CILi1EEES8_S8_EEENS6_IJNS7_ILi128EEESA_NS7_ILi256EEEEEELi256ENS_12float_e4m3_tEfNS_4arch4Sm90ELb0ELb0ELb1ELb1ELb0ELb1ELb0ELb1ELb1ELb1ELb0ELb0EEENS1_21CollectiveEpilogueFwdINS6_IJSA_SB_SA_EEES9_NS_10bfloat16_tESF_Li256ELb1ELb1ELb0ELb1EEENS1_36VarlenDynamicPersistentTileSchedulerILi128ELi128ELi256ELi128ELb0ELb1ELb1ELb0ELb1ELb1EEEEEEEEEvNT_6ParamsE)
	.align		4
        /*001c*/ 	.word	index@(__assertfail)
	.align		4
        /*0020*/ 	.word	index@(_ZN7cutlass13device_kernelIN5flash11enable_sm90INS1_16FlashAttnFwdSm90INS1_25CollectiveMainloopFwdSm90ILi2EN4cute5tupleIJNS5_1CILi1EEES8_S8_EEENS6_IJNS7_ILi128EEENS7_ILi64EEENS7_ILi256EEEEEELi256ENS_12float_e4m3_tEfNS_4arch4Sm90ELb0ELb1ELb1ELb0ELb0ELb0ELb0ELb1ELb1ELb1ELb0ELb0EEENS1_21CollectiveEpilogueFwdINS6_IJSA_SC_SB_EEES9_NS_10bfloat16_tESG_Li256ELb0ELb1ELb0ELb1EEENS1_30DynamicPersistentTileSchedulerILi256ELi128ELb0ELb1ELb1EEEEEEEEEvNT_6ParamsE)
	.align		4
        /*0024*/ 	.word	index@(__assertfail)
	.align		4
        /*0028*/ 	.word	index@(_ZN7cutlass13device_kernelIN5flash11enable_sm90INS1_16FlashAttnFwdSm90INS1_25CollectiveMainloopFwdSm90ILi2EN4cute5tupleIJNS5_1CILi1EEES8_S8_EEENS6_IJNS7_ILi128EEENS7_ILi64EEENS7_ILi256EEEEEELi256ENS_12float_e4m3_tEfNS_4arch4Sm90ELb0ELb1ELb1ELb1ELb0ELb0ELb0ELb1ELb1ELb1ELb0ELb0EEENS1_21CollectiveEpilogueFwdINS6_IJSA_SC_SB_EEES9_NS_10bfloat16_tESG_Li256ELb1ELb1ELb0ELb1EEENS1_36VarlenDynamicPersistentTileSchedulerILi128ELi64ELi256ELi128ELb0ELb1ELb1ELb1ELb0ELb1EEEEEEEEEvNT_6ParamsE)
	.align		4
        /*002c*/ 	.word	index@(__assertfail)
	.align		4
        /*0030*/ 	.word	index@(_ZN7cutlass13device_kernelIN5flash11enable_sm90INS1_16FlashAttnFwdSm90INS1_25CollectiveMainloopFwdSm90ILi2EN4cute5tupleIJNS5_1CILi1EEES8_S8_EEENS6_IJNS7_ILi128EEENS7_ILi64EEENS7_ILi256EEEEEELi256ENS_12float_e4m3_tEfNS_4arch4Sm90ELb0ELb1ELb1ELb1ELb0ELb1ELb0ELb1ELb1ELb1ELb0ELb0EEENS1_21CollectiveEpilogueFwdINS6_IJSA_SC_SB_EEES9_NS_10bfloat16_tESG_Li256ELb1ELb1ELb0ELb1EEENS1_36VarlenDynamicPersistentTileSchedulerILi128ELi64ELi256ELi128ELb0ELb1ELb1ELb1ELb0ELb1EEEEEEEEEvNT_6ParamsE)
	.align		4
        /*0034*/ 	.word	index@(__assertfail)
	.align		4
        /*0038*/ 	.word	index@(_ZN7cutlass13device_kernelIN5flash11enable_sm90INS1_16FlashAttnFwdSm90INS1_25CollectiveMainloopFwdSm90ILi2EN4cute5tupleIJNS5_1CILi1EEES8_S8_EEENS6_IJNS7_ILi128EEESA_NS7_ILi256EEEEEELi256ENS_12float_e4m3_tEfNS_4arch4Sm90ELb1ELb0ELb1ELb0ELb0ELb0ELb0ELb1ELb1ELb1ELb0ELb0EEENS1_21CollectiveEpilogueFwdINS6_IJSA_SB_SA_EEES9_NS_10bfloat16_tESF_Li256ELb0ELb1ELb0ELb1EEENS1_30DynamicPersistentTileSchedulerILi256ELi128ELb0ELb1ELb1EEEEEEEEEvNT_6ParamsE)
	.align		4
        /*003c*/ 	.word	index@(__assertfail)
	.align		4
        /*0040*/ 	.word	index@(_ZN7cutlass13device_kernelIN5flash11enable_sm90INS1_16FlashAttnFwdSm90INS1_25CollectiveMainloopFwdSm90ILi2EN4cute5tupleIJNS5_1CILi1EEES8_S8_EEENS6_IJNS7_ILi128EEESA_NS7_ILi256EEEEEELi256ENS_12float_e4m3_tEfNS_4arch4Sm90ELb1ELb0ELb1ELb1ELb0ELb0ELb0ELb1ELb1ELb1ELb0ELb0EEENS1_21CollectiveEpilogueFwdINS6_IJSA_SB_SA_EEES9_NS_10bfloat16_tESF_Li256ELb1ELb1ELb0ELb1EEENS1_36VarlenDynamicPersistentTileSchedulerILi128ELi128ELi256ELi128ELb0ELb1ELb1ELb1ELb1ELb1EEEEEEEEEvNT_6ParamsE)
	.align		4
        /*0044*/ 	.word	index@(__assertfail)
	.align		4
        /*0048*/ 	.word	index@(_ZN7cutlass13device_kernelIN5flash11enable_sm90INS1_16FlashAttnFwdSm90INS1_25CollectiveMainloopFwdSm90ILi2EN4cute5tupleIJNS5_1CILi1EEES8_S8_EEENS6_IJNS7_ILi128EEESA_NS7_ILi256EEEEEELi256ENS_12float_e4m3_tEfNS_4arch4Sm90ELb1ELb0ELb1ELb1ELb0ELb1ELb0ELb1ELb1ELb1ELb0ELb0EEENS1_21CollectiveEpilogueFwdINS6_IJSA_SB_SA_EEES9_NS_10bfloat16_tESF_Li256ELb1ELb1ELb0ELb1EEENS1_36VarlenDynamicPersistentTileSchedulerILi128ELi128ELi256ELi128ELb0ELb1ELb1ELb1ELb1ELb1EEEEEEEEEvNT_6ParamsE)
	.align		4
        /*004c*/ 	.word	index@(__assertfail)
	.align		4
        /*0050*/ 	.word	0x00000000
	.align		4
        /*0054*/ 	.word	0xfffffffe
	.align		4
        /*0058*/ 	.word	0x00000000
	.align		4
        /*005c*/ 	.word	0xfffffffd
	.align		4
        /*0060*/ 	.word	0x00000000
	.align		4
        /*0064*/ 	.word	0xfffffffc


//--------------------- .nv.constant4             --------------------------
	.section	.nv.constant4,"a",@progbits
	.align	8
	.align		8
.nv.constant4:
        /*0000*/ 	.dword	__assertfail
	.align		8
        /*0008*/ 	.dword	__unnamed_1
	.align		8
        /*0010*/ 	.dword	__unnamed_2
	.align		8
        /*0018*/ 	.dword	__unnamed_3
	.align		8
        /*0020*/ 	.dword	__unnamed_4
	.align		8
        /*0028*/ 	.dword	__unnamed_5
	.align		8
        /*0030*/ 	.dword	__unnamed_6
	.align		8
        /*0038*/ 	.dword	_ZZN5flash28permute_output_fp8_VcolmajorIN4cute6TensorINS1_11ArrayEngineIN7cutlass10bfloat16_tELm128EEENS1_6LayoutINS1_5tupleIJNS8_IJNS1_1CILi2EEESA_NS9_ILi32EEEEEENS9_ILi1EEESD_EEENS8_IJNS8_IJSD_SA_NS9_ILi4EEEEEENS9_ILi0EEESH_EEEEEEEEEvRT_E9upper_map
	.align		8
        /*0040*/ 	.dword	__unnamed_7
	.align		8
        /*0048*/ 	.dword	__unnamed_8
	.align		8
        /*0050*/ 	.dword	__unnamed_9
	.align		8
        /*0058*/ 	.dword	__unnamed_10
	.align		8
        /*0060*/ 	.dword	__unnamed_11
	.align		8
        /*0068*/ 	.dword	_ZN82_INTERNAL_b49887c0_46_flash_fwd_hdim256_e4m3_softcap_packgqa_sm90_cu_e763cb1e_30814cuda3std3__45__cpo5beginE
	.align		8
        /*0070*/ 	.dword	_ZN82_INTERNAL_b49887c0_46_flash_fwd_hdim256_e4m3_softcap_packgqa_sm90_cu_e763cb1e_30814cuda3std3__45__cpo3endE
	.align		8
        /*0078*/ 	.dword	_ZN82_INTERNAL_b49887c0_46_flash_fwd_hdim256_e4m3_softcap_packgqa_sm90_cu_e763cb1e_30814cuda3std3__45__cpo6cbeginE
	.align		8
        /*0080*/ 	.dword	_ZN82_INTERNAL_b49887c0_46_flash_fwd_hdim256_e4m3_softcap_packgqa_sm90_cu_e763cb1e_30814cuda3std3__45__cpo4cendE
	.align		8
        /*0088*/ 	.dword	_ZN82_INTERNAL_b49887c0_46_flash_fwd_hdim256_e4m3_softcap_packgqa_sm90_cu_e763cb1e_30814cuda3std3__484_GLOBAL__N__b49887c0_46_flash_fwd_hdim256_e4m3_softcap_packgqa_sm90_cu_e763cb1e_30816ignoreE
	.align		8
        /*0090*/ 	.dword	_ZN82_INTERNAL_b49887c0_46_flash_fwd_hdim256_e4m3_softcap_packgqa_sm90_cu_e763cb1e_30814cuda3std3__419piecewise_constructE
	.align		8
        /*0098*/ 	.dword	_ZN82_INTERNAL_b49887c0_46_flash_fwd_hdim256_e4m3_softcap_packgqa_sm90_cu_e763cb1e_30814cuda3std3__48in_placeE
	.align		8
        /*00a0*/ 	.dword	_ZN82_INTERNAL_b49887c0_46_flash_fwd_hdim256_e4m3_softcap_packgqa_sm90_cu_e763cb1e_30814cuda3std6ranges3__45__cpo4swapE
	.align		8
        /*00a8*/ 	.dword	_ZN82_INTERNAL_b49887c0_46_flash_fwd_hdim256_e4m3_softcap_packgqa_sm90_cu_e763cb1e_30814cuda3std6ranges3__45__cpo9iter_moveE
	.align		8
        /*00b0*/ 	.dword	_ZN82_INTERNAL_b49887c0_46_flash_fwd_hdim256_e4m3_softcap_packgqa_sm90_cu_e763cb1e_30814cute7productE
	.align		8
        /*00b8*/ 	.dword	_ZN82_INTERNAL_b49887c0_46_flash_fwd_hdim256_e4m3_softcap_packgqa_sm90_cu_e763cb1e_30814cute1_E
	.align		8
        /*00c0*/ 	.dword	$str$23
	.align		8
        /*00c8*/ 	.dword	$str$24


//--------------------- .text._ZN7cutlass13device_kernelIN5flash11enable_sm90INS1_16FlashAttnFwdSm90INS1_25CollectiveMainloopFwdSm90ILi2EN4cute5tupleIJNS5_1CILi1EEES8_S8_EEENS6_IJNS7_ILi128EEESA_NS7_ILi256EEEEEELi256ENS_12float_e4m3_tEfNS_4arch4Sm90ELb0ELb0ELb1ELb0ELb0ELb0ELb0ELb1ELb1ELb1ELb0ELb0EEENS1_21CollectiveEpilogueFwdINS6_IJSA_SB_SA_EEES9_NS_10bfloat16_tESF_Li256ELb0ELb1ELb0ELb1EEENS1_29StaticPersistentTileSchedulerILb0EEEEEEEEEvNT_6ParamsE --------------------------
	.section	.text._ZN7cutlass13device_kernelIN5flash11enable_sm90INS1_16FlashAttnFwdSm90INS1_25CollectiveMainloopFwdSm90ILi2EN4cute5tupleIJNS5_1CILi1EEES8_S8_EEENS6_IJNS7_ILi128EEESA_NS7_ILi256EEEEEELi256ENS_12float_e4m3_tEfNS_4arch4Sm90ELb0ELb0ELb1ELb0ELb0ELb0ELb0ELb1ELb1ELb1ELb0ELb0EEENS1_21CollectiveEpilogueFwdINS6_IJSA_SB_SA_EEES9_NS_10bfloat16_tESF_Li256ELb0ELb1ELb0ELb1EEENS1_29StaticPersistentTileSchedulerILb0EEEEEEEEEvNT_6ParamsE,"ax",@progbits
	.align	128
.text._ZN7cutlass13device_kernelIN5flash11enable_sm90INS1_16FlashAttnFwdSm90INS1_25CollectiveMainloopFwdSm90ILi2EN4cute5tupleIJNS5_1CILi1EEES8_S8_EEENS6_IJNS7_ILi128EEESA_NS7_ILi256EEEEEELi256ENS_12float_e4m3_tEfNS_4arch4Sm90ELb0ELb0ELb1ELb0ELb0ELb0ELb0ELb1ELb1ELb1ELb0ELb0EEENS1_21CollectiveEpilogueFwdINS6_IJSA_SB_SA_EEES9_NS_10bfloat16_tESF_Li256ELb0ELb1ELb0ELb1EEENS1_29StaticPersistentTileSchedulerILb0EEEEEEEEEvNT_6ParamsE:
        .type           _ZN7cutlass13device_kernelIN5flash11enable_sm90INS1_16FlashAttnFwdSm90INS1_25CollectiveMainloopFwdSm90ILi2EN4cute5tupleIJNS5_1CILi1EEES8_S8_EEENS6_IJNS7_ILi128EEESA_NS7_ILi256EEEEEELi256ENS_12float_e4m3_tEfNS_4arch4Sm90ELb0ELb0ELb1ELb0ELb0ELb0ELb0ELb1ELb1ELb1ELb0ELb0EEENS1_21CollectiveEpilogueFwdINS6_IJSA_SB_SA_EEES9_NS_10bfloat16_tESF_Li256ELb0ELb1ELb0ELb1EEENS1_29StaticPersistentTileSchedulerILb0EEEEEEEEEvNT_6ParamsE,@function
        .size           _ZN7cutlass13device_kernelIN5flash11enable_sm90INS1_16FlashAttnFwdSm90INS1_25CollectiveMainloopFwdSm90ILi2EN4cute5tupleIJNS5_1CILi1EEES8_S8_EEENS6_IJNS7_ILi128EEESA_NS7_ILi256EEEEEELi256ENS_12float_e4m3_tEfNS_4arch4Sm90ELb0ELb0ELb1ELb0ELb0ELb0ELb0ELb1ELb1ELb1ELb0ELb0EEENS1_21CollectiveEpilogueFwdINS6_IJSA_SB_SA_EEES9_NS_10bfloat16_tESF_Li256ELb0ELb1ELb0ELb1EEENS1_29StaticPersistentTileSchedulerILb0EEEEEEEEEvNT_6ParamsE,(.L_x_2896 - _ZN7cutlass13device_kernelIN5flash11enable_sm90INS1_16FlashAttnFwdSm90INS1_25CollectiveMainloopFwdSm90ILi2EN4cute5tupleIJNS5_1CILi1EEES8_S8_EEENS6_IJNS7_ILi128EEESA_NS7_ILi256EEEEEELi256ENS_12float_e4m3_tEfNS_4arch4Sm90ELb0ELb0ELb1ELb0ELb0ELb0ELb0ELb1ELb1ELb1ELb0ELb0EEENS1_21CollectiveEpilogueFwdINS6_IJSA_SB_SA_EEES9_NS_10bfloat16_tESF_Li256ELb0ELb1ELb0ELb1EEENS1_29StaticPersistentTileSchedulerILb0EEEEEEEEEvNT_6ParamsE)
        .other          _ZN7cutlass13device_kernelIN5flash11enable_sm90INS1_16FlashAttnFwdSm90INS1_25CollectiveMainloopFwdSm90ILi2EN4cute5tupleIJNS5_1CILi1EEES8_S8_EEENS6_IJNS7_ILi128EEESA_NS7_ILi256EEEEEELi256ENS_12float_e4m3_tEfNS_4arch4Sm90ELb0ELb0ELb1ELb0ELb0ELb0ELb0ELb1ELb1ELb1ELb0ELb0EEENS1_21CollectiveEpilogueFwdINS6_IJSA_SB_SA_EEES9_NS_10bfloat16_tESF_Li256ELb0ELb1ELb0ELb1EEENS1_29StaticPersistentTileSchedulerILb0EEEEEEEEEvNT_6ParamsE,@"STO_CUDA_ENTRY STV_DEFAULT"
_ZN7cutlass13device_kernelIN5flash11enable_sm90INS1_16FlashAttnFwdSm90INS1_25CollectiveMainloopFwdSm90ILi2EN4cute5tupleIJNS5_1CILi1EEES8_S8_EEENS6_IJNS7_ILi128EEESA_NS7_ILi256EEEEEELi256ENS_12float_e4m3_tEfNS_4arch4Sm90ELb0ELb0ELb1ELb0ELb0ELb0ELb0ELb1ELb1ELb1ELb0ELb0EEENS1_21CollectiveEpilogueFwdINS6_IJSA_SB_SA_EEES9_NS_10bfloat16_tESF_Li256ELb0ELb1ELb0ELb1EEENS1_29StaticPersistentTileSchedulerILb0EEEEEEEEEvNT_6ParamsE:
[----:B------:R-:W0:Y:S02]  /*0000*/  LDC R1, c[0x0][0x28] ;  /* 0x00000a00ff017b82 */ /* 0x000e240000000800 */
[----:B0-----:R-:W-:Y:S01]  /*0010*/  VIADD R1, R1, 0xffffffd8 ;  /* 0xffffffd801017836 */ /* 0x001fe20000000000 */
[----:B------:R-:W0:Y:S01]  /*0020*/  S2R R3, SR_TID.X ;  /* 0x0000000000037919 */ /* 0x000e220000002100 */
[----:B------:R-:W-:Y:S01]  /*0030*/  ELECT P0, URZ, PT ;  /* 0x00000000003f782f */ /* 0x000fe20003800000 */
[----:B------:R-:W-:Y:S01]  /*0040*/  BSSY B0, `(.L_x_0) ;  /* 0x000000e000007945 */ /* 0x000fe20003800000 */
[--C-:B0-----:R-:W-:Y:S02]  /*0050*/  SHF.R.U32.HI R0, RZ, 0x5, R3.reuse ;  /* 0x00000005ff007819 */ /* 0x101fe40000011603 */
[----:B------:R-:W-:-:S03]  /*0060*/  SHF.R.U32.HI R3, RZ, 0x7, R3 ;  /* 0x00000007ff037819 */ /* 0x000fc60000011603 */
[----:B------:R-:W0:Y:S02]  /*0070*/  SHFL.IDX PT, R2, R0, RZ, 0x1f ;  /* 0x00001fff00027589 */ /* 0x000e2400000e0000 */
[----:B0-----:R-:W-:-:S13]  /*0080*/  ISETP.EQ.AND P0, PT, R2, RZ, P0 ;  /* 0x000000ff0200720c */ /* 0x001fda0000702270 */
[----:B------:R-:W-:Y:S05]  /*0090*/  @!P0 BRA `(.L_x_1) ;  /* 0x0000000000208947 */ /* 0x000fea0003800000 */
[----:B------:R-:W-:Y:S02]  /*00a0*/  ULDC.64 UR4, c[0x0][0x198] ;  /* 0x0000660000047ab9 */ /* 0x000fe40000000a00 */
[----:B------:R-:W-:Y:S02]  /*00b0*/  UIADD3 UR6, UP0, UR4, 0x370, URZ ;  /* 0x0000037004067890 */ /* 0x000fe4000ff1e03f */
[----:B------:R-:W-:Y:S02]  /*00c0*/  UIADD3 UR4, UP1, UR4, 0x470, URZ ;  /* 0x0000047004047890 */ /* 0x000fe4000ff3e03f */
[----:B------:R-:W-:Y:S02]  /*00d0*/  UIADD3.X UR7, URZ, UR5, URZ, UP0, !UPT ;  /* 0x000000053f077290 */ /* 0x000fe400087fe43f */
[----:B------:R-:W-:-:S07]  /*00e0*/  UIADD3.X UR5, URZ, UR5, URZ, UP1, !UPT ;  /* 0x000000053f057290 */ /* 0x000fce0008ffe43f */
[----:B------:R0:W-:Y:S02]  /*00f0*/  UTMACCTL.PF [UR6] ;  /* 0x00000000060079b9 */ /* 0x0001e40008040000 */
[----:B------:R0:W-:Y:S02]  /*0100*/  UTMACCTL.PF [UR4] ;  /* 0x00000000040079b9 */ /* 0x0001e40008040000 */
[----:B0-----:R-:W-:Y:S01]  /*0110*/  NOP ;  /* 0x0000000000007918 */ /* 0x001fe20000000000 */
.L_x_1:
[----:B------:R-:W-:Y:S05]  /*0120*/  BSYNC B0 ;  /* 0x0000000000007941 */ /* 0x000fea0003800000 */
.L_x_0:
[----:B------:R-:W-:Y:S01]  /*0130*/  VOTEU.ANY UP0, P0 ;  /* 0x00000000003f7886 */ /* 0x000fe20000000100 */
[----:B------:R-:W0:Y:S01]  /*0140*/  SHFL.IDX PT, R3, R3, RZ, 0x1f ;  /* 0x00001fff03037589 */ /* 0x000e2200000e0000 */
[----:B------:R-:W-:Y:S01]  /*0150*/  UMOV UR4, 0x80 ;  /* 0x0000008000047882 */ /* 0x000fe20000000000 */
[----:B------:R-:W-:Y:S01]  /*0160*/  UMOV UR7, 0x100 ;  /* 0x0000010000077882 */ /* 0x000fe20000000000 */
[----:B------:R-:W-:Y:S01]  /*0170*/  VOTEU.ANY UP1, P0 ;  /* 0x00000000003f7886 */ /* 0x000fe20000020100 */
[----:B------:R-:W1:Y:S01]  /*0180*/  @UP0 S2UR UR8, SR_CgaCtaId ;  /* 0x00000000000809c3 */ /* 0x000e620000008800 */
[----:B------:R-:W2:Y:S01]  /*0190*/  SHFL.IDX PT, R2, R0, RZ, 0x1f ;  /* 0x00001fff00027589 */ /* 0x000ea200000e0000 */
[----:B------:R-:W-:Y:S01]  /*01a0*/  @UP0 UMOV UR6, 0x400 ;  /* 0x0000040000060882 */ /* 0x000fe20000000000 */
[----:B------:R-:W-:-:S04]  /*01b0*/  @UP0 UIADD3 UR4, -UR4, 0x100000, URZ ;  /* 0x0010000004040890 */ /* 0x000fc8000fffe13f */
[----:B------:R-:W-:Y:S02]  /*01c0*/  @UP0 USHF.L.U32 UR5, UR4, 0xb, URZ ;  /* 0x0000000b04050899 */ /* 0x000fe4000800063f */
[----:B------:R-:W-:Y:S01]  /*01d0*/  @UP0 USHF.L.U32 UR4, UR4, 0x1, URZ ;  /* 0x0000000104040899 */ /* 0x000fe2000800063f */
[----:B------:R-:W-:Y:S01]  /*01e0*/  VOTEU.ANY UP2, P0 ;  /* 0x00000000003f7886 */ /* 0x000fe20000040100 */
[----:B0-----:R-:W-:Y:S01]  /*01f0*/  R2UR UR9, R3 ;  /* 0x00000000030972ca */ /* 0x001fe200000e0000 */
[----:B-1----:R-:W-:Y:S01]  /*0200*/  @UP0 ULEA UR8, UR8, UR6, 0x18 ;  /* 0x0000000608080291 */ /* 0x002fe2000f8ec03f */
[----:B--2---:R-:W-:Y:S01]  /*0210*/  ISETP.NE.AND P1, PT, R2, RZ, PT ;  /* 0x000000ff0200720c */ /* 0x004fe20003f25270 */
[----:B------:R-:W-:-:S04]  /*0220*/  @UP0 UIADD3 UR6, -UR7, 0x100000, URZ ;  /* 0x0010000007060890 */ /* 0x000fc8000fffe13f */
[----:B------:R-:W-:Y:S02]  /*0230*/  @UP0 USHF.L.U32 UR7, UR6, 0xb, URZ ;  /* 0x0000000b06070899 */ /* 0x000fe4000800063f */
[----:B------:R-:W-:-:S04]  /*0240*/  @UP0 USHF.L.U32 UR6, UR6, 0x1, URZ ;  /* 0x0000000106060899 */ /* 0x000fc8000800063f */
[----:B------:R-:W-:Y:S01]  /*0250*/  UISETP.NE.AND UP0, UPT, UR9, URZ, UPT ;  /* 0x0000003f0900728c */ /* 0x000fe2000bf05270 */
[----:B------:R-:W0:Y:S02]  /*0260*/  FENCE.VIEW.ASYNC.S ;  /* 0x00000000000073c6 */ /* 0x000e240000000000 */
[----:B0-----:R0:W1:Y:S05]  /*0270*/  @UP1 SYNCS.EXCH.64 URZ, [UR8+0x38800], UR4 ;  /* 0x03880004083f15b2 */ /* 0x00106a0008000100 */
[----:B------:R0:W2:Y:S01]  /*0280*/  @UP2 SYNCS.EXCH.64 URZ, [UR8+0x38820], UR6 ;  /* 0x03882006083f25b2 */ /* 0x0000a20008000100 */
[----:B------:R-:W-:Y:S05]  /*0290*/  @P1 BRA `(.L_x_2) ;  /* 0x0000000000481947 */ /* 0x000fea0003800000 */
[----:B0-----:R-:W0:Y:S01]  /*02a0*/  S2UR UR5, SR_CgaCtaId ;  /* 0x00000000000579c3 */ /* 0x001e220000008800 */
[----:B------:R-:W-:Y:S01]  /*02b0*/  UMOV UR4, 0x400 ;  /* 0x0000040000047882 */ /* 0x000fe20000000000 */
[----:B------:R-:W-:Y:S01]  /*02c0*/  UMOV UR6, 0x1 ;  /* 0x0000000100067882 */ /* 0x000fe20000000000 */
[----:B------:R-:W-:Y:S01]  /*02d0*/  UMOV UR7, 0x2 ;  /* 0x0000000200077882 */ /* 0x000fe20000000000 */
[----:B------:R-:W-:Y:S01]  /*02e0*/  ELECT P0, URZ, PT ;  /* 0x00000000003f782f */ /* 0x000fe20003800000 */
[----:B0-----:R-:W-:Y:S02]  /*02f0*/  ULEA UR8, UR5, UR4, 0x18 ;  /* 0x0000000405087291 */ /* 0x001fe4000f8ec03f */
[----:B------:R-:W-:-:S04]  /*0300*/  UIADD3 UR4, -UR6, 0x100000, URZ ;  /* 0x0010000006047890 */ /* 0x000fc8000fffe13f */
[----:B------:R-:W-:Y:S02]  /*0310*/  USHF.L.U32 UR5, UR4, 0xb, URZ ;  /* 0x0000000b04057899 */ /* 0x000fe4000800063f */
[----:B------:R-:W-:Y:S02]  /*0320*/  USHF.L.U32 UR4, UR4, 0x1, URZ ;  /* 0x0000000104047899 */ /* 0x000fe4000800063f */
[----:B------:R-:W-:-:S04]  /*0330*/  UIADD3 UR6, -UR7, 0x100000, URZ ;  /* 0x0010000007067890 */ /* 0x000fc8000fffe13f */
[----:B------:R-:W-:Y:S02]  /*0340*/  USHF.L.U32 UR7, UR6, 0xb, URZ ;  /* 0x0000000b06077899 */ /* 0x000fe4000800063f */
[----:B------:R-:W-:Y:S01]  /*0350*/  USHF.L.U32 UR6, UR6, 0x1, URZ ;  /* 0x0000000106067899 */ /* 0x000fe2000800063f */
[----:B------:R-:W0:Y:S03]  /*0360*/  FENCE.VIEW.ASYNC.S ;  /* 0x00000000000073c6 */ /* 0x000e260000000000 */
[----:B0-----:R3:W4:Y:S08]  /*0370*/  SYNCS.EXCH.64 URZ, [UR8+0x38830], UR4 ;  /* 0x03883004083f75b2 */ /* 0x0017300008000100 */
[----:B------:R3:W0:Y:S01]  /*0380*/  SYNCS.EXCH.64 URZ, [UR8+0x38840], UR6 ;  /* 0x03884006083f75b2 */ /* 0x0006220008000100 */
[----:B------:R3:W0:Y:S01]  /*0390*/  SYNCS.EXCH.64 URZ, [UR8+0x38838], UR4 ;  /* 0x03883804083f75b2 */ /* 0x0006220008000100 */
[----:B------:R3:W0:Y:S02]  /*03a0*/  SYNCS.EXCH.64 URZ, [UR8+0x38848], UR6 ;  /* 0x03884806083f75b2 */ /* 0x0006240008000100 */
[----:B---3--:R-:W-:Y:S01]  /*03b0*/  NOP ;  /* 0x0000000000007918 */ /* 0x008fe20000000000 */
.L_x_2:
[----:B------:R-:W3:Y:S01]  /*03c0*/  SHFL.IDX PT, R2, R0, RZ, 0x1f ;  /* 0x00001fff00027589 */ /* 0x000ee200000e0000 */
[----:B------:R-:W-:Y:S01]  /*03d0*/  NOP ;  /* 0x0000000000007918 */ /* 0x000fe20000000000 */
[----:B---3--:R-:W-:-:S13]  /*03e0*/  ISETP.NE.AND P0, PT, R2, RZ, PT ;  /* 0x000000ff0200720c */ /* 0x008fda0003f05270 */
        /* <DEDUP_REMOVED lines=14> */
[----:B0-----:R3:W0:Y:S08]  /*04d0*/  SYNCS.EXCH.64 URZ, [UR8+0x38850], UR4 ;  /* 0x03885004083f75b2 */ /* 0x0016300008000100 */
[----:B------:R3:W0:Y:S01]  /*04e0*/  SYNCS.EXCH.64 URZ, [UR8+0x38860], UR6 ;  /* 0x03886006083f75b2 */ /* 0x0006220008000100 */
[----:B------:R3:W0:Y:S01]  /*04f0*/  SYNCS.EXCH.64 URZ, [UR8+0x38858], UR4 ;  /* 0x03885804083f75b2 */ /* 0x0006220008000100 */
[----:B------:R3:W0:Y:S02]  /*0500*/  SYNCS.EXCH.64 URZ, [UR8+0x38868], UR6 ;  /* 0x03886806083f75b2 */ /* 0x0006240008000100 */
[----:B---3--:R-:W-:Y:S01]  /*0510*/  NOP ;  /* 0x0000000000007918 */ /* 0x008fe20000000000 */
.L_x_3:
[----:B------:R-:W3:Y:S01]  /*0520*/  SHFL.IDX PT, R2, R0, RZ, 0x1f ;  /* 0x00001fff00027589 */ /* 0x000ee200000e0000 */
[----:B------:R-:W-:Y:S01]  /*0530*/  NOP ;  /* 0x0000000000007918 */ /* 0x000fe20000000000 */
[----:B---3--:R-:W-:-:S13]  /*0540*/  ISETP.NE.AND P0, PT, R2, RZ, PT ;  /* 0x000000ff0200720c */ /* 0x008fda0003f05270 */
[----:B------:R-:W-:Y:S05]  /*0550*/  @P0 BRA `(.L_x_4) ;  /* 0x0000000000380947 */ /* 0x000fea0003800000 */
[----:B0-----:R-:W0:Y:S01]  /*0560*/  S2UR UR5, SR_CgaCtaId ;  /* 0x00000000000579c3 */ /* 0x001e220000008800 */
[----:B------:R-:W-:Y:S01]  /*0570*/  UMOV UR4, 0x400 ;  /* 0x0000040000047882 */ /* 0x000fe20000000000 */
[----:B------:R-:W-:Y:S01]  /*0580*/  UMOV UR7, 0x1 ;  /* 0x0000000100077882 */ /* 0x000fe20000000000 */
[----:B------:R-:W-:Y:S01]  /*0590*/  ELECT P0, URZ, PT ;  /* 0x00000000003f782f */ /* 0x000fe20003800000 */
[----:B0-----:R-:W-:Y:S02]  /*05a0*/  ULEA UR6, UR5, UR4, 0x18 ;  /* 0x0000000405067291 */ /* 0x001fe4000f8ec03f */
[----:B------:R-:W-:-:S04]  /*05b0*/  UIADD3 UR4, -UR7, 0x100000, URZ ;  /* 0x0010000007047890 */ /* 0x000fc8000fffe13f */
[----:B------:R-:W-:Y:S02]  /*05c0*/  USHF.L.U32 UR5, UR4, 0xb, URZ ;  /* 0x0000000b04057899 */ /* 0x000fe4000800063f */
[----:B------:R-:W-:Y:S01]  /*05d0*/  USHF.L.U32 UR4, UR4, 0x1, URZ ;  /* 0x0000000104047899 */ /* 0x000fe2000800063f */
[----:B------:R-:W0:Y:S11]  /*05e0*/  FENCE.VIEW.ASYNC.S ;  /* 0x00000000000073c6 */ /* 0x000e360000000000 */
[----:B0-----:R3:W0:Y:S01]  /*05f0*/  SYNCS.EXCH.64 URZ, [UR6+0x38870], UR4 ;  /* 0x03887004063f75b2 */ /* 0x0016220008000100 */
[----:B------:R3:W0:Y:S01]  /*0600*/  SYNCS.EXCH.64 URZ, [UR6+0x38880], UR4 ;  /* 0x03888004063f75b2 */ /* 0x0006220008000100 */
[----:B------:R3:W0:Y:S01]  /*0610*/  SYNCS.EXCH.64 URZ, [UR6+0x38878], UR4 ;  /* 0x03887804063f75b2 */ /* 0x0006220008000100 */
[----:B------:R3:W0:Y:S02]  /*0620*/  SYNCS.EXCH.64 URZ, [UR6+0x38888], UR4 ;  /* 0x03888804063f75b2 */ /* 0x0006240008000100 */
[----:B---3--:R-:W-:Y:S01]  /*0630*/  NOP ;  /* 0x0000000000007918 */ /* 0x008fe20000000000 */
.L_x_4:
        /* <DEDUP_REMOVED lines=22> */
.L_x_5:
        /* <DEDUP_REMOVED lines=22> */
.L_x_6:
[----:B------:R-:W-:Y:S01]  /*0900*/  PLOP3.LUT P0, PT, PT, PT, UP0, 0x80, 0x0 ;  /* 0x000000000000781c */ /* 0x000fe20003f0f008 */
[----:B------:R-:W-:Y:S01]  /*0910*/  UMOV UR38, 0x1 ;  /* 0x0000000100267882 */ /* 0x000fe20000000000 */
[----:B------:R-:W-:Y:S01]  /*0920*/  NOP ;  /* 0x0000000000007918 */ /* 0x000fe20000000000 */
[----:B------:R-:W-:Y:S01]  /*0930*/  USEL UR38, UR38, 0x2, !UP0 ;  /* 0x0000000226267887 */ /* 0x000fe2000c000000 */
[----:B------:R-:W-:Y:S01]  /*0940*/  ULDC.64 UR46, c[0x0][0x208] ;  /* 0x00008200002e7ab9 */ /* 0x000fe20000000a00 */
[----:B012-4-:R-:W-:Y:S08]  /*0950*/  BAR.SYNC.DEFER_BLOCKING 0x0 ;  /* 0x0000000000007b1d */ /* 0x017ff00000010000 */
[----:B------:R-:W-:Y:S05]  /*0960*/  @!P0 BRA `(.L_x_7) ;  /* 0x000000a000988947 */ /* 0x000fea0003800000 */
.L_x_8:
[----:B------:R-:W-:-:S08]  /*0970*/  NOP ;  /* 0x0000000000007918 */ /* 0x000fd00000000000 */
[----:B------:R-:W0:Y:S02]  /*0980*/  USETMAXREG.TRY_ALLOC.CTAPOOL UP0, 0xf0 ;  /* 0x000000f0000079c8 */ /* 0x000e240008000600 */
[----:B0-----:R-:W-:-:S13]  /*0990*/  PLOP3.LUT P0, PT, PT, PT, UP0, 0x80, 0x0 ;  /* 0x000000000000781c */ /* 0x001fda0003f0f008 */
[----:B------:R-:W-:Y:S05]  /*09a0*/  @!P0 BRA `(.L_x_8) ;  /* 0xfffffffc00f08947 */ /* 0x000fea000383ffff */
[----:B------:R-:W0:Y:S01]  /*09b0*/  S2R R2, SR_TID.X ;  /* 0x0000000000027919 */ /* 0x000e220000002100 */
[----:B------:R-:W1:Y:S08]  /*09c0*/  S2UR UR41, SR_CTAID.X ;  /* 0x00000000002979c3 */ /* 0x000e700000002500 */
[----:B------:R-:W-:Y:S06]  /*09d0*/  BAR.ARV 0x8, 0x180 ;  /* 0x0206000000007b1d */ /* 0x000fec0000002000 */
[----:B0-----:R-:W-:-:S04]  /*09e0*/  LOP3.LUT R0, R2, 0xffffff80, RZ, 0xc0, !PT ;  /* 0xffffff8002007812 */ /* 0x001fc800078ec0ff */
[----:B------:R-:W-:Y:S02]  /*09f0*/  ISETP.NE.AND P0, PT, R0, 0x80, PT ;  /* 0x000000800000780c */ /* 0x000fe40003f05270 */
[----:B------:R-:W1:Y:S11]  /*0a00*/  LDC R0, c[0x0][0xc34] ;  /* 0x00030d00ff007b82 */ /* 0x000e760000000800 */
[----:B------:R-:W-:Y:S06]  /*0a10*/  @!P0 BAR.ARV 0x9, 0x100 ;  /* 0x0244000000008b1d */ /* 0x000fec0000002000 */
[----:B-1----:R-:W-:-:S13]  /*0a20*/  ISETP.LE.AND P0, PT, R0, UR41, PT ;  /* 0x0000002900007c0c */ /* 0x002fda000bf03270 */
[----:B------:R-:W-:Y:S05]  /*0a30*/  @P0 EXIT ;  /* 0x000000000000094d */ /* 0x000fea0003800000 */
[----:B------:R-:W-:Y:S01]  /*0a40*/  VIADD R19, R2, 0xffffff80 ;  /* 0xffffff8002137836 */ /* 0x000fe20000000000 */
[----:B------:R-:W-:Y:S01]  /*0a50*/  ULOP3.LUT UR45, UR38, 0x1, URZ, 0xfc, !UPT ;  /* 0x00000001262d7892 */ /* 0x000fe2000f8efc3f */
[----:B------:R-:W-:Y:S01]  /*0a60*/  IMAD.MOV.U32 R11, RZ, RZ, -0x2 ;  /* 0xfffffffeff0b7424 */ /* 0x000fe200078e00ff */
[----:B------:R-:W-:Y:S01]  /*0a70*/  UMOV UR44, URZ ;  /* 0x0000003f002c7c82 */ /* 0x000fe20008000000 */
[----:B------:R-:W-:Y:S01]  /*0a80*/  UMOV UR43, URZ ;  /* 0x0000003f002b7c82 */ /* 0x000fe20008000000 */
[----:B------:R-:W-:Y:S01]  /*0a90*/  SHF.R.S32.HI R0, RZ, 0x1f, R19 ;  /* 0x0000001fff007819 */ /* 0x000fe20000011413 */
[----:B------:R-:W-:-:S03]  /*0aa0*/  UMOV UR51, URZ ;  /* 0x0000003f00337c82 */ /* 0x000fc60008000000 */
[CC--:B------:R-:W-:Y:S02]  /*0ab0*/  LEA.HI R3, R0.reuse, R19.reuse, RZ, 0x7 ;  /* 0x0000001300037211 */ /* 0x0c0fe400078f38ff */
[CC--:B------:R-:W-:Y:S02]  /*0ac0*/  LEA.HI R5, R0.reuse, R19.reuse, RZ, 0x5 ;  /* 0x0000001300057211 */ /* 0x0c0fe400078f28ff */
[----:B------:R-:W-:Y:S02]  /*0ad0*/  LOP3.LUT R2, R3, 0xffffff80, RZ, 0xc0, !PT ;  /* 0xffffff8003027812 */ /* 0x000fe400078ec0ff */
[CC--:B------:R-:W-:Y:S01]  /*0ae0*/  LEA.HI R4, R0.reuse, R19.reuse, RZ, 0x4 ;  /* 0x0000001300047211 */ /* 0x0c0fe200078f20ff */
[----:B------:R-:W-:Y:S01]  /*0af0*/  IMAD.SHL.U32 R7, R5, 0x20, RZ ;  /* 0x0000002005077824 */ /* 0x000fe200078e00ff */
[CC--:B------:R-:W-:Y:S01]  /*0b00*/  LEA.HI R6, R0.reuse, R19.reuse, RZ, 0x2 ;  /* 0x0000001300067211 */ /* 0x0c0fe200078f10ff */
[----:B------:R-:W-:Y:S01]  /*0b10*/  IMAD.IADD R23, R19, 0x1, -R2 ;  /* 0x0000000113177824 */ /* 0x000fe200078e0a02 */
[----:B------:R-:W-:-:S02]  /*0b20*/  LEA.HI R22, R0, R19, RZ, 0x3 ;  /* 0x0000001300167211 */ /* 0x000fc400078f18ff */
[----:B------:R-:W-:Y:S02]  /*0b30*/  SHF.R.S32.HI R5, RZ, 0x4, R4 ;  /* 0x00000004ff057819 */ /* 0x000fe40000011404 */
[----:B------:R-:W-:Y:S02]  /*0b40*/  SHF.R.S32.HI R2, RZ, 0x1f, R23 ;  /* 0x0000001fff027819 */ /* 0x000fe40000011417 */
[----:B------:R-:W-:Y:S02]  /*0b50*/  LOP3.LUT R10, R6, 0xfffffffc, RZ, 0xc0, !PT ;  /* 0xfffffffc060a7812 */ /* 0x000fe400078ec0ff */
[----:B------:R-:W-:Y:S02]  /*0b60*/  LEA.HI R0, R2, R23, RZ, 0x2 ;  /* 0x0000001702007211 */ /* 0x000fe400078f10ff */
[----:B------:R-:W-:Y:S01]  /*0b70*/  LOP3.LUT R6, R4, 0x3fffff0, RZ, 0xc0, !PT ;  /* 0x03fffff004067812 */ /* 0x000fe200078ec0ff */
[----:B------:R-:W-:Y:S01]  /*0b80*/  IMAD.IADD R10, R19, 0x1, -R10 ;  /* 0x00000001130a7824 */ /* 0x000fe200078e0a0a */
[----:B------:R-:W-:-:S02]  /*0b90*/  SHF.R.S32.HI R8, RZ, 0x2, R0 ;  /* 0x00000002ff087819 */ /* 0x000fc40000011400 */
[----:B------:R-:W-:Y:S01]  /*0ba0*/  SHF.R.S32.HI R9, RZ, 0x1f, R0 ;  /* 0x0000001fff097819 */ /* 0x000fe20000011400 */
[----:B------:R-:W-:Y:S01]  /*0bb0*/  IMAD.IADD R6, R19, 0x1, -R6 ;  /* 0x0000000113067824 */ /* 0x000fe200078e0a06 */
[----:B------:R-:W-:Y:S02]  /*0bc0*/  LEA.HI R4, R4, R5, RZ, 0x1 ;  /* 0x0000000504047211 */ /* 0x000fe400078f08ff */
[----:B------:R-:W-:Y:S02]  /*0bd0*/  LEA.HI R9, R9, R8, RZ, 0x3 ;  /* 0x0000000809097211 */ /* 0x000fe400078f18ff */
[----:B------:R-:W-:Y:S02]  /*0be0*/  SHF.R.S32.HI R232, RZ, 0x7, R3 ;  /* 0x00000007ffe87819 */ /* 0x000fe40000011403 */
[----:B------:R-:W-:Y:S02]  /*0bf0*/  LOP3.LUT R7, R7, 0xfffffc00, RZ, 0xc0, !PT ;  /* 0xfffffc0007077812 */ /* 0x000fe400078ec0ff */
[----:B------:R-:W-:-:S02]  /*0c00*/  LOP3.LUT R4, R4, 0x1ffffffe, RZ, 0xc0, !PT ;  /* 0x1ffffffe04047812 */ /* 0x000fc400078ec0ff */
[----:B------:R-:W-:Y:S01]  /*0c10*/  LOP3.LUT R9, R9, 0xfffffff8, RZ, 0xc0, !PT ;  /* 0xfffffff809097812 */ /* 0x000fe200078ec0ff */
[----:B------:R-:W-:Y:S01]  /*0c20*/  IMAD R7, R6, 0x40, R7 ;  /* 0x0000004006077824 */ /* 0x000fe200078e0207 */
[----:B------:R-:W-:Y:S01]  /*0c30*/  LEA.HI R2, R2, R23, RZ, 0x5 ;  /* 0x0000001702027211 */ /* 0x000fe200078f28ff */
[----:B------:R-:W-:Y:S01]  /*0c40*/  IMAD.IADD R4, R5, 0x1, -R4 ;  /* 0x0000000105047824 */ /* 0x000fe200078e0a04 */
[----:B------:R-:W-:Y:S01]  /*0c50*/  LOP3.LUT R12, R22, 0xfffffff8, RZ, 0xc0, !PT ;  /* 0xfffffff8160c7812 */ /* 0x000fe200078ec0ff */
[----:B------:R-:W-:Y:S01]  /*0c60*/  IMAD.IADD R9, R8, 0x1, -R9 ;  /* 0x0000000108097824 */ /* 0x000fe200078e0a09 */
[----:B------:R-:W-:Y:S01]  /*0c70*/  LEA.HI R3, R3, R232, RZ, 0x1 ;  /* 0x000000e803037211 */ /* 0x000fe200078f08ff */
[----:B------:R-:W-:Y:S01]  /*0c80*/  IMAD R235, R4, 0x8, R7 ;  /* 0x0000000804eb7824 */ /* 0x000fe200078e0207 */
[----:B------:R-:W-:Y:S01]  /*0c90*/  SHF.R.S32.HI R2, RZ, 0x5, R2 ;  /* 0x00000005ff027819 */ /* 0x000fe20000011402 */
[----:B------:R-:W-:Y:S01]  /*0ca0*/  IMAD.IADD R19, R19, 0x1, -R12 ;  /* 0x0000000113137824 */ /* 0x000fe200078e0a0c */
[----:B------:R-:W-:-:S02]  /*0cb0*/  LEA.HI R5, R10, R10, RZ, 0x1 ;  /* 0x0000000a0a057211 */ /* 0x000fc400078f08ff */
[----:B------:R-:W-:Y:S01]  /*0cc0*/  LOP3.LUT R3, R3, 0x3fffffe, RZ, 0xc0, !PT ;  /* 0x03fffffe03037812 */ /* 0x000fe200078ec0ff */
[----:B------:R-:W-:Y:S01]  /*0cd0*/  IMAD R4, R2, 0x10, R9 ;  /* 0x0000001002047824 */ /* 0x000fe200078e0209 */
[----:B------:R-:W-:Y:S01]  /*0ce0*/  LOP3.LUT R0, R0, 0x7ffffffc, RZ, 0xc0, !PT ;  /* 0x7ffffffc00007812 */ /* 0x000fe200078ec0ff */
[----:B------:R-:W-:Y:S01]  /*0cf0*/  IMAD.SHL.U32 R2, R19, 0x8, RZ ;  /* 0x0000000813027824 */ /* 0x000fe200078e00ff */
[----:B------:R-:W-:Y:S01]  /*0d00*/  LOP3.LUT R5, R5, 0x1ffffffe, RZ, 0xc0, !PT ;  /* 0x1ffffffe05057812 */ /* 0x000fe200078ec0ff */
[----:B------:R-:W-:Y:S01]  /*0d10*/  IMAD.IADD R3, R232, 0x1, -R3 ;  /* 0x00000001e8037824 */ /* 0x000fe200078e0a03 */
[----:B------:R-:W-:Y:S01]  /*0d20*/  SHF.R.S32.HI R22, RZ, 0x3, R22 ;  /* 0x00000003ff167819 */ /* 0x000fe20000011416 */
[----:B------:R-:W-:Y:S02]  /*0d30*/  IMAD.IADD R0, R23, 0x1, -R0 ;  /* 0x0000000117007824 */ /* 0x000fe400078e0a00 */
[C---:B------:R-:W-:Y:S02]  /*0d40*/  VIADD R18, R2.reuse, 0x40 ;  /* 0x0000004002127836 */ /* 0x040fe40000000000 */
[----:B------:R-:W-:-:S02]  /*0d50*/  VIADD R17, R2, 0x80 ;  /* 0x0000008002117836 */ /* 0x000fc40000000000 */
[----:B------:R-:W-:Y:S02]  /*0d60*/  VIADD R16, R2, 0xc0 ;  /* 0x000000c002107836 */ /* 0x000fe40000000000 */
[----:B------:R-:W-:Y:S02]  /*0d70*/  IMAD.IADD R234, R10, 0x1, -R5 ;  /* 0x000000010aea7824 */ /* 0x000fe400078e0a05 */
[----:B------:R-:W-:Y:S01]  /*0d80*/  IMAD R233, R3, 0x40, R4 ;  /* 0x0000004003e97824 */ /* 0x000fe200078e0204 */
[----:B------:R-:W-:Y:S01]  /*0d90*/  SHF.R.S32.HI R3, RZ, 0x1f, R18 ;  /* 0x0000001fff037819 */ /* 0x000fe20000011412 */
[----:B------:R-:W-:Y:S01]  /*0da0*/  IMAD R236, R0, R11, 0x80 ;  /* 0x0000008000ec7424 */ /* 0x000fe200078e020b */
[----:B------:R-:W-:Y:S01]  /*0db0*/  SHF.R.S32.HI R0, RZ, 0x1f, R17 ;  /* 0x0000001fff007819 */ /* 0x000fe20000011411 */
[----:B------:R-:W-:Y:S01]  /*0dc0*/  IMAD R234, R234, 0x8, R233 ;  /* 0x00000008eaea7824 */ /* 0x000fe200078e02e9 */
[----:B------:R-:W-:-:S07]  /*0dd0*/  SHF.R.S32.HI R237, RZ, 0x1f, R16 ;  /* 0x0000001fffed7819 */ /* 0x000fce0000011410 */
.L_x_39:
[----:B------:R-:W0:Y:S01]  /*0de0*/  SHFL.IDX PT, R0, R232, RZ, 0x1f ;  /* 0x00001fffe8007589 */ /* 0x000e2200000e0000 */
[----:B------:R-:W-:Y:S01]  /*0df0*/  ULDC UR4, c[0x0][0xc38] ;  /* 0x00030e0000047ab9 */ /* 0x000fe20000000800 */
[----:B-1----:R-:W1:Y:S01]  /*0e00*/  S2UR UR36, SR_CgaCtaId ;  /* 0x00000000002479c3 */ /* 0x002e620000008800 */
[----:B------:R-:W-:Y:S01]  /*0e10*/  UISETP.NE.AND UP0, UPT, UR4, 0x1, UPT ;  /* 0x000000010400788c */ /* 0x000fe2000bf05270 */
[----:B------:R-:W-:Y:S02]  /*0e20*/  UMOV UR42, UR41 ;  /* 0x00000029002a7c82 */ /* 0x000fe40008000000 */
[----:B------:R-:W-:Y:S01]  /*0e30*/  ULDC UR4, c[0x0][0xc44] ;  /* 0x0003110000047ab9 */ /* 0x000fe20000000800 */
[----:B------:R-:W-:Y:S01]  /*0e40*/  ULDC.64 UR8, c[0x0][0x418] ;  /* 0x0001060000087ab9 */ /* 0x000fe20000000a00 */
[----:B------:R-:W-:Y:S01]  /*0e50*/  UISETP.NE.AND UP1, UPT, UR4, 0x1, UPT ;  /* 0x000000010400788c */ /* 0x000fe2000bf25270 */
[----:B------:R-:W-:Y:S01]  /*0e60*/  UMOV UR39, 0x400 ;  /* 0x0000040000277882 */ /* 0x000fe20000000000 */
[----:B------:R-:W-:-:S04]  /*0e70*/  ULDC UR50, c[0x0][0x424] ;  /* 0x0001090000327ab9 */ /* 0x000fc80000000800 */
[----:B------:R-:W-:Y:S01]  /*0e80*/  @UP0 ULDC UR4, c[0x0][0xc3c] ;  /* 0x00030f0000040ab9 */ /* 0x000fe20000000800 */
[----:B------:R-:W-:Y:S01]  /*0e90*/  @UP0 ULDC UR6, c[0x0][0xc40] ;  /* 0x0003100000060ab9 */ /* 0x000fe20000000800 */
[----:B------:R-:W-:-:S04]  /*0ea0*/  UIMAD.WIDE.U32 UR4, UR41, UR4, URZ ;  /* 0x00000004290472a5 */ /* 0x000fc8000f8e003f */
[----:B------:R-:W-:Y:S02]  /*0eb0*/  @UP0 USHF.R.U32.HI UR42, URZ, UR6, UR5 ;  /* 0x000000063f2a0299 */ /* 0x000fe40008011605 */
[----:B------:R-:W-:Y:S01]  /*0ec0*/  UISETP.NE.U32.AND UP0, UPT, UR8, URZ, UPT ;  /* 0x0000003f0800728c */ /* 0x000fe2000bf05070 */
[----:B0-----:R-:W-:Y:S01]  /*0ed0*/  R2UR UR37, R0 ;  /* 0x00000000002572ca */ /* 0x001fe200000e0000 */
[----:B------:R-:W-:Y:S01]  /*0ee0*/  @UP1 ULDC.64 UR6, c[0x0][0xc48] ;  /* 0x0003120000061ab9 */ /* 0x000fe20000000a00 */
[----:B-1----:R-:W-:Y:S02]  /*0ef0*/  ULEA UR39, UR36, UR39, 0x18 ;  /* 0x0000002724277291 */ /* 0x002fe4000f8ec03f */
[----:B------:R-:W-:Y:S02]  /*0f00*/  UIMAD.WIDE.U32 UR4, UR42, UR6, URZ ;  /* 0x000000062a0472a5 */ /* 0x000fe4000f8e003f */
[----:B------:R-:W-:Y:S01]  /*0f10*/  UISETP.NE.AND.EX UP0, UPT, UR9, URZ, UPT, UP0 ;  /* 0x0000003f0900728c */ /* 0x000fe2000bf05300 */
[----:B------:R-:W-:Y:S01]  /*0f20*/  UMOV UR40, UR42 ;  /* 0x0000002a00287c82 */ /* 0x000fe20008000000 */
[----:B------:R-:W-:-:S02]  /*0f30*/  @UP1 USHF.R.U32.HI UR40, URZ, UR7, UR5 ;  /* 0x000000073f281299 */ /* 0x000fc40008011605 */
[----:B------:R-:W-:-:S03]  /*0f40*/  UIADD3 UR5, UR39, 0x20400, URZ ;  /* 0x0002040027057890 */ /* 0x000fc6000fffe03f */
[----:B------:R-:W-:Y:S02]  /*0f50*/  ULEA.HI UR4, UR37, UR37, URZ, 0x1 ;  /* 0x0000002525047291 */ /* 0x000fe4000f8f083f */
[----:B------:R-:W-:Y:S01]  /*0f60*/  USEL UR50, UR50, 0x1, UP0 ;  /* 0x0000000132327887 */ /* 0x000fe20008000000 */
[----:B------:R-:W-:Y:S01]  /*0f70*/  ULDC UR6, c[0x0][0x2f0] ;  /* 0x0000bc0000067ab9 */ /* 0x000fe20000000800 */
[----:B------:R-:W-:Y:S02]  /*0f80*/  ULOP3.LUT UP0, URZ, UR5, 0x3ff, URZ, 0xc0, !UPT ;  /* 0x000003ff053f7892 */ /* 0x000fe4000f80c03f */
[----:B------:R-:W-:Y:S02]  /*0f90*/  ULOP3.LUT UR4, UR4, 0x1e, URZ, 0xc0, !UPT ;  /* 0x0000001e04047892 */ /* 0x000fe4000f8ec03f */
[----:B------:R-:W-:Y:S02]  /*0fa0*/  UIMAD UR50, UR50, UR6, URZ ;  /* 0x00000006323272a4 */ /* 0x000fe4000f8e023f */
[----:B------:R-:W-:Y:S01]  /*0fb0*/  UIADD3 UR4, UR37, -UR4, URZ ;  /* 0x8000000425047290 */ /* 0x000fe2000fffe03f */
[----:B------:R-:W-:Y:S01]  /*0fc0*/  PLOP3.LUT P0, PT, PT, PT, UP0, 0x80, 0x0 ;  /* 0x000000000000781c */ /* 0x000fe20003f0f008 */
[----:B------:R-:W-:-:S02]  /*0fd0*/  UIADD3 UR6, UR50, 0x7f, URZ ;  /* 0x0000007f32067890 */ /* 0x000fc4000fffe03f */
[----:B------:R-:W-:Y:S02]  /*0fe0*/  ULEA UR4, UR4, UR5, 0xd ;  /* 0x0000000504047291 */ /* 0x000fe4000f8e683f */
[----:B------:R-:W-:Y:S02]  /*0ff0*/  USHF.R.S32.HI UR5, URZ, 0x1f, UR6 ;  /* 0x0000001f3f057899 */ /* 0x000fe40008011406 */
[----:B------:R-:W-:Y:S02]  /*1000*/  USHF.R.U32.HI UR4, URZ, 0x4, UR4 ;  /* 0x000000043f047899 */ /* 0x000fe40008011604 */
[----:B------:R-:W-:Y:S02]  /*1010*/  ULEA.HI UR5, UR5, UR6, URZ, 0x7 ;  /* 0x0000000605057291 */ /* 0x000fe4000f8f383f */
[----:B------:R-:W-:Y:S02]  /*1020*/  ULOP3.LUT UR52, UR4, 0x3fff, URZ, 0xc0, !UPT ;  /* 0x00003fff04347892 */ /* 0x000fe4000f8ec03f */
[----:B------:R-:W-:Y:S01]  /*1030*/  USHF.R.S32.HI UR49, URZ, 0x7, UR5 ;  /* 0x000000073f317899 */ /* 0x000fe20008011405 */
[----:B---3-5:R-:W-:Y:S11]  /*1040*/  @!P0 BRA `(.L_x_9) ;  /* 0x0000000000408947 */ /* 0x028ff60003800000 */
[----:B------:R-:W-:Y:S01]  /*1050*/  MOV R0, 0x0 ;  /* 0x0000000000007802 */ /* 0x000fe20000000f00 */
[----:B------:R-:W-:Y:S01]  /*1060*/  ULDC.64 UR4, c[0x4][0xc0] ;  /* 0x0100300000047ab9 */ /* 0x000fe20000000a00 */
[----:B------:R-:W-:Y:S01]  /*1070*/  ULDC.64 UR6, c[0x4][0x30] ;  /* 0x01000c0000067ab9 */ /* 0x000fe20000000a00 */
[----:B------:R-:W-:Y:S01]  /*1080*/  IMAD.U32 R4, RZ, RZ, UR4 ;  /* 0x00000004ff047e24 */ /* 0x000fe2000f8e00ff */
[----:B------:R0:W1:Y:S01]  /*1090*/  LDC.64 R14, c[0x4][R0] ;  /* 0x01000000000e7b82 */ /* 0x0000620000000a00 */
[----:B------:R-:W-:Y:S01]  /*10a0*/  IMAD.U32 R5, RZ, RZ, UR5 ;  /* 0x00000005ff057e24 */ /* 0x000fe2000f8e00ff */
[----:B------:R-:W-:Y:S01]  /*10b0*/  ULDC.64 UR4, c[0x4][0xc8] ;  /* 0x0100320000047ab9 */ /* 0x000fe20000000a00 */
[----:B------:R-:W-:Y:S02]  /*10c0*/  IMAD.U32 R10, RZ, RZ, UR6 ;  /* 0x00000006ff0a7e24 */ /* 0x000fe4000f8e00ff */
[----:B------:R-:W-:Y:S02]  /*10d0*/  IMAD.U32 R6, RZ, RZ, UR4 ;  /* 0x00000004ff067e24 */ /* 0x000fe4000f8e00ff */
[----:B------:R-:W-:-:S02]  /*10e0*/  IMAD.U32 R7, RZ, RZ, UR5 ;  /* 0x00000005ff077e24 */ /* 0x000fc4000f8e00ff */
[----:B------:R-:W-:Y:S02]  /*10f0*/  IMAD.U32 R11, RZ, RZ, UR7 ;  /* 0x00000007ff0b7e24 */ /* 0x000fe4000f8e00ff */
[----:B------:R-:W-:Y:S02]  /*1100*/  IMAD.MOV.U32 R8, RZ, RZ, 0x70 ;  /* 0x00000070ff087424 */ /* 0x000fe400078e00ff */
[----:B------:R-:W-:Y:S02]  /*1110*/  IMAD.MOV.U32 R12, RZ, RZ, 0x1 ;  /* 0x00000001ff0c7424 */ /* 0x000fe400078e00ff */
[----:B0-----:R-:W-:-:S07]  /*1120*/  IMAD.MOV.U32 R13, RZ, RZ, RZ ;  /* 0x000000ffff0d7224 */ /* 0x001fce00078e00ff */
[----:B------:R-:W-:-:S07]  /*1130*/  LEPC R20, `(.L_x_9) ;  /* 0x000000001014794e */ /* 0x000fce0000000000 */
[----:B-1----:R-:W-:Y:S05]  /*1140*/  CALL.ABS.NOINC R14 ;  /* 0x000000000e007343 */ /* 0x002fea0003c00000 */
.L_x_9:
[----:B------:R-:W-:Y:S01]  /*1150*/  ULDC.64 UR4, c[0x0][0x990] ;  /* 0x0002640000047ab9 */ /* 0x000fe20000000a00 */
[----:B------:R-:W-:Y:S01]  /*1160*/  ULDC.64 UR6, c[0x0][0x998] ;  /* 0x0002660000067ab9 */ /* 0x000fe20000000a00 */
[----:B------:R-:W-:Y:S01]  /*1170*/  UISETP.NE.U32.AND UP0, UPT, UR4, URZ, UPT ;  /* 0x0000003f0400728c */ /* 0x000fe2000bf05070 */
[----:B------:R-:W-:Y:S01]  /*1180*/  IMAD.MOV.U32 R3, RZ, RZ, 0x3f800000 ;  /* 0x3f800000ff037424 */ /* 0x000fe200078e00ff */
[----:B------:R-:W-:Y:S01]  /*1190*/  UISETP.NE.U32.AND UP1, UPT, UR6, URZ, UPT ;  /* 0x0000003f0600728c */ /* 0x000fe2000bf25070 */
[----:B------:R-:W-:Y:S01]  /*11a0*/  IMAD.MOV.U32 R0, RZ, RZ, 0x3f800000 ;  /* 0x3f800000ff007424 */ /* 0x000fe200078e00ff */
[----:B------:R-:W-:Y:S02]  /*11b0*/  UISETP.NE.AND.EX UP0, UPT, UR5, URZ, UPT, UP0 ;  /* 0x0000003f0500728c */ /* 0x000fe4000bf05300 */
[----:B------:R-:W-:-:S04]  /*11c0*/  UISETP.NE.AND.EX UP1, UPT, UR7, URZ, UPT, UP1 ;  /* 0x0000003f0700728c */ /* 0x000fc8000bf25310 */
[----:B------:R-:W-:Y:S02]  /*11d0*/  PLOP3.LUT P0, PT, PT, PT, UP0, 0x80, 0x0 ;  /* 0x000000000000781c */ /* 0x000fe40003f0f008 */
[----:B------:R-:W-:-:S03]  /*11e0*/  PLOP3.LUT P1, PT, PT, PT, UP1, 0x80, 0x0 ;  /* 0x000000000000781c */ /* 0x000fc60003f2f018 */
[----:B------:R-:W-:Y:S02]  /*11f0*/  @UP0 USHF.R.S32.HI UR8, URZ, 0x1f, UR40 ;  /* 0x0000001f3f080899 */ /* 0x000fe40008011428 */
[----:B------:R-:W-:Y:S02]  /*1200*/  @UP1 USHF.R.S32.HI UR9, URZ, 0x1f, UR40 ;  /* 0x0000001f3f091899 */ /* 0x000fe40008011428 */
[----:B------:R-:W-:Y:S02]  /*1210*/  @UP0 UIADD3 UR16, -UR40, URZ, URZ ;  /* 0x0000003f28100290 */ /* 0x000fe4000fffe13f */
[----:B------:R-:W-:Y:S01]  /*1220*/  @UP1 UIADD3 UR20, -UR40, URZ, URZ ;  /* 0x0000003f28141290 */ /* 0x000fe2000fffe13f */
[----:B------:R-:W-:Y:S01]  /*1230*/  @UP0 ULDC.64 UR12, c[0x0][0x9a8] ;  /* 0x00026a00000c0ab9 */ /* 0x000fe20000000a00 */
[----:B------:R-:W-:Y:S01]  /*1240*/  @UP1 ULDC.64 UR14, c[0x0][0x9b8] ;  /* 0x00026e00000e1ab9 */ /* 0x000fe20000000a00 */
[----:B------:R-:W-:Y:S01]  /*1250*/  @UP0 ULDC UR17, c[0x0][0xc44] ;  /* 0x0003110000110ab9 */ /* 0x000fe20000000800 */
[----:B------:R-:W-:Y:S01]  /*1260*/  @UP1 ULDC UR21, c[0x0][0xc44] ;  /* 0x0003110000151ab9 */ /* 0x000fe20000000800 */
[----:B------:R-:W-:-:S02]  /*1270*/  @UP0 UIMAD UR8, UR8, UR12, URZ ;  /* 0x0000000c080802a4 */ /* 0x000fc4000f8e023f */
[----:B------:R-:W-:Y:S02]  /*1280*/  @UP1 UIMAD UR9, UR9, UR14, URZ ;  /* 0x0000000e090912a4 */ /* 0x000fe4000f8e023f */
[----:B------:R-:W-:Y:S02]  /*1290*/  @UP0 UIMAD UR16, UR17, UR16, UR42 ;  /* 0x00000010111002a4 */ /* 0x000fe4000f8e022a */
[----:B------:R-:W-:Y:S02]  /*12a0*/  @UP1 UIMAD UR20, UR21, UR20, UR42 ;  /* 0x00000014151412a4 */ /* 0x000fe4000f8e022a */
[----:B------:R-:W-:Y:S02]  /*12b0*/  @UP0 UIMAD.WIDE.U32 UR10, UR40, UR12, URZ ;  /* 0x0000000c280a02a5 */ /* 0x000fe4000f8e003f */
[----:B------:R-:W-:Y:S02]  /*12c0*/  @UP0 UIMAD UR18, UR40, UR13, UR8 ;  /* 0x0000000d281202a4 */ /* 0x000fe4000f8e0208 */
[----:B------:R-:W-:-:S02]  /*12d0*/  @UP0 USHF.R.S32.HI UR17, URZ, 0x1f, UR16 ;  /* 0x0000001f3f110899 */ /* 0x000fc40008011410 */
[----:B------:R-:W-:Y:S02]  /*12e0*/  @UP1 USHF.R.S32.HI UR21, URZ, 0x1f, UR20 ;  /* 0x0000001f3f151899 */ /* 0x000fe40008011414 */
[----:B------:R-:W-:Y:S02]  /*12f0*/  @UP1 UIMAD.WIDE.U32 UR12, UR40, UR14, URZ ;  /* 0x0000000e280c12a5 */ /* 0x000fe4000f8e003f */
[----:B------:R-:W-:Y:S02]  /*1300*/  @UP1 UIMAD UR19, UR40, UR15, UR9 ;  /* 0x0000000f281312a4 */ /* 0x000fe4000f8e0209 */
[----:B------:R-:W-:Y:S01]  /*1310*/  @UP0 UIADD3 UR11, UR11, UR18, URZ ;  /* 0x000000120b0b0290 */ /* 0x000fe2000fffe03f */
[----:B------:R-:W-:Y:S01]  /*1320*/  @UP0 ULDC.64 UR14, c[0x0][0x9b0] ;  /* 0x00026c00000e0ab9 */ /* 0x000fe20000000a00 */
[----:B------:R-:W-:Y:S01]  /*1330*/  @UP1 ULDC.64 UR8, c[0x0][0x9c0] ;  /* 0x0002700000081ab9 */ /* 0x000fe20000000a00 */
[----:B------:R-:W-:Y:S02]  /*1340*/  @UP0 UIMAD UR17, UR17, UR14, URZ ;  /* 0x0000000e111102a4 */ /* 0x000fe4000f8e023f */
[----:B------:R-:W-:-:S02]  /*1350*/  @UP1 UIMAD UR18, UR21, UR8, URZ ;  /* 0x00000008151212a4 */ /* 0x000fc4000f8e023f */
[----:B------:R-:W-:Y:S02]  /*1360*/  @UP1 UIADD3 UR13, UR13, UR19, URZ ;  /* 0x000000130d0d1290 */ /* 0x000fe4000fffe03f */
[----:B------:R-:W-:Y:S02]  /*1370*/  @UP0 UIMAD UR17, UR16, UR15, UR17 ;  /* 0x0000000f101102a4 */ /* 0x000fe4000f8e0211 */
[----:B------:R-:W-:Y:S02]  /*1380*/  @UP1 UIMAD UR18, UR20, UR9, UR18 ;  /* 0x00000009141212a4 */ /* 0x000fe4000f8e0212 */
[----:B------:R-:W-:Y:S02]  /*1390*/  @UP0 UIMAD.WIDE.U32 UR14, UR16, UR14, UR10 ;  /* 0x0000000e100e02a5 */ /* 0x000fe4000f8e000a */
[----:B------:R-:W-:Y:S02]  /*13a0*/  @UP1 UIMAD.WIDE.U32 UR8, UR20, UR8, UR12 ;  /* 0x00000008140812a5 */ /* 0x000fe4000f8e000c */
[----:B------:R-:W-:-:S02]  /*13b0*/  @UP0 UIADD3 UR10, UR15, UR17, URZ ;  /* 0x000000110f0a0290 */ /* 0x000fc4000fffe03f */
[----:B------:R-:W-:Y:S02]  /*13c0*/  @UP0 ULEA UR4, UP2, UR14, UR4, 0x2 ;  /* 0x000000040e040291 */ /* 0x000fe4000f84103f */
[----:B------:R-:W-:Y:S02]  /*13d0*/  @UP1 UIADD3 UR9, UR9, UR18, URZ ;  /* 0x0000001209091290 */ /* 0x000fe4000fffe03f */
[----:B------:R-:W-:Y:S02]  /*13e0*/  @UP1 ULEA UR6, UP3, UR8, UR6, 0x2 ;  /* 0x0000000608061291 */ /* 0x000fe4000f86103f */
[----:B------:R-:W-:Y:S01]  /*13f0*/  @UP0 ULEA.HI.X UR5, UR14, UR5, UR10, 0x2, UP2 ;  /* 0x000000050e050291 */ /* 0x000fe200090f140a */
[----:B------:R-:W-:Y:S01]  /*1400*/  IMAD.U32 R4, RZ, RZ, UR4 ;  /* 0x00000004ff047e24 */ /* 0x000fe2000f8e00ff */
[----:B------:R-:W-:Y:S02]  /*1410*/  @UP1 ULEA.HI.X UR7, UR8, UR7, UR9, 0x2, UP3 ;  /* 0x0000000708071291 */ /* 0x000fe400098f1409 */
[----:B------:R-:W-:-:S02]  /*1420*/  IMAD.U32 R6, RZ, RZ, UR6 ;  /* 0x00000006ff067e24 */ /* 0x000fc4000f8e00ff */
[----:B------:R-:W-:Y:S02]  /*1430*/  IMAD.U32 R5, RZ, RZ, UR5 ;  /* 0x00000005ff057e24 */ /* 0x000fe4000f8e00ff */
[----:B------:R-:W-:-:S03]  /*1440*/  IMAD.U32 R7, RZ, RZ, UR7 ;  /* 0x00000007ff077e24 */ /* 0x000fc6000f8e00ff */
[----:B------:R-:W2:Y:S04]  /*1450*/  @P0 LDG.E R3, desc[UR46][R4.64] ;  /* 0x0000002e04030981 */ /* 0x000ea8000c1e1900 */
[----:B------:R-:W2:Y:S01]  /*1460*/  @P1 LDG.E R0, desc[UR46][R6.64] ;  /* 0x0000002e06001981 */ /* 0x000ea2000c1e1900 */
[----:B------:R-:W-:Y:S01]  /*1470*/  ULOP3.LUT UR4, UR44, 0x1, URZ, 0xc0, !UPT ;  /* 0x000000012c047892 */ /* 0x000fe2000f8ec03f */
[----:B------:R-:W-:-:S05]  /*1480*/  IMAD.U32 R9, RZ, RZ, UR45 ;  /* 0x0000002dff097e24 */ /* 0x000fca000f8e00ff */
[----:B------:R-:W-:Y:S01]  /*1490*/  IMAD.U32 R8, RZ, RZ, UR4 ;  /* 0x00000004ff087e24 */ /* 0x000fe2000f8e00ff */
[----:B------:R-:W-:Y:S01]  /*14a0*/  ULDC UR4, c[0x0][0x9d8] ;  /* 0x0002760000047ab9 */ /* 0x000fe20000000800 */
[----:B------:R-:W-:-:S03]  /*14b0*/  ISETP.NE.AND P0, PT, R9, 0x3, PT ;  /* 0x000000030900780c */ /* 0x000fc60003f05270 */
[----:B------:R-:W-:-:S04]  /*14c0*/  SHF.L.U32 R8, R8, 0x1f, RZ ;  /* 0x0000001f08087819 */ /* 0x000fc800000006ff */
[----:B------:R-:W0:Y:S01]  /*14d0*/  SYNCS.PHASECHK.TRANS64.TRYWAIT P1, [UR39+0x38800], R8 ;  /* 0x03880008ff0075a7 */ /* 0x000e220008020167 */
[----:B--2---:R-:W-:-:S04]  /*14e0*/  FMUL.FTZ R0, R3, R0 ;  /* 0x0000000003007220 */ /* 0x004fc80000410000 */
[----:B------:R-:W-:Y:S01]  /*14f0*/  FMUL.FTZ R0, R0, UR4 ;  /* 0x0000000400007c20 */ /* 0x000fe20008410000 */
[----:B0-----:R-:W-:Y:S06]  /*1500*/  @!P1 BRA `(.L_x_10) ;  /* 0x000000d4004c9947 */ /* 0x001fec0003800000 */
.L_x_101:
[----:B------:R-:W-:Y:S05]  /*1510*/  @!P0 BRA `(.L_x_11) ;  /* 0x0000000000048947 */ /* 0x000fea0003800000 */
[----:B------:R-:W-:Y:S01]  /*1520*/  BPT.TRAP 0x1 ;  /* 0x000000040000795c */ /* 0x000fe20000300000 */
.L_x_11:
[----:B0-----:R-:W-:Y:S02]  /*1530*/  IMAD.U32 R3, RZ, RZ, UR51 ;  /* 0x00000033ff037e24 */ /* 0x001fe4000f8e00ff */
[----:B------:R-:W-:-:S03]  /*1540*/  IMAD.U32 R4, RZ, RZ, UR43 ;  /* 0x0000002bff047e24 */ /* 0x000fc6000f8e00ff */
[----:B------:R-:W-:Y:S02]  /*1550*/  LEA R3, R3, UR39, 0x3 ;  /* 0x0000002703037c11 */ /* 0x000fe4000f8e18ff */
[----:B------:R-:W-:-:S04]  /*1560*/  SHF.L.U32 R4, R4, 0x1f, RZ ;  /* 0x0000001f04047819 */ /* 0x000fc800000006ff */
[----:B------:R0:W1:Y:S01]  /*1570*/  SYNCS.PHASECHK.TRANS64.TRYWAIT P1, [R3+URZ+0x38830], R4 ;  /* 0x03883004030075a7 */ /* 0x000062000802017f */
[----:B------:R-:W-:Y:S05]  /*1580*/  @!P0 BRA `(.L_x_12) ;  /* 0x0000000000048947 */ /* 0x000fea0003800000 */
[----:B------:R-:W-:Y:S01]  /*1590*/  BPT.TRAP 0x1 ;  /* 0x000000040000795c */ /* 0x000fe20000300000 */
.L_x_12:
[----:B------:R-:W2:Y:S01]  /*15a0*/  S2R R5, SR_TID.X ;  /* 0x0000000000057919 */ /* 0x000ea20000002100 */
[----:B------:R-:W-:Y:S01]  /*15b0*/  IMAD.MOV.U32 R151, RZ, RZ, RZ ;  /* 0x000000ffff977224 */ /* 0x000fe200078e00ff */
[----:B--2---:R-:W-:Y:S01]  /*15c0*/  LOP3.LUT P2, RZ, R5, 0x7f, RZ, 0xc0, !PT ;  /* 0x0000007f05ff7812 */ /* 0x004fe2000784c0ff */
[----:B-1----:R-:W-:-:S12]  /*15d0*/  @P1 BRA `(.L_x_13) ;  /* 0x0000000000081947 */ /* 0x002fd80003800000 */
[----:B------:R-:W1:Y:S02]  /*15e0*/  SYNCS.PHASECHK.TRANS64.TRYWAIT P1, [R3+URZ+0x38830], R4 ;  /* 0x03883004030075a7 */ /* 0x000e64000802017f */
[----:B-1----:R-:W-:Y:S05]  /*15f0*/  @!P1 BRA `(.L_x_14) ;  /* 0x000000d400289947 */ /* 0x002fea0003800000 */
.L_x_13:
[----:B------:R-:W-:Y:S05]  /*1600*/  WARPSYNC.ALL ;  /* 0x0000000000007948 */ /* 0x000fea0003800000 */
[----:B------:R-:W-:Y:S01]  /*1610*/  UIADD3 UR4, UR39, 0x28400, URZ ;  /* 0x0002840027047890 */ /* 0x000fe2000fffe03f */
[----:B------:R-:W-:Y:S01]  /*1620*/  WARPGROUP.ARRIVE ;  /* 0x00000000000079c5 */ /* 0x000fe20000000000 */
[----:B------:R-:W-:-:S05]  /*1630*/  ULOP3.LUT UR32, UR52, 0x10000, URZ, 0xfc, !UPT ;  /* 0x0001000034207892 */ /* 0x000fca000f8efc3f */
[----:B------:R-:W2:Y:S01]  /*1640*/  S2R R89, SR_TID.X ;  /* 0x0000000000597919 */ /* 0x000ea20000002100 */
[----:B------:R-:W-:Y:S01]  /*1650*/  USHF.R.U32.HI UR4, URZ, 0x4, UR4 ;  /* 0x000000043f047899 */ /* 0x000fe20008011604 */
[--C-:B------:R-:W-:Y:S01]  /*1660*/  IMAD.MOV.U32 R150, RZ, RZ, R151.reuse ;  /* 0x000000ffff967224 */ /* 0x100fe200078e0097 */
[----:B------:R-:W-:Y:S01]  /*1670*/  UMOV UR33, 0x40000040 ;  /* 0x4000004000217882 */ /* 0x000fe20000000000 */
[----:B------:R-:W-:Y:S01]  /*1680*/  UMOV UR35, 0x40000040 ;  /* 0x4000004000237882 */ /* 0x000fe20000000000 */
[----:B------:R-:W-:Y:S01]  /*1690*/  ULOP3.LUT UR4, UR4, 0x3fff, URZ, 0xc0, !UPT ;  /* 0x00003fff04047892 */ /* 0x000fe2000f8ec03f */
[--C-:B------:R-:W-:Y:S01]  /*16a0*/  IMAD.MOV.U32 R149, RZ, RZ, R151.reuse ;  /* 0x000000ffff957224 */ /* 0x100fe200078e0097 */
[----:B------:R-:W-:Y:S01]  /*16b0*/  UMOV UR5, 0x40000040 ;  /* 0x4000004000057882 */ /* 0x000fe20000000000 */
[----:B------:R-:W-:Y:S01]  /*16c0*/  UMOV UR7, 0x40000040 ;  /* 0x4000004000077882 */ /* 0x000fe20000000000 */
[----:B------:R-:W-:Y:S01]  /*16d0*/  ULOP3.LUT UR48, UR4, 0x10000, URZ, 0xfc, !UPT ;  /* 0x0001000004307892 */ /* 0x000fe2000f8efc3f */
[--C-:B------:R-:W-:Y:S01]  /*16e0*/  IMAD.MOV.U32 R148, RZ, RZ, R151.reuse ;  /* 0x000000ffff947224 */ /* 0x100fe200078e0097 */
[----:B------:R-:W-:Y:S01]  /*16f0*/  UIADD3 UR4, UR32, 0x2, URZ ;  /* 0x0000000220047890 */ /* 0x000fe2000fffe03f */
[--C-:B------:R-:W-:Y:S01]  /*1700*/  IMAD.MOV.U32 R147, RZ, RZ, R151.reuse ;  /* 0x000000ffff937224 */ /* 0x100fe200078e0097 */
[----:B------:R-:W-:Y:S01]  /*1710*/  ULEA UR34, UR51, UR48, 0xb ;  /* 0x0000003033227291 */ /* 0x000fe2000f8e583f */
[--C-:B------:R-:W-:Y:S01]  /*1720*/  IMAD.MOV.U32 R146, RZ, RZ, R151.reuse ;  /* 0x000000ffff927224 */ /* 0x100fe200078e0097 */
[----:B------:R-:W-:Y:S01]  /*1730*/  UIADD3 UR8, UR32, 0x4, URZ ;  /* 0x0000000420087890 */ /* 0x000fe2000fffe03f */
[--C-:B------:R-:W-:Y:S01]  /*1740*/  IMAD.MOV.U32 R145, RZ, RZ, R151.reuse ;  /* 0x000000ffff917224 */ /* 0x100fe200078e0097 */
[----:B------:R-:W-:Y:S01]  /*1750*/  UIADD3 UR6, UR34, 0x2, URZ ;  /* 0x0000000222067890 */ /* 0x000fe2000fffe03f */
[--C-:B------:R-:W-:Y:S01]  /*1760*/  IMAD.MOV.U32 R144, RZ, RZ, R151.reuse ;  /* 0x000000ffff907224 */ /* 0x100fe200078e0097 */
[----:B------:R-:W-:Y:S01]  /*1770*/  UIADD3 UR10, UR34, 0x4, URZ ;  /* 0x00000004220a7890 */ /* 0x000fe2000fffe03f */
[--C-:B------:R-:W-:Y:S01]  /*1780*/  IMAD.MOV.U32 R143, RZ, RZ, R151.reuse ;  /* 0x000000ffff8f7224 */ /* 0x100fe200078e0097 */
[----:B------:R-:W-:Y:S01]  /*1790*/  UMOV UR9, 0x40000040 ;  /* 0x4000004000097882 */ /* 0x000fe20000000000 */
[----:B------:R-:W-:Y:S01]  /*17a0*/  QGMMA.64x128x32.F32.E4M3.E4M3 R24, gdesc[UR32], RZ, !UPT, gsb0 ;  /* 0x01e00000201879f3 */ /* 0x000fe2000c0008ff */
[----:B------:R-:W-:Y:S01]  /*17b0*/  UMOV UR11, 0x40000040 ;  /* 0x40000040000b7882 */ /* 0x000fe20000000000 */
[----:B------:R-:W-:Y:S01]  /*17c0*/  UIADD3 UR12, UR32, 0x6, URZ ;  /* 0x00000006200c7890 */ /* 0x000fe2000fffe03f */
[--C-:B------:R-:W-:Y:S01]  /*17d0*/  IMAD.MOV.U32 R142, RZ, RZ, R151.reuse ;  /* 0x000000ffff8e7224 */ /* 0x100fe200078e0097 */
[----:B------:R-:W-:Y:S01]  /*17e0*/  UIADD3 UR14, UR34, 0x6, URZ ;  /* 0x00000006220e7890 */ /* 0x000fe2000fffe03f */
[--C-:B------:R-:W-:Y:S01]  /*17f0*/  IMAD.MOV.U32 R141, RZ, RZ, R151.reuse ;  /* 0x000000ffff8d7224 */ /* 0x100fe200078e0097 */
[----:B------:R-:W-:Y:S01]  /*1800*/  UMOV UR13, 0x40000040 ;  /* 0x40000040000d7882 */ /* 0x000fe20000000000 */
        /* <DEDUP_REMOVED lines=25> */
[----:B------:R-:W-:Y:S01]  /*19a0*/  UISETP.GE.AND UP0, UPT, UR50, 0x81, UPT ;  /* 0x000000813200788c */ /* 0x000fe2000bf06270 */
[----:B------:R-:W-:-:S02]  /*19b0*/  IMAD.MOV.U32 R132, RZ, RZ, R151 ;  /* 0x000000ffff847224 */ /* 0x000fc400078e0097 */
[--C-:B------:R-:W-:Y:S02]  /*19c0*/  IMAD.MOV.U32 R131, RZ, RZ, R151.reuse ;  /* 0x000000ffff837224 */ /* 0x100fe400078e0097 */
[--C-:B------:R-:W-:Y:S02]  /*19d0*/  IMAD.MOV.U32 R130, RZ, RZ, R151.reuse ;  /* 0x000000ffff827224 */ /* 0x100fe400078e0097 */
[--C-:B------:R-:W-:Y:S02]  /*19e0*/  IMAD.MOV.U32 R129, RZ, RZ, R151.reuse ;  /* 0x000000ffff817224 */ /* 0x100fe400078e0097 */
[--C-:B------:R-:W-:Y:S02]  /*19f0*/  IMAD.MOV.U32 R128, RZ, RZ, R151.reuse ;  /* 0x000000ffff807224 */ /* 0x100fe400078e0097 */
[--C-:B------:R-:W-:Y:S02]  /*1a00*/  IMAD.MOV.U32 R127, RZ, RZ, R151.reuse ;  /* 0x000000ffff7f7224 */ /* 0x100fe400078e0097 */
        /* <DEDUP_REMOVED lines=36> */
[----:B------:R-:W-:Y:S01]  /*1c50*/  IMAD.MOV.U32 R90, RZ, RZ, R151 ;  /* 0x000000ffff5a7224 */ /* 0x000fe200078e0097 */
[----:B------:R-:W-:-:S02]  /*1c60*/  WARPGROUP.DEPBAR.LE gsb0, 0x0 ;  /* 0x00008000000079c5 */ /* 0x000fc40000010000 */
[----:B------:R-:W-:-:S06]  /*1c70*/  WARPGROUP.ARRIVE ;  /* 0x00000000000079c5 */ /* 0x000fcc0000000000 */
[----:B------:R-:W-:Y:S01]  /*1c80*/  QGMMA.64x128x32.F32.E4M3.E4M3 R24, gdesc[UR4], R24, gsb0 ;  /* 0x01e00000041879f3 */ /* 0x000fe20008000818 */
[----:B------:R-:W-:Y:S02]  /*1c90*/  ULDC UR6, c[0x0][0x988] ;  /* 0x0002620000067ab9 */ /* 0x000fe40000000800 */
[----:B------:R-:W-:Y:S02]  /*1ca0*/  WARPGROUP.DEPBAR.LE gsb0, 0x0 ;  /* 0x00008000000079c5 */ /* 0x000fe40000010000 */
[----:B------:R-:W-:-:S07]  /*1cb0*/  WARPGROUP.ARRIVE ;  /* 0x00000000000079c5 */ /* 0x000fce0000000000 */
[----:B------:R-:W-:Y:S03]  /*1cc0*/  QGMMA.64x128x32.F32.E4M3.E4M3 R24, gdesc[UR8], R24, gsb0 ;  /* 0x01e00000081879f3 */ /* 0x000fe60008000818 */
        /* <DEDUP_REMOVED lines=16> */
[C---:B------:R-:W-:Y:S01]  /*1dd0*/  FMUL.FTZ R24, R0.reuse, R24 ;  /* 0x0000001800187220 */ /* 0x040fe20000410000 */
[C---:B------:R-:W-:Y:S01]  /*1de0*/  FMUL.FTZ R25, R0.reuse, R25 ;  /* 0x0000001900197220 */ /* 0x040fe20000410000 */
[C---:B------:R-:W-:Y:S01]  /*1df0*/  FMUL.FTZ R28, R0.reuse, R28 ;  /* 0x0000001c001c7220 */ /* 0x040fe20000410000 */
[C---:B------:R-:W-:Y:S01]  /*1e00*/  FMUL.FTZ R34, R0.reuse, R34 ;  /* 0x0000002200227220 */ /* 0x040fe20000410000 */
[C---:B------:R-:W-:Y:S01]  /*1e10*/  FMUL.FTZ R35, R0.reuse, R35 ;  /* 0x0000002300237220 */ /* 0x040fe20000410000 */
[C---:B------:R-:W-:Y:S01]  /*1e20*/  FMUL.FTZ R29, R0.reuse, R29 ;  /* 0x0000001d001d7220 */ /* 0x040fe20000410000 */
[----:B------:R-:W-:Y:S01]  /*1e30*/  MUFU.TANH R24, R24 ;  /* 0x0000001800187308 */ /* 0x000fe20000002400 */
[C---:B------:R-:W-:Y:S01]  /*1e40*/  FMUL.FTZ R38, R0.reuse, R38 ;  /* 0x0000002600267220 */ /* 0x040fe20000410000 */
        /* <DEDUP_REMOVED lines=14> */
[----:B------:R3:W4:Y:S01]  /*1f30*/  MUFU.TANH R8, R34 ;  /* 0x0000002200087308 */ /* 0x0007220000002400 */
[C---:B------:R-:W-:Y:S01]  /*1f40*/  FMUL.FTZ R47, R0.reuse, R47 ;  /* 0x0000002f002f7220 */ /* 0x040fe20000410000 */
[C---:B------:R-:W-:Y:S01]  /*1f50*/  FMUL.FTZ R41, R0.reuse, R41 ;  /* 0x0000002900297220 */ /* 0x040fe20000410000 */
[C---:B------:R-:W-:Y:S01]  /*1f60*/  FMUL.FTZ R50, R0.reuse, R50 ;  /* 0x0000003200327220 */ /* 0x040fe20000410000 */
[C---:B------:R-:W-:Y:S01]  /*1f70*/  FMUL.FTZ R44, R0.reuse, R44 ;  /* 0x0000002c002c7220 */ /* 0x040fe20000410000 */
[C---:B------:R-:W-:Y:S01]  /*1f80*/  FMUL.FTZ R51, R0.reuse, R51 ;  /* 0x0000003300337220 */ /* 0x040fe20000410000 */
[C---:B------:R-:W-:Y:S01]  /*1f90*/  FMUL.FTZ R45, R0.reuse, R45 ;  /* 0x0000002d002d7220 */ /* 0x040fe20000410000 */
[----:B------:R-:W-:Y:S01]  /*1fa0*/  FMUL.FTZ R58, R0, R58 ;  /* 0x0000003a003a7220 */ /* 0x000fe20000410000 */
[----:B------:R5:W-:Y:S01]  /*1fb0*/  MUFU.TANH R9, R35 ;  /* 0x0000002300097308 */ /* 0x000be20000002400 */
[----:B---3--:R-:W-:-:S02]  /*1fc0*/  VIADD R34, R236, UR50 ;  /* 0x00000032ec227c36 */ /* 0x008fc40008000000 */
[C---:B------:R-:W-:Y:S01]  /*1fd0*/  FMUL.FTZ R48, R0.reuse, R48 ;  /* 0x0000003000307220 */ /* 0x040fe20000410000 */
[C---:B------:R-:W-:Y:S01]  /*1fe0*/  FMUL.FTZ R59, R0.reuse, R59 ;  /* 0x0000003b003b7220 */ /* 0x040fe20000410000 */
[C---:B------:R-:W-:Y:S01]  /*1ff0*/  FMUL.FTZ R49, R0.reuse, R49 ;  /* 0x0000003100317220 */ /* 0x040fe20000410000 */
[C---:B------:R-:W-:Y:S01]  /*2000*/  FMUL.FTZ R66, R0.reuse, R66 ;  /* 0x0000004200427220 */ /* 0x040fe20000410000 */
[C---:B------:R-:W-:Y:S01]  /*2010*/  FMUL.FTZ R52, R0.reuse, R52 ;  /* 0x0000003400347220 */ /* 0x040fe20000410000 */
[C---:B------:R-:W-:Y:S01]  /*2020*/  FMUL.FTZ R67, R0.reuse, R67 ;  /* 0x0000004300437220 */ /* 0x040fe20000410000 */
[----:B------:R-:W-:Y:S01]  /*2030*/  MUFU.TANH R28, R28 ;  /* 0x0000001c001c7308 */ /* 0x000fe20000002400 */
[----:B-----5:R-:W-:Y:S02]  /*2040*/  IMAD.U32 R35, RZ, RZ, UR49 ;  /* 0x00000031ff237e24 */ /* 0x020fe4000f8e00ff */
[C---:B------:R-:W-:Y:S01]  /*2050*/  FMUL.FTZ R53, R0.reuse, R53 ;  /* 0x0000003500357220 */ /* 0x040fe20000410000 */
[C---:B------:R-:W-:Y:S01]  /*2060*/  FMUL.FTZ R56, R0.reuse, R56 ;  /* 0x0000003800387220 */ /* 0x040fe20000410000 */
[C---:B------:R-:W-:Y:S01]  /*2070*/  FMUL.FTZ R57, R0.reuse, R57 ;  /* 0x0000003900397220 */ /* 0x040fe20000410000 */
[C---:B------:R-:W-:Y:S01]  /*2080*/  FMUL.FTZ R54, R0.reuse, R54 ;  /* 0x0000003600367220 */ /* 0x040fe20000410000 */
[C---:B------:R-:W-:Y:S01]  /*2090*/  FMUL.FTZ R60, R0.reuse, R60 ;  /* 0x0000003c003c7220 */ /* 0x040fe20000410000 */
[C---:B------:R-:W-:Y:S01]  /*20a0*/  FMUL.FTZ R55, R0.reuse, R55 ;  /* 0x0000003700377220 */ /* 0x040fe20000410000 */
[----:B------:R3:W-:Y:S01]  /*20b0*/  MUFU.TANH R10, R38 ;  /* 0x00000026000a7308 */ /* 0x0007e20000002400 */
[C---:B------:R-:W-:Y:S01]  /*20c0*/  FMUL.FTZ R61, R0.reuse, R61 ;  /* 0x0000003d003d7220 */ /* 0x040fe20000410000 */
[C---:B------:R-:W-:Y:S01]  /*20d0*/  FMUL.FTZ R64, R0.reuse, R64 ;  /* 0x0000004000407220 */ /* 0x040fe20000410000 */
[C---:B------:R-:W-:Y:S01]  /*20e0*/  FMUL.FTZ R65, R0.reuse, R65 ;  /* 0x0000004100417220 */ /* 0x040fe20000410000 */
[C---:B------:R-:W-:Y:S01]  /*20f0*/  FMUL.FTZ R62, R0.reuse, R62 ;  /* 0x0000003e003e7220 */ /* 0x040fe20000410000 */
[C---:B------:R-:W-:Y:S01]  /*2100*/  FMUL.FTZ R68, R0.reuse, R68 ;  /* 0x0000004400447220 */ /* 0x040fe20000410000 */
[C---:B------:R-:W-:Y:S01]  /*2110*/  FMUL.FTZ R63, R0.reuse, R63 ;  /* 0x0000003f003f7220 */ /* 0x040fe20000410000 */
[----:B------:R-:W-:Y:S01]  /*2120*/  FMUL.FTZ R69, R0, R69 ;  /* 0x0000004500457220 */ /* 0x000fe20000410000 */
[----:B------:R-:W-:Y:S01]  /*2130*/  MUFU.TANH R29, R29 ;  /* 0x0000001d001d7308 */ /* 0x000fe20000002400 */
[----:B---3--:R-:W-:-:S02]  /*2140*/  IMAD R38, R35, -0x80, R34 ;  /* 0xffffff8023267824 */ /* 0x008fc400078e0222 */
[C---:B------:R-:W-:Y:S01]  /*2150*/  FMUL.FTZ R72, R0.reuse, R72 ;  /* 0x0000004800487220 */ /* 0x040fe20000410000 */
[C---:B------:R-:W-:Y:S01]  /*2160*/  FMUL.FTZ R73, R0.reuse, R73 ;  /* 0x0000004900497220 */ /* 0x040fe20000410000 */
[C---:B------:R-:W-:Y:S01]  /*2170*/  FMUL.FTZ R70, R0.reuse, R70 ;  /* 0x0000004600467220 */ /* 0x040fe20000410000 */
[----:B------:R-:W-:Y:S01]  /*2180*/  FMUL.FTZ R76, R0, R76 ;  /* 0x0000004c004c7220 */ /* 0x000fe20000410000 */
[----:B------:R-:W-:Y:S01]  /*2190*/  ISETP.GT.AND P4, PT, R38, RZ, PT ;  /* 0x000000ff2600720c */ /* 0x000fe20003f84270 */
[----:B------:R-:W-:Y:S01]  /*21a0*/  FMUL.FTZ R71, R0, R71 ;  /* 0x0000004700477220 */ /* 0x000fe20000410000 */
[----:B01----:R-:W0:Y:S01]  /*21b0*/  MUFU.TANH R4, R26 ;  /* 0x0000001a00047308 */ /* 0x003e220000002400 */
[----:B------:R-:W-:Y:S01]  /*21c0*/  ISETP.GT.AND P5, PT, R38, 0x1, PT ;  /* 0x000000012600780c */ /* 0x000fe20003fa4270 */
[----:B------:R-:W-:Y:S01]  /*21d0*/  FMUL.FTZ R77, R0, R77 ;  /* 0x0000004d004d7220 */ /* 0x000fe20000410000 */
[----:B------:R-:W-:Y:S01]  /*21e0*/  ISETP.GT.AND P1, PT, R38, 0x8, PT ;  /* 0x000000082600780c */ /* 0x000fe20003f24270 */
[----:B------:R-:W-:Y:S01]  /*21f0*/  FMUL.FTZ R80, R0, R80 ;  /* 0x0000005000507220 */ /* 0x000fe20000410000 */
[----:B------:R-:W-:Y:S01]  /*2200*/  ISETP.GT.AND P2, PT, R38, 0x9, PT ;  /* 0x000000092600780c */ /* 0x000fe20003f44270 */
[----:B------:R-:W-:Y:S01]  /*2210*/  FMUL.FTZ R74, R0, R74 ;  /* 0x0000004a004a7220 */ /* 0x000fe20000410000 */
[----:B------:R-:W-:Y:S01]  /*2220*/  ISETP.GT.AND P3, PT, R38, 0x10, PT ;  /* 0x000000102600780c */ /* 0x000fe20003f64270 */
[----:B------:R-:W-:Y:S01]  /*2230*/  MUFU.TANH R32, R32 ;  /* 0x0000002000207308 */ /* 0x000fe20000002400 */
[C---:B------:R-:W-:Y:S01]  /*2240*/  FMUL.FTZ R81, R0.reuse, R81 ;  /* 0x0000005100517220 */ /* 0x040fe20000410000 */
[----:B------:R-:W-:Y:S01]  /*2250*/  FMUL.FTZ R75, R0, R75 ;  /* 0x0000004b004b7220 */ /* 0x000fe20000410000 */
[----:B----4-:R-:W-:Y:S01]  /*2260*/  FSEL R8, R8, -INF , P3 ;  /* 0xff80000008087808 */ /* 0x010fe20001800000 */
[C---:B------:R-:W-:Y:S01]  /*2270*/  FMUL.FTZ R84, R0.reuse, R84 ;  /* 0x0000005400547220 */ /* 0x040fe20000410000 */
[C---:B------:R-:W-:Y:S01]  /*2280*/  FMUL.FTZ R78, R0.reuse, R78 ;  /* 0x0000004e004e7220 */ /* 0x040fe20000410000 */
[C---:B------:R-:W-:Y:S01]  /*2290*/  FMUL.FTZ R85, R0.reuse, R85 ;  /* 0x0000005500557220 */ /* 0x040fe20000410000 */
[----:B------:R-:W-:Y:S01]  /*22a0*/  FMUL.FTZ R79, R0, R79 ;  /* 0x0000004f004f7220 */ /* 0x000fe20000410000 */
[----:B------:R-:W1:Y:S01]  /*22b0*/  MUFU.TANH R5, R27 ;  /* 0x0000001b00057308 */ /* 0x000e620000002400 */
[----:B0-----:R-:W-:Y:S01]  /*22c0*/  FSEL R4, R4, -INF , P4 ;  /* 0xff80000004047808 */ /* 0x001fe20002000000 */
[C---:B------:R-:W-:Y:S01]  /*22d0*/  FMUL.FTZ R82, R0.reuse, R82 ;  /* 0x0000005200527220 */ /* 0x040fe20000410000 */
[C---:B------:R-:W-:Y:S01]  /*22e0*/  FMUL.FTZ R83, R0.reuse, R83 ;  /* 0x0000005300537220 */ /* 0x040fe20000410000 */
[C---:B------:R-:W-:Y:S01]  /*22f0*/  FMUL.FTZ R86, R0.reuse, R86 ;  /* 0x0000005600567220 */ /* 0x040fe20000410000 */
[----:B------:R-:W-:-:S03]  /*2300*/  FMUL.FTZ R87, R0, R87 ;  /* 0x0000005700577220 */ /* 0x000fc60000410000 */
[----:B------:R-:W-:Y:S08]  /*2310*/  MUFU.TANH R33, R33 ;  /* 0x0000002100217308 */ /* 0x000ff00000002400 */
[----:B------:R0:W-:Y:S01]  /*2320*/  MUFU.TANH R11, R39 ;  /* 0x00000027000b7308 */ /* 0x0001e20000002400 */
[----:B-1----:R-:W-:-:S07]  /*2330*/  FSEL R5, R5, -INF , P5 ;  /* 0xff80000005057808 */ /* 0x002fce0002800000 */
[----:B------:R1:W-:Y:S01]  /*2340*/  MUFU.TANH R12, R42 ;  /* 0x0000002a000c7308 */ /* 0x0003e20000002400 */
[----:B0-----:R-:W-:Y:S02]  /*2350*/  FSEL R39, R24, -INF , P4 ;  /* 0xff80000018277808 */ /* 0x001fe40002000000 */
[----:B------:R-:W-:-:S04]  /*2360*/  ISETP.GT.AND P4, PT, R38, 0x11, PT ;  /* 0x000000112600780c */ /* 0x000fc80003f84270 */
[----:B------:R-:W-:Y:S01]  /*2370*/  FSEL R9, R9, -INF , P4 ;  /* 0xff80000009097808 */ /* 0x000fe20002000000 */
[----:B------:R-:W0:Y:S01]  /*2380*/  MUFU.TANH R6, R30 ;  /* 0x0000001e00067308 */ /* 0x000e220000002400 */
[----:B-1----:R-:W-:Y:S02]  /*2390*/  FSEL R42, R25, -INF , P5 ;  /* 0xff800000192a7808 */ /* 0x002fe40002800000 */
[----:B------:R-:W-:Y:S02]  /*23a0*/  ISETP.GT.AND P5, PT, R38, 0x18, PT ;  /* 0x000000182600780c */ /* 0x000fe40003fa4270 */
[----:B------:R-:W-:Y:S02]  /*23b0*/  FMNMX.FTZ R24, R39, R42, !PT ;  /* 0x0000002a27187209 */ /* 0x000fe40007810000 */
[----:B------:R-:W-:Y:S01]  /*23c0*/  FSEL R10, R10, -INF , P5 ;  /* 0xff8000000a0a7808 */ /* 0x000fe20002800000 */
[----:B------:R-:W-:Y:S08]  /*23d0*/  MUFU.TANH R36, R36 ;  /* 0x0000002400247308 */ /* 0x000ff00000002400 */
[----:B------:R1:W-:Y:S01]  /*23e0*/  MUFU.TANH R13, R43 ;  /* 0x0000002b000d7308 */ /* 0x0003e20000002400 */
[----:B0-----:R-:W-:-:S07]  /*23f0*/  FSEL R6, R6, -INF , P1 ;  /* 0xff80000006067808 */ /* 0x001fce0000800000 */
[----:B------:R-:W0:Y:S01]  /*2400*/  MUFU.TANH R7, R31 ;  /* 0x0000001f00077308 */ /* 0x000e220000002400 */
[----:B-1----:R-:W-:Y:S02]  /*2410*/  FSEL R43, R28, -INF , P1 ;  /* 0xff8000001c2b7808 */ /* 0x002fe40000800000 */
[----:B------:R-:W-:Y:S02]  /*2420*/  ISETP.GT.AND P1, PT, R38, 0x19, PT ;  /* 0x000000192600780c */ /* 0x000fe40003f24270 */
[----:B------:R-:W-:Y:S02]  /*2430*/  FMNMX.FTZ R25, R43, R24, !PT ;  /* 0x000000182b197209 */ /* 0x000fe40007810000 */
[----:B------:R-:W-:Y:S01]  /*2440*/  FSEL R11, R11, -INF , P1 ;  /* 0xff8000000b0b7808 */ /* 0x000fe20000800000 */
[----:B------:R-:W-:Y:S08]  /*2450*/  MUFU.TANH R37, R37 ;  /* 0x0000002500257308 */ /* 0x000ff00000002400 */
[----:B------:R1:W3:Y:S01]  /*2460*/  MUFU.TANH R14, R46 ;  /* 0x0000002e000e7308 */ /* 0x0002e20000002400 */
[----:B0-----:R-:W-:-:S07]  /*2470*/  FSEL R7, R7, -INF , P2 ;  /* 0xff80000007077808 */ /* 0x001fce0001000000 */
[----:B------:R-:W-:Y:S01]  /*2480*/  MUFU.TANH R40, R40 ;  /* 0x0000002800287308 */ /* 0x000fe20000002400 */
[----:B-1----:R-:W-:Y:S02]  /*2490*/  FSEL R46, R29, -INF , P2 ;  /* 0xff8000001d2e7808 */ /* 0x002fe40001000000 */
[----:B------:R-:W-:Y:S02]  /*24a0*/  ISETP.GT.AND P2, PT, R38, 0x20, PT ;  /* 0x000000202600780c */ /* 0x000fe40003f44270 */
[----:B------:R-:W-:Y:S02]  /*24b0*/  FMNMX.FTZ R24, R46, R25, !PT ;  /* 0x000000192e187209 */ /* 0x000fe40007810000 */
[----:B------:R-:W-:Y:S01]  /*24c0*/  FSEL R12, R12, -INF , P2 ;  /* 0xff8000000c0c7808 */ /* 0x000fe20001000000 */
[----:B------:R0:W1:Y:S08]  /*24d0*/  MUFU.TANH R15, R47 ;  /* 0x0000002f000f7308 */ /* 0x0000700000002400 */
[----:B------:R-:W-:Y:S01]  /*24e0*/  MUFU.TANH R41, R41 ;  /* 0x0000002900297308 */ /* 0x000fe20000002400 */
[----:B0-----:R-:W-:-:S02]  /*24f0*/  FSEL R47, R32, -INF , P3 ;  /* 0xff800000202f7808 */ /* 0x001fc40001800000 */
[----:B------:R-:W-:Y:S02]  /*2500*/  ISETP.GT.AND P3, PT, R38, 0x21, PT ;  /* 0x000000212600780c */ /* 0x000fe40003f64270 */
[----:B------:R-:W-:Y:S02]  /*2510*/  FMNMX.FTZ R25, R47, R24, !PT ;  /* 0x000000182f197209 */ /* 0x000fe40007810000 */
[----:B------:R-:W-:Y:S01]  /*2520*/  FSEL R13, R13, -INF , P3 ;  /* 0xff8000000d0d7808 */ /* 0x000fe20001800000 */
[----:B------:R0:W-:Y:S08]  /*2530*/  MUFU.TANH R20, R50 ;  /* 0x0000003200147308 */ /* 0x0001f00000002400 */
[----:B------:R-:W-:Y:S01]  /*2540*/  MUFU.TANH R44, R44 ;  /* 0x0000002c002c7308 */ /* 0x000fe20000002400 */
[----:B0-----:R-:W-:-:S02]  /*2550*/  FSEL R50, R33, -INF , P4 ;  /* 0xff80000021327808 */ /* 0x001fc40002000000 */
[----:B------:R-:W-:Y:S02]  /*2560*/  ISETP.GT.AND P4, PT, R38, 0x28, PT ;  /* 0x000000282600780c */ /* 0x000fe40003f84270 */
[----:B------:R-:W-:Y:S02]  /*2570*/  FMNMX.FTZ R24, R50, R25, !PT ;  /* 0x0000001932187209 */ /* 0x000fe40007810000 */
[----:B---3--:R-:W-:Y:S01]  /*2580*/  FSEL R14, R14, -INF , P4 ;  /* 0xff8000000e0e7808 */ /* 0x008fe20002000000 */
[----:B------:R0:W-:Y:S08]  /*2590*/  MUFU.TANH R21, R51 ;  /* 0x0000003300157308 */ /* 0x0001f00000002400 */
[----:B------:R-:W3:Y:S01]  /*25a0*/  MUFU.TANH R45, R45 ;  /* 0x0000002d002d7308 */ /* 0x000ee20000002400 */
[----:B0-----:R-:W-:-:S02]  /*25b0*/  FSEL R51, R36, -INF , P5 ;  /* 0xff80000024337808 */ /* 0x001fc40002800000 */
[----:B------:R-:W-:Y:S02]  /*25c0*/  ISETP.GT.AND P5, PT, R38, 0x29, PT ;  /* 0x000000292600780c */ /* 0x000fe40003fa4270 */
[----:B------:R-:W-:Y:S02]  /*25d0*/  FMNMX.FTZ R25, R51, R24, !PT ;  /* 0x0000001833197209 */ /* 0x000fe40007810000 */
[----:B-1----:R-:W-:Y:S01]  /*25e0*/  FSEL R15, R15, -INF , P5 ;  /* 0xff8000000f0f7808 */ /* 0x002fe20002800000 */
[----:B------:R0:W1:Y:S08]  /*25f0*/  MUFU.TANH R26, R58 ;  /* 0x0000003a001a7308 */ /* 0x0000700000002400 */
[----:B------:R-:W4:Y:S01]  /*2600*/  MUFU.TANH R48, R48 ;  /* 0x0000003000307308 */ /* 0x000f220000002400 */
[----:B0-----:R-:W-:-:S02]  /*2610*/  FSEL R58, R37, -INF , P1 ;  /* 0xff800000253a7808 */ /* 0x001fc40000800000 */
[----:B------:R-:W-:Y:S02]  /*2620*/  ISETP.GT.AND P1, PT, R38, 0x30, PT ;  /* 0x000000302600780c */ /* 0x000fe40003f24270 */
[----:B------:R-:W-:Y:S02]  /*2630*/  FMNMX.FTZ R24, R58, R25, !PT ;  /* 0x000000193a187209 */ /* 0x000fe40007810000 */
[----:B---3--:R-:W-:Y:S01]  /*2640*/  FSEL R88, R45, -INF , P5 ;  /* 0xff8000002d587808 */ /* 0x008fe20002800000 */
[----:B------:R0:W3:Y:S01]  /*2650*/  MUFU.TANH R27, R59 ;  /* 0x0000003b001b7308 */ /* 0x0000e20000002400 */
[----:B------:R-:W-:Y:S02]  /*2660*/  ISETP.GT.AND P5, PT, R38, 0x40, PT ;  /* 0x000000402600780c */ /* 0x000fe40003fa4270 */
[----:B------:R-:W-:Y:S02]  /*2670*/  FSEL R20, R20, -INF , P1 ;  /* 0xff80000014147808 */ /* 0x000fe40000800000 */
[----:B-1----:R-:W-:-:S03]  /*2680*/  FSEL R26, R26, -INF , P5 ;  /* 0xff8000001a1a7808 */ /* 0x002fc60002800000 */
[----:B------:R-:W1:Y:S01]  /*2690*/  MUFU.TANH R49, R49 ;  /* 0x0000003100317308 */ /* 0x000e620000002400 */
[----:B0-----:R-:W-:Y:S02]  /*26a0*/  FSEL R59, R40, -INF , P2 ;  /* 0xff800000283b7808 */ /* 0x001fe40001000000 */
[----:B------:R-:W-:Y:S02]  /*26b0*/  ISETP.GT.AND P2, PT, R38, 0x31, PT ;  /* 0x000000312600780c */ /* 0x000fe40003f44270 */
[----:B------:R-:W-:Y:S02]  /*26c0*/  FMNMX.FTZ R25, R59, R24, !PT ;  /* 0x000000183b197209 */ /* 0x000fe40007810000 */
[----:B----4-:R-:W-:Y:S01]  /*26d0*/  FSEL R48, R48, -INF , P1 ;  /* 0xff80000030307808 */ /* 0x010fe20000800000 */
[----:B------:R0:W-:Y:S01]  /*26e0*/  MUFU.TANH R30, R66 ;  /* 0x00000042001e7308 */ /* 0x0001e20000002400 */
[----:B------:R-:W-:Y:S02]  /*26f0*/  ISETP.GT.AND P1, PT, R38, 0x41, PT ;  /* 0x000000412600780c */ /* 0x000fe40003f24270 */
[----:B------:R-:W-:-:S02]  /*2700*/  FSEL R21, R21, -INF , P2 ;  /* 0xff80000015157808 */ /* 0x000fc40001000000 */
[----:B---3--:R-:W-:-:S03]  /*2710*/  FSEL R27, R27, -INF , P1 ;  /* 0xff8000001b1b7808 */ /* 0x008fc60000800000 */
[----:B------:R-:W3:Y:S01]  /*2720*/  MUFU.TANH R52, R52 ;  /* 0x0000003400347308 */ /* 0x000ee20000002400 */
[----:B0-----:R-:W-:Y:S01]  /*2730*/  FSEL R66, R41, -INF , P3 ;  /* 0xff80000029427808 */ /* 0x001fe20001800000 */
[----:B------:R-:W-:Y:S01]  /*2740*/  IMAD.U32 R41, RZ, RZ, UR6 ;  /* 0x00000006ff297e24 */ /* 0x000fe2000f8e00ff */
[----:B------:R-:W-:Y:S02]  /*2750*/  ISETP.GT.AND P3, PT, R38, 0x38, PT ;  /* 0x000000382600780c */ /* 0x000fe40003f64270 */
[----:B------:R-:W-:Y:S02]  /*2760*/  FMNMX.FTZ R24, R66, R25, !PT ;  /* 0x0000001942187209 */ /* 0x000fe40007810000 */
[----:B-1----:R-:W-:Y:S01]  /*2770*/  FSEL R49, R49, -INF , P2 ;  /* 0xff80000031317808 */ /* 0x002fe20001000000 */
[----:B------:R0:W-:Y:S01]  /*2780*/  MUFU.TANH R31, R67 ;  /* 0x00000043001f7308 */ /* 0x0001e20000002400 */
[----:B------:R-:W-:-:S07]  /*2790*/  ISETP.GT.AND P2, PT, R38, 0x48, PT ;  /* 0x000000482600780c */ /* 0x000fce0003f44270 */
[----:B------:R-:W1:Y:S01]  /*27a0*/  MUFU.TANH R53, R53 ;  /* 0x0000003500357308 */ /* 0x000e620000002400 */
[----:B0-----:R-:W-:Y:S02]  /*27b0*/  FSEL R67, R44, -INF , P4 ;  /* 0xff8000002c437808 */ /* 0x001fe40002000000 */
[----:B------:R-:W-:Y:S02]  /*27c0*/  ISETP.GT.AND P4, PT, R38, 0x39, PT ;  /* 0x000000392600780c */ /* 0x000fe40003f84270 */
[----:B------:R-:W-:Y:S02]  /*27d0*/  FMNMX.FTZ R25, R67, R24, !PT ;  /* 0x0000001843197209 */ /* 0x000fe40007810000 */
[----:B---3--:R-:W-:Y:S01]  /*27e0*/  FSEL R52, R52, -INF , P3 ;  /* 0xff80000034347808 */ /* 0x008fe20001800000 */
[----:B------:R-:W0:Y:S01]  /*27f0*/  MUFU.TANH R56, R56 ;  /* 0x0000003800387308 */ /* 0x000e220000002400 */
[----:B------:R-:W-:-:S04]  /*2800*/  FMNMX.FTZ R29, R88, R25, !PT ;  /* 0x00000019581d7209 */ /* 0x000fc80007810000 */
[----:B------:R-:W-:-:S03]  /*2810*/  FMNMX.FTZ R28, R48, R29, !PT ;  /* 0x0000001d301c7209 */ /* 0x000fc60007810000 */
[----:B------:R-:W3:Y:S01]  /*2820*/  MUFU.TANH R57, R57 ;  /* 0x0000003900397308 */ /* 0x000ee20000002400 */
[----:B------:R-:W-:Y:S02]  /*2830*/  FMNMX.FTZ R29, R49, R28, !PT ;  /* 0x0000001c311d7209 */ /* 0x000fe40007810000 */
[----:B-1----:R-:W-:Y:S02]  /*2840*/  FSEL R53, R53, -INF , P4 ;  /* 0xff80000035357808 */ /* 0x002fe40002000000 */
[----:B------:R-:W-:-:S03]  /*2850*/  FMNMX.FTZ R28, R52, R29, !PT ;  /* 0x0000001d341c7209 */ /* 0x000fc60007810000 */
[----:B------:R-:W1:Y:S01]  /*2860*/  MUFU.TANH R54, R54 ;  /* 0x0000003600367308 */ /* 0x000e620000002400 */
[----:B0-----:R-:W-:Y:S02]  /*2870*/  FSEL R56, R56, -INF , P5 ;  /* 0xff80000038387808 */ /* 0x001fe40002800000 */
[----:B------:R-:W-:Y:S02]  /*2880*/  FMNMX.FTZ R29, R53, R28, !PT ;  /* 0x0000001c351d7209 */ /* 0x000fe40007810000 */
[----:B------:R-:W-:Y:S02]  /*2890*/  ISETP.GT.AND P5, PT, R38, 0x51, PT ;  /* 0x000000512600780c */ /* 0x000fe40003fa4270 */
[----:B------:R-:W-:Y:S01]  /*28a0*/  FMNMX.FTZ R32, R56, R29, !PT ;  /* 0x0000001d38207209 */ /* 0x000fe20007810000 */
[----:B------:R-:W0:Y:S01]  /*28b0*/  MUFU.TANH R60, R60 ;  /* 0x0000003c003c7308 */ /* 0x000e220000002400 */
[----:B---3--:R-:W-:Y:S02]  /*28c0*/  FSEL R57, R57, -INF , P1 ;  /* 0xff80000039397808 */ /* 0x008fe40000800000 */
[----:B------:R-:W-:-:S02]  /*28d0*/  ISETP.GT.AND P1, PT, R38, 0x58, PT ;  /* 0x000000582600780c */ /* 0x000fc40003f24270 */
[----:B------:R-:W-:Y:S02]  /*28e0*/  FMNMX.FTZ R33, R57, R32, !PT ;  /* 0x0000002039217209 */ /* 0x000fe40007810000 */
[----:B------:R-:W-:Y:S01]  /*28f0*/  FSEL R31, R31, -INF , P5 ;  /* 0xff8000001f1f7808 */ /* 0x000fe20002800000 */
[----:B------:R-:W3:Y:S01]  /*2900*/  MUFU.TANH R55, R55 ;  /* 0x0000003700377308 */ /* 0x000ee20000002400 */
[----:B-1----:R-:W-:Y:S02]  /*2910*/  FSEL R24, R54, -INF , P3 ;  /* 0xff80000036187808 */ /* 0x002fe40001800000 */
[----:B------:R-:W-:-:S05]  /*2920*/  ISETP.GT.AND P3, PT, R38, 0x49, PT ;  /* 0x000000492600780c */ /* 0x000fca0003f64270 */
[----:B------:R-:W1:Y:S01]  /*2930*/  MUFU.TANH R61, R61 ;  /* 0x0000003d003d7308 */ /* 0x000e620000002400 */
[----:B0-----:R-:W-:-:S04]  /*2940*/  FSEL R60, R60, -INF , P2 ;  /* 0xff8000003c3c7808 */ /* 0x001fc80001000000 */
[----:B------:R-:W-:-:S03]  /*2950*/  FMNMX.FTZ R32, R60, R33, !PT ;  /* 0x000000213c207209 */ /* 0x000fc60007810000 */
[----:B------:R-:W0:Y:S01]  /*2960*/  MUFU.TANH R64, R64 ;  /* 0x0000004000407308 */ /* 0x000e220000002400 */
[----:B---3--:R-:W-:Y:S02]  /*2970*/  FSEL R25, R55, -INF , P4 ;  /* 0xff80000037197808 */ /* 0x008fe40002000000 */
[----:B------:R-:W-:-:S04]  /*2980*/  ISETP.GT.AND P4, PT, R38, 0x50, PT ;  /* 0x000000502600780c */ /* 0x000fc80003f84270 */
[----:B------:R-:W-:Y:S01]  /*2990*/  FSEL R30, R30, -INF , P4 ;  /* 0xff8000001e1e7808 */ /* 0x000fe20002000000 */
[----:B------:R-:W3:Y:S01]  /*29a0*/  MUFU.TANH R65, R65 ;  /* 0x0000004100417308 */ /* 0x000ee20000002400 */
[----:B-1----:R-:W-:-:S04]  /*29b0*/  FSEL R61, R61, -INF , P3 ;  /* 0xff8000003d3d7808 */ /* 0x002fc80001800000 */
[----:B------:R-:W-:-:S03]  /*29c0*/  FMNMX.FTZ R33, R61, R32, !PT ;  /* 0x000000203d217209 */ /* 0x000fc60007810000 */
[----:B------:R-:W1:Y:S01]  /*29d0*/  MUFU.TANH R62, R62 ;  /* 0x0000003e003e7308 */ /* 0x000e620000002400 */
[----:B0-----:R-:W-:Y:S02]  /*29e0*/  FSEL R64, R64, -INF , P4 ;  /* 0xff80000040407808 */ /* 0x001fe40002000000 */
[----:B------:R-:W-:Y:S02]  /*29f0*/  ISETP.GT.AND P4, PT, R38, 0x61, PT ;  /* 0x000000612600780c */ /* 0x000fe40003f84270 */
[----:B------:R-:W-:-:S03]  /*2a00*/  FMNMX.FTZ R32, R64, R33, !PT ;  /* 0x0000002140207209 */ /* 0x000fc60007810000 */
[----:B------:R-:W0:Y:S01]  /*2a10*/  MUFU.TANH R68, R68 ;  /* 0x0000004400447308 */ /* 0x000e220000002400 */
[----:B---3--:R-:W-:Y:S02]  /*2a20*/  FSEL R65, R65, -INF , P5 ;  /* 0xff80000041417808 */ /* 0x008fe40002800000 */
[----:B------:R-:W-:Y:S02]  /*2a30*/  ISETP.GT.AND P5, PT, R38, 0x68, PT ;  /* 0x000000682600780c */ /* 0x000fe40003fa4270 */
[----:B------:R-:W-:-:S03]  /*2a40*/  FMNMX.FTZ R33, R65, R32, !PT ;  /* 0x0000002041217209 */ /* 0x000fc60007810000 */
        /* <DEDUP_REMOVED lines=8> */
[----:B------:R-:W-:-:S05]  /*2ad0*/  ISETP.GT.AND P3, PT, R38, 0x60, PT ;  /* 0x000000602600780c */ /* 0x000fca0003f64270 */
[----:B------:R-:W3:Y:S01]  /*2ae0*/  MUFU.TANH R73, R73 ;  /* 0x0000004900497308 */ /* 0x000ee20000002400 */
[----:B-1----:R-:W-:-:S04]  /*2af0*/  FSEL R69, R69, -INF , P2 ;  /* 0xff80000045457808 */ /* 0x002fc80001000000 */
[----:B------:R-:W-:-:S03]  /*2b00*/  FMNMX.FTZ R33, R69, R40, !PT ;  /* 0x0000002845217209 */ /* 0x000fc60007810000 */
[----:B------:R-:W1:Y:S01]  /*2b10*/  MUFU.TANH R70, R70 ;  /* 0x0000004600467308 */ /* 0x000e620000002400 */
[----:B0-----:R-:W-:-:S04]  /*2b20*/  FSEL R72, R72, -INF , P3 ;  /* 0xff80000048487808 */ /* 0x001fc80001800000 */
[----:B------:R-:W-:-:S03]  /*2b30*/  FMNMX.FTZ R40, R72, R33, !PT ;  /* 0x0000002148287209 */ /* 0x000fc60007810000 */
[----:B------:R-:W0:Y:S01]  /*2b40*/  MUFU.TANH R76, R76 ;  /* 0x0000004c004c7308 */ /* 0x000e220000002400 */
[----:B---3--:R-:W-:-:S04]  /*2b50*/  FSEL R73, R73, -INF , P4 ;  /* 0xff80000049497808 */ /* 0x008fc80002000000 */
[----:B------:R-:W-:-:S03]  /*2b60*/  FMNMX.FTZ R37, R73, R40, !PT ;  /* 0x0000002849257209 */ /* 0x000fc60007810000 */
[----:B------:R-:W3:Y:S01]  /*2b70*/  MUFU.TANH R71, R71 ;  /* 0x0000004700477308 */ /* 0x000ee20000002400 */
[----:B-1----:R-:W-:Y:S02]  /*2b80*/  FSEL R32, R70, -INF , P1 ;  /* 0xff80000046207808 */ /* 0x002fe40000800000 */
[----:B------:R-:W-:-:S05]  /*2b90*/  ISETP.GT.AND P1, PT, R38, 0x69, PT ;  /* 0x000000692600780c */ /* 0x000fca0003f24270 */
[----:B------:R-:W1:Y:S01]  /*2ba0*/  MUFU.TANH R77, R77 ;  /* 0x0000004d004d7308 */ /* 0x000e620000002400 */
[----:B0-----:R-:W-:-:S04]  /*2bb0*/  FSEL R76, R76, -INF , P5 ;  /* 0xff8000004c4c7808 */ /* 0x001fc80002800000 */
[----:B------:R-:W-:-:S03]  /*2bc0*/  FMNMX.FTZ R40, R76, R37, !PT ;  /* 0x000000254c287209 */ /* 0x000fc60007810000 */
[----:B------:R0:W4:Y:S01]  /*2bd0*/  MUFU.TANH R34, R74 ;  /* 0x0000004a00227308 */ /* 0x0001220000002400 */
[----:B---3--:R-:W-:Y:S02]  /*2be0*/  FSEL R33, R71, -INF , P2 ;  /* 0xff80000047217808 */ /* 0x008fe40001000000 */
[----:B------:R-:W-:-:S05]  /*2bf0*/  ISETP.GT.AND P2, PT, R38, 0x70, PT ;  /* 0x000000702600780c */ /* 0x000fca0003f44270 */
[----:B------:R-:W3:Y:S01]  /*2c00*/  MUFU.TANH R80, R80 ;  /* 0x0000005000507308 */ /* 0x000ee20000002400 */
[----:B-1----:R-:W-:Y:S01]  /*2c10*/  FSEL R77, R77, -INF , P1 ;  /* 0xff8000004d4d7808 */ /* 0x002fe20000800000 */
[----:B0-----:R-:W-:-:S03]  /*2c20*/  IMAD.MOV.U32 R74, RZ, RZ, R151 ;  /* 0x000000ffff4a7224 */ /* 0x001fc600078e0097 */
[----:B------:R-:W-:-:S03]  /*2c30*/  FMNMX.FTZ R37, R77, R40, !PT ;  /* 0x000000284d257209 */ /* 0x000fc60007810000 */
[----:B------:R0:W1:Y:S01]  /*2c40*/  MUFU.TANH R35, R75 ;  /* 0x0000004b00237308 */ /* 0x0000620000002400 */
[----:B----4-:R-:W-:Y:S02]  /*2c50*/  FSEL R34, R34, -INF , P3 ;  /* 0xff80000022227808 */ /* 0x010fe40001800000 */
[----:B------:R-:W-:-:S05]  /*2c60*/  ISETP.GT.AND P3, PT, R38, 0x71, PT ;  /* 0x000000712600780c */ /* 0x000fca0003f64270 */
[----:B------:R-:W4:Y:S01]  /*2c70*/  MUFU.TANH R81, R81 ;  /* 0x0000005100517308 */ /* 0x000f220000002400 */
[----:B---3--:R-:W-:Y:S01]  /*2c80*/  FSEL R80, R80, -INF , P2 ;  /* 0xff80000050507808 */ /* 0x008fe20001000000 */
[----:B0-----:R-:W-:-:S03]  /*2c90*/  IMAD.MOV.U32 R75, RZ, RZ, R151 ;  /* 0x000000ffff4b7224 */ /* 0x001fc600078e0097 */
[----:B------:R-:W-:-:S03]  /*2ca0*/  FMNMX.FTZ R40, R80, R37, !PT ;  /* 0x0000002550287209 */ /* 0x000fc60007810000 */
[----:B------:R0:W3:Y:S01]  /*2cb0*/  MUFU.TANH R36, R78 ;  /* 0x0000004e00247308 */ /* 0x0000e20000002400 */
[----:B-1----:R-:W-:Y:S02]  /*2cc0*/  FSEL R35, R35, -INF , P4 ;  /* 0xff80000023237808 */ /* 0x002fe40002000000 */
[----:B------:R-:W-:-:S05]  /*2cd0*/  ISETP.GT.AND P4, PT, R38, 0x78, PT ;  /* 0x000000782600780c */ /* 0x000fca0003f84270 */
[----:B------:R-:W1:Y:S01]  /*2ce0*/  MUFU.TANH R84, R84 ;  /* 0x0000005400547308 */ /* 0x000e620000002400 */
[----:B----4-:R-:W-:Y:S01]  /*2cf0*/  FSEL R81, R81, -INF , P3 ;  /* 0xff80000051517808 */ /* 0x010fe20001800000 */
[----:B0-----:R-:W-:-:S03]  /*2d00*/  IMAD.MOV.U32 R78, RZ, RZ, R151 ;  /* 0x000000ffff4e7224 */ /* 0x001fc600078e0097 */
        /* <DEDUP_REMOVED lines=11> */
[----:B---3--:R-:W-:Y:S01]  /*2dc0*/  FSEL R79, R79, -INF , P1 ;  /* 0xff8000004f4f7808 */ /* 0x008fe20000800000 */
[----:B------:R-:W3:Y:S06]  /*2dd0*/  SHFL.BFLY PT, R37, R38, 0x2, 0x1f ;  /* 0x0c401f0026257f89 */ /* 0x000eec00000e0000 */
[----:B------:R-:W4:Y:S01]  /*2de0*/  MUFU.TANH R86, R86 ;  /* 0x0000005600567308 */ /* 0x000f220000002400 */
[----:B-1----:R-:W-:-:S07]  /*2df0*/  FSEL R82, R82, -INF , P2 ;  /* 0xff80000052527808 */ /* 0x002fce0001000000 */
[----:B------:R-:W1:Y:S01]  /*2e00*/  MUFU.TANH R87, R87 ;  /* 0x0000005700577308 */ /* 0x000e620000002400 */
[----:B0-----:R-:W-:Y:S02]  /*2e10*/  FSEL R83, R83, -INF , P3 ;  /* 0xff80000053537808 */ /* 0x001fe40001800000 */
[----:B----4-:R-:W-:Y:S02]  /*2e20*/  FSEL R86, R86, -INF , P4 ;  /* 0xff80000056567808 */ /* 0x010fe40002000000 */
[----:B---3--:R-:W-:-:S05]  /*2e30*/  FMNMX.FTZ R37, R38, R37, !PT ;  /* 0x0000002526257209 */ /* 0x008fca0007810000 */
[----:B------:R-:W0:Y:S01]  /*2e40*/  SHFL.BFLY PT, R188, R37, 0x1, 0x1f ;  /* 0x0c201f0025bc7f89 */ /* 0x000e2200000e0000 */
[----:B-1----:R-:W-:Y:S02]  /*2e50*/  FSEL R87, R87, -INF , P5 ;  /* 0xff80000057577808 */ /* 0x002fe40002800000 */
[----:B0-----:R-:W-:-:S04]  /*2e60*/  FMNMX.FTZ R188, R37, R188, !PT ;  /* 0x000000bc25bc7209 */ /* 0x001fc80007810000 */
[C---:B------:R-:W-:Y:S01]  /*2e70*/  FSETP.NEU.FTZ.AND P6, PT, R188.reuse, -INF , PT ;  /* 0xff800000bc00780b */ /* 0x040fe20003fdd000 */
[----:B------:R-:W-:-:S01]  /*2e80*/  FFMA.FTZ R40, R188, R41, -8 ;  /* 0xc1000000bc287423 */ /* 0x000fc20000010029 */
[----:B------:R-:W-:-:S04]  /*2e90*/  FMNMX.FTZ R41, R4, R5, !PT ;  /* 0x0000000504297209 */ /* 0x000fc80007810000 */
[----:B------:R-:W-:Y:S02]  /*2ea0*/  FSEL R62, R40, RZ, P6 ;  /* 0x000000ff283e7208 */ /* 0x000fe40003000000 */
[----:B--2---:R-:W-:Y:S01]  /*2eb0*/  LOP3.LUT P6, RZ, R89, 0x7f, RZ, 0xc0, !PT ;  /* 0x0000007f59ff7812 */ /* 0x004fe200078cc0ff */
[----:B------:R-:W-:Y:S02]  /*2ec0*/  IMAD.MOV.U32 R89, RZ, RZ, R151 ;  /* 0x000000ffff597224 */ /* 0x000fe400078e0097 */
[----:B------:R-:W-:-:S01]  /*2ed0*/  FFMA.FTZ R38, R42, UR6, -R62 ;  /* 0x000000062a267c23 */ /* 0x000fc2000801083e */
[----:B------:R-:W-:Y:S01]  /*2ee0*/  FMNMX.FTZ R42, R6, R41, !PT ;  /* 0x00000029062a7209 */ /* 0x000fe20007810000 */
[----:B------:R-:W-:-:S01]  /*2ef0*/  FFMA.FTZ R37, R39, UR6, -R62 ;  /* 0x0000000627257c23 */ /* 0x000fc2000801083e */
[--C-:B------:R-:W-:Y:S01]  /*2f00*/  FFMA.FTZ R39, R43, UR6, -R62.reuse ;  /* 0x000000062b277c23 */ /* 0x100fe2000801083e */
[----:B------:R-:W-:-:S01]  /*2f10*/  FFMA.FTZ R47, R47, UR6, -R62 ;  /* 0x000000062f2f7c23 */ /* 0x000fc2000801083e */
[----:B------:R-:W-:Y:S01]  /*2f20*/  FMNMX.FTZ R41, R7, R42, !PT ;  /* 0x0000002a07297209 */ /* 0x000fe20007810000 */
[----:B------:R-:W-:-:S01]  /*2f30*/  FFMA.FTZ R51, R51, UR6, -R62 ;  /* 0x0000000633337c23 */ /* 0x000fc2000801083e */
[--C-:B------:R-:W-:Y:S01]  /*2f40*/  FFMA.FTZ R55, R53, UR6, -R62.reuse ;  /* 0x0000000635377c23 */ /* 0x100fe2000801083e */
[----:B------:R-:W-:-:S01]  /*2f50*/  FFMA.FTZ R66, R66, UR6, -R62 ;  /* 0x0000000642427c23 */ /* 0x000fc2000801083e */
[----:B------:R-:W-:Y:S01]  /*2f60*/  FMNMX.FTZ R42, R8, R41, !PT ;  /* 0x00000029082a7209 */ /* 0x000fe20007810000 */
[----:B------:R-:W-:-:S01]  /*2f70*/  FFMA.FTZ R40, R46, UR6, -R62 ;  /* 0x000000062e287c23 */ /* 0x000fc2000801083e */
[----:B------:R-:W-:Y:S01]  /*2f80*/  MUFU.EX2 R41, R47 ;  /* 0x0000002f00297308 */ /* 0x000fe20000000800 */
        /* <DEDUP_REMOVED lines=19> */
[----:B------:R-:W-:-:S02]  /*30c0*/  @!P6 VIADD R3, R3, 0x38840 ;  /* 0x000388400303e836 */ /* 0x000fc40000000000 */
[----:B------:R-:W-:Y:S02]  /*30d0*/  FMNMX.FTZ R44, R14, R45, !PT ;  /* 0x0000002d0e2c7209 */ /* 0x000fe40007810000 */
[----:B------:R-:W-:Y:S01]  /*30e0*/  MUFU.EX2 R70, R61 ;  /* 0x0000003d00467308 */ /* 0x000fe20000000800 */
[----:B------:R-:W-:Y:S02]  /*30f0*/  @!P6 PRMT R3, RZ, 0x654, R3 ;  /* 0x00000654ff03e816 */ /* 0x000fe40000000003 */
[----:B------:R-:W-:Y:S01]  /*3100*/  FMNMX.FTZ R45, R15, R44, !PT ;  /* 0x0000002c0f2d7209 */ /* 0x000fe20007810000 */
[----:B------:R-:W-:-:S01]  /*3110*/  FFMA.FTZ R44, R59, UR6, -R62 ;  /* 0x000000063b2c7c23 */ /* 0x000fc2000801083e */
[----:B------:R-:W-:Y:S01]  /*3120*/  FFMA.FTZ R59, R85, UR6, -R62 ;  /* 0x00000006553b7c23 */ /* 0x000fe2000801083e */
[----:B------:R0:W-:Y:S01]  /*3130*/  @!P6 SYNCS.ARRIVE.TRANS64.RED.A1T0 RZ, [R3+URZ], RZ ;  /* 0x000000ff03ffe9a7 */ /* 0x0001e2000810043f */
[----:B------:R-:W-:Y:S01]  /*3140*/  FMNMX.FTZ R50, R20, R45, !PT ;  /* 0x0000002d14327209 */ /* 0x000fe20007810000 */
[----:B------:R1:W-:Y:S01]  /*3150*/  MUFU.EX2 R61, R72 ;  /* 0x00000048003d7308 */ /* 0x0003e20000000800 */
[----:B------:R-:W-:-:S02]  /*3160*/  IMAD.MOV.U32 R85, RZ, RZ, R151 ;  /* 0x000000ffff557224 */ /* 0x000fc400078e0097 */
[----:B------:R-:W-:-:S04]  /*3170*/  FMNMX.FTZ R45, R21, R50, !PT ;  /* 0x00000032152d7209 */ /* 0x000fc80007810000 */
[----:B------:R-:W-:Y:S01]  /*3180*/  FMNMX.FTZ R50, R24, R45, !PT ;  /* 0x0000002d18327209 */ /* 0x000fe20007810000 */
[----:B------:R-:W-:Y:S01]  /*3190*/  MUFU.EX2 R38, R38 ;  /* 0x0000002600267308 */ /* 0x000fe20000000800 */
[----:B-1----:R-:W-:Y:S02]  /*31a0*/  IMAD.U32 R72, RZ, RZ, UR6 ;  /* 0x00000006ff487e24 */ /* 0x002fe4000f8e00ff */
[----:B------:R-:W-:-:S04]  /*31b0*/  FMNMX.FTZ R47, R25, R50, !PT ;  /* 0x00000032192f7209 */ /* 0x000fc80007810000 */
[----:B------:R-:W-:Y:S01]  /*31c0*/  FMNMX.FTZ R50, R26, R47, !PT ;  /* 0x0000002f1a327209 */ /* 0x000fe20007810000 */
[----:B------:R-:W-:Y:S03]  /*31d0*/  MUFU.EX2 R45, R66 ;  /* 0x00000042002d7308 */ /* 0x000fe60000000800 */
[----:B------:R-:W-:Y:S01]  /*31e0*/  FMNMX.FTZ R51, R27, R50, !PT ;  /* 0x000000321b337209 */ /* 0x000fe20007810000 */
[----:B------:R-:W-:Y:S01]  /*31f0*/  FFMA.FTZ R50, R88, UR6, -R62 ;  /* 0x0000000658327c23 */ /* 0x000fe2000801083e */
[----:B------:R-:W-:Y:S02]  /*3200*/  IMAD.MOV.U32 R88, RZ, RZ, R151 ;  /* 0x000000ffff587224 */ /* 0x000fe400078e0097 */
[----:B------:R-:W-:Y:S01]  /*3210*/  FMNMX.FTZ R54, R28, R51, !PT ;  /* 0x000000331c367209 */ /* 0x000fe20007810000 */
[----:B------:R-:W-:Y:S03]  /*3220*/  MUFU.EX2 R66, R55 ;  /* 0x0000003700427308 */ /* 0x000fe60000000800 */
[----:B------:R-:W-:-:S04]  /*3230*/  FMNMX.FTZ R51, R29, R54, !PT ;  /* 0x000000361d337209 */ /* 0x000fc80007810000 */
[----:B------:R-:W-:Y:S01]  /*3240*/  FMNMX.FTZ R54, R30, R51, !PT ;  /* 0x000000331e367209 */ /* 0x000fe20007810000 */
[----:B------:R-:W-:Y:S03]  /*3250*/  MUFU.EX2 R39, R39 ;  /* 0x0000002700277308 */ /* 0x000fe60000000800 */
[----:B------:R-:W-:-:S04]  /*3260*/  FMNMX.FTZ R51, R31, R54, !PT ;  /* 0x000000361f337209 */ /* 0x000fc80007810000 */
[----:B------:R-:W-:Y:S01]  /*3270*/  FMNMX.FTZ R54, R32, R51, !PT ;  /* 0x0000003320367209 */ /* 0x000fe20007810000 */
[----:B------:R-:W1:Y:S03]  /*3280*/  MUFU.EX2 R40, R40 ;  /* 0x0000002800287308 */ /* 0x000e660000000800 */
[----:B------:R-:W-:Y:S01]  /*3290*/  FMNMX.FTZ R51, R33, R54, !PT ;  /* 0x0000003621337209 */ /* 0x000fe20007810000 */
[----:B------:R-:W-:-:S03]  /*32a0*/  FFMA.FTZ R54, R52, UR6, -R62 ;  /* 0x0000000634367c23 */ /* 0x000fc6000801083e */
[----:B------:R-:W-:Y:S01]  /*32b0*/  FMNMX.FTZ R52, R34, R51, !PT ;  /* 0x0000003322347209 */ /* 0x000fe20007810000 */
[----:B------:R-:W2:Y:S03]  /*32c0*/  MUFU.EX2 R63, R54 ;  /* 0x00000036003f7308 */ /* 0x000ea60000000800 */
[----:B------:R-:W-:-:S04]  /*32d0*/  FMNMX.FTZ R51, R35, R52, !PT ;  /* 0x0000003423337209 */ /* 0x000fc80007810000 */
[----:B------:R-:W-:Y:S01]  /*32e0*/  FMNMX.FTZ R52, R36, R51, !PT ;  /* 0x0000003324347209 */ /* 0x000fe20007810000 */
[----:B------:R-:W-:Y:S01]  /*32f0*/  MUFU.EX2 R47, R67 ;  /* 0x00000043002f7308 */ /* 0x000fe20000000800 */
[----:B-1----:R-:W-:Y:S02]  /*3300*/  F2FP.SATFINITE.E4M3.F32.PACK_AB_MERGE_C R228, R40, R39, RZ ;  /* 0x0000002728e4723e */ /* 0x002fe400048070ff */
[----:B------:R-:W-:Y:S02]  /*3310*/  FMNMX.FTZ R51, R79, R52, !PT ;  /* 0x000000344f337209 */ /* 0x000fe40007810000 */
[----:B------:R-:W-:Y:S02]  /*3320*/  F2FP.SATFINITE.E4M3.F32.PACK_AB_MERGE_C R228, R38, R37, R228 ;  /* 0x0000002526e4723e */ /* 0x000fe400048070e4 */
[----:B------:R-:W-:Y:S01]  /*3330*/  FMNMX.FTZ R52, R82, R51, !PT ;  /* 0x0000003352347209 */ /* 0x000fe20007810000 */
[----:B------:R1:W-:Y:S01]  /*3340*/  MUFU.EX2 R67, R60 ;  /* 0x0000003c00437308 */ /* 0x0003e20000000800 */
[----:B--2---:R-:W-:-:S02]  /*3350*/  F2FP.SATFINITE.E4M3.F32.PACK_AB_MERGE_C R218, R66, R63, RZ ;  /* 0x0000003f42da723e */ /* 0x004fc400048070ff */
[----:B------:R-:W-:Y:S01]  /*3360*/  FMNMX.FTZ R53, R83, R52, !PT ;  /* 0x0000003453357209 */ /* 0x000fe20007810000 */
[----:B------:R-:W-:-:S01]  /*3370*/  FFMA.FTZ R52, R57, UR6, -R62 ;  /* 0x0000000639347c23 */ /* 0x000fc2000801083e */
[--C-:B------:R-:W-:Y:S01]  /*3380*/  FFMA.FTZ R57, R77, UR6, -R62.reuse ;  /* 0x000000064d397c23 */ /* 0x100fe2000801083e */
[----:B------:R-:W-:Y:S01]  /*3390*/  IMAD.MOV.U32 R77, RZ, RZ, R151 ;  /* 0x000000ffff4d7224 */ /* 0x000fe200078e0097 */
[----:B------:R-:W-:Y:S01]  /*33a0*/  FMNMX.FTZ R54, R86, R53, !PT ;  /* 0x0000003556367209 */ /* 0x000fe20007810000 */
[----:B------:R2:W-:Y:S01]  /*33b0*/  MUFU.EX2 R51, R58 ;  /* 0x0000003a00337308 */ /* 0x0005e20000000800 */
[----:B------:R-:W-:-:S01]  /*33c0*/  FFMA.FTZ R53, R64, UR6, -R62 ;  /* 0x0000000640357c23 */ /* 0x000fc2000801083e */
[--C-:B-1----:R-:W-:Y:S01]  /*33d0*/  FFMA.FTZ R60, R76, UR6, -R62.reuse ;  /* 0x000000064c3c7c23 */ /* 0x102fe2000801083e */
[----:B------:R-:W-:Y:S01]  /*33e0*/  FMNMX.FTZ R55, R87, R54, !PT ;  /* 0x0000003657377209 */ /* 0x000fe20007810000 */
[----:B------:R-:W-:Y:S01]  /*33f0*/  FFMA.FTZ R54, R65, UR6, -R62 ;  /* 0x0000000641367c23 */ /* 0x000fe2000801083e */
[----:B------:R-:W-:-:S03]  /*3400*/  IMAD.MOV.U32 R76, RZ, RZ, R151 ;  /* 0x000000ffff4c7224 */ /* 0x000fc600078e0097 */
[----:B------:R-:W1:Y:S01]  /*3410*/  SHFL.BFLY PT, R56, R55, 0x2, 0x1f ;  /* 0x0c401f0037387f89 */ /* 0x000e6200000e0000 */
[----:B------:R-:W-:Y:S01]  /*3420*/  MUFU.EX2 R42, R42 ;  /* 0x0000002a002a7308 */ /* 0x000fe20000000800 */
[----:B--2---:R-:W-:-:S01]  /*3430*/  FFMA.FTZ R58, R81, UR6, -R62 ;  /* 0x00000006513a7c23 */ /* 0x004fc2000801083e */
[----:B------:R-:W-:-:S06]  /*3440*/  IMAD.MOV.U32 R81, RZ, RZ, R151 ;  /* 0x000000ffff517224 */ /* 0x000fcc00078e0097 */
[----:B------:R-:W-:Y:S08]  /*3450*/  MUFU.EX2 R64, R73 ;  /* 0x0000004900407308 */ /* 0x000ff00000000800 */
[----:B------:R-:W2:Y:S01]  /*3460*/  MUFU.EX2 R46, R46 ;  /* 0x0000002e002e7308 */ /* 0x000ea20000000800 */
[----:B-1----:R-:W-:Y:S01]  /*3470*/  FMNMX.FTZ R56, R55, R56, !PT ;  /* 0x0000003837387209 */ /* 0x002fe20007810000 */
[----:B------:R-:W-:-:S06]  /*3480*/  FFMA.FTZ R55, R80, UR6, -R62 ;  /* 0x0000000650377c23 */ /* 0x000fcc000801083e */
[----:B------:R-:W-:Y:S01]  /*3490*/  MUFU.EX2 R44, R44 ;  /* 0x0000002c002c7308 */ /* 0x000fe20000000800 */
[----:B------:R-:W-:Y:S01]  /*34a0*/  IMAD.MOV.U32 R80, RZ, RZ, R151 ;  /* 0x000000ffff507224 */ /* 0x000fe200078e0097 */
[----:B------:R-:W1:Y:S06]  /*34b0*/  SHFL.BFLY PT, R193, R56, 0x1, 0x1f ;  /* 0x0c201f0038c17f89 */ /* 0x000e6c00000e0000 */
[----:B------:R-:W3:Y:S01]  /*34c0*/  MUFU.EX2 R50, R50 ;  /* 0x0000003200327308 */ /* 0x000ee20000000800 */
[----:B--2---:R-:W-:-:S04]  /*34d0*/  F2FP.SATFINITE.E4M3.F32.PACK_AB_MERGE_C R230, R46, R43, RZ ;  /* 0x0000002b2ee6723e */ /* 0x004fc800048070ff */
[----:B------:R-:W-:-:S03]  /*34e0*/  F2FP.SATFINITE.E4M3.F32.PACK_AB_MERGE_C R230, R42, R41, R230 ;  /* 0x000000292ae6723e */ /* 0x000fc600048070e6 */
[----:B------:R-:W-:Y:S08]  /*34f0*/  MUFU.EX2 R48, R48 ;  /* 0x0000003000307308 */ /* 0x000ff00000000800 */
[----:B------:R-:W2:Y:S01]  /*3500*/  MUFU.EX2 R49, R49 ;  /* 0x0000003100317308 */ /* 0x000ea20000000800 */
[----:B---3--:R-:W-:Y:S02]  /*3510*/  F2FP.SATFINITE.E4M3.F32.PACK_AB_MERGE_C R216, R50, R47, RZ ;  /* 0x0000002f32d8723e */ /* 0x008fe400048070ff */
[----:B-1----:R-:W-:Y:S01]  /*3520*/  FMNMX.FTZ R193, R56, R193, !PT ;  /* 0x000000c138c17209 */ /* 0x002fe20007810000 */
[----:B------:R-:W-:-:S01]  /*3530*/  FFMA.FTZ R56, R84, UR6, -R62 ;  /* 0x0000000654387c23 */ /* 0x000fc2000801083e */
[----:B------:R-:W-:Y:S01]  /*3540*/  FADD.FTZ R62, R37, R38 ;  /* 0x00000026253e7221 */ /* 0x000fe20000010000 */
[----:B------:R-:W-:Y:S01]  /*3550*/  F2FP.SATFINITE.E4M3.F32.PACK_AB_MERGE_C R216, R45, R44, R216 ;  /* 0x0000002c2dd8723e */ /* 0x000fe200048070d8 */
[----:B------:R-:W-:-:S02]  /*3560*/  IMAD.MOV.U32 R84, RZ, RZ, R151 ;  /* 0x000000ffff547224 */ /* 0x000fc400078e0097 */
[----:B------:R-:W-:-:S01]  /*3570*/  FFMA.FTZ R65, R193, R72, -8 ;  /* 0xc1000000c1417423 */ /* 0x000fc20000010048 */
[----:B------:R-:W-:Y:S01]  /*3580*/  FSETP.NEU.FTZ.AND P1, PT, R193, -INF , PT ;  /* 0xff800000c100780b */ /* 0x000fe20003f3d000 */
[----:B------:R-:W-:-:S01]  /*3590*/  FADD.FTZ R73, R39, R62 ;  /* 0x0000003e27497221 */ /* 0x000fc20000010000 */
[----:B------:R-:W-:Y:S01]  /*35a0*/  MUFU.EX2 R52, R52 ;  /* 0x0000003400347308 */ /* 0x000fe20000000800 */
[----:B------:R-:W-:Y:S01]  /*35b0*/  IMAD.MOV.U32 R38, RZ, RZ, R151 ;  /* 0x000000ffff267224 */ /* 0x000fe200078e0097 */
[----:B------:R-:W-:Y:S01]  /*35c0*/  FSEL R65, R65, RZ, P1 ;  /* 0x000000ff41417208 */ /* 0x000fe20000800000 */
[----:B------:R-:W-:-:S01]  /*35d0*/  FADD.FTZ R72, R40, R73 ;  /* 0x0000004928487221 */ /* 0x000fc20000010000 */
[----:B------:R-:W-:Y:S01]  /*35e0*/  PLOP3.LUT P1, PT, PT, PT, UP0, 0x80, 0x0 ;  /* 0x000000000000781c */ /* 0x000fe20003f2f008 */
[----:B------:R-:W-:Y:S01]  /*35f0*/  IMAD.MOV.U32 R37, RZ, RZ, R151 ;  /* 0x000000ffff257224 */ /* 0x000fe200078e0097 */
[----:B--2---:R-:W-:Y:S01]  /*3600*/  F2FP.SATFINITE.E4M3.F32.PACK_AB_MERGE_C R218, R49, R48, R218 ;  /* 0x0000003031da723e */ /* 0x004fe200048070da */
[----:B------:R-:W-:-:S01]  /*3610*/  FFMA.FTZ R4, R4, UR6, -R65 ;  /* 0x0000000604047c23 */ /* 0x000fc20008010841 */
[--C-:B------:R-:W-:Y:S01]  /*3620*/  FFMA.FTZ R5, R5, UR6, -R65.reuse ;  /* 0x0000000605057c23 */ /* 0x100fe20008010841 */
[----:B------:R-:W-:-:S01]  /*3630*/  FFMA.FTZ R6, R6, UR6, -R65 ;  /* 0x0000000606067c23 */ /* 0x000fc20008010841 */
[--C-:B------:R-:W-:Y:S01]  /*3640*/  FFMA.FTZ R7, R7, UR6, -R65.reuse ;  /* 0x0000000607077c23 */ /* 0x100fe20008010841 */
[----:B------:R-:W-:-:S01]  /*3650*/  FFMA.FTZ R8, R8, UR6, -R65 ;  /* 0x0000000608087c23 */ /* 0x000fc20008010841 */
[--C-:B------:R-:W-:Y:S01]  /*3660*/  FFMA.FTZ R9, R9, UR6, -R65.reuse ;  /* 0x0000000609097c23 */ /* 0x100fe20008010841 */
[----:B------:R-:W-:Y:S01]  /*3670*/  MUFU.EX2 R4, R4 ;  /* 0x0000000400047308 */ /* 0x000fe20000000800 */
[----:B------:R-:W-:-:S01]  /*3680*/  FFMA.FTZ R10, R10, UR6, -R65 ;  /* 0x000000060a0a7c23 */ /* 0x000fc20008010841 */
[--C-:B------:R-:W-:Y:S01]  /*3690*/  FFMA.FTZ R11, R11, UR6, -R65.reuse ;  /* 0x000000060b0b7c23 */ /* 0x100fe20008010841 */
[----:B------:R-:W-:-:S01]  /*36a0*/  FFMA.FTZ R12, R12, UR6, -R65 ;  /* 0x000000060c0c7c23 */ /* 0x000fc20008010841 */
[----:B------:R-:W-:Y:S01]  /*36b0*/  FFMA.FTZ R13, R13, UR6, -R65 ;  /* 0x000000060d0d7c23 */ /* 0x000fe20008010841 */
[----:B------:R-:W-:-:S01]  /*36c0*/  FADD.FTZ R73, R41, R72 ;  /* 0x0000004829497221 */ /* 0x000fc20000010000 */
[--C-:B------:R-:W-:Y:S01]  /*36d0*/  FFMA.FTZ R14, R14, UR6, -R65.reuse ;  /* 0x000000060e0e7c23 */ /* 0x100fe20008010841 */
[----:B------:R-:W-:-:S01]  /*36e0*/  FFMA.FTZ R15, R15, UR6, -R65 ;  /* 0x000000060f0f7c23 */ /* 0x000fc20008010841 */
[----:B------:R-:W1:Y:S01]  /*36f0*/  MUFU.EX2 R5, R5 ;  /* 0x0000000500057308 */ /* 0x000e620000000800 */
[----:B------:R-:W-:-:S01]  /*3700*/  FADD.FTZ R72, R42, R73 ;  /* 0x000000492a487221 */ /* 0x000fc20000010000 */
[--C-:B------:R-:W-:Y:S01]  /*3710*/  FFMA.FTZ R20, R20, UR6, -R65.reuse ;  /* 0x0000000614147c23 */ /* 0x100fe20008010841 */
[----:B------:R-:W-:-:S01]  /*3720*/  FFMA.FTZ R21, R21, UR6, -R65 ;  /* 0x0000000615157c23 */ /* 0x000fc20008010841 */
[--C-:B------:R-:W-:Y:S01]  /*3730*/  FFMA.FTZ R24, R24, UR6, -R65.reuse ;  /* 0x0000000618187c23 */ /* 0x100fe20008010841 */
[----:B------:R-:W-:-:S01]  /*3740*/  FFMA.FTZ R25, R25, UR6, -R65 ;  /* 0x0000000619197c23 */ /* 0x000fc20008010841 */
[--C-:B------:R-:W-:Y:S01]  /*3750*/  FFMA.FTZ R26, R26, UR6, -R65.reuse ;  /* 0x000000061a1a7c23 */ /* 0x100fe20008010841 */
[----:B------:R-:W-:-:S01]  /*3760*/  FFMA.FTZ R27, R27, UR6, -R65 ;  /* 0x000000061b1b7c23 */ /* 0x000fc20008010841 */
[----:B------:R-:W2:Y:S01]  /*3770*/  MUFU.EX2 R6, R6 ;  /* 0x0000000600067308 */ /* 0x000ea20000000800 */
[----:B------:R-:W-:-:S01]  /*3780*/  FFMA.FTZ R28, R28, UR6, -R65 ;  /* 0x000000061c1c7c23 */ /* 0x000fc20008010841 */
[--C-:B------:R-:W-:Y:S01]  /*3790*/  FFMA.FTZ R29, R29, UR6, -R65.reuse ;  /* 0x000000061d1d7c23 */ /* 0x100fe20008010841 */
[----:B------:R-:W-:-:S01]  /*37a0*/  FFMA.FTZ R30, R30, UR6, -R65 ;  /* 0x000000061e1e7c23 */ /* 0x000fc20008010841 */
[--C-:B------:R-:W-:Y:S01]  /*37b0*/  FFMA.FTZ R31, R31, UR6, -R65.reuse ;  /* 0x000000061f1f7c23 */ /* 0x100fe20008010841 */
[----:B------:R-:W-:-:S01]  /*37c0*/  FFMA.FTZ R32, R32, UR6, -R65 ;  /* 0x0000000620207c23 */ /* 0x000fc20008010841 */
[--C-:B------:R-:W-:Y:S01]  /*37d0*/  FFMA.FTZ R33, R33, UR6, -R65.reuse ;  /* 0x0000000621217c23 */ /* 0x100fe20008010841 */
[----:B------:R-:W-:-:S01]  /*37e0*/  FFMA.FTZ R34, R34, UR6, -R65 ;  /* 0x0000000622227c23 */ /* 0x000fc20008010841 */
[----:B------:R-:W3:Y:S01]  /*37f0*/  MUFU.EX2 R7, R7 ;  /* 0x0000000700077308 */ /* 0x000ee20000000800 */
[----:B-1----:R-:W-:-:S01]  /*3800*/  FADD.FTZ R71, R4, R5 ;  /* 0x0000000504477221 */ /* 0x002fc20000010000 */
[--C-:B------:R-:W-:Y:S01]  /*3810*/  FFMA.FTZ R35, R35, UR6, -R65.reuse ;  /* 0x0000000623237c23 */ /* 0x100fe20008010841 */
[----:B------:R-:W-:-:S01]  /*3820*/  FFMA.FTZ R36, R36, UR6, -R65 ;  /* 0x0000000624247c23 */ /* 0x000fc20008010841 */
[--C-:B------:R-:W-:Y:S01]  /*3830*/  FFMA.FTZ R79, R79, UR6, -R65.reuse ;  /* 0x000000064f4f7c23 */ /* 0x100fe20008010841 */
[----:B------:R-:W-:-:S01]  /*3840*/  FFMA.FTZ R82, R82, UR6, -R65 ;  /* 0x0000000652527c23 */ /* 0x000fc20008010841 */
[--C-:B------:R-:W-:Y:S01]  /*3850*/  FFMA.FTZ R83, R83, UR6, -R65.reuse ;  /* 0x0000000653537c23 */ /* 0x100fe20008010841 */
[----:B------:R-:W-:-:S01]  /*3860*/  FFMA.FTZ R86, R86, UR6, -R65 ;  /* 0x0000000656567c23 */ /* 0x000fc20008010841 */
[----:B------:R-:W1:Y:S01]  /*3870*/  MUFU.EX2 R8, R8 ;  /* 0x0000000800087308 */ /* 0x000e620000000800 */
[----:B--2---:R-:W-:-:S01]  /*3880*/  FADD.FTZ R62, R6, R71 ;  /* 0x00000047063e7221 */ /* 0x004fc20000010000 */
[----:B------:R-:W-:Y:S01]  /*3890*/  FFMA.FTZ R65, R87, UR6, -R65 ;  /* 0x0000000657417c23 */ /* 0x000fe20008010841 */
[----:B------:R-:W-:-:S02]  /*38a0*/  IMAD.MOV.U32 R87, RZ, RZ, R151 ;  /* 0x000000ffff577224 */ /* 0x000fc400078e0097 */
[--C-:B------:R-:W-:Y:S02]  /*38b0*/  IMAD.MOV.U32 R73, RZ, RZ, R151.reuse ;  /* 0x000000ffff497224 */ /* 0x100fe400078e0097 */
[----:B------:R-:W-:Y:S01]  /*38c0*/  IMAD.MOV.U32 R42, RZ, RZ, R151 ;  /* 0x000000ffff2a7224 */ /* 0x000fe200078e0097 */
[----:B------:R-:W0:Y:S01]  /*38d0*/  MUFU.EX2 R9, R9 ;  /* 0x0000000900097308 */ /* 0x000e220000000800 */
[----:B---3--:R-:W-:-:S01]  /*38e0*/  FADD.FTZ R71, R7, R62 ;  /* 0x0000003e07477221 */ /* 0x008fc20000010000 */
[----:B------:R-:W-:-:S06]  /*38f0*/  IMAD.MOV.U32 R41, RZ, RZ, R151 ;  /* 0x000000ffff297224 */ /* 0x000fcc00078e0097 */
[----:B------:R-:W2:Y:S01]  /*3900*/  MUFU.EX2 R10, R10 ;  /* 0x0000000a000a7308 */ /* 0x000ea20000000800 */
[----:B-1----:R-:W-:-:S01]  /*3910*/  FADD.FTZ R62, R8, R71 ;  /* 0x00000047083e7221 */ /* 0x002fc20000010000 */
[----:B------:R-:W-:Y:S01]  /*3920*/  FADD.FTZ R71, R43, R72 ;  /* 0x000000482b477221 */ /* 0x000fe20000010000 */
[----:B------:R-:W-:-:S03]  /*3930*/  IMAD.MOV.U32 R43, RZ, RZ, R151 ;  /* 0x000000ffff2b7224 */ /* 0x000fc600078e0097 */
[----:B------:R-:W-:Y:S01]  /*3940*/  FADD.FTZ R71, R46, R71 ;  /* 0x000000472e477221 */ /* 0x000fe20000010000 */
[----:B------:R-:W-:Y:S01]  /*3950*/  IMAD.MOV.U32 R46, RZ, RZ, R151 ;  /* 0x000000ffff2e7224 */ /* 0x000fe200078e0097 */
[----:B------:R-:W1:Y:S01]  /*3960*/  MUFU.EX2 R11, R11 ;  /* 0x0000000b000b7308 */ /* 0x000e620000000800 */
[----:B0-----:R-:W-:-:S07]  /*3970*/  FADD.FTZ R3, R9, R62 ;  /* 0x0000003e09037221 */ /* 0x001fce0000010000 */
[----:B------:R-:W0:Y:S01]  /*3980*/  MUFU.EX2 R12, R12 ;  /* 0x0000000c000c7308 */ /* 0x000e220000000800 */
[----:B--2---:R-:W-:-:S07]  /*3990*/  FADD.FTZ R62, R10, R3 ;  /* 0x000000030a3e7221 */ /* 0x004fce0000010000 */
[----:B------:R-:W2:Y:S01]  /*39a0*/  MUFU.EX2 R13, R13 ;  /* 0x0000000d000d7308 */ /* 0x000ea20000000800 */
[----:B-1----:R-:W-:-:S01]  /*39b0*/  FADD.FTZ R3, R11, R62 ;  /* 0x0000003e0b037221 */ /* 0x002fc20000010000 */
[----:B------:R-:W-:Y:S01]  /*39c0*/  FADD.FTZ R62, R44, R71 ;  /* 0x000000472c3e7221 */ /* 0x000fe20000010000 */
[----:B------:R-:W-:Y:S01]  /*39d0*/  F2FP.SATFINITE.E4M3.F32.PACK_AB_MERGE_C R11, R11, R10, RZ ;  /* 0x0000000a0b0b723e */ /* 0x000fe200048070ff */
[----:B------:R-:W-:Y:S02]  /*39e0*/  IMAD.MOV.U32 R44, RZ, RZ, R151 ;  /* 0x000000ffff2c7224 */ /* 0x000fe400078e0097 */
[----:B------:R-:W-:-:S01]  /*39f0*/  FADD.FTZ R62, R45, R62 ;  /* 0x0000003e2d3e7221 */ /* 0x000fc20000010000 */
[----:B------:R-:W-:Y:S01]  /*3a00*/  F2FP.SATFINITE.E4M3.F32.PACK_AB_MERGE_C R231, R9, R8, R11 ;  /* 0x0000000809e7723e */ /* 0x000fe2000480700b */
[----:B------:R-:W1:Y:S01]  /*3a10*/  MUFU.EX2 R14, R14 ;  /* 0x0000000e000e7308 */ /* 0x000e620000000800 */
[----:B0-----:R-:W-:-:S01]  /*3a20*/  FADD.FTZ R72, R12, R3 ;  /* 0x000000030c487221 */ /* 0x001fc20000010000 */
[----:B------:R-:W-:Y:S01]  /*3a30*/  FADD.FTZ R71, R47, R62 ;  /* 0x0000003e2f477221 */ /* 0x000fe20000010000 */
[----:B------:R-:W-:-:S02]  /*3a40*/  IMAD.MOV.U32 R47, RZ, RZ, R151 ;  /* 0x000000ffff2f7224 */ /* 0x000fc400078e0097 */
[----:B------:R-:W-:Y:S02]  /*3a50*/  IMAD.MOV.U32 R45, RZ, RZ, R151 ;  /* 0x000000ffff2d7224 */ /* 0x000fe400078e0097 */
[----:B------:R-:W-:-:S01]  /*3a60*/  FADD.FTZ R71, R50, R71 ;  /* 0x0000004732477221 */ /* 0x000fc20000010000 */
[----:B------:R-:W-:Y:S01]  /*3a70*/  IMAD.MOV.U32 R50, RZ, RZ, R151 ;  /* 0x000000ffff327224 */ /* 0x000fe200078e0097 */
[----:B------:R-:W0:Y:S01]  /*3a80*/  MUFU.EX2 R15, R15 ;  /* 0x0000000f000f7308 */ /* 0x000e220000000800 */
[----:B--2---:R-:W-:-:S07]  /*3a90*/  FADD.FTZ R3, R13, R72 ;  /* 0x000000480d037221 */ /* 0x004fce0000010000 */
[----:B------:R-:W2:Y:S01]  /*3aa0*/  MUFU.EX2 R20, R20 ;  /* 0x0000001400147308 */ /* 0x000ea20000000800 */
[----:B-1----:R-:W-:-:S07]  /*3ab0*/  FADD.FTZ R62, R14, R3 ;  /* 0x000000030e3e7221 */ /* 0x002fce0000010000 */
[----:B------:R-:W1:Y:S01]  /*3ac0*/  MUFU.EX2 R21, R21 ;  /* 0x0000001500157308 */ /* 0x000e620000000800 */
[----:B0-----:R-:W-:-:S01]  /*3ad0*/  FADD.FTZ R3, R15, R62 ;  /* 0x0000003e0f037221 */ /* 0x001fc20000010000 */
[----:B------:R-:W-:Y:S01]  /*3ae0*/  FADD.FTZ R62, R48, R71 ;  /* 0x00000047303e7221 */ /* 0x000fe20000010000 */
[----:B------:R-:W-:Y:S01]  /*3af0*/  F2FP.SATFINITE.E4M3.F32.PACK_AB_MERGE_C R14, R15, R14, RZ ;  /* 0x0000000e0f0e723e */ /* 0x000fe200048070ff */
[----:B------:R-:W-:Y:S02]  /*3b00*/  IMAD.MOV.U32 R71, RZ, RZ, R151 ;  /* 0x000000ffff477224 */ /* 0x000fe400078e0097 */
[----:B------:R-:W-:-:S01]  /*3b10*/  FADD.FTZ R62, R49, R62 ;  /* 0x0000003e313e7221 */ /* 0x000fc20000010000 */
[----:B------:R-:W-:Y:S01]  /*3b20*/  F2FP.SATFINITE.E4M3.F32.PACK_AB_MERGE_C R217, R13, R12, R14 ;  /* 0x0000000c0dd9723e */ /* 0x000fe2000480700e */
[----:B------:R-:W0:Y:S01]  /*3b30*/  MUFU.EX2 R24, R24 ;  /* 0x0000001800187308 */ /* 0x000e220000000800 */
[----:B--2---:R-:W-:-:S01]  /*3b40*/  FADD.FTZ R72, R20, R3 ;  /* 0x0000000314487221 */ /* 0x004fc20000010000 */
[----:B------:R-:W-:Y:S01]  /*3b50*/  FADD.FTZ R39, R63, R62 ;  /* 0x0000003e3f277221 */ /* 0x000fe20000010000 */
[----:B------:R-:W-:-:S02]  /*3b60*/  IMAD.MOV.U32 R63, RZ, RZ, R151 ;  /* 0x000000ffff3f7224 */ /* 0x000fc400078e0097 */
[----:B------:R-:W-:Y:S02]  /*3b70*/  IMAD.MOV.U32 R62, RZ, RZ, R151 ;  /* 0x000000ffff3e7224 */ /* 0x000fe400078e0097 */
[----:B------:R-:W-:-:S01]  /*3b80*/  FADD.FTZ R66, R66, R39 ;  /* 0x0000002742427221 */ /* 0x000fc20000010000 */
[----:B------:R-:W-:Y:S01]  /*3b90*/  F2FP.SATFINITE.E4M3.F32.PACK_AB_MERGE_C R39, R7, R6, RZ ;  /* 0x000000060727723e */ /* 0x000fe200048070ff */
[----:B------:R-:W2:Y:S01]  /*3ba0*/  MUFU.EX2 R25, R25 ;  /* 0x0000001900197308 */ /* 0x000ea20000000800 */
[----:B-1----:R-:W-:-:S01]  /*3bb0*/  FADD.FTZ R3, R21, R72 ;  /* 0x0000004815037221 */ /* 0x002fc20000010000 */
[----:B------:R-:W-:Y:S01]  /*3bc0*/  FADD.FTZ R7, R51, R66 ;  /* 0x0000004233077221 */ /* 0x000fe20000010000 */
[----:B------:R-:W-:Y:S01]  /*3bd0*/  F2FP.SATFINITE.E4M3.F32.PACK_AB_MERGE_C R229, R5, R4, R39 ;  /* 0x0000000405e5723e */ /* 0x000fe20004807027 */
[----:B------:R-:W-:Y:S02]  /*3be0*/  IMAD.MOV.U32 R72, RZ, RZ, R151 ;  /* 0x000000ffff487224 */ /* 0x000fe400078e0097 */
[----:B------:R-:W-:-:S01]  /*3bf0*/  FADD.FTZ R10, R52, R7 ;  /* 0x00000007340a7221 */ /* 0x000fc20000010000 */
[----:B------:R-:W-:Y:S01]  /*3c00*/  IMAD.MOV.U32 R66, RZ, RZ, R151 ;  /* 0x000000ffff427224 */ /* 0x000fe200078e0097 */
[----:B------:R-:W1:Y:S01]  /*3c10*/  MUFU.EX2 R26, R26 ;  /* 0x0000001a001a7308 */ /* 0x000e620000000800 */
[----:B0-----:R-:W-:-:S01]  /*3c20*/  FADD.FTZ R40, R24, R3 ;  /* 0x0000000318287221 */ /* 0x001fc20000010000 */
[----:B------:R-:W-:Y:S01]  /*3c30*/  FADD.FTZ R7, R67, R10 ;  /* 0x0000000a43077221 */ /* 0x000fe20000010000 */
[----:B------:R-:W-:Y:S01]  /*3c40*/  F2FP.SATFINITE.E4M3.F32.PACK_AB_MERGE_C R67, R70, R67, RZ ;  /* 0x000000434643723e */ /* 0x000fe200048070ff */
[----:B------:R-:W-:-:S02]  /*3c50*/  IMAD.MOV.U32 R49, RZ, RZ, R151 ;  /* 0x000000ffff317224 */ /* 0x000fc400078e0097 */
[----:B------:R-:W-:-:S01]  /*3c60*/  FADD.FTZ R70, R70, R7 ;  /* 0x0000000746467221 */ /* 0x000fc20000010000 */
[----:B------:R-:W-:Y:S01]  /*3c70*/  F2FP.SATFINITE.E4M3.F32.PACK_AB_MERGE_C R220, R52, R51, R67 ;  /* 0x0000003334dc723e */ /* 0x000fe20004807043 */
[----:B------:R-:W0:Y:S01]  /*3c80*/  MUFU.EX2 R27, R27 ;  /* 0x0000001b001b7308 */ /* 0x000e220000000800 */
[----:B--2---:R-:W-:-:S01]  /*3c90*/  FADD.FTZ R3, R25, R40 ;  /* 0x0000002819037221 */ /* 0x004fc20000010000 */
[----:B------:R-:W-:Y:S01]  /*3ca0*/  F2FP.SATFINITE.E4M3.F32.PACK_AB_MERGE_C R24, R25, R24, RZ ;  /* 0x000000181918723e */ /* 0x000fe200048070ff */
[--C-:B------:R-:W-:Y:S02]  /*3cb0*/  IMAD.MOV.U32 R67, RZ, RZ, R151.reuse ;  /* 0x000000ffff437224 */ /* 0x100fe400078e0097 */
[--C-:B------:R-:W-:Y:S01]  /*3cc0*/  IMAD.MOV.U32 R52, RZ, RZ, R151.reuse ;  /* 0x000000ffff347224 */ /* 0x100fe200078e0097 */
[----:B------:R-:W-:Y:S01]  /*3cd0*/  F2FP.SATFINITE.E4M3.F32.PACK_AB_MERGE_C R219, R21, R20, R24 ;  /* 0x0000001415db723e */ /* 0x000fe20004807018 */
[----:B------:R-:W-:Y:S01]  /*3ce0*/  IMAD.MOV.U32 R51, RZ, RZ, R151 ;  /* 0x000000ffff337224 */ /* 0x000fe200078e0097 */
[----:B------:R-:W2:Y:S01]  /*3cf0*/  MUFU.EX2 R28, R28 ;  /* 0x0000001c001c7308 */ /* 0x000ea20000000800 */
[----:B-1----:R-:W-:-:S01]  /*3d00*/  FADD.FTZ R6, R26, R3 ;  /* 0x000000031a067221 */ /* 0x002fc20000010000 */
[----:B------:R-:W-:-:S02]  /*3d10*/  IMAD.MOV.U32 R48, RZ, RZ, R151 ;  /* 0x000000ffff307224 */ /* 0x000fc400078e0097 */
[--C-:B------:R-:W-:Y:S02]  /*3d20*/  IMAD.MOV.U32 R40, RZ, RZ, R151.reuse ;  /* 0x000000ffff287224 */ /* 0x100fe400078e0097 */
[----:B------:R-:W-:Y:S02]  /*3d30*/  IMAD.MOV.U32 R39, RZ, RZ, R151 ;  /* 0x000000ffff277224 */ /* 0x000fe400078e0097 */
[----:B------:R-:W1:Y:S01]  /*3d40*/  MUFU.EX2 R29, R29 ;  /* 0x0000001d001d7308 */ /* 0x000e620000000800 */
[----:B0-----:R-:W-:-:S01]  /*3d50*/  FADD.FTZ R3, R27, R6 ;  /* 0x000000061b037221 */ /* 0x001fc20000010000 */
[--C-:B------:R-:W-:Y:S02]  /*3d60*/  IMAD.MOV.U32 R25, RZ, RZ, R151.reuse ;  /* 0x000000ffff197224 */ /* 0x100fe400078e0097 */
[----:B------:R-:W-:-:S04]  /*3d70*/  IMAD.MOV.U32 R24, RZ, RZ, R151 ;  /* 0x000000ffff187224 */ /* 0x000fc800078e0097 */
[----:B------:R-:W0:Y:S01]  /*3d80*/  MUFU.EX2 R53, R53 ;  /* 0x0000003500357308 */ /* 0x000e220000000800 */
[----:B--2---:R-:W-:-:S07]  /*3d90*/  FADD.FTZ R6, R28, R3 ;  /* 0x000000031c067221 */ /* 0x004fce0000010000 */
[----:B------:R-:W2:Y:S01]  /*3da0*/  MUFU.EX2 R30, R30 ;  /* 0x0000001e001e7308 */ /* 0x000ea20000000800 */
[C---:B-1----:R-:W-:Y:S01]  /*3db0*/  F2FP.SATFINITE.E4M3.F32.PACK_AB_MERGE_C R28, R29.reuse, R28, RZ ;  /* 0x0000001c1d1c723e */ /* 0x042fe200048070ff */
[----:B------:R-:W-:-:S03]  /*3dc0*/  FADD.FTZ R29, R29, R6 ;  /* 0x000000061d1d7221 */ /* 0x000fc60000010000 */
[----:B------:R-:W-:Y:S01]  /*3dd0*/  F2FP.SATFINITE.E4M3.F32.PACK_AB_MERGE_C R221, R27, R26, R28 ;  /* 0x0000001a1bdd723e */ /* 0x000fe2000480701c */
[----:B------:R-:W-:Y:S02]  /*3de0*/  IMAD.MOV.U32 R28, RZ, RZ, R151 ;  /* 0x000000ffff1c7224 */ /* 0x000fe400078e0097 */
[----:B------:R-:W1:Y:S01]  /*3df0*/  MUFU.EX2 R54, R54 ;  /* 0x0000003600367308 */ /* 0x000e620000000800 */
[----:B0-----:R-:W-:-:S01]  /*3e00*/  FADD.FTZ R3, R53, R70 ;  /* 0x0000004635037221 */ /* 0x001fc20000010000 */
[--C-:B------:R-:W-:Y:S02]  /*3e10*/  IMAD.MOV.U32 R70, RZ, RZ, R151.reuse ;  /* 0x000000ffff467224 */ /* 0x100fe400078e0097 */
[--C-:B------:R-:W-:Y:S02]  /*3e20*/  IMAD.MOV.U32 R27, RZ, RZ, R151.reuse ;  /* 0x000000ffff1b7224 */ /* 0x100fe400078e0097 */
[----:B------:R-:W-:Y:S02]  /*3e30*/  IMAD.MOV.U32 R26, RZ, RZ, R151 ;  /* 0x000000ffff1a7224 */ /* 0x000fe400078e0097 */
[----:B------:R-:W0:Y:S01]  /*3e40*/  MUFU.EX2 R31, R31 ;  /* 0x0000001f001f7308 */ /* 0x000e220000000800 */
[----:B--2---:R-:W-:-:S01]  /*3e50*/  FADD.FTZ R6, R30, R29 ;  /* 0x0000001d1e067221 */ /* 0x004fc20000010000 */
[----:B------:R-:W-:-:S06]  /*3e60*/  IMAD.MOV.U32 R29, RZ, RZ, R151 ;  /* 0x000000ffff1d7224 */ /* 0x000fcc00078e0097 */
[----:B------:R-:W2:Y:S01]  /*3e70*/  MUFU.EX2 R68, R68 ;  /* 0x0000004400447308 */ /* 0x000ea20000000800 */
[----:B-1----:R-:W-:-:S07]  /*3e80*/  FADD.FTZ R3, R54, R3 ;  /* 0x0000000336037221 */ /* 0x002fce0000010000 */
[----:B------:R-:W1:Y:S01]  /*3e90*/  MUFU.EX2 R32, R32 ;  /* 0x0000002000207308 */ /* 0x000e620000000800 */
[----:B0-----:R-:W-:-:S07]  /*3ea0*/  FADD.FTZ R7, R31, R6 ;  /* 0x000000061f077221 */ /* 0x001fce0000010000 */
[----:B------:R-:W0:Y:S01]  /*3eb0*/  MUFU.EX2 R69, R69 ;  /* 0x0000004500457308 */ /* 0x000e220000000800 */
[----:B--2---:R-:W-:-:S07]  /*3ec0*/  FADD.FTZ R6, R68, R3 ;  /* 0x0000000344067221 */ /* 0x004fce0000010000 */
[----:B------:R-:W2:Y:S01]  /*3ed0*/  MUFU.EX2 R33, R33 ;  /* 0x0000002100217308 */ /* 0x000ea20000000800 */
[----:B-1----:R-:W-:-:S07]  /*3ee0*/  FADD.FTZ R10, R32, R7 ;  /* 0x00000007200a7221 */ /* 0x002fce0000010000 */
[----:B------:R-:W1:Y:S01]  /*3ef0*/  MUFU.EX2 R34, R34 ;  /* 0x0000002200227308 */ /* 0x000e620000000800 */
[----:B0-----:R-:W-:-:S01]  /*3f00*/  FADD.FTZ R6, R69, R6 ;  /* 0x0000000645067221 */ /* 0x001fc20000010000 */
[----:B------:R-:W-:Y:S01]  /*3f10*/  F2FP.SATFINITE.E4M3.F32.PACK_AB_MERGE_C R68, R69, R68, RZ ;  /* 0x000000444544723e */ /* 0x000fe200048070ff */
[--C-:B------:R-:W-:Y:S02]  /*3f20*/  IMAD.MOV.U32 R69, RZ, RZ, R151.reuse ;  /* 0x000000ffff457224 */ /* 0x100fe400078e0097 */
[----:B------:R-:W-:Y:S01]  /*3f30*/  FADD.FTZ R3, R61, R6 ;  /* 0x000000063d037221 */ /* 0x000fe20000010000 */
[----:B------:R-:W-:Y:S01]  /*3f40*/  F2FP.SATFINITE.E4M3.F32.PACK_AB_MERGE_C R222, R54, R53, R68 ;  /* 0x0000003536de723e */ /* 0x000fe20004807044 */
[----:B------:R-:W-:Y:S01]  /*3f50*/  IMAD.MOV.U32 R68, RZ, RZ, R151 ;  /* 0x000000ffff447224 */ /* 0x000fe200078e0097 */
[----:B------:R-:W0:Y:S01]  /*3f60*/  MUFU.EX2 R35, R35 ;  /* 0x0000002300237308 */ /* 0x000e220000000800 */
[C---:B--2---:R-:W-:Y:S01]  /*3f70*/  F2FP.SATFINITE.E4M3.F32.PACK_AB_MERGE_C R32, R33.reuse, R32, RZ ;  /* 0x000000202120723e */ /* 0x044fe200048070ff */
[----:B------:R-:W-:Y:S01]  /*3f80*/  FADD.FTZ R33, R33, R10 ;  /* 0x0000000a21217221 */ /* 0x000fe20000010000 */
[----:B------:R-:W-:-:S01]  /*3f90*/  FADD.FTZ R3, R64, R3 ;  /* 0x0000000340037221 */ /* 0x000fc20000010000 */
[--C-:B------:R-:W-:Y:S01]  /*3fa0*/  IMAD.MOV.U32 R54, RZ, RZ, R151.reuse ;  /* 0x000000ffff367224 */ /* 0x100fe200078e0097 */
[----:B------:R-:W-:Y:S01]  /*3fb0*/  F2FP.SATFINITE.E4M3.F32.PACK_AB_MERGE_C R223, R31, R30, R32 ;  /* 0x0000001e1fdf723e */ /* 0x000fe20004807020 */
[----:B------:R-:W-:-:S02]  /*3fc0*/  IMAD.MOV.U32 R53, RZ, RZ, R151 ;  /* 0x000000ffff357224 */ /* 0x000fc400078e0097 */
[----:B------:R-:W-:Y:S01]  /*3fd0*/  MUFU.EX2 R60, R60 ;  /* 0x0000003c003c7308 */ /* 0x000fe20000000800 */
[----:B-1----:R-:W-:-:S01]  /*3fe0*/  FADD.FTZ R6, R34, R33 ;  /* 0x0000002122067221 */ /* 0x002fc20000010000 */
[--C-:B------:R-:W-:Y:S02]  /*3ff0*/  IMAD.MOV.U32 R33, RZ, RZ, R151.reuse ;  /* 0x000000ffff217224 */ /* 0x100fe400078e0097 */
[--C-:B------:R-:W-:Y:S02]  /*4000*/  IMAD.MOV.U32 R32, RZ, RZ, R151.reuse ;  /* 0x000000ffff207224 */ /* 0x100fe400078e0097 */
[----:B------:R-:W-:Y:S02]  /*4010*/  IMAD.MOV.U32 R31, RZ, RZ, R151 ;  /* 0x000000ffff1f7224 */ /* 0x000fe400078e0097 */
[----:B------:R-:W1:Y:S01]  /*4020*/  MUFU.EX2 R57, R57 ;  /* 0x0000003900397308 */ /* 0x000e620000000800 */
[----:B0-----:R-:W-:-:S01]  /*4030*/  FADD.FTZ R5, R35, R6 ;  /* 0x0000000623057221 */ /* 0x001fc20000010000 */
[----:B------:R-:W-:-:S06]  /*4040*/  IMAD.MOV.U32 R30, RZ, RZ, R151 ;  /* 0x000000ffff1e7224 */ /* 0x000fcc00078e0097 */
[----:B------:R-:W0:Y:S08]  /*4050*/  MUFU.EX2 R36, R36 ;  /* 0x0000002400247308 */ /* 0x000e300000000800 */
[----:B------:R-:W2:Y:S01]  /*4060*/  MUFU.EX2 R79, R79 ;  /* 0x0000004f004f7308 */ /* 0x000ea20000000800 */
[----:B-1----:R-:W-:Y:S01]  /*4070*/  F2FP.SATFINITE.E4M3.F32.PACK_AB_MERGE_C R7, R57, R60, RZ ;  /* 0x0000003c3907723e */ /* 0x002fe200048070ff */
[----:B------:R-:W-:-:S03]  /*4080*/  FADD.FTZ R60, R60, R3 ;  /* 0x000000033c3c7221 */ /* 0x000fc60000010000 */
[----:B------:R-:W-:Y:S01]  /*4090*/  F2FP.SATFINITE.E4M3.F32.PACK_AB_MERGE_C R224, R64, R61, R7 ;  /* 0x0000003d40e0723e */ /* 0x000fe20004807007 */
[----:B------:R-:W-:-:S01]  /*40a0*/  FADD.FTZ R60, R57, R60 ;  /* 0x0000003c393c7221 */ /* 0x000fc20000010000 */
[----:B------:R-:W-:Y:S01]  /*40b0*/  IMAD.MOV.U32 R64, RZ, RZ, R151 ;  /* 0x000000ffff407224 */ /* 0x000fe200078e0097 */
[----:B------:R-:W-:Y:S01]  /*40c0*/  MUFU.EX2 R56, R56 ;  /* 0x0000003800387308 */ /* 0x000fe20000000800 */
[----:B0-----:R-:W-:-:S01]  /*40d0*/  FADD.FTZ R4, R36, R5 ;  /* 0x0000000524047221 */ /* 0x001fc20000010000 */
[--C-:B------:R-:W-:Y:S02]  /*40e0*/  IMAD.MOV.U32 R61, RZ, RZ, R151.reuse ;  /* 0x000000ffff3d7224 */ /* 0x100fe400078e0097 */
[----:B------:R-:W-:-:S04]  /*40f0*/  IMAD.MOV.U32 R57, RZ, RZ, R151 ;  /* 0x000000ffff397224 */ /* 0x000fc800078e0097 */
[----:B------:R-:W0:Y:S01]  /*4100*/  MUFU.EX2 R59, R59 ;  /* 0x0000003b003b7308 */ /* 0x000e220000000800 */
[C---:B--2---:R-:W-:Y:S01]  /*4110*/  F2FP.SATFINITE.E4M3.F32.PACK_AB_MERGE_C R36, R79.reuse, R36, RZ ;  /* 0x000000244f24723e */ /* 0x044fe200048070ff */
[----:B------:R-:W-:-:S03]  /*4120*/  FADD.FTZ R79, R79, R4 ;  /* 0x000000044f4f7221 */ /* 0x000fc60000010000 */
[----:B------:R-:W-:Y:S01]  /*4130*/  F2FP.SATFINITE.E4M3.F32.PACK_AB_MERGE_C R225, R35, R34, R36 ;  /* 0x0000002223e1723e */ /* 0x000fe20004807024 */
[--C-:B------:R-:W-:Y:S02]  /*4140*/  IMAD.MOV.U32 R36, RZ, RZ, R151.reuse ;  /* 0x000000ffff247224 */ /* 0x100fe400078e0097 */
[----:B------:R-:W1:Y:S01]  /*4150*/  MUFU.EX2 R55, R55 ;  /* 0x0000003700377308 */ /* 0x000e620000000800 */
[--C-:B------:R-:W-:Y:S02]  /*4160*/  IMAD.MOV.U32 R35, RZ, RZ, R151.reuse ;  /* 0x000000ffff237224 */ /* 0x100fe400078e0097 */
[----:B------:R-:W-:-:S05]  /*4170*/  IMAD.MOV.U32 R34, RZ, RZ, R151 ;  /* 0x000000ffff227224 */ /* 0x000fca00078e0097 */
[----:B------:R-:W2:Y:S01]  /*4180*/  MUFU.EX2 R82, R82 ;  /* 0x0000005200527308 */ /* 0x000ea20000000800 */
[----:B0-----:R-:W-:-:S07]  /*4190*/  F2FP.SATFINITE.E4M3.F32.PACK_AB_MERGE_C R5, R59, R56, RZ ;  /* 0x000000383b05723e */ /* 0x001fce00048070ff */
[----:B------:R-:W0:Y:S01]  /*41a0*/  MUFU.EX2 R58, R58 ;  /* 0x0000003a003a7308 */ /* 0x000e220000000800 */
[----:B-1----:R-:W-:-:S01]  /*41b0*/  FADD.FTZ R3, R55, R60 ;  /* 0x0000003c37037221 */ /* 0x002fc20000010000 */
[----:B------:R-:W-:-:S06]  /*41c0*/  IMAD.MOV.U32 R60, RZ, RZ, R151 ;  /* 0x000000ffff3c7224 */ /* 0x000fcc00078e0097 */
[----:B------:R-:W1:Y:S01]  /*41d0*/  MUFU.EX2 R83, R83 ;  /* 0x0000005300537308 */ /* 0x000e620000000800 */
[----:B--2---:R-:W-:-:S01]  /*41e0*/  FADD.FTZ R4, R82, R79 ;  /* 0x0000004f52047221 */ /* 0x004fc20000010000 */
[----:B------:R-:W-:-:S06]  /*41f0*/  IMAD.MOV.U32 R79, RZ, RZ, R151 ;  /* 0x000000ffff4f7224 */ /* 0x000fcc00078e0097 */
[----:B------:R-:W2:Y:S01]  /*4200*/  MUFU.EX2 R86, R86 ;  /* 0x0000005600567308 */ /* 0x000ea20000000800 */
[C---:B0-----:R-:W-:Y:S01]  /*4210*/  F2FP.SATFINITE.E4M3.F32.PACK_AB_MERGE_C R226, R58.reuse, R55, R5 ;  /* 0x000000373ae2723e */ /* 0x041fe20004807005 */
[----:B------:R-:W-:Y:S01]  /*4220*/  FADD.FTZ R3, R58, R3 ;  /* 0x000000033a037221 */ /* 0x000fe20000010000 */
[--C-:B------:R-:W-:Y:S02]  /*4230*/  IMAD.MOV.U32 R58, RZ, RZ, R151.reuse ;  /* 0x000000ffff3a7224 */ /* 0x100fe400078e0097 */
[----:B------:R-:W-:Y:S02]  /*4240*/  IMAD.MOV.U32 R55, RZ, RZ, R151 ;  /* 0x000000ffff377224 */ /* 0x000fe400078e0097 */
[----:B------:R-:W-:-:S01]  /*4250*/  FADD.FTZ R56, R56, R3 ;  /* 0x0000000338387221 */ /* 0x000fc20000010000 */
[----:B------:R-:W0:Y:S01]  /*4260*/  MUFU.EX2 R65, R65 ;  /* 0x0000004100417308 */ /* 0x000e220000000800 */
[----:B-1----:R-:W-:-:S04]  /*4270*/  FADD.FTZ R5, R83, R4 ;  /* 0x0000000453057221 */ /* 0x002fc80000010000 */
[----:B--2---:R-:W-:Y:S01]  /*4280*/  FADD.FTZ R4, R86, R5 ;  /* 0x0000000556047221 */ /* 0x004fe20000010000 */
[----:B------:R-:W-:-:S01]  /*4290*/  FADD.FTZ R5, R59, R56 ;  /* 0x000000383b057221 */ /* 0x000fc20000010000 */
[--C-:B------:R-:W-:Y:S02]  /*42a0*/  IMAD.MOV.U32 R59, RZ, RZ, R151.reuse ;  /* 0x000000ffff3b7224 */ /* 0x100fe400078e0097 */
[----:B------:R-:W-:Y:S01]  /*42b0*/  IMAD.MOV.U32 R56, RZ, RZ, R151 ;  /* 0x000000ffff387224 */ /* 0x000fe200078e0097 */
[C---:B0-----:R-:W-:Y:S01]  /*42c0*/  F2FP.SATFINITE.E4M3.F32.PACK_AB_MERGE_C R6, R65.reuse, R86, RZ ;  /* 0x000000564106723e */ /* 0x041fe200048070ff */
[----:B------:R-:W-:-:S01]  /*42d0*/  FADD.FTZ R4, R65, R4 ;  /* 0x0000000441047221 */ /* 0x000fc20000010000 */
[--C-:B------:R-:W-:Y:S02]  /*42e0*/  IMAD.MOV.U32 R86, RZ, RZ, R151.reuse ;  /* 0x000000ffff567224 */ /* 0x100fe400078e0097 */
[----:B------:R-:W-:Y:S01]  /*42f0*/  F2FP.SATFINITE.E4M3.F32.PACK_AB_MERGE_C R227, R83, R82, R6 ;  /* 0x0000005253e3723e */ /* 0x000fe20004807006 */
[----:B------:R-:W-:-:S02]  /*4300*/  IMAD.MOV.U32 R83, RZ, RZ, R151 ;  /* 0x000000ffff537224 */ /* 0x000fc400078e0097 */
[--C-:B------:R-:W-:Y:S02]  /*4310*/  IMAD.MOV.U32 R82, RZ, RZ, R151.reuse ;  /* 0x000000ffff527224 */ /* 0x100fe400078e0097 */
[----:B------:R-:W-:Y:S01]  /*4320*/  IMAD.MOV.U32 R65, RZ, RZ, R151 ;  /* 0x000000ffff417224 */ /* 0x000fe200078e0097 */
[----:B------:R-:W-:Y:S06]  /*4330*/  @!P1 BRA `(.L_x_15) ;  /* 0x0000002c00e49947 */ /* 0x000fec0003800000 */
[----:B------:R-:W-:Y:S01]  /*4340*/  IMAD.MOV.U32 R6, RZ, RZ, R193 ;  /* 0x000000ffff067224 */ /* 0x000fe200078e00c1 */
[----:B------:R-:W-:Y:S01]  /*4350*/  CS2R R150, SRZ ;  /* 0x0000000000967805 */ /* 0x000fe2000001ff00 */
[----:B------:R-:W-:Y:S01]  /*4360*/  IMAD.MOV.U32 R3, RZ, RZ, R188 ;  /* 0x000000ffff037224 */ /* 0x000fe200078e00bc */
[----:B------:R-:W-:Y:S02]  /*4370*/  CS2R R148, SRZ ;  /* 0x0000000000947805 */ /* 0x000fe4000001ff00 */
[----:B------:R-:W-:Y:S02]  /*4380*/  CS2R R146, SRZ ;  /* 0x0000000000927805 */ /* 0x000fe4000001ff00 */
[----:B------:R-:W-:Y:S02]  /*4390*/  CS2R R144, SRZ ;  /* 0x0000000000907805 */ /* 0x000fe4000001ff00 */
[----:B------:R-:W-:Y:S02]  /*43a0*/  CS2R R142, SRZ ;  /* 0x00000000008e7805 */ /* 0x000fe4000001ff00 */
[----:B------:R-:W-:-:S02]  /*43b0*/  CS2R R140, SRZ ;  /* 0x00000000008c7805 */ /* 0x000fc4000001ff00 */
[----:B------:R-:W-:Y:S02]  /*43c0*/  CS2R R138, SRZ ;  /* 0x00000000008a7805 */ /* 0x000fe4000001ff00 */
        /* <DEDUP_REMOVED lines=56> */
[----:B------:R-:W-:Y:S01]  /*4750*/  CS2R R24, SRZ ;  /* 0x0000000000187805 */ /* 0x000fe2000001ff00 */
[----:B------:R-:W-:Y:S01]  /*4760*/  UIADD3 UR49, UR49, -0x2, URZ ;  /* 0xfffffffe31317890 */ /* 0x000fe2000fffe03f */
[----:B------:R-:W-:Y:S01]  /*4770*/  UMOV UR53, UR43 ;  /* 0x0000002b00357c82 */ /* 0x000fe20008000000 */
[----:B------:R-:W-:Y:S01]  /*4780*/  UMOV UR52, UR51 ;  /* 0x0000003300347c82 */ /* 0x000fe20008000000 */
[----:B------:R-:W-:-:S09]  /*4790*/  ULDC UR50, c[0x0][0x988] ;  /* 0x0002620000327ab9 */ /* 0x000fd20000000800 */
.L_x_25:
[----:B------:R-:W-:Y:S01]  /*47a0*/  ISETP.NE.AND P2, PT, RZ, UR37, PT ;  /* 0x00000025ff007c0c */ /* 0x000fe2000bf45270 */
[----:B------:R-:W-:-:S04]  /*47b0*/  UISETP.NE.AND UP0, UPT, UR52, 0x1, UPT ;  /* 0x000000013400788c */ /* 0x000fc8000bf05270 */
[----:B------:R-:W-:-:S04]  /*47c0*/  USEL UR43, URZ, 0x1, UP0 ;  /* 0x000000013f2b7887 */ /* 0x000fc80008000000 */
[----:B------:R-:W-:-:S04]  /*47d0*/  ULOP3.LUT UR43, UR53, UR43, URZ, 0x3c, !UPT ;  /* 0x0000002b352b7292 */ /* 0x000fc8000f8e3c3f */
[----:B------:R-:W-:Y:S08]  /*47e0*/  @P2 BRA `(.L_x_16) ;  /* 0x0000000000382947 */ /* 0x000ff00003800000 */
[----:B------:R-:W-:Y:S05]  /*47f0*/  @!P0 BRA `(.L_x_17) ;  /* 0x0000000000048947 */ /* 0x000fea0003800000 */
[----:B------:R-:W-:Y:S01]  /*4800*/  BPT.TRAP 0x1 ;  /* 0x000000040000795c */ /* 0x000fe20000300000 */
.L_x_17:
[----:B------:R-:W-:Y:S01]  /*4810*/  UIADD3 UR6, UR52, 0x1, URZ ;  /* 0x0000000134067890 */ /* 0x000fe2000fffe03f */
[----:B------:R-:W-:-:S03]  /*4820*/  IMAD.U32 R7, RZ, RZ, UR43 ;  /* 0x0000002bff077e24 */ /* 0x000fc6000f8e00ff */
[----:B------:R-:W-:Y:S02]  /*4830*/  UISETP.NE.AND UP0, UPT, UR6, 0x2, UPT ;  /* 0x000000020600788c */ /* 0x000fe4000bf05270 */
[----:B------:R-:W-:Y:S02]  /*4840*/  SHF.L.U32 R7, R7, 0x1f, RZ ;  /* 0x0000001f07077819 */ /* 0x000fe400000006ff */
[----:B------:R-:W-:-:S04]  /*4850*/  USEL UR6, UR6, URZ, UP0 ;  /* 0x0000003f06067287 */ /* 0x000fc80008000000 */
[----:B------:R-:W-:-:S09]  /*4860*/  ULEA UR6, UR6, UR39, 0x3 ;  /* 0x0000002706067291 */ /* 0x000fd2000f8e183f */
[----:B------:R0:W1:Y:S01]  /*4870*/  SYNCS.PHASECHK.TRANS64.TRYWAIT P1, [UR6+0x38830], R7 ;  /* 0x03883007ff0075a7 */ /* 0x0000620008020146 */
[----:B------:R-:W-:Y:S05]  /*4880*/  @!P0 BRA `(.L_x_18) ;  /* 0x0000000000048947 */ /* 0x000fea0003800000 */
[----:B------:R-:W-:Y:S01]  /*4890*/  BPT.TRAP 0x1 ;  /* 0x000000040000795c */ /* 0x000fe20000300000 */
.L_x_18:
[----:B-1----:R-:W-:Y:S05]  /*48a0*/  @P1 BRA `(.L_x_16) ;  /* 0x0000000000081947 */ /* 0x002fea0003800000 */
[----:B------:R-:W1:Y:S02]  /*48b0*/  SYNCS.PHASECHK.TRANS64.TRYWAIT P1, [UR6+0x38830], R7 ;  /* 0x03883007ff0075a7 */ /* 0x000e640008020146 */
[----:B-1----:R-:W-:Y:S05]  /*48c0*/  @!P1 BRA `(.L_x_19) ;  /* 0x000000a000889947 */ /* 0x002fea0003800000 */
.L_x_16:
[----:B-1----:R-:W1:Y:S01]  /*48d0*/  S2R R8, SR_TID.X ;  /* 0x0000000000087919 */ /* 0x002e620000002100 */
[----:B------:R-:W-:Y:S01]  /*48e0*/  UIADD3 UR51, UR52, 0x1, URZ ;  /* 0x0000000134337890 */ /* 0x000fe2000fffe03f */
[----:B------:R-:W-:Y:S01]  /*48f0*/  UMOV UR35, 0x40000040 ;  /* 0x4000004000237882 */ /* 0x000fe20000000000 */
[----:B------:R-:W-:Y:S02]  /*4900*/  UMOV UR7, 0x40000040 ;  /* 0x4000004000077882 */ /* 0x000fe40000000000 */
[----:B------:R-:W-:Y:S01]  /*4910*/  UISETP.NE.AND UP0, UPT, UR51, 0x2, UPT ;  /* 0x000000023300788c */ /* 0x000fe2000bf05270 */
[----:B------:R-:W-:Y:S01]  /*4920*/  UMOV UR11, 0x40000040 ;  /* 0x40000040000b7882 */ /* 0x000fe20000000000 */
[----:B------:R-:W-:Y:S02]  /*4930*/  UMOV UR15, 0x40000040 ;  /* 0x40000040000f7882 */ /* 0x000fe40000000000 */
[----:B------:R-:W-:Y:S01]  /*4940*/  USEL UR51, UR51, URZ, UP0 ;  /* 0x0000003f33337287 */ /* 0x000fe20008000000 */
[----:B------:R-:W-:Y:S01]  /*4950*/  UMOV UR19, 0x40000040 ;  /* 0x4000004000137882 */ /* 0x000fe20000000000 */
[----:B------:R-:W-:-:S02]  /*4960*/  UMOV UR23, 0x40000040 ;  /* 0x4000004000177882 */ /* 0x000fc40000000000 */
[----:B------:R-:W-:Y:S01]  /*4970*/  ULEA UR34, UR51, UR48, 0xb ;  /* 0x0000003033227291 */ /* 0x000fe2000f8e583f */
[----:B------:R-:W-:Y:S01]  /*4980*/  UMOV UR27, 0x40000040 ;  /* 0x40000040001b7882 */ /* 0x000fe20000000000 */
[----:B------:R-:W-:Y:S02]  /*4990*/  UMOV UR31, 0x40000040 ;  /* 0x40000040001f7882 */ /* 0x000fe40000000000 */
[----:B------:R-:W-:Y:S02]  /*49a0*/  UIADD3 UR6, UR34, 0x2, URZ ;  /* 0x0000000222067890 */ /* 0x000fe4000fffe03f */
[----:B------:R-:W-:Y:S02]  /*49b0*/  UIADD3 UR10, UR34, 0x4, URZ ;  /* 0x00000004220a7890 */ /* 0x000fe4000fffe03f */
[----:B------:R-:W-:Y:S02]  /*49c0*/  UIADD3 UR14, UR34, 0x6, URZ ;  /* 0x00000006220e7890 */ /* 0x000fe4000fffe03f */
[----:B------:R-:W-:-:S02]  /*49d0*/  UIADD3 UR18, UR34, 0x400, URZ ;  /* 0x0000040022127890 */ /* 0x000fc4000fffe03f */
[----:B------:R-:W-:Y:S02]  /*49e0*/  UIADD3 UR22, UR34, 0x402, URZ ;  /* 0x0000040222167890 */ /* 0x000fe4000fffe03f */
[----:B------:R-:W-:Y:S02]  /*49f0*/  UIADD3 UR26, UR34, 0x404, URZ ;  /* 0x00000404221a7890 */ /* 0x000fe4000fffe03f */
[----:B------:R-:W-:Y:S01]  /*4a00*/  UIADD3 UR30, UR34, 0x406, URZ ;  /* 0x00000406221e7890 */ /* 0x000fe2000fffe03f */
[----:B-1----:R-:W-:-:S05]  /*4a10*/  SHF.R.U32.HI R8, RZ, 0x7, R8 ;  /* 0x00000007ff087819 */ /* 0x002fca0000011608 */
[----:B0-----:R-:W-:-:S05]  /*4a20*/  VIADD R7, R8, 0x8 ;  /* 0x0000000808077836 */ /* 0x001fca0000000000 */
[----:B------:R0:W-:Y:S06]  /*4a30*/  BAR.SYNC.DEFER_BLOCKING R7, 0x100 ;  /* 0x000400070000751d */ /* 0x0001ec0000010000 */
[----:B------:R-:W-:-:S06]  /*4a40*/  WARPGROUP.ARRIVE ;  /* 0x00000000000079c5 */ /* 0x000fcc0000000000 */
[----:B------:R-:W-:Y:S03]  /*4a50*/  QGMMA.64x128x32.F32.E4M3.E4M3 R152, gdesc[UR32], RZ, !UPT, gsb0 ;  /* 0x01e00000209879f3 */ /* 0x000fe6000c0008ff */
        /* <DEDUP_REMOVED lines=22> */
[----:B0-----:R-:W-:Y:S05]  /*4bc0*/  @P2 BRA `(.L_x_20) ;  /* 0x00000000002c2947 */ /* 0x001fea0003800000 */
[----:B------:R-:W-:Y:S05]  /*4bd0*/  @!P0 BRA `(.L_x_21) ;  /* 0x0000000000048947 */ /* 0x000fea0003800000 */
[----:B------:R-:W-:Y:S01]  /*4be0*/  BPT.TRAP 0x1 ;  /* 0x000000040000795c */ /* 0x000fe20000300000 */
.L_x_21:
[----:B------:R-:W-:Y:S01]  /*4bf0*/  ULEA UR6, UR52, UR39, 0x3 ;  /* 0x0000002734067291 */ /* 0x000fe2000f8e183f */
[----:B------:R-:W-:-:S05]  /*4c00*/  IMAD.U32 R7, RZ, RZ, UR53 ;  /* 0x00000035ff077e24 */ /* 0x000fca000f8e00ff */
[----:B------:R-:W-:-:S04]  /*4c10*/  SHF.L.U32 R7, R7, 0x1f, RZ ;  /* 0x0000001f07077819 */ /* 0x000fc800000006ff */
[----:B------:R0:W1:Y:S01]  /*4c20*/  SYNCS.PHASECHK.TRANS64.TRYWAIT P1, [UR6+0x38850], R7 ;  /* 0x03885007ff0075a7 */ /* 0x0000620008020146 */
[----:B------:R-:W-:Y:S05]  /*4c30*/  @!P0 BRA `(.L_x_22) ;  /* 0x0000000000048947 */ /* 0x000fea0003800000 */
[----:B------:R-:W-:Y:S01]  /*4c40*/  BPT.TRAP 0x1 ;  /* 0x000000040000795c */ /* 0x000fe20000300000 */
.L_x_22:
[----:B-1----:R-:W-:Y:S05]  /*4c50*/  @P1 BRA `(.L_x_20) ;  /* 0x0000000000081947 */ /* 0x002fea0003800000 */
[----:B------:R-:W1:Y:S02]  /*4c60*/  SYNCS.PHASECHK.TRANS64.TRYWAIT P1, [UR6+0x38850], R7 ;  /* 0x03885007ff0075a7 */ /* 0x000e640008020146 */
[----:B-1----:R-:W-:Y:S05]  /*4c70*/  @!P1 BRA `(.L_x_23) ;  /* 0x0000009c00b49947 */ /* 0x002fea0003800000 */
.L_x_20:
[----:B------:R-:W-:Y:S01]  /*4c80*/  UIADD3 UR6, UR39, 0x400, URZ ;  /* 0x0000040027067890 */ /* 0x000fe2000fffe03f */
[----:B------:R-:W-:Y:S01]  /*4c90*/  WARPGROUP.ARRIVE ;  /* 0x00000000000079c5 */ /* 0x000fe20000000000 */
[----:B------:R-:W-:Y:S01]  /*4ca0*/  UMOV UR7, 0x40000040 ;  /* 0x4000004000077882 */ /* 0x000fe20000000000 */
[C---:B-1----:R-:W-:Y:S01]  /*4cb0*/  FMUL.FTZ R8, R0.reuse, R152 ;  /* 0x0000009800087220 */ /* 0x042fe20000410000 */
[----:B------:R-:W-:Y:S01]  /*4cc0*/  USHF.R.U32.HI UR6, URZ, 0x4, UR6 ;  /* 0x000000043f067899 */ /* 0x000fe20008011606 */
[C---:B------:R-:W-:Y:S01]  /*4cd0*/  FMUL.FTZ R9, R0.reuse, R154 ;  /* 0x0000009a00097220 */ /* 0x040fe20000410000 */
[C---:B0-----:R-:W-:Y:S01]  /*4ce0*/  FMUL.FTZ R7, R0.reuse, R153 ;  /* 0x0000009900077220 */ /* 0x041fe20000410000 */
[C---:B------:R-:W-:Y:S01]  /*4cf0*/  FMUL.FTZ R10, R0.reuse, R155 ;  /* 0x0000009b000a7220 */ /* 0x040fe20000410000 */
[----:B------:R-:W-:Y:S01]  /*4d00*/  ULOP3.LUT UR6, UR6, 0x3fff, URZ, 0xc0, !UPT ;  /* 0x00003fff06067892 */ /* 0x000fe2000f8ec03f */
[----:B------:R-:W0:Y:S01]  /*4d10*/  MUFU.TANH R8, R8 ;  /* 0x0000000800087308 */ /* 0x000e220000002400 */
[C---:B------:R-:W-:Y:S01]  /*4d20*/  FMUL.FTZ R11, R0.reuse, R156 ;  /* 0x0000009c000b7220 */ /* 0x040fe20000410000 */
[C---:B------:R-:W-:Y:S01]  /*4d30*/  FMUL.FTZ R13, R0.reuse, R158 ;  /* 0x0000009e000d7220 */ /* 0x040fe20000410000 */
[----:B------:R-:W-:Y:S01]  /*4d40*/  ULOP3.LUT UR6, UR6, 0x10000, URZ, 0xfc, !UPT ;  /* 0x0001000006067892 */ /* 0x000fe2000f8efc3f */
[C---:B------:R-:W-:Y:S01]  /*4d50*/  FMUL.FTZ R12, R0.reuse, R157 ;  /* 0x0000009d000c7220 */ /* 0x040fe20000410000 */
[C---:B------:R-:W-:Y:S01]  /*4d60*/  FMUL.FTZ R14, R0.reuse, R159 ;  /* 0x0000009f000e7220 */ /* 0x040fe20000410000 */
[C---:B------:R-:W-:Y:S01]  /*4d70*/  FMUL.FTZ R15, R0.reuse, R160 ;  /* 0x000000a0000f7220 */ /* 0x040fe20000410000 */
[----:B------:R-:W-:Y:S01]  /*4d80*/  ULEA UR10, UR52, UR6, 0xb ;  /* 0x00000006340a7291 */ /* 0x000fe2000f8e583f */
[----:B------:R-:W1:Y:S01]  /*4d90*/  MUFU.TANH R9, R9 ;  /* 0x0000000900097308 */ /* 0x000e620000002400 */
[C---:B------:R-:W-:Y:S01]  /*4da0*/  FMUL.FTZ R21, R0.reuse, R162 ;  /* 0x000000a200157220 */ /* 0x040fe20000410000 */
[C---:B------:R-:W-:Y:S01]  /*4db0*/  FMUL.FTZ R20, R0.reuse, R161 ;  /* 0x000000a100147220 */ /* 0x040fe20000410000 */
[C---:B------:R-:W-:Y:S01]  /*4dc0*/  FMUL.FTZ R155, R0.reuse, R166 ;  /* 0x000000a6009b7220 */ /* 0x040fe20000410000 */
[C---:B------:R-:W-:Y:S01]  /*4dd0*/  FMUL.FTZ R166, R0.reuse, R177 ;  /* 0x000000b100a67220 */ /* 0x040fe20000410000 */
[C---:B------:R-:W-:Y:S01]  /*4de0*/  FMUL.FTZ R177, R0.reuse, R188 ;  /* 0x000000bc00b17220 */ /* 0x040fe20000410000 */
[----:B------:R-:W-:Y:S01]  /*4df0*/  UMOV UR6, UR10 ;  /* 0x0000000a00067c82 */ /* 0x000fe20008000000 */
[C---:B------:R-:W-:Y:S01]  /*4e00*/  FMUL.FTZ R152, R0.reuse, R163 ;  /* 0x000000a300987220 */ /* 0x040fe20000410000 */
[----:B------:R-:W-:Y:S01]  /*4e10*/  QGMMA.64x256x32.F32.E4M3.E4M3 R24, R228, gdesc[UR4], R24, gsb0 ;  /* 0x03e00004e4187df3 */ /* 0x000fe20008000818 */
[----:B------:R-:W-:Y:S01]  /*4e20*/  UIADD3 UR6, UR10, 0x2, URZ ;  /* 0x000000020a067890 */ /* 0x000fe2000fffe03f */
[----:B------:R-:W2:Y:S01]  /*4e30*/  MUFU.TANH R7, R7 ;  /* 0x0000000700077308 */ /* 0x000ea20000002400 */
[----:B------:R-:W-:Y:S01]  /*4e40*/  UMOV UR7, 0x40000040 ;  /* 0x4000004000077882 */ /* 0x000fe20000000000 */
[----:B------:R-:W-:Y:S01]  /*4e50*/  FMUL.FTZ R160, R0, R171 ;  /* 0x000000ab00a07220 */ /* 0x000fe20000410000 */
[----:B0-----:R-:W-:Y:S01]  /*4e60*/  FMNMX.FTZ R188, R8, R3, !PT ;  /* 0x0000000308bc7209 */ /* 0x001fe20007810000 */
[C---:B------:R-:W-:Y:S01]  /*4e70*/  FMUL.FTZ R153, R0.reuse, R164 ;  /* 0x000000a400997220 */ /* 0x040fe20000410000 */
[C---:B------:R-:W-:Y:S01]  /*4e80*/  FMUL.FTZ R171, R0.reuse, R182 ;  /* 0x000000b600ab7220 */ /* 0x040fe20000410000 */
[C---:B------:R-:W-:Y:S01]  /*4e90*/  FMUL.FTZ R182, R0.reuse, R193 ;  /* 0x000000c100b67220 */ /* 0x040fe20000410000 */
[----:B-1----:R-:W-:Y:S01]  /*4ea0*/  FMNMX.FTZ R193, R9, R6, !PT ;  /* 0x0000000609c17209 */ /* 0x002fe20007810000 */
[----:B------:R-:W0:Y:S01]  /*4eb0*/  MUFU.TANH R10, R10 ;  /* 0x0000000a000a7308 */ /* 0x000e220000002400 */
[C---:B------:R-:W-:Y:S01]  /*4ec0*/  FMUL.FTZ R163, R0.reuse, R174 ;  /* 0x000000ae00a37220 */ /* 0x040fe20000410000 */
[C---:B------:R-:W-:Y:S01]  /*4ed0*/  FMUL.FTZ R154, R0.reuse, R165 ;  /* 0x000000a5009a7220 */ /* 0x040fe20000410000 */
[C---:B------:R-:W-:Y:S01]  /*4ee0*/  FMUL.FTZ R174, R0.reuse, R185 ;  /* 0x000000b900ae7220 */ /* 0x040fe20000410000 */
[C---:B------:R-:W-:Y:S01]  /*4ef0*/  FMUL.FTZ R185, R0.reuse, R196 ;  /* 0x000000c400b97220 */ /* 0x040fe20000410000 */
[C---:B------:R-:W-:Y:S01]  /*4f00*/  FMUL.FTZ R156, R0.reuse, R167 ;  /* 0x000000a7009c7220 */ /* 0x040fe20000410000 */
[C---:B------:R-:W-:Y:S01]  /*4f10*/  FMUL.FTZ R162, R0.reuse, R173 ;  /* 0x000000ad00a27220 */ /* 0x040fe20000410000 */
[C---:B------:R-:W-:Y:S01]  /*4f20*/  FMUL.FTZ R157, R0.reuse, R168 ;  /* 0x000000a8009d7220 */ /* 0x040fe20000410000 */
[----:B------:R-:W1:Y:S01]  /*4f30*/  MUFU.TANH R11, R11 ;  /* 0x0000000b000b7308 */ /* 0x000e620000002400 */
[----:B--2---:R-:W-:Y:S01]  /*4f40*/  FMNMX.FTZ R188, R7, R188, !PT ;  /* 0x000000bc07bc7209 */ /* 0x004fe20007810000 */
[C---:B------:R-:W-:Y:S01]  /*4f50*/  FMUL.FTZ R173, R0.reuse, R184 ;  /* 0x000000b800ad7220 */ /* 0x040fe20000410000 */
[C---:B------:R-:W-:Y:S01]  /*4f60*/  FMUL.FTZ R184, R0.reuse, R195 ;  /* 0x000000c300b87220 */ /* 0x040fe20000410000 */
[C---:B------:R-:W-:Y:S01]  /*4f70*/  FMUL.FTZ R159, R0.reuse, R170 ;  /* 0x000000aa009f7220 */ /* 0x040fe20000410000 */
[C---:B------:R-:W-:Y:S01]  /*4f80*/  FMUL.FTZ R158, R0.reuse, R169 ;  /* 0x000000a9009e7220 */ /* 0x040fe20000410000 */
[C---:B------:R-:W-:Y:S01]  /*4f90*/  FMUL.FTZ R164, R0.reuse, R175 ;  /* 0x000000af00a47220 */ /* 0x040fe20000410000 */
[----:B------:R-:W-:Y:S01]  /*4fa0*/  FMUL.FTZ R161, R0, R172 ;  /* 0x000000ac00a17220 */ /* 0x000fe20000410000 */
[----:B------:R-:W2:Y:S01]  /*4fb0*/  MUFU.TANH R13, R13 ;  /* 0x0000000d000d7308 */ /* 0x000ea20000002400 */
[----:B0-----:R-:W-:Y:S01]  /*4fc0*/  FMNMX.FTZ R196, R10, R193, !PT ;  /* 0x000000c10ac47209 */ /* 0x001fe20007810000 */
[C---:B------:R-:W-:Y:S01]  /*4fd0*/  FMUL.FTZ R175, R0.reuse, R186 ;  /* 0x000000ba00af7220 */ /* 0x040fe20000410000 */
[C---:B------:R-:W-:Y:S01]  /*4fe0*/  FMUL.FTZ R186, R0.reuse, R197 ;  /* 0x000000c500ba7220 */ /* 0x040fe20000410000 */
[C---:B------:R-:W-:Y:S01]  /*4ff0*/  FMUL.FTZ R165, R0.reuse, R176 ;  /* 0x000000b000a57220 */ /* 0x040fe20000410000 */
[C---:B------:R-:W-:Y:S01]  /*5000*/  FMUL.FTZ R176, R0.reuse, R187 ;  /* 0x000000bb00b07220 */ /* 0x040fe20000410000 */
[C---:B------:R-:W-:Y:S01]  /*5010*/  FMUL.FTZ R187, R0.reuse, R198 ;  /* 0x000000c600bb7220 */ /* 0x040fe20000410000 */
[C---:B------:R-:W-:Y:S01]  /*5020*/  FMUL.FTZ R167, R0.reuse, R178 ;  /* 0x000000b200a77220 */ /* 0x040fe20000410000 */
[----:B------:R-:W0:Y:S01]  /*5030*/  MUFU.TANH R12, R12 ;  /* 0x0000000c000c7308 */ /* 0x000e220000002400 */
[----:B-1----:R-:W-:Y:S01]  /*5040*/  FMNMX.FTZ R193, R11, R188, !PT ;  /* 0x000000bc0bc17209 */ /* 0x002fe20007810000 */
        /* <DEDUP_REMOVED lines=17> */
[----:B------:R-:W-:-:S05]  /*5160*/  FMUL.FTZ R194, R0, R203 ;  /* 0x000000cb00c27220 */ /* 0x000fca0000410000 */
[----:B------:R-:W0:Y:S01]  /*5170*/  MUFU.TANH R21, R21 ;  /* 0x0000001500157308 */ /* 0x000e220000002400 */
[----:B-1----:R-:W-:Y:S01]  /*5180*/  FMNMX.FTZ R196, R14, R195, !PT ;  /* 0x000000c30ec47209 */ /* 0x002fe20007810000 */
[----:B------:R-:W-:-:S06]  /*5190*/  FMUL.FTZ R195, R0, R204 ;  /* 0x000000cc00c37220 */ /* 0x000fcc0000410000 */
[----:B------:R-:W1:Y:S01]  /*51a0*/  MUFU.TANH R20, R20 ;  /* 0x0000001400147308 */ /* 0x000e620000002400 */
[----:B--2---:R-:W-:-:S07]  /*51b0*/  FMNMX.FTZ R193, R15, R188, !PT ;  /* 0x000000bc0fc17209 */ /* 0x004fce0007810000 */
[----:B------:R-:W2:Y:S01]  /*51c0*/  MUFU.TANH R152, R152 ;  /* 0x0000009800987308 */ /* 0x000ea20000002400 */
[----:B0-----:R-:W-:Y:S01]  /*51d0*/  FMNMX.FTZ R197, R21, R196, !PT ;  /* 0x000000c415c57209 */ /* 0x001fe20007810000 */
[----:B------:R-:W-:-:S06]  /*51e0*/  FMUL.FTZ R196, R0, R205 ;  /* 0x000000cd00c47220 */ /* 0x000fcc0000410000 */
[----:B------:R-:W0:Y:S01]  /*51f0*/  MUFU.TANH R153, R153 ;  /* 0x0000009900997308 */ /* 0x000e220000002400 */
[----:B-1----:R-:W-:-:S07]  /*5200*/  FMNMX.FTZ R188, R20, R193, !PT ;  /* 0x000000c114bc7209 */ /* 0x002fce0007810000 */
[----:B------:R-:W1:Y:S01]  /*5210*/  MUFU.TANH R155, R155 ;  /* 0x0000009b009b7308 */ /* 0x000e620000002400 */
[----:B--2---:R-:W-:-:S07]  /*5220*/  FMNMX.FTZ R198, R152, R197, !PT ;  /* 0x000000c598c67209 */ /* 0x004fce0007810000 */
[----:B------:R-:W2:Y:S01]  /*5230*/  MUFU.TANH R154, R154 ;  /* 0x0000009a009a7308 */ /* 0x000ea20000002400 */
[----:B0-----:R-:W-:-:S07]  /*5240*/  FMNMX.FTZ R193, R153, R188, !PT ;  /* 0x000000bc99c17209 */ /* 0x001fce0007810000 */
[----:B------:R-:W0:Y:S01]  /*5250*/  MUFU.TANH R156, R156 ;  /* 0x0000009c009c7308 */ /* 0x000e220000002400 */
[----:B-1----:R-:W-:-:S07]  /*5260*/  FMNMX.FTZ R197, R155, R198, !PT ;  /* 0x000000c69bc57209 */ /* 0x002fce0007810000 */
        /* <DEDUP_REMOVED lines=8> */
[----:B--2---:R-:W-:Y:S01]  /*52f0*/  FMNMX.FTZ R199, R159, R198, !PT ;  /* 0x000000c69fc77209 */ /* 0x004fe20007810000 */
[----:B------:R-:W-:-:S06]  /*5300*/  FMUL.FTZ R198, R0, R207 ;  /* 0x000000cf00c67220 */ /* 0x000fcc0000410000 */
[----:B------:R-:W2:Y:S01]  /*5310*/  MUFU.TANH R161, R161 ;  /* 0x000000a100a17308 */ /* 0x000ea20000002400 */
[----:B0-----:R-:W-:-:S07]  /*5320*/  FMNMX.FTZ R188, R158, R193, !PT ;  /* 0x000000c19ebc7209 */ /* 0x001fce0007810000 */
        /* <DEDUP_REMOVED lines=14> */
[----:B-1----:R-:W-:Y:S01]  /*5410*/  FMNMX.FTZ R201, R167, R200, !PT ;  /* 0x000000c8a7c97209 */ /* 0x002fe20007810000 */
[----:B------:R-:W-:-:S06]  /*5420*/  FMUL.FTZ R200, R0, R209 ;  /* 0x000000d100c87220 */ /* 0x000fcc0000410000 */
        /* <DEDUP_REMOVED lines=16> */
[----:B0-----:R-:W-:Y:S01]  /*5530*/  FMNMX.FTZ R203, R175, R202, !PT ;  /* 0x000000caafcb7209 */ /* 0x001fe20007810000 */
[----:B------:R-:W-:Y:S01]  /*5540*/  FMUL.FTZ R202, R0, R211 ;  /* 0x000000d300ca7220 */ /* 0x000fe20000410000 */
[----:B------:R-:W-:Y:S02]  /*5550*/  WARPGROUP.DEPBAR.LE gsb0, 0x0 ;  /* 0x00008000000079c5 */ /* 0x000fe40000010000 */
[----:B------:R-:W-:-:S06]  /*5560*/  WARPGROUP.ARRIVE ;  /* 0x00000000000079c5 */ /* 0x000fcc0000000000 */
[----:B------:R-:W0:Y:S01]  /*5570*/  S2R R231, SR_TID.X ;  /* 0x0000000000e77919 */ /* 0x000e220000002100 */
[----:B------:R-:W3:Y:S01]  /*5580*/  MUFU.TANH R177, R177 ;  /* 0x000000b100b17308 */ /* 0x000ee20000002400 */
[----:B-1----:R-:W-:Y:S01]  /*5590*/  FMNMX.FTZ R188, R174, R193, !PT ;  /* 0x000000c1aebc7209 */ /* 0x002fe20007810000 */
[----:B------:R-:W-:Y:S01]  /*55a0*/  QGMMA.64x256x32.F32.E4M3.E4M3 R24, R216, gdesc[UR4], R24, gsb0 ;  /* 0x03e00004d8187df3 */ /* 0x000fe20008000818 */
[----:B------:R-:W-:Y:S01]  /*55b0*/  UIADD3 UR6, UR10, 0x4, URZ ;  /* 0x000000040a067890 */ /* 0x000fe2000fffe03f */
[----:B------:R-:W-:-:S04]  /*55c0*/  UMOV UR7, 0x40000040 ;  /* 0x4000004000077882 */ /* 0x000fc80000000000 */
[----:B------:R-:W1:Y:S01]  /*55d0*/  MUFU.TANH R179, R179 ;  /* 0x000000b300b37308 */ /* 0x000e620000002400 */
[----:B--2---:R-:W-:-:S07]  /*55e0*/  FMNMX.FTZ R204, R176, R203, !PT ;  /* 0x000000cbb0cc7209 */ /* 0x004fce0007810000 */
[----:B------:R-:W2:Y:S01]  /*55f0*/  MUFU.TANH R178, R178 ;  /* 0x000000b200b27308 */ /* 0x000ea20000002400 */
[----:B---3--:R-:W-:-:S07]  /*5600*/  FMNMX.FTZ R193, R177, R188, !PT ;  /* 0x000000bcb1c17209 */ /* 0x008fce0007810000 */
[----:B------:R-:W3:Y:S01]  /*5610*/  MUFU.TANH R180, R180 ;  /* 0x000000b400b47308 */ /* 0x000ee20000002400 */
[----:B-1----:R-:W-:Y:S02]  /*5620*/  FMNMX.FTZ R203, R179, R204, !PT ;  /* 0x000000ccb3cb7209 */ /* 0x002fe40007810000 */
[----:B0-----:R-:W-:-:S05]  /*5630*/  LOP3.LUT P1, RZ, R231, 0x7f, RZ, 0xc0, !PT ;  /* 0x0000007fe7ff7812 */ /* 0x001fca000782c0ff */
[----:B------:R-:W0:Y:S01]  /*5640*/  MUFU.TANH R181, R181 ;  /* 0x000000b500b57308 */ /* 0x000e220000002400 */
[----:B--2---:R-:W-:Y:S02]  /*5650*/  FMNMX.FTZ R188, R178, R193, !PT ;  /* 0x000000c1b2bc7209 */ /* 0x004fe40007810000 */
[----:B------:R-:W-:-:S05]  /*5660*/  SHF.R.U32.HI R231, RZ, 0x7, R231 ;  /* 0x00000007ffe77819 */ /* 0x000fca00000116e7 */
[----:B------:R-:W1:Y:S01]  /*5670*/  MUFU.TANH R183, R183 ;  /* 0x000000b700b77308 */ /* 0x000e620000002400 */
[----:B---3--:R-:W-:Y:S01]  /*5680*/  FMNMX.FTZ R204, R180, R203, !PT ;  /* 0x000000cbb4cc7209 */ /* 0x008fe20007810000 */
        /* <DEDUP_REMOVED lines=47> */
[----:B0-----:R-:W-:Y:S02]  /*5980*/  FMNMX.FTZ R207, R205, R208, !PT ;  /* 0x000000d0cdcf7209 */ /* 0x001fe40007810000 */
[----:B-1----:R-:W-:-:S05]  /*5990*/  FMNMX.FTZ R208, R204, R193, !PT ;  /* 0x000000c1ccd07209 */ /* 0x002fca0007810000 */
[----:B------:R-:W0:Y:S01]  /*59a0*/  SHFL.BFLY PT, R193, R208, 0x2, 0x1f ;  /* 0x0c401f00d0c17f89 */ /* 0x000e2200000e0000 */
[----:B--2---:R-:W-:-:S05]  /*59b0*/  FMNMX.FTZ R207, R206, R207, !PT ;  /* 0x000000cfcecf7209 */ /* 0x004fca0007810000 */
[----:B------:R-:W1:Y:S01]  /*59c0*/  SHFL.BFLY PT, R188, R207, 0x2, 0x1f ;  /* 0x0c401f00cfbc7f89 */ /* 0x000e6200000e0000 */
[----:B0-----:R-:W-:Y:S02]  /*59d0*/  FMNMX.FTZ R209, R208, R193, !PT ;  /* 0x000000c1d0d17209 */ /* 0x001fe40007810000 */
[----:B-1----:R-:W-:-:S03]  /*59e0*/  FMNMX.FTZ R210, R207, R188, !PT ;  /* 0x000000bccfd27209 */ /* 0x002fc60007810000 */
[----:B------:R-:W0:Y:S04]  /*59f0*/  SHFL.BFLY PT, R188, R209, 0x1, 0x1f ;  /* 0x0c201f00d1bc7f89 */ /* 0x000e2800000e0000 */
[----:B------:R-:W1:Y:S01]  /*5a00*/  SHFL.BFLY PT, R193, R210, 0x1, 0x1f ;  /* 0x0c201f00d2c17f89 */ /* 0x000e6200000e0000 */
[----:B------:R-:W-:Y:S02]  /*5a10*/  WARPGROUP.DEPBAR.LE gsb0, 0x0 ;  /* 0x00008000000079c5 */ /* 0x000fe40000010000 */
[----:B------:R-:W-:-:S06]  /*5a20*/  WARPGROUP.ARRIVE ;  /* 0x00000000000079c5 */ /* 0x000fcc0000000000 */
[----:B------:R-:W-:Y:S01]  /*5a30*/  QGMMA.64x256x32.F32.E4M3.E4M3 R24, R220, gdesc[UR4], R24, gsb0 ;  /* 0x03e00004dc187df3 */ /* 0x000fe20008000818 */
[----:B------:R-:W-:Y:S01]  /*5a40*/  UIADD3 UR6, UR10, 0x6, URZ ;  /* 0x000000060a067890 */ /* 0x000fe2000fffe03f */
[----:B------:R-:W-:Y:S01]  /*5a50*/  UMOV UR7, 0x40000040 ;  /* 0x4000004000077882 */ /* 0x000fe20000000000 */
[----:B0-----:R-:W-:Y:S02]  /*5a60*/  FMNMX.FTZ R188, R209, R188, !PT ;  /* 0x000000bcd1bc7209 */ /* 0x001fe40007810000 */
[----:B-1----:R-:W-:-:S03]  /*5a70*/  FMNMX.FTZ R193, R210, R193, !PT ;  /* 0x000000c1d2c17209 */ /* 0x002fc60007810000 */
[----:B------:R-:W-:Y:S01]  /*5a80*/  FADD.FTZ R3, -R188, R3 ;  /* 0x00000003bc037221 */ /* 0x000fe20000010100 */
[----:B------:R-:W-:Y:S02]  /*5a90*/  WARPGROUP.DEPBAR.LE gsb0, 0x0 ;  /* 0x00008000000079c5 */ /* 0x000fe40000010000 */
[----:B------:R-:W-:-:S15]  /*5aa0*/  WARPGROUP.ARRIVE ;  /* 0x00000000000079c5 */ /* 0x000fde0000000000 */
[----:B------:R-:W-:-:S02]  /*5ab0*/  NOP ;  /* 0x0000000000007918 */ /* 0x000fc40000000000 */
[----:B------:R-:W-:Y:S01]  /*5ac0*/  QGMMA.64x256x32.F32.E4M3.E4M3 R24, R224, gdesc[UR4], R24, gsb0 ;  /* 0x03e00004e0187df3 */ /* 0x000fe20008000818 */
[----:B------:R-:W-:Y:S02]  /*5ad0*/  UMOV UR6, UR50 ;  /* 0x0000003200067c82 */ /* 0x000fe40008000000 */
[----:B------:R-:W-:Y:S02]  /*5ae0*/  IMAD.U32 R207, RZ, RZ, UR6 ;  /* 0x00000006ffcf7e24 */ /* 0x000fe4000f8e00ff */
[----:B------:R-:W-:Y:S01]  /*5af0*/  FMUL.FTZ R208, R3, UR6 ;  /* 0x0000000603d07c20 */ /* 0x000fe20008410000 */
[----:B------:R-:W-:Y:S01]  /*5b00*/  FADD.FTZ R3, -R193, R6 ;  /* 0x00000006c1037221 */ /* 0x000fe20000010100 */
[----:B------:R-:W-:-:S02]  /*5b10*/  FFMA.FTZ R207, R188, R207, -8 ;  /* 0xc1000000bccf7423 */ /* 0x000fc400000100cf */
[----:B------:R0:W-:Y:S01]  /*5b20*/  MUFU.EX2 R6, R208 ;  /* 0x000000d000067308 */ /* 0x0001e20000000800 */
[----:B------:R-:W-:Y:S01]  /*5b30*/  FMUL.FTZ R3, R3, UR6 ;  /* 0x0000000603037c20 */ /* 0x000fe20008410000 */
[--C-:B------:R-:W-:Y:S01]  /*5b40*/  FFMA.FTZ R209, R8, UR6, -R207.reuse ;  /* 0x0000000608d17c23 */ /* 0x100fe200080108cf */
[----:B------:R-:W-:-:S01]  /*5b50*/  FFMA.FTZ R8, R7, UR6, -R207 ;  /* 0x0000000607087c23 */ /* 0x000fc200080108cf */
        /* <DEDUP_REMOVED lines=12> */
[----:B------:R-:W-:Y:S01]  /*5c20*/  FFMA.FTZ R190, R191, UR6, -R207 ;  /* 0x00000006bfbe7c23 */ /* 0x000fe200080108cf */
[----:B0-----:R-:W-:-:S02]  /*5c30*/  IMAD.U32 R208, RZ, RZ, UR6 ;  /* 0x00000006ffd07e24 */ /* 0x001fc4000f8e00ff */
[--C-:B------:R-:W-:Y:S01]  /*5c40*/  FFMA.FTZ R191, R195, UR6, -R207.reuse ;  /* 0x00000006c3bf7c23 */ /* 0x100fe200080108cf */
[----:B------:R-:W-:-:S01]  /*5c50*/  FFMA.FTZ R195, R199, UR6, -R207 ;  /* 0x00000006c7c37c23 */ /* 0x000fc200080108cf */
[----:B------:R-:W-:Y:S01]  /*5c60*/  FFMA.FTZ R199, R203, UR6, -R207 ;  /* 0x00000006cbc77c23 */ /* 0x000fe200080108cf */
[----:B------:R-:W-:-:S01]  /*5c70*/  FFMA.FTZ R203, R193, R208, -8 ;  /* 0xc1000000c1cb7423 */ /* 0x000fc200000100d0 */
[----:B------:R-:W0:Y:S01]  /*5c80*/  MUFU.EX2 R209, R209 ;  /* 0x000000d100d17308 */ /* 0x000e220000000800 */
[----:B------:R-:W-:-:S01]  /*5c90*/  FFMA.FTZ R12, R12, UR6, -R207 ;  /* 0x000000060c0c7c23 */ /* 0x000fc200080108cf */
[----:B------:R-:W-:Y:S01]  /*5ca0*/  FFMA.FTZ R20, R20, UR6, -R207 ;  /* 0x0000000614147c23 */ /* 0x000fe200080108cf */
[----:B------:R-:W-:-:S01]  /*5cb0*/  FFMA.FTZ R208, R9, UR6, -R203 ;  /* 0x0000000609d07c23 */ /* 0x000fc200080108cb */
[--C-:B------:R-:W-:Y:S01]  /*5cc0*/  FFMA.FTZ R9, R10, UR6, -R203.reuse ;  /* 0x000000060a097c23 */ /* 0x100fe200080108cb */
[----:B------:R-:W-:-:S01]  /*5cd0*/  FFMA.FTZ R10, R13, UR6, -R203 ;  /* 0x000000060d0a7c23 */ /* 0x000fc200080108cb */
[--C-:B------:R-:W-:Y:S01]  /*5ce0*/  FFMA.FTZ R13, R14, UR6, -R203.reuse ;  /* 0x000000060e0d7c23 */ /* 0x100fe200080108cb */
[----:B------:R-:W-:-:S01]  /*5cf0*/  FFMA.FTZ R14, R21, UR6, -R203 ;  /* 0x00000006150e7c23 */ /* 0x000fc200080108cb */
[----:B------:R-:W-:Y:S01]  /*5d00*/  MUFU.EX2 R3, R3 ;  /* 0x0000000300037308 */ /* 0x000fe20000000800 */
[----:B------:R-:W-:-:S01]  /*5d10*/  FFMA.FTZ R21, R152, UR6, -R203 ;  /* 0x0000000698157c23 */ /* 0x000fc200080108cb */
[--C-:B------:R-:W-:Y:S01]  /*5d20*/  FFMA.FTZ R152, R155, UR6, -R203.reuse ;  /* 0x000000069b987c23 */ /* 0x100fe200080108cb */
[----:B------:R-:W-:-:S01]  /*5d30*/  FFMA.FTZ R155, R156, UR6, -R203 ;  /* 0x000000069c9b7c23 */ /* 0x000fc200080108cb */
[--C-:B------:R-:W-:Y:S01]  /*5d40*/  FFMA.FTZ R156, R159, UR6, -R203.reuse ;  /* 0x000000069f9c7c23 */ /* 0x100fe200080108cb */
[----:B------:R-:W-:-:S01]  /*5d50*/  FFMA.FTZ R159, R160, UR6, -R203 ;  /* 0x00000006a09f7c23 */ /* 0x000fc200080108cb */
[----:B------:R-:W-:Y:S01]  /*5d60*/  FFMA.FTZ R154, R154, UR6, -R207 ;  /* 0x000000069a9a7c23 */ /* 0x000fe200080108cf */
[----:B------:R-:W-:-:S01]  /*5d70*/  FFMA.FTZ R160, R163, UR6, -R203 ;  /* 0x00000006a3a07c23 */ /* 0x000fc200080108cb */
[----:B------:R-:W1:Y:S01]  /*5d80*/  MUFU.EX2 R208, R208 ;  /* 0x000000d000d07308 */ /* 0x000e620000000800 */
[----:B0-----:R-:W-:-:S01]  /*5d90*/  FFMA.FTZ R5, R6, R5, R209 ;  /* 0x0000000506057223 */ /* 0x001fc200000100d1 */
[----:B------:R-:W-:Y:S01]  /*5da0*/  FFMA.FTZ R163, R164, UR6, -R203 ;  /* 0x00000006a4a37c23 */ /* 0x000fe200080108cb */
[----:B------:R-:W-:-:S01]  /*5db0*/  FFMA.FTZ R158, R158, UR6, -R207 ;  /* 0x000000069e9e7c23 */ /* 0x000fc200080108cf */
[--C-:B------:R-:W-:Y:S01]  /*5dc0*/  FFMA.FTZ R162, R162, UR6, -R207.reuse ;  /* 0x00000006a2a27c23 */ /* 0x100fe200080108cf */
[----:B------:R-:W-:-:S01]  /*5dd0*/  FFMA.FTZ R166, R166, UR6, -R207 ;  /* 0x00000006a6a67c23 */ /* 0x000fc200080108cf */
[--C-:B------:R-:W-:Y:S01]  /*5de0*/  FFMA.FTZ R170, R170, UR6, -R207.reuse ;  /* 0x00000006aaaa7c23 */ /* 0x100fe200080108cf */
[----:B------:R-:W-:-:S01]  /*5df0*/  FFMA.FTZ R174, R174, UR6, -R207 ;  /* 0x00000006aeae7c23 */ /* 0x000fc200080108cf */
[----:B------:R-:W0:Y:S01]  /*5e00*/  MUFU.EX2 R8, R8 ;  /* 0x0000000800087308 */ /* 0x000e220000000800 */
[----:B------:R-:W-:-:S01]  /*5e10*/  FFMA.FTZ R178, R178, UR6, -R207 ;  /* 0x00000006b2b27c23 */ /* 0x000fc200080108cf */
[--C-:B------:R-:W-:Y:S01]  /*5e20*/  FFMA.FTZ R182, R182, UR6, -R207.reuse ;  /* 0x00000006b6b67c23 */ /* 0x100fe200080108cf */
[----:B------:R-:W-:-:S01]  /*5e30*/  FFMA.FTZ R186, R186, UR6, -R207 ;  /* 0x00000006baba7c23 */ /* 0x000fc200080108cf */
[--C-:B------:R-:W-:Y:S01]  /*5e40*/  FFMA.FTZ R196, R196, UR6, -R207.reuse ;  /* 0x00000006c4c47c23 */ /* 0x100fe200080108cf */
[----:B------:R-:W-:-:S01]  /*5e50*/  FFMA.FTZ R200, R200, UR6, -R207 ;  /* 0x00000006c8c87c23 */ /* 0x000fc200080108cf */
[----:B------:R-:W-:Y:S01]  /*5e60*/  FFMA.FTZ R204, R204, UR6, -R207 ;  /* 0x00000006cccc7c23 */ /* 0x000fe200080108cf */
[----:B------:R-:W-:-:S01]  /*5e70*/  FFMA.FTZ R164, R167, UR6, -R203 ;  /* 0x00000006a7a47c23 */ /* 0x000fc200080108cb */
[----:B------:R-:W2:Y:S01]  /*5e80*/  MUFU.EX2 R9, R9 ;  /* 0x0000000900097308 */ /* 0x000ea20000000800 */
[----:B-1----:R-:W-:-:S01]  /*5e90*/  FFMA.FTZ R4, R3, R4, R208 ;  /* 0x0000000403047223 */ /* 0x002fc200000100d0 */
[--C-:B------:R-:W-:Y:S01]  /*5ea0*/  FFMA.FTZ R167, R168, UR6, -R203.reuse ;  /* 0x00000006a8a77c23 */ /* 0x100fe200080108cb */
[----:B------:R-:W-:-:S01]  /*5eb0*/  FFMA.FTZ R168, R171, UR6, -R203 ;  /* 0x00000006aba87c23 */ /* 0x000fc200080108cb */
[--C-:B------:R-:W-:Y:S01]  /*5ec0*/  FFMA.FTZ R171, R172, UR6, -R203.reuse ;  /* 0x00000006acab7c23 */ /* 0x100fe200080108cb */
[----:B------:R-:W-:-:S01]  /*5ed0*/  FFMA.FTZ R172, R175, UR6, -R203 ;  /* 0x00000006afac7c23 */ /* 0x000fc200080108cb */
[--C-:B------:R-:W-:Y:S01]  /*5ee0*/  FFMA.FTZ R175, R176, UR6, -R203.reuse ;  /* 0x00000006b0af7c23 */ /* 0x100fe200080108cb */
[----:B------:R-:W-:-:S01]  /*5ef0*/  FFMA.FTZ R176, R179, UR6, -R203 ;  /* 0x00000006b3b07c23 */ /* 0x000fc200080108cb */
[----:B------:R-:W1:Y:S01]  /*5f00*/  MUFU.EX2 R7, R7 ;  /* 0x0000000700077308 */ /* 0x000e620000000800 */
[----:B0-----:R-:W-:-:S01]  /*5f10*/  FADD.FTZ R210, R8, R5 ;  /* 0x0000000508d27221 */ /* 0x001fc20000010000 */
[--C-:B------:R-:W-:Y:S01]  /*5f20*/  FFMA.FTZ R179, R180, UR6, -R203.reuse ;  /* 0x00000006b4b37c23 */ /* 0x100fe200080108cb */
[----:B------:R-:W-:-:S05]  /*5f30*/  FFMA.FTZ R180, R183, UR6, -R203 ;  /* 0x00000006b7b47c23 */ /* 0x000fca00080108cb */
[----:B------:R-:W0:Y:S01]  /*5f40*/  MUFU.EX2 R10, R10 ;  /* 0x0000000a000a7308 */ /* 0x000e220000000800 */
[----:B--2---:R-:W-:-:S07]  /*5f50*/  FADD.FTZ R5, R9, R4 ;  /* 0x0000000409057221 */ /* 0x004fce0000010000 */
        /* <DEDUP_REMOVED lines=13> */
[----:B-1----:R-:W-:-:S01]  /*6030*/  FADD.FTZ R210, R20, R183 ;  /* 0x000000b714d27221 */ /* 0x002fc20000010000 */
[--C-:B------:R-:W-:Y:S01]  /*6040*/  FFMA.FTZ R183, R184, UR6, -R203.reuse ;  /* 0x00000006b8b77c23 */ /* 0x100fe200080108cb */
[----:B------:R-:W-:-:S05]  /*6050*/  FFMA.FTZ R184, R187, UR6, -R203 ;  /* 0x00000006bbb87c23 */ /* 0x000fca00080108cb */
        /* <DEDUP_REMOVED lines=15> */
[----:B--2---:R-:W-:-:S01]  /*6150*/  FADD.FTZ R210, R158, R187 ;  /* 0x000000bb9ed27221 */ /* 0x004fc20000010000 */
[----:B------:R-:W-:-:S06]  /*6160*/  FFMA.FTZ R187, R189, UR6, -R203 ;  /* 0x00000006bdbb7c23 */ /* 0x000fcc00080108cb */
        /* <DEDUP_REMOVED lines=9> */
[----:B------:R-:W-:-:S01]  /*6200*/  FFMA.FTZ R192, R194, UR6, -R203 ;  /* 0x00000006c2c07c23 */ /* 0x000fc200080108cb */
[----:B------:R-:W-:-:S04]  /*6210*/  FFMA.FTZ R194, R197, UR6, -R203 ;  /* 0x00000006c5c27c23 */ /* 0x000fc800080108cb */
        /* <DEDUP_REMOVED lines=8> */
[----:B------:R-:W-:-:S06]  /*62a0*/  WARPGROUP.DEPBAR.LE gsb0, 0x0 ;  /* 0x00008000000079c5 */ /* 0x000fcc0000010000 */
        /* <DEDUP_REMOVED lines=28> */
[----:B------:R-:W-:-:S06]  /*6470*/  IADD3 R4, -R231, 0xb, RZ ;  /* 0x0000000be7047810 */ /* 0x000fcc0007ffe1ff */
        /* <DEDUP_REMOVED lines=8> */
[----:B------:R-:W-:-:S06]  /*6500*/  FFMA.FTZ R201, R202, UR6, -R203 ;  /* 0x00000006cac97c23 */ /* 0x000fcc00080108cb */
[----:B------:R-:W1:Y:S01]  /*6510*/  MUFU.EX2 R186, R186 ;  /* 0x000000ba00ba7308 */ /* 0x000e620000000800 */
[----:B0-----:R-:W-:-:S01]  /*6520*/  FADD.FTZ R202, R184, R5 ;  /* 0x00000005b8ca7221 */ /* 0x001fc20000010000 */
[----:B------:R-:W-:-:S06]  /*6530*/  IMAD.U32 R5, RZ, RZ, UR51 ;  /* 0x00000033ff057e24 */ /* 0x000fcc000f8e00ff */
[----:B------:R-:W0:Y:S01]  /*6540*/  MUFU.EX2 R187, R187 ;  /* 0x000000bb00bb7308 */ /* 0x000e220000000800 */
[----:B--2---:R-:W-:-:S07]  /*6550*/  FADD.FTZ R207, R181, R212 ;  /* 0x000000d4b5cf7221 */ /* 0x004fce0000010000 */
[----:B------:R-:W2:Y:S01]  /*6560*/  MUFU.EX2 R185, R185 ;  /* 0x000000b900b97308 */ /* 0x000ea20000000800 */
[----:B-1----:R-:W-:-:S01]  /*6570*/  FADD.FTZ R210, R186, R207 ;  /* 0x000000cfbad27221 */ /* 0x002fc20000010000 */
[----:B------:R-:W-:Y:S01]  /*6580*/  @!P1 LEA R207, R5, UR39, 0x3 ;  /* 0x0000002705cf9c11 */ /* 0x000fe2000f8e18ff */
[----:B------:R1:W-:Y:S06]  /*6590*/  BAR.ARV R4, 0x100 ;  /* 0x000400040000751d */ /* 0x0003ec0000002000 */
[----:B------:R-:W3:Y:S01]  /*65a0*/  MUFU.EX2 R189, R189 ;  /* 0x000000bd00bd7308 */ /* 0x000ee20000000800 */
[----:B0-----:R-:W-:-:S01]  /*65b0*/  FADD.FTZ R212, R187, R202 ;  /* 0x000000cabbd47221 */ /* 0x001fc20000010000 */
[----:B------:R-:W-:Y:S01]  /*65c0*/  FFMA.FTZ R202, R205, UR6, -R203 ;  /* 0x00000006cdca7c23 */ /* 0x000fe200080108cb */
[----:B-1----:R-:W-:-:S02]  /*65d0*/  @!P1 VIADD R4, R207, 0x38840 ;  /* 0x00038840cf049836 */ /* 0x002fc40000000000 */
[----:B------:R-:W-:-:S03]  /*65e0*/  FFMA.FTZ R203, R206, UR6, -R203 ;  /* 0x00000006cecb7c23 */ /* 0x000fc600080108cb */
[----:B------:R-:W0:Y:S01]  /*65f0*/  MUFU.EX2 R190, R190 ;  /* 0x000000be00be7308 */ /* 0x000e220000000800 */
[----:B--2---:R-:W-:-:S01]  /*6600*/  FADD.FTZ R5, R185, R210 ;  /* 0x000000d2b9057221 */ /* 0x004fc20000010000 */
[----:B------:R-:W-:-:S04]  /*6610*/  @!P1 PRMT R4, RZ, 0x654, R4 ;  /* 0x00000654ff049816 */ /* 0x000fc80000000004 */
[----:B------:R1:W-:Y:S02]  /*6620*/  @!P1 SYNCS.ARRIVE.TRANS64.RED.A1T0 RZ, [R4+URZ], RZ ;  /* 0x000000ff04ff99a7 */ /* 0x0003e4000810043f */
[----:B------:R-:W2:Y:S01]  /*6630*/  MUFU.EX2 R192, R192 ;  /* 0x000000c000c07308 */ /* 0x000ea20000000800 */
[----:B---3--:R-:W-:-:S07]  /*6640*/  FADD.FTZ R205, R189, R212 ;  /* 0x000000d4bdcd7221 */ /* 0x008fce0000010000 */
[----:B------:R-:W3:Y:S01]  /*6650*/  MUFU.EX2 R191, R191 ;  /* 0x000000bf00bf7308 */ /* 0x000ee20000000800 */
[----:B0-----:R-:W-:-:S07]  /*6660*/  FADD.FTZ R210, R190, R5 ;  /* 0x00000005bed27221 */ /* 0x001fce0000010000 */
[----:B------:R-:W0:Y:S01]  /*6670*/  MUFU.EX2 R194, R194 ;  /* 0x000000c200c27308 */ /* 0x000e220000000800 */
[----:B--2---:R-:W-:-:S07]  /*6680*/  FADD.FTZ R205, R192, R205 ;  /* 0x000000cdc0cd7221 */ /* 0x004fce0000010000 */
[----:B------:R-:W1:Y:S01]  /*6690*/  MUFU.EX2 R196, R196 ;  /* 0x000000c400c47308 */ /* 0x000e620000000800 */
[----:B---3--:R-:W-:-:S07]  /*66a0*/  FADD.FTZ R5, R191, R210 ;  /* 0x000000d2bf057221 */ /* 0x008fce0000010000 */
[----:B------:R-:W2:Y:S01]  /*66b0*/  MUFU.EX2 R197, R197 ;  /* 0x000000c500c57308 */ /* 0x000ea20000000800 */
[----:B0-----:R-:W-:-:S07]  /*66c0*/  FADD.FTZ R206, R194, R205 ;  /* 0x000000cdc2ce7221 */ /* 0x001fce0000010000 */
[----:B------:R-:W0:Y:S01]  /*66d0*/  MUFU.EX2 R195, R195 ;  /* 0x000000c300c37308 */ /* 0x000e220000000800 */
[----:B-1----:R-:W-:-:S07]  /*66e0*/  FADD.FTZ R4, R196, R5 ;  /* 0x00000005c4047221 */ /* 0x002fce0000010000 */
[----:B------:R-:W1:Y:S01]  /*66f0*/  MUFU.EX2 R198, R198 ;  /* 0x000000c600c67308 */ /* 0x000e620000000800 */
[----:B--2---:R-:W-:-:S07]  /*6700*/  FADD.FTZ R5, R197, R206 ;  /* 0x000000cec5057221 */ /* 0x004fce0000010000 */
        /* <DEDUP_REMOVED lines=11> */
[----:B--2---:R-:W-:-:S01]  /*67c0*/  FADD.FTZ R4, R202, R5 ;  /* 0x00000005ca047221 */ /* 0x004fc20000010000 */
[----:B0-----:R-:W-:-:S03]  /*67d0*/  FADD.FTZ R5, R204, R205 ;  /* 0x000000cdcc057221 */ /* 0x001fc60000010000 */
[----:B-1----:R-:W-:Y:S01]  /*67e0*/  FADD.FTZ R4, R203, R4 ;  /* 0x00000004cb047221 */ /* 0x002fe20000010000 */
[----:B------:R-:W-:Y:S06]  /*67f0*/  @!P0 BRA `(.L_x_24) ;  /* 0x0000000000048947 */ /* 0x000fec0003800000 */
[----:B------:R-:W-:Y:S01]  /*6800*/  BPT.TRAP 0x1 ;  /* 0x000000040000795c */ /* 0x000fe20000300000 */
.L_x_24:
[----:B------:R-:W-:Y:S01]  /*6810*/  ULEA UR7, UR52, UR39, 0x3 ;  /* 0x0000002734077291 */ /* 0x000fe2000f8e183f */
[----:B------:R-:W-:Y:S01]  /*6820*/  ISETP.LT.AND P1, PT, RZ, UR49, PT ;  /* 0x00000031ff007c0c */ /* 0x000fe2000bf21270 */
[----:B------:R-:W-:Y:S01]  /*6830*/  UIADD3 UR10, UR49, -0x1, URZ ;  /* 0xffffffff310a7890 */ /* 0x000fe2000fffe03f */
[----:B------:R-:W-:Y:S01]  /*6840*/  F2FP.SATFINITE.E4M3.F32.PACK_AB_MERGE_C R7, R12, R7, RZ ;  /* 0x000000070c07723e */ /* 0x000fe200048070ff */
[----:B------:R-:W-:Y:S01]  /*6850*/  UIADD3 UR7, UR7, 0x38860, URZ ;  /* 0x0003886007077890 */ /* 0x000fe2000fffe03f */
[----:B------:R-:W-:Y:S01]  /*6860*/  F2FP.SATFINITE.E4M3.F32.PACK_AB_MERGE_C R10, R13, R10, RZ ;  /* 0x0000000a0d0a723e */ /* 0x000fe200048070ff */
[----:B------:R-:W-:Y:S01]  /*6870*/  UMOV UR53, UR43 ;  /* 0x0000002b00357c82 */ /* 0x000fe20008000000 */
[----:B------:R-:W-:Y:S01]  /*6880*/  F2FP.SATFINITE.E4M3.F32.PACK_AB_MERGE_C R15, R154, R15, RZ ;  /* 0x0000000f9a0f723e */ /* 0x000fe200048070ff */
[----:B------:R-:W-:Y:S01]  /*6890*/  UPRMT UR7, UR36, 0x654, UR7 ;  /* 0x0000065424077896 */ /* 0x000fe20008000007 */
[----:B------:R-:W-:Y:S01]  /*68a0*/  F2FP.SATFINITE.E4M3.F32.PACK_AB_MERGE_C R152, R155, R152, RZ ;  /* 0x000000989b98723e */ /* 0x000fe200048070ff */
[----:B------:R-:W-:Y:S01]  /*68b0*/  UMOV UR49, UR10 ;  /* 0x0000000a00317c82 */ /* 0x000fe20008000000 */
[----:B------:R-:W-:Y:S01]  /*68c0*/  F2FP.SATFINITE.E4M3.F32.PACK_AB_MERGE_C R157, R162, R157, RZ ;  /* 0x0000009da29d723e */ /* 0x000fe200048070ff */
[----:B------:R-:W-:Y:S01]  /*68d0*/  UMOV UR52, UR51 ;  /* 0x0000003300347c82 */ /* 0x000fe20008000000 */
[----:B------:R-:W-:Y:S01]  /*68e0*/  F2FP.SATFINITE.E4M3.F32.PACK_AB_MERGE_C R160, R163, R160, RZ ;  /* 0x000000a0a3a0723e */ /* 0x000fe200048070ff */
[-C--:B------:R-:W-:Y:S01]  /*68f0*/  FMUL.FTZ R24, R24, R6.reuse ;  /* 0x0000000618187220 */ /* 0x080fe20000410000 */
[----:B------:R-:W-:Y:S01]  /*6900*/  F2FP.SATFINITE.E4M3.F32.PACK_AB_MERGE_C R165, R170, R165, RZ ;  /* 0x000000a5aaa5723e */ /* 0x000fe200048070ff */
[----:B------:R-:W-:Y:S01]  /*6910*/  FMUL.FTZ R25, R25, R6 ;  /* 0x0000000619197220 */ /* 0x000fe20000410000 */
[----:B------:R-:W-:Y:S01]  /*6920*/  F2FP.SATFINITE.E4M3.F32.PACK_AB_MERGE_C R168, R171, R168, RZ ;  /* 0x000000a8aba8723e */ /* 0x000fe200048070ff */
[----:B------:R-:W-:Y:S01]  /*6930*/  SYNCS.ARRIVE.TRANS64.RED.A1T0 RZ, [UR7], RZ ;  /* 0x000000ffffff79a7 */ /* 0x000fe20008100407 */
[----:B------:R-:W-:Y:S01]  /*6940*/  F2FP.SATFINITE.E4M3.F32.PACK_AB_MERGE_C R173, R178, R173, RZ ;  /* 0x000000adb2ad723e */ /* 0x000fe200048070ff */
[----:B------:R-:W-:Y:S01]  /*6950*/  FMUL.FTZ R28, R28, R6 ;  /* 0x000000061c1c7220 */ /* 0x000fe20000410000 */
[----:B------:R-:W-:Y:S01]  /*6960*/  F2FP.SATFINITE.E4M3.F32.PACK_AB_MERGE_C R176, R179, R176, RZ ;  /* 0x000000b0b3b0723e */ /* 0x000fe200048070ff */
[-C--:B------:R-:W-:Y:S01]  /*6970*/  FMUL.FTZ R29, R29, R6.reuse ;  /* 0x000000061d1d7220 */ /* 0x080fe20000410000 */
        /* <DEDUP_REMOVED lines=65> */
[----:B------:R-:W-:Y:S01]  /*6d90*/  FMUL.FTZ R149, R149, R6 ;  /* 0x0000000695957220 */ /* 0x000fe20000410000 */
        /* <DEDUP_REMOVED lines=64> */
[----:B------:R-:W-:Y:S01]  /*71a0*/  F2FP.SATFINITE.E4M3.F32.PACK_AB_MERGE_C R228, R8, R209, R7 ;  /* 0x000000d108e4723e */ /* 0x000fe20004807007 */
[----:B------:R-:W-:Y:S01]  /*71b0*/  IMAD.MOV.U32 R6, RZ, RZ, R193 ;  /* 0x000000ffff067224 */ /* 0x000fe200078e00c1 */
[----:B------:R-:W-:Y:S01]  /*71c0*/  F2FP.SATFINITE.E4M3.F32.PACK_AB_MERGE_C R229, R9, R208, R10 ;  /* 0x000000d009e5723e */ /* 0x000fe2000480700a */
[----:B------:R-:W-:Y:S01]  /*71d0*/  IMAD.MOV.U32 R3, RZ, RZ, R188 ;  /* 0x000000ffff037224 */ /* 0x000fe200078e00bc */
[----:B------:R-:W-:-:S02]  /*71e0*/  F2FP.SATFINITE.E4M3.F32.PACK_AB_MERGE_C R230, R20, R11, R15 ;  /* 0x0000000b14e6723e */ /* 0x000fc4000480700f */
[----:B------:R-:W-:Y:S02]  /*71f0*/  F2FP.SATFINITE.E4M3.F32.PACK_AB_MERGE_C R231, R21, R14, R152 ;  /* 0x0000000e15e7723e */ /* 0x000fe40004807098 */
[----:B------:R-:W-:Y:S02]  /*7200*/  F2FP.SATFINITE.E4M3.F32.PACK_AB_MERGE_C R216, R158, R153, R157 ;  /* 0x000000999ed8723e */ /* 0x000fe4000480709d */
[----:B------:R-:W-:Y:S02]  /*7210*/  F2FP.SATFINITE.E4M3.F32.PACK_AB_MERGE_C R217, R159, R156, R160 ;  /* 0x0000009c9fd9723e */ /* 0x000fe400048070a0 */
[----:B------:R-:W-:Y:S02]  /*7220*/  F2FP.SATFINITE.E4M3.F32.PACK_AB_MERGE_C R218, R166, R161, R165 ;  /* 0x000000a1a6da723e */ /* 0x000fe400048070a5 */
[----:B------:R-:W-:Y:S02]  /*7230*/  F2FP.SATFINITE.E4M3.F32.PACK_AB_MERGE_C R219, R167, R164, R168 ;  /* 0x000000a4a7db723e */ /* 0x000fe400048070a8 */
[----:B------:R-:W-:-:S02]  /*7240*/  F2FP.SATFINITE.E4M3.F32.PACK_AB_MERGE_C R220, R174, R169, R173 ;  /* 0x000000a9aedc723e */ /* 0x000fc400048070ad */
[----:B------:R-:W-:Y:S02]  /*7250*/  F2FP.SATFINITE.E4M3.F32.PACK_AB_MERGE_C R221, R175, R172, R176 ;  /* 0x000000acafdd723e */ /* 0x000fe400048070b0 */
[----:B------:R-:W-:Y:S02]  /*7260*/  F2FP.SATFINITE.E4M3.F32.PACK_AB_MERGE_C R222, R182, R177, R181 ;  /* 0x000000b1b6de723e */ /* 0x000fe400048070b5 */
[----:B------:R-:W-:Y:S02]  /*7270*/  F2FP.SATFINITE.E4M3.F32.PACK_AB_MERGE_C R223, R183, R180, R184 ;  /* 0x000000b4b7df723e */ /* 0x000fe400048070b8 */
[----:B------:R-:W-:Y:S02]  /*7280*/  F2FP.SATFINITE.E4M3.F32.PACK_AB_MERGE_C R224, R190, R185, R191 ;  /* 0x000000b9bee0723e */ /* 0x000fe400048070bf */
[----:B------:R-:W-:Y:S02]  /*7290*/  F2FP.SATFINITE.E4M3.F32.PACK_AB_MERGE_C R225, R192, R189, R194 ;  /* 0x000000bdc0e1723e */ /* 0x000fe400048070c2 */
[----:B------:R-:W-:-:S02]  /*72a0*/  F2FP.SATFINITE.E4M3.F32.PACK_AB_MERGE_C R226, R200, R195, R199 ;  /* 0x000000c3c8e2723e */ /* 0x000fc400048070c7 */
[----:B------:R-:W-:Y:S01]  /*72b0*/  F2FP.SATFINITE.E4M3.F32.PACK_AB_MERGE_C R227, R201, R198, R202 ;  /* 0x000000c6c9e3723e */ /* 0x000fe200048070ca */
[----:B------:R-:W-:Y:S06]  /*72c0*/  @P1 BRA `(.L_x_25) ;  /* 0xffffffd400341947 */ /* 0x000fec000383ffff */
.L_x_15:
[----:B------:R-:W-:Y:S06]  /*72d0*/  BAR.ARV 0x8, 0x180 ;  /* 0x0206000000007b1d */ /* 0x000fec0000002000 */
[----:B------:R-:W-:Y:S05]  /*72e0*/  @!P0 BRA `(.L_x_26) ;  /* 0x0000000000048947 */ /* 0x000fea0003800000 */
[----:B------:R-:W-:Y:S01]  /*72f0*/  BPT.TRAP 0x1 ;  /* 0x000000040000795c */ /* 0x000fe20000300000 */
.L_x_26:
[----:B------:R-:W-:Y:S01]  /*7300*/  ULEA UR7, UR51, UR39, 0x3 ;  /* 0x0000002733077291 */ /* 0x000fe2000f8e183f */
[----:B------:R-:W-:-:S05]  /*7310*/  IMAD.U32 R0, RZ, RZ, UR43 ;  /* 0x0000002bff007e24 */ /* 0x000fca000f8e00ff */
[----:B------:R-:W-:-:S04]  /*7320*/  SHF.L.U32 R0, R0, 0x1f, RZ ;  /* 0x0000001f00007819 */ /* 0x000fc800000006ff */
[----:B------:R0:W1:Y:S01]  /*7330*/  SYNCS.PHASECHK.TRANS64.TRYWAIT P1, [UR7+0x38850], R0 ;  /* 0x03885000ff0075a7 */ /* 0x0000620008020147 */
[----:B------:R-:W-:Y:S05]  /*7340*/  @!P0 BRA `(.L_x_27) ;  /* 0x0000000000048947 */ /* 0x000fea0003800000 */
[----:B------:R-:W-:Y:S01]  /*7350*/  BPT.TRAP 0x1 ;  /* 0x000000040000795c */ /* 0x000fe20000300000 */
.L_x_27:
[----:B-1----:R-:W-:Y:S05]  /*7360*/  @P1 BRA `(.L_x_28) ;  /* 0x0000000000081947 */ /* 0x002fea0003800000 */
[----:B------:R-:W1:Y:S02]  /*7370*/  SYNCS.PHASECHK.TRANS64.TRYWAIT P1, [UR7+0x38850], R0 ;  /* 0x03885000ff0075a7 */ /* 0x000e640008020147 */
[----:B-1----:R-:W-:Y:S05]  /*7380*/  @!P1 BRA `(.L_x_29) ;  /* 0x0000007800089947 */ /* 0x002fea0003800000 */
.L_x_28:
[----:B------:R-:W-:Y:S01]  /*7390*/  UIADD3 UR4, UR39, 0x400, URZ ;  /* 0x0000040027047890 */ /* 0x000fe2000fffe03f */
[----:B------:R-:W-:Y:S01]  /*73a0*/  WARPGROUP.ARRIVE ;  /* 0x00000000000079c5 */ /* 0x000fe20000000000 */
[----:B------:R-:W-:Y:S01]  /*73b0*/  UMOV UR11, 0x40000040 ;  /* 0x40000040000b7882 */ /* 0x000fe20000000000 */
[----:B------:R-:W-:Y:S01]  /*73c0*/  IMAD.MOV.U32 R8, RZ, RZ, 0x3f800000 ;  /* 0x3f800000ff087424 */ /* 0x000fe200078e00ff */
[----:B------:R-:W-:-:S04]  /*73d0*/  USHF.R.U32.HI UR4, URZ, 0x4, UR4 ;  /* 0x000000043f047899 */ /* 0x000fc80008011604 */
[----:B------:R-:W-:-:S04]  /*73e0*/  ULOP3.LUT UR4, UR4, 0x3fff, URZ, 0xc0, !UPT ;  /* 0x00003fff04047892 */ /* 0x000fc8000f8ec03f */
[----:B------:R-:W-:-:S04]  /*73f0*/  ULOP3.LUT UR4, UR4, 0x10000, URZ, 0xfc, !UPT ;  /* 0x0001000004047892 */ /* 0x000fc8000f8efc3f */
[----:B------:R-:W-:-:S03]  /*7400*/  ULEA UR12, UR51, UR4, 0xb ;  /* 0x00000004330c7291 */ /* 0x000fc6000f8e583f */
[----:B------:R-:W-:Y:S02]  /*7410*/  ULDC.64 UR4, c[0x0][0x9a0] ;  /* 0x0002680000047ab9 */ /* 0x000fe40000000a00 */
[----:B------:R-:W-:Y:S02]  /*7420*/  UISETP.NE.U32.AND UP0, UPT, UR4, URZ, UPT ;  /* 0x0000003f0400728c */ /* 0x000fe4000bf05070 */
[----:B------:R-:W-:Y:S02]  /*7430*/  UMOV UR10, UR12 ;  /* 0x0000000c000a7c82 */ /* 0x000fe40008000000 */
[----:B------:R-:W-:Y:S01]  /*7440*/  QGMMA.64x256x32.F32.E4M3.E4M3 R24, R228, gdesc[UR8], R24, gsb0 ;  /* 0x03e00008e4187df3 */ /* 0x000fe20008000818 */
[----:B------:R-:W-:Y:S01]  /*7450*/  UIADD3 UR10, UR12, 0x2, URZ ;  /* 0x000000020c0a7890 */ /* 0x000fe2000fffe03f */
[----:B------:R-:W-:Y:S01]  /*7460*/  UMOV UR11, 0x40000040 ;  /* 0x40000040000b7882 */ /* 0x000fe20000000000 */
[----:B------:R-:W-:-:S06]  /*7470*/  UISETP.NE.AND.EX UP0, UPT, UR5, URZ, UPT, UP0 ;  /* 0x0000003f0500728c */ /* 0x000fcc000bf05300 */
[----:B------:R-:W-:-:S05]  /*7480*/  PLOP3.LUT P1, PT, PT, PT, UP0, 0x80, 0x0 ;  /* 0x000000000000781c */ /* 0x000fca0003f2f008 */
[----:B------:R-:W-:Y:S01]  /*7490*/  @UP0 UIADD3 UR8, -UR40, URZ, URZ ;  /* 0x0000003f28080290 */ /* 0x000fe2000fffe13f */
[----:B------:R-:W-:Y:S01]  /*74a0*/  @UP0 ULDC.64 UR14, c[0x0][0x9c8] ;  /* 0x00027200000e0ab9 */ /* 0x000fe20000000a00 */
[----:B------:R-:W-:Y:S02]  /*74b0*/  @UP0 ULDC UR9, c[0x0][0xc44] ;  /* 0x0003110000090ab9 */ /* 0x000fe40000000800 */
[----:B------:R-:W-:Y:S02]  /*74c0*/  @UP0 UIMAD UR16, UR9, UR8, UR42 ;  /* 0x00000008091002a4 */ /* 0x000fe4000f8e022a */
[----:B------:R-:W-:Y:S01]  /*74d0*/  @UP0 UIMAD.WIDE.U32 UR8, UR40, UR14, URZ ;  /* 0x0000000e280802a5 */ /* 0x000fe2000f8e003f */
[----:B------:R-:W-:Y:S02]  /*74e0*/  WARPGROUP.DEPBAR.LE gsb0, 0x0 ;  /* 0x00008000000079c5 */ /* 0x000fe40000010000 */
[----:B------:R-:W-:-:S06]  /*74f0*/  WARPGROUP.ARRIVE ;  /* 0x00000000000079c5 */ /* 0x000fcc0000000000 */
[----:B------:R-:W-:Y:S01]  /*7500*/  QGMMA.64x256x32.F32.E4M3.E4M3 R24, R216, gdesc[UR8], R24, gsb0 ;  /* 0x03e00008d8187df3 */ /* 0x000fe20008000818 */
[----:B------:R-:W-:Y:S02]  /*7510*/  @UP0 USHF.R.S32.HI UR10, URZ, 0x1f, UR40 ;  /* 0x0000001f3f0a0899 */ /* 0x000fe40008011428 */
[----:B------:R-:W-:Y:S02]  /*7520*/  @UP0 USHF.R.S32.HI UR11, URZ, 0x1f, UR16 ;  /* 0x0000001f3f0b0899 */ /* 0x000fe40008011410 */
[----:B------:R-:W-:-:S04]  /*7530*/  @UP0 UIMAD UR10, UR10, UR14, URZ ;  /* 0x0000000e0a0a02a4 */ /* 0x000fc8000f8e023f */
[----:B------:R-:W-:-:S03]  /*7540*/  @UP0 UIMAD UR10, UR40, UR15, UR10 ;  /* 0x0000000f280a02a4 */ /* 0x000fc6000f8e020a */
[----:B------:R-:W-:Y:S01]  /*7550*/  @UP0 ULDC.64 UR14, c[0x0][0x9d0] ;  /* 0x00027400000e0ab9 */ /* 0x000fe20000000a00 */
[----:B------:R-:W-:Y:S02]  /*7560*/  @UP0 UIADD3 UR9, UR9, UR10, URZ ;  /* 0x0000000a09090290 */ /* 0x000fe4000fffe03f */
[----:B------:R-:W-:Y:S02]  /*7570*/  @UP0 UIMAD UR11, UR11, UR14, URZ ;  /* 0x0000000e0b0b02a4 */ /* 0x000fe4000f8e023f */
[----:B------:R-:W-:Y:S02]  /*7580*/  UIADD3 UR10, UR12, 0x4, URZ ;  /* 0x000000040c0a7890 */ /* 0x000fe4000fffe03f */
[----:B------:R-:W-:Y:S02]  /*7590*/  @UP0 UIMAD UR13, UR16, UR15, UR11 ;  /* 0x0000000f100d02a4 */ /* 0x000fe4000f8e020b */
[----:B------:R-:W-:Y:S01]  /*75a0*/  @UP0 UIMAD.WIDE.U32 UR8, UR16, UR14, UR8 ;  /* 0x0000000e100802a5 */ /* 0x000fe2000f8e0008 */
[----:B------:R-:W-:-:S03]  /*75b0*/  UMOV UR11, 0x40000040 ;  /* 0x40000040000b7882 */ /* 0x000fc60000000000 */
[----:B------:R-:W-:Y:S02]  /*75c0*/  @UP0 UIADD3 UR9, UR9, UR13, URZ ;  /* 0x0000000d09090290 */ /* 0x000fe4000fffe03f */
[----:B------:R-:W-:-:S04]  /*75d0*/  @UP0 ULEA UR4, UP1, UR8, UR4, 0x2 ;  /* 0x0000000408040291 */ /* 0x000fc8000f82103f */
[----:B------:R-:W-:Y:S02]  /*75e0*/  @UP0 ULEA.HI.X UR5, UR8, UR5, UR9, 0x2, UP1 ;  /* 0x0000000508050291 */ /* 0x000fe400088f1409 */
[----:B------:R-:W-:-:S04]  /*75f0*/  IMAD.U32 R6, RZ, RZ, UR4 ;  /* 0x00000004ff067e24 */ /* 0x000fc8000f8e00ff */
[----:B------:R-:W-:-:S05]  /*7600*/  IMAD.U32 R7, RZ, RZ, UR5 ;  /* 0x00000005ff077e24 */ /* 0x000fca000f8e00ff */
[----:B------:R2:W3:Y:S01]  /*7610*/  @P1 LDG.E R8, desc[UR46][R6.64] ;  /* 0x0000002e06081981 */ /* 0x0004e2000c1e1900 */
[----:B------:R-:W-:Y:S02]  /*7620*/  WARPGROUP.DEPBAR.LE gsb0, 0x0 ;  /* 0x00008000000079c5 */ /* 0x000fe40000010000 */
[----:B------:R-:W-:-:S06]  /*7630*/  WARPGROUP.ARRIVE ;  /* 0x00000000000079c5 */ /* 0x000fcc0000000000 */
[----:B------:R-:W-:Y:S01]  /*7640*/  QGMMA.64x256x32.F32.E4M3.E4M3 R24, R220, gdesc[UR8], R24, gsb0 ;  /* 0x03e00008dc187df3 */ /* 0x000fe20008000818 */
[----:B------:R-:W-:Y:S01]  /*7650*/  UIADD3 UR10, UR12, 0x6, URZ ;  /* 0x000000060c0a7890 */ /* 0x000fe2000fffe03f */
[----:B------:R-:W-:Y:S01]  /*7660*/  UMOV UR11, 0x40000040 ;  /* 0x40000040000b7882 */ /* 0x000fe20000000000 */
[----:B01----:R-:W0:Y:S04]  /*7670*/  SHFL.BFLY PT, R0, R5, 0x2, 0x1f ;  /* 0x0c401f0005007f89 */ /* 0x003e2800000e0000 */
[----:B------:R-:W1:Y:S01]  /*7680*/  SHFL.BFLY PT, R9, R4, 0x2, 0x1f ;  /* 0x0c401f0004097f89 */ /* 0x000e6200000e0000 */
[----:B0-----:R-:W-:-:S01]  /*7690*/  FADD.FTZ R0, R0, R5 ;  /* 0x0000000500007221 */ /* 0x001fc20000010000 */
[----:B-1----:R-:W-:-:S04]  /*76a0*/  FADD.FTZ R9, R9, R4 ;  /* 0x0000000409097221 */ /* 0x002fc80000010000 */
[----:B------:R-:W0:Y:S04]  /*76b0*/  SHFL.BFLY PT, R3, R0, 0x1, 0x1f ;  /* 0x0c201f0000037f89 */ /* 0x000e2800000e0000 */
[----:B------:R-:W1:Y:S01]  /*76c0*/  SHFL.BFLY PT, R10, R9, 0x1, 0x1f ;  /* 0x0c201f00090a7f89 */ /* 0x000e6200000e0000 */
[----:B------:R-:W-:Y:S02]  /*76d0*/  IMAD.MOV.U32 R5, RZ, RZ, RZ ;  /* 0x000000ffff057224 */ /* 0x000fe400078e00ff */
[----:B0-----:R-:W-:Y:S01]  /*76e0*/  FADD.FTZ R11, R0, R3 ;  /* 0x00000003000b7221 */ /* 0x001fe20000010000 */
[----:B-1----:R-:W-:-:S04]  /*76f0*/  FADD.FTZ R10, R9, R10 ;  /* 0x0000000a090a7221 */ /* 0x002fc80000010000 */
[C---:B------:R-:W-:Y:S01]  /*7700*/  FSETP.NE.FTZ.AND P1, PT, R11.reuse, RZ, PT ;  /* 0x000000ff0b00720b */ /* 0x040fe20003f35000 */
[----:B------:R-:W-:Y:S01]  /*7710*/  FMUL.FTZ R12, R11, 0.00390625 ;  /* 0x3b8000000b0c7820 */ /* 0x000fe20000410000 */
[----:B------:R-:W-:-:S04]  /*7720*/  FMUL.FTZ R13, R10, 0.00390625 ;  /* 0x3b8000000a0d7820 */ /* 0x000fc80000410000 */
[----:B------:R-:W-:Y:S02]  /*7730*/  FSETP.NE.FTZ.AND P2, PT, R12, RZ, PT ;  /* 0x000000ff0c00720b */ /* 0x000fe40003f55000 */
[----:B------:R-:W-:-:S05]  /*7740*/  FSETP.NE.FTZ.AND P3, PT, R13, RZ, PT ;  /* 0x000000ff0d00720b */ /* 0x000fca0003f75000 */
[----:B------:R0:W-:Y:S01]  /*7750*/  @P1 MUFU.RCP R5, R11 ;  /* 0x0000000b00051308 */ /* 0x0001e20000001000 */
[----:B------:R-:W-:Y:S01]  /*7760*/  FSETP.NE.FTZ.AND P1, PT, R10, RZ, PT ;  /* 0x000000ff0a00720b */ /* 0x000fe20003f35000 */
[----:B------:R-:W-:-:S06]  /*7770*/  IMAD.MOV.U32 R9, RZ, RZ, RZ ;  /* 0x000000ffff097224 */ /* 0x000fcc00078e00ff */
[----:B------:R-:W1:Y:S08]  /*7780*/  @P2 MUFU.LG2 R4, R12 ;  /* 0x0000000c00042308 */ /* 0x000e700000000c00 */
[----:B--2---:R-:W2:Y:S08]  /*7790*/  @P3 MUFU.LG2 R6, R13 ;  /* 0x0000000d00063308 */ /* 0x004eb00000000c00 */
[----:B------:R-:W4:Y:S01]  /*77a0*/  @P1 MUFU.RCP R9, R10 ;  /* 0x0000000a00091308 */ /* 0x000f220000001000 */
[----:B------:R-:W-:-:S02]  /*77b0*/  IMAD.U32 R7, RZ, RZ, UR6 ;  /* 0x00000006ff077e24 */ /* 0x000fc4000f8e00ff */
[----:B------:R-:W-:Y:S01]  /*77c0*/  IMAD.U32 R14, RZ, RZ, UR6 ;  /* 0x00000006ff0e7e24 */ /* 0x000fe2000f8e00ff */
[----:B------:R-:W-:Y:S02]  /*77d0*/  WARPGROUP.DEPBAR.LE gsb0, 0x0 ;  /* 0x00008000000079c5 */ /* 0x000fe40000010000 */
[----:B------:R-:W-:-:S06]  /*77e0*/  WARPGROUP.ARRIVE ;  /* 0x00000000000079c5 */ /* 0x000fcc0000000000 */
[----:B------:R-:W-:Y:S01]  /*77f0*/  QGMMA.64x256x32.F32.E4M3.E4M3 R24, R224, gdesc[UR8], R24, gsb0 ;  /* 0x03e00008e0187df3 */ /* 0x000fe20008000818 */
[----:B------:R-:W-:Y:S01]  /*7800*/  @P2 FMUL.FTZ R7, R7, 0.69314718246459960938 ;  /* 0x3f31721807072820 */ /* 0x000fe20000410000 */
[----:B0-----:R-:W-:Y:S01]  /*7810*/  @P3 FMUL.FTZ R11, R14, 0.69314718246459960938 ;  /* 0x3f3172180e0b3820 */ /* 0x001fe20000410000 */
[----:B-1----:R-:W-:Y:S01]  /*7820*/  @P2 FMUL.FTZ R4, R4, 0.69314718246459960938 ;  /* 0x3f31721804042820 */ /* 0x002fe20000410000 */
[----:B--2---:R-:W-:Y:S01]  /*7830*/  @P3 FMUL.FTZ R6, R6, 0.69314718246459960938 ;  /* 0x3f31721806063820 */ /* 0x004fe20000410000 */
[----:B------:R-:W-:Y:S02]  /*7840*/  IMAD.MOV.U32 R3, RZ, RZ, -0x800000 ;  /* 0xff800000ff037424 */ /* 0x000fe400078e00ff */
[----:B---3--:R-:W-:Y:S01]  /*7850*/  FMUL.FTZ R158, R5, R8 ;  /* 0x00000008059e7220 */ /* 0x008fe20000410000 */
[----:B------:R-:W-:Y:S02]  /*7860*/  IMAD.MOV.U32 R0, RZ, RZ, -0x800000 ;  /* 0xff800000ff007424 */ /* 0x000fe400078e00ff */
[----:B------:R-:W-:Y:S01]  /*7870*/  @P2 FFMA.FTZ R3, R7, R188, R4 ;  /* 0x000000bc07032223 */ /* 0x000fe20000010004 */
[----:B------:R-:W-:-:S01]  /*7880*/  @P3 FFMA.FTZ R0, R11, R193, R6 ;  /* 0x000000c10b003223 */ /* 0x000fc20000010006 */
[----:B----4-:R-:W-:Y:S01]  /*7890*/  FMUL.FTZ R8, R9, R8 ;  /* 0x0000000809087220 */ /* 0x010fe20000410000 */
[----:B------:R-:W-:-:S02]  /*78a0*/  WARPGROUP.DEPBAR.LE gsb0, 0x0 ;  /* 0x00008000000079c5 */ /* 0x000fc40000010000 */
[----:B------:R-:W-:Y:S05]  /*78b0*/  @!P0 BRA `(.L_x_30) ;  /* 0x0000000000048947 */ /* 0x000fea0003800000 */
[----:B------:R-:W-:Y:S01]  /*78c0*/  BPT.TRAP 0x1 ;  /* 0x000000040000795c */ /* 0x000fe20000300000 */
.L_x_30:
[----:B------:R-:W0:Y:S01]  /*78d0*/  S2R R159, SR_TID.X ;  /* 0x00000000009f7919 */ /* 0x000e220000002100 */
[----:B------:R-:W-:Y:S01]  /*78e0*/  FMUL.FTZ R14, R73, R158 ;  /* 0x0000009e490e7220 */ /* 0x000fe20000410000 */
[-C--:B------:R-:W-:Y:S01]  /*78f0*/  FMUL.FTZ R73, R26, R8.reuse ;  /* 0x000000081a497220 */ /* 0x080fe20000410000 */
[-C--:B------:R-:W-:Y:S01]  /*7900*/  FMUL.FTZ R26, R31, R8.reuse ;  /* 0x000000081f1a7220 */ /* 0x080fe20000410000 */
[-C--:B------:R-:W-:Y:S01]  /*7910*/  FMUL.FTZ R31, R38, R8.reuse ;  /* 0x00000008261f7220 */ /* 0x080fe20000410000 */
[-C--:B------:R-:W-:Y:S01]  /*7920*/  FMUL.FTZ R38, R39, R8.reuse ;  /* 0x0000000827267220 */ /* 0x080fe20000410000 */
[----:B------:R-:W-:Y:S01]  /*7930*/  FMUL.FTZ R39, R46, R8 ;  /* 0x000000082e277220 */ /* 0x000fe20000410000 */
[----:B------:R-:W-:Y:S01]  /*7940*/  FMUL.FTZ R157, R24, R158 ;  /* 0x0000009e189d7220 */ /* 0x000fe20000410000 */
[----:B------:R-:W-:Y:S01]  /*7950*/  FMUL.FTZ R46, R47, R8 ;  /* 0x000000082f2e7220 */ /* 0x000fe20000410000 */
[----:B------:R-:W-:Y:S01]  /*7960*/  FMUL.FTZ R24, R45, R158 ;  /* 0x0000009e2d187220 */ /* 0x000fe20000410000 */
[----:B------:R-:W-:Y:S01]  /*7970*/  FMUL.FTZ R47, R54, R8 ;  /* 0x00000008362f7220 */ /* 0x000fe20000410000 */
[----:B------:R-:W-:Y:S01]  /*7980*/  FMUL.FTZ R45, R41, R158 ;  /* 0x0000009e292d7220 */ /* 0x000fe20000410000 */
[----:B------:R-:W-:Y:S01]  /*7990*/  FMUL.FTZ R54, R55, R8 ;  /* 0x0000000837367220 */ /* 0x000fe20000410000 */
[-C--:B------:R-:W-:Y:S01]  /*79a0*/  FMUL.FTZ R20, R53, R158.reuse ;  /* 0x0000009e35147220 */ /* 0x080fe20000410000 */
[----:B------:R-:W-:Y:S01]  /*79b0*/  FMUL.FTZ R41, R49, R158 ;  /* 0x0000009e31297220 */ /* 0x000fe20000410000 */
[-C--:B------:R-:W-:Y:S01]  /*79c0*/  FMUL.FTZ R55, R62, R8.reuse ;  /* 0x000000083e377220 */ /* 0x080fe20000410000 */
[-C--:B------:R-:W-:Y:S01]  /*79d0*/  FMUL.FTZ R62, R63, R8.reuse ;  /* 0x000000083f3e7220 */ /* 0x080fe20000410000 */
[-C--:B------:R-:W-:Y:S01]  /*79e0*/  FMUL.FTZ R63, R70, R8.reuse ;  /* 0x00000008463f7220 */ /* 0x080fe20000410000 */
[-C--:B------:R-:W-:Y:S01]  /*79f0*/  FMUL.FTZ R70, R71, R8.reuse ;  /* 0x0000000847467220 */ /* 0x080fe20000410000 */
[----:B------:R-:W-:Y:S01]  /*7a00*/  FMUL.FTZ R71, R78, R8 ;  /* 0x000000084e477220 */ /* 0x000fe20000410000 */
[----:B------:R-:W-:Y:S01]  /*7a10*/  F2FP.BF16.F32.PACK_AB R78, R20, R41 ;  /* 0x00000029144e723e */ /* 0x000fe200000010ff */
[----:B------:R-:W-:Y:S01]  /*7a20*/  ULDC.64 UR4, c[0x4][0x38] ;  /* 0x01000e0000047ab9 */ /* 0x000fe20000000a00 */
        /* <DEDUP_REMOVED lines=9> */
[----:B------:R-:W-:Y:S01]  /*7ac0*/  FMUL.FTZ R116, R75, R8 ;  /* 0x000000084b747220 */ /* 0x000fe20000410000 */
[----:B0-----:R-:W-:-:S02]  /*7ad0*/  IMAD.SHL.U32 R20, R159, 0x4, RZ ;  /* 0x000000049f147824 */ /* 0x001fc400078e00ff */
[----:B------:R-:W-:Y:S01]  /*7ae0*/  FMUL.FTZ R117, R106, R8 ;  /* 0x000000086a757220 */ /* 0x000fe20000410000 */
[----:B------:R-:W-:Y:S01]  /*7af0*/  FMUL.FTZ R36, R44, R158 ;  /* 0x0000009e2c247220 */ /* 0x000fe20000410000 */
[-C--:B------:R-:W-:Y:S01]  /*7b00*/  FMUL.FTZ R75, R86, R8.reuse ;  /* 0x00000008564b7220 */ /* 0x080fe20000410000 */
[----:B------:R-:W-:Y:S01]  /*7b10*/  FMUL.FTZ R106, R111, R8 ;  /* 0x000000086f6a7220 */ /* 0x000fe20000410000 */
[----:B------:R-:W-:Y:S01]  /*7b20*/  LOP3.LUT R20, R20, 0xc, RZ, 0xc0, !PT ;  /* 0x0000000c14147812 */ /* 0x000fe200078ec0ff */
[-C--:B------:R-:W-:Y:S01]  /*7b30*/  FMUL.FTZ R155, R25, R158.reuse ;  /* 0x0000009e199b7220 */ /* 0x080fe20000410000 */
[-C--:B------:R-:W-:Y:S01]  /*7b40*/  FMUL.FTZ R156, R32, R158.reuse ;  /* 0x0000009e209c7220 */ /* 0x080fe20000410000 */
[-C--:B------:R-:W-:Y:S01]  /*7b50*/  FMUL.FTZ R44, R56, R158.reuse ;  /* 0x0000009e382c7220 */ /* 0x080fe20000410000 */
[----:B------:R-:W-:Y:S01]  /*7b60*/  IADD3 R20, P0, R20, UR4, RZ ;  /* 0x0000000414147c10 */ /* 0x000fe2000ff1e0ff */
[----:B------:R-:W-:Y:S01]  /*7b70*/  FMUL.FTZ R12, R84, R158 ;  /* 0x0000009e540c7220 */ /* 0x000fe20000410000 */
[-C--:B------:R-:W-:Y:S01]  /*7b80*/  FMUL.FTZ R30, R30, R8.reuse ;  /* 0x000000081e1e7220 */ /* 0x080fe20000410000 */
[-C--:B------:R-:W-:Y:S01]  /*7b90*/  FMUL.FTZ R86, R87, R8.reuse ;  /* 0x0000000857567220 */ /* 0x080fe20000410000 */
[----:B------:R-:W-:Y:S01]  /*7ba0*/  FMUL.FTZ R111, R118, R8 ;  /* 0x00000008766f7220 */ /* 0x000fe20000410000 */
[----:B------:R-:W-:Y:S01]  /*7bb0*/  F2FP.BF16.F32.PACK_AB R154, R21, R154 ;  /* 0x0000009a159a723e */ /* 0x000fe200000010ff */
        /* <DEDUP_REMOVED lines=8> */
[----:B------:R-:W-:Y:S01]  /*7c40*/  FMUL.FTZ R118, R119, R8 ;  /* 0x0000000877767220 */ /* 0x000fe20000410000 */
[----:B------:R-:W-:-:S02]  /*7c50*/  IMAD.X R21, RZ, RZ, UR5, P0 ;  /* 0x00000005ff157e24 */ /* 0x000fc400080e06ff */
        /* <DEDUP_REMOVED lines=56> */
[----:B------:R-:W-:Y:S01]  /*7fe0*/  F2FP.BF16.F32.PACK_AB R8, R30, R73 ;  /* 0x000000491e08723e */ /* 0x000fe200000010ff */
[----:B------:R-:W0:Y:S01]  /*7ff0*/  S2UR UR6, SR_SWINHI ;  /* 0x00000000000679c3 */ /* 0x000e220000002f00 */
[----:B------:R1:W2:Y:S01]  /*8000*/  LDG.E.CONSTANT R73, desc[UR46][R20.64] ;  /* 0x0000002e14497981 */ /* 0x0002a2000c1e9900 */
        /* <DEDUP_REMOVED lines=13> */
[----:B------:R-:W-:Y:S01]  /*80e0*/  F2FP.BF16.F32.PACK_AB R12, R12, R13 ;  /* 0x0000000d0c0c723e */ /* 0x000fe200000010ff */
[-C--:B------:R-:W-:Y:S01]  /*80f0*/  FMUL.FTZ R5, R68, R158.reuse ;  /* 0x0000009e44057220 */ /* 0x080fe20000410000 */
[----:B------:R-:W-:Y:S01]  /*8100*/  LOP3.LUT P0, R13, R159, 0x3, RZ, 0xc0, !PT ;  /* 0x000000039f0d7812 */ /* 0x000fe2000780c0ff */
[----:B------:R-:W-:Y:S01]  /*8110*/  FMUL.FTZ R48, R48, R158 ;  /* 0x0000009e30307220 */ /* 0x000fe20000410000 */
[----:B------:R-:W-:Y:S01]  /*8120*/  F2FP.BF16.F32.PACK_AB R15, R15, R40 ;  /* 0x000000280f0f723e */ /* 0x000fe200000010ff */
[-C--:B------:R-:W-:Y:S01]  /*8130*/  FMUL.FTZ R9, R72, R158.reuse ;  /* 0x0000009e48097220 */ /* 0x080fe20000410000 */
[----:B------:R-:W-:Y:S01]  /*8140*/  F2FP.BF16.F32.PACK_AB R108, R108, R109 ;  /* 0x0000006d6c6c723e */ /* 0x000fe200000010ff */
[----:B------:R-:W-:Y:S01]  /*8150*/  FMUL.FTZ R72, R105, R158 ;  /* 0x0000009e69487220 */ /* 0x000fe20000410000 */
[----:B------:R-:W-:Y:S01]  /*8160*/  ISETP.EQ.OR P0, PT, R13, 0x3, !P0 ;  /* 0x000000030d00780c */ /* 0x000fe20004702670 */
[----:B------:R-:W-:Y:S01]  /*8170*/  UMOV UR4, UR39 ;  /* 0x0000002700047c82 */ /* 0x000fe20008000000 */
[----:B0-----:R-:W-:Y:S01]  /*8180*/  UMOV UR5, UR6 ;  /* 0x0000000600057c82 */ /* 0x001fe20008000000 */
[----:B------:R-:W-:Y:S01]  /*8190*/  F2FP.BF16.F32.PACK_AB R113, R112, R113 ;  /* 0x000000717071723e */ /* 0x000fe200000010ff */
[----:B------:R-:W-:Y:S01]  /*81a0*/  IMAD.U32 R40, RZ, RZ, UR4 ;  /* 0x00000004ff287e24 */ /* 0x000fe2000f8e00ff */
[----:B------:R-:W-:Y:S01]  /*81b0*/  F2FP.BF16.F32.PACK_AB R99, R87, R90 ;  /* 0x0000005a5763723e */ /* 0x000fe200000010ff */
[----:B------:R-:W-:Y:S01]  /*81c0*/  IMAD.U32 R41, RZ, RZ, UR5 ;  /* 0x00000005ff297e24 */ /* 0x000fe2000f8e00ff */
[----:B------:R-:W-:Y:S01]  /*81d0*/  F2FP.BF16.F32.PACK_AB R87, R84, R85 ;  /* 0x000000555457723e */ /* 0x000fe200000010ff */
[-C--:B------:R-:W-:Y:S01]  /*81e0*/  FMUL.FTZ R37, R57, R158.reuse ;  /* 0x0000009e39257220 */ /* 0x080fe20000410000 */
[----:B------:R-:W-:Y:S01]  /*81f0*/  F2FP.BF16.F32.PACK_AB R88, R88, R89 ;  /* 0x000000595858723e */ /* 0x000fe200000010ff */
[----:B------:R-:W-:Y:S01]  /*8200*/  FMUL.FTZ R57, R100, R158 ;  /* 0x0000009e64397220 */ /* 0x000fe20000410000 */
[----:B------:R-:W-:Y:S01]  /*8210*/  F2FP.BF16.F32.PACK_AB R5, R5, R10 ;  /* 0x0000000a0505723e */ /* 0x000fe200000010ff */
[-C--:B------:R-:W-:Y:S01]  /*8220*/  FMUL.FTZ R68, R104, R158.reuse ;  /* 0x0000009e68447220 */ /* 0x080fe20000410000 */
[----:B------:R-:W-:Y:S01]  /*8230*/  F2FP.BF16.F32.PACK_AB R92, R92, R93 ;  /* 0x0000005d5c5c723e */ /* 0x000fe200000010ff */
[-C--:B------:R-:W-:Y:S01]  /*8240*/  FMUL.FTZ R100, R140, R158.reuse ;  /* 0x0000009e8c647220 */ /* 0x080fe20000410000 */
[----:B------:R-:W-:Y:S01]  /*8250*/  F2FP.BF16.F32.PACK_AB R97, R96, R97 ;  /* 0x000000616061723e */ /* 0x000fe200000010ff */
[-C--:B------:R-:W-:Y:S01]  /*8260*/  FMUL.FTZ R104, R141, R158.reuse ;  /* 0x0000009e8d687220 */ /* 0x080fe20000410000 */
[----:B------:R-:W-:Y:S01]  /*8270*/  SEL R142, R108, R113, P0 ;  /* 0x000000716c8e7207 */ /* 0x000fe20000000000 */
[----:B------:R-:W-:Y:S01]  /*8280*/  FMUL.FTZ R105, R137, R158 ;  /* 0x0000009e89697220 */ /* 0x000fe20000410000 */
[----:B------:R-:W-:Y:S01]  /*8290*/  SEL R90, R113, R108, P0 ;  /* 0x0000006c715a7207 */ /* 0x000fe20000000000 */
[----:B------:R-:W-:Y:S01]  /*82a0*/  IMAD.WIDE R112, R235, 0x2, R40 ;  /* 0x00000002eb707825 */ /* 0x000fe200078e0228 */
[----:B------:R-:W-:Y:S01]  /*82b0*/  F2FP.BF16.F32.PACK_AB R71, R71, R74 ;  /* 0x0000004a4747723e */ /* 0x000fe200000010ff */
[----:B------:R-:W-:Y:S01]  /*82c0*/  UIADD3 UR7, UR7, 0x38860, URZ ;  /* 0x0003886007077890 */ /* 0x000fe2000fffe03f */
[----:B------:R-:W-:Y:S01]  /*82d0*/  F2FP.BF16.F32.PACK_AB R10, R79, R116 ;  /* 0x000000744f0a723e */ /* 0x000fe200000010ff */
[----:B------:R-:W-:Y:S01]  /*82e0*/  ULDC.64 UR8, c[0x0][0xb90] ;  /* 0x0002e40000087ab9 */ /* 0x000fe20000000a00 */
[----:B------:R-:W-:-:S02]  /*82f0*/  F2FP.BF16.F32.PACK_AB R30, R133, R136 ;  /* 0x00000088851e723e */ /* 0x000fc400000010ff */
[----:B------:R-:W-:Y:S02]  /*8300*/  F2FP.BF16.F32.PACK_AB R29, R29, R156 ;  /* 0x0000009c1d1d723e */ /* 0x000fe400000010ff */
[----:B------:R-:W-:Y:S02]  /*8310*/  F2FP.BF16.F32.PACK_AB R63, R63, R66 ;  /* 0x000000423f3f723e */ /* 0x000fe400000010ff */
[----:B------:R-:W-:Y:S02]  /*8320*/  F2FP.BF16.F32.PACK_AB R70, R70, R67 ;  /* 0x000000434646723e */ /* 0x000fe400000010ff */
[----:B------:R-:W-:Y:S02]  /*8330*/  F2FP.BF16.F32.PACK_AB R98, R75, R82 ;  /* 0x000000524b62723e */ /* 0x000fe400000010ff */
[----:B------:R-:W-:Y:S02]  /*8340*/  F2FP.BF16.F32.PACK_AB R111, R111, R114 ;  /* 0x000000726f6f723e */ /* 0x000fe400000010ff */
[----:B------:R-:W-:-:S02]  /*8350*/  F2FP.BF16.F32.PACK_AB R25, R25, R48 ;  /* 0x000000301919723e */ /* 0x000fc400000010ff */
[----:B------:R-:W-:Y:S02]  /*8360*/  F2FP.BF16.F32.PACK_AB R27, R26, R27 ;  /* 0x0000001b1a1b723e */ /* 0x000fe400000010ff */
[----:B------:R-:W-:Y:S02]  /*8370*/  F2FP.BF16.F32.PACK_AB R4, R4, R11 ;  /* 0x0000000b0404723e */ /* 0x000fe400000010ff */
[----:B-1----:R-:W-:Y:S02]  /*8380*/  F2FP.BF16.F32.PACK_AB R20, R118, R115 ;  /* 0x000000737614723e */ /* 0x002fe400000010ff */
[----:B------:R-:W-:Y:S02]  /*8390*/  F2FP.BF16.F32.PACK_AB R102, R95, R102 ;  /* 0x000000665f66723e */ /* 0x000fe400000010ff */
[----:B------:R-:W-:Y:S02]  /*83a0*/  F2FP.BF16.F32.PACK_AB R119, R119, R122 ;  /* 0x0000007a7777723e */ /* 0x000fe400000010ff */
        /* <DEDUP_REMOVED lines=24> */
[----:B------:R-:W-:Y:S01]  /*8530*/  F2FP.BF16.F32.PACK_AB R110, R110, R117 ;  /* 0x000000756e6e723e */ /* 0x000fe200000010ff */
[----:B------:R-:W-:Y:S01]  /*8540*/  UIADD3 UR4, -UR40, URZ, URZ ;  /* 0x0000003f28047290 */ /* 0x000fe2000fffe13f */
[----:B------:R-:W-:Y:S01]  /*8550*/  SEL R136, R87, R88, P0 ;  /* 0x0000005857887207 */ /* 0x000fe20000000000 */
[----:B------:R-:W-:Y:S01]  /*8560*/  ULDC UR5, c[0x0][0xc44] ;  /* 0x0003110000057ab9 */ /* 0x000fe20000000800 */
[----:B------:R-:W-:-:S02]  /*8570*/  SEL R87, R88, R87, P0 ;  /* 0x0000005758577207 */ /* 0x000fc40000000000 */
[----:B------:R-:W-:Y:S02]  /*8580*/  SEL R138, R92, R97, P0 ;  /* 0x000000615c8a7207 */ /* 0x000fe40000000000 */
[----:B------:R-:W-:Y:S02]  /*8590*/  SEL R88, R97, R92, P0 ;  /* 0x0000005c61587207 */ /* 0x000fe40000000000 */
[----:B------:R-:W-:Y:S02]  /*85a0*/  SEL R156, R71, R10, P0 ;  /* 0x0000000a479c7207 */ /* 0x000fe40000000000 */
[----:B------:R-:W-:Y:S02]  /*85b0*/  SEL R97, R10, R71, P0 ;  /* 0x000000470a617207 */ /* 0x000fe40000000000 */
[----:B------:R-:W-:Y:S02]  /*85c0*/  IADD3 R71, P4, R112, 0xc060, RZ ;  /* 0x0000c06070477810 */ /* 0x000fe40007f9e0ff */
[----:B------:R-:W-:-:S02]  /*85d0*/  SEL R114, R29, R154, P0 ;  /* 0x0000009a1d727207 */ /* 0x000fc40000000000 */
[----:B------:R-:W-:Y:S02]  /*85e0*/  SEL R75, R154, R29, P0 ;  /* 0x0000001d9a4b7207 */ /* 0x000fe40000000000 */
[----:B------:R-:W-:Y:S02]  /*85f0*/  SEL R154, R63, R70, P0 ;  /* 0x000000463f9a7207 */ /* 0x000fe40000000000 */
[----:B------:R-:W-:Y:S02]  /*8600*/  SEL R96, R70, R63, P0 ;  /* 0x0000003f46607207 */ /* 0x000fe40000000000 */
[----:B------:R-:W-:Y:S02]  /*8610*/  LOP3.LUT R70, R71, 0x380, RZ, 0xc0, !PT ;  /* 0x0000038047467812 */ /* 0x000fe400078ec0ff */
[----:B------:R-:W-:Y:S02]  /*8620*/  F2FP.BF16.F32.PACK_AB R11, R80, R81 ;  /* 0x00000051500b723e */ /* 0x000fe400000010ff */
[----:B------:R-:W-:-:S02]  /*8630*/  SEL R118, R25, R78, P0 ;  /* 0x0000004e19767207 */ /* 0x000fc40000000000 */
[----:B------:R-:W-:Y:S02]  /*8640*/  SEL R78, R78, R25, P0 ;  /* 0x000000194e4e7207 */ /* 0x000fe40000000000 */
[----:B------:R-:W-:Y:S02]  /*8650*/  SEL R122, R5, R4, P0 ;  /* 0x00000004057a7207 */ /* 0x000fe40000000000 */
[----:B------:R-:W-:Y:S01]  /*8660*/  SEL R80, R4, R5, P0 ;  /* 0x0000000504507207 */ /* 0x000fe20000000000 */
[----:B------:R-:W-:Y:S01]  /*8670*/  IMAD R5, R22, 0x40, R2 ;  /* 0x0000004016057824 */ /* 0x000fe200078e0202 */
[----:B------:R-:W-:Y:S02]  /*8680*/  SEL R144, R8, R27, P0 ;  /* 0x0000001b08907207 */ /* 0x000fe40000000000 */
[----:B------:R-:W-:Y:S02]  /*8690*/  SEL R95, R27, R8, P0 ;  /* 0x000000081b5f7207 */ /* 0x000fe40000000000 */
[----:B------:R-:W-:-:S02]  /*86a0*/  F2FP.BF16.F32.PACK_AB R14, R94, R91 ;  /* 0x0000005b5e0e723e */ /* 0x000fc400000010ff */
[----:B------:R-:W-:Y:S02]  /*86b0*/  SHF.R.U64 R70, R70, 0x3, RZ ;  /* 0x0000000346467819 */ /* 0x000fe400000012ff */
[C---:B------:R-:W-:Y:S02]  /*86c0*/  IADD3 R29, P3, R112.reuse, 0xc040, RZ ;  /* 0x0000c040701d7810 */ /* 0x040fe40007f7e0ff */
[C---:B------:R-:W-:Y:S02]  /*86d0*/  IADD3 R27, P2, R112.reuse, 0xc020, RZ ;  /* 0x0000c020701b7810 */ /* 0x040fe40007f5e0ff */
[----:B------:R-:W-:Y:S01]  /*86e0*/  IADD3 R25, P6, R112, 0x8060, RZ ;  /* 0x0000806070197810 */ /* 0x000fe20007fde0ff */
[----:B------:R-:W-:Y:S01]  /*86f0*/  IMAD.WIDE R40, R5, 0x2, R40 ;  /* 0x0000000205287825 */ /* 0x000fe200078e0228 */
[----:B------:R-:W-:Y:S02]  /*8700*/  F2FP.BF16.F32.PACK_AB R106, R121, R124 ;  /* 0x0000007c796a723e */ /* 0x000fe400000010ff */
[----:B------:R-:W-:Y:S01]  /*8710*/  SEL R160, R99, R14, P0 ;  /* 0x0000000e63a07207 */ /* 0x000fe20000000000 */
[--C-:B------:R-:W-:Y:S01]  /*8720*/  IMAD.X R69, RZ, RZ, R113.reuse, P3 ;  /* 0x000000ffff457224 */ /* 0x100fe200018e0671 */
[----:B------:R-:W-:Y:S01]  /*8730*/  LOP3.LUT R70, R70, R71, RZ, 0x3c, !PT ;  /* 0x0000004746467212 */ /* 0x000fe200078e3cff */
[--C-:B------:R-:W-:Y:S01]  /*8740*/  IMAD.X R71, RZ, RZ, R113.reuse, P4 ;  /* 0x000000ffff477224 */ /* 0x100fe200020e0671 */
[----:B------:R-:W-:Y:S01]  /*8750*/  LOP3.LUT R4, R25, 0x380, RZ, 0xc0, !PT ;  /* 0x0000038019047812 */ /* 0x000fe200078ec0ff */
[----:B------:R-:W-:Y:S01]  /*8760*/  IMAD.X R67, RZ, RZ, R113, P2 ;  /* 0x000000ffff437224 */ /* 0x000fe200010e0671 */
[----:B------:R-:W-:-:S02]  /*8770*/  SEL R124, R6, R7, P0 ;  /* 0x00000007067c7207 */ /* 0x000fc40000000000 */
[----:B------:R-:W-:Y:S02]  /*8780*/  SEL R81, R7, R6, P0 ;  /* 0x0000000607517207 */ /* 0x000fe40000000000 */
[----:B------:R-:W-:Y:S02]  /*8790*/  SEL R126, R12, R15, P0 ;  /* 0x0000000f0c7e7207 */ /* 0x000fe40000000000 */
[----:B------:R-:W-:Y:S02]  /*87a0*/  SEL R82, R15, R12, P0 ;  /* 0x0000000c0f527207 */ /* 0x000fe40000000000 */
[----:B------:R-:W-:Y:S02]  /*87b0*/  SEL R99, R14, R99, P0 ;  /* 0x000000630e637207 */ /* 0x000fe40000000000 */
[----:B------:R-:W-:Y:S02]  /*87c0*/  LOP3.LUT R5, R112, 0x380, RZ, 0xc0, !PT ;  /* 0x0000038070057812 */ /* 0x000fe400078ec0ff */
[----:B------:R-:W-:-:S02]  /*87d0*/  F2FP.BF16.F32.PACK_AB R9, R86, R83 ;  /* 0x000000535609723e */ /* 0x000fc400000010ff */
[----:B------:R-:W-:Y:S02]  /*87e0*/  F2FP.BF16.F32.PACK_AB R57, R57, R60 ;  /* 0x0000003c3939723e */ /* 0x000fe400000010ff */
[----:B------:R-:W-:Y:S02]  /*87f0*/  F2FP.BF16.F32.PACK_AB R65, R65, R68 ;  /* 0x000000444141723e */ /* 0x000fe400000010ff */
[C---:B------:R-:W-:Y:S02]  /*8800*/  IADD3 R14, P1, R112.reuse, 0xc000, RZ ;  /* 0x0000c000700e7810 */ /* 0x040fe40007f3e0ff */
[C---:B------:R-:W-:Y:S02]  /*8810*/  IADD3 R7, P5, R112.reuse, 0x20, RZ ;  /* 0x0000002070077810 */ /* 0x040fe40007fbe0ff */
[C---:B------:R-:W-:Y:S02]  /*8820*/  IADD3 R21, P4, R112.reuse, 0x8040, RZ ;  /* 0x0000804070157810 */ /* 0x040fe40007f9e0ff */
[----:B------:R-:W-:-:S02]  /*8830*/  IADD3 R15, P3, R112, 0x8020, RZ ;  /* 0x00008020700f7810 */ /* 0x000fc40007f7e0ff */
[----:B------:R-:W-:Y:S02]  /*8840*/  IADD3 R12, P2, R112, 0x8000, RZ ;  /* 0x00008000700c7810 */ /* 0x000fe40007f5e0ff */
[----:B------:R-:W-:Y:S02]  /*8850*/  F2FP.BF16.F32.PACK_AB R101, R100, R101 ;  /* 0x000000656465723e */ /* 0x000fe400000010ff */
[----:B------:R-:W-:Y:S02]  /*8860*/  SHF.R.U64 R4, R4, 0x3, RZ ;  /* 0x0000000304047819 */ /* 0x000fe400000012ff */
[----:B------:R-:W-:Y:S02]  /*8870*/  F2FP.BF16.F32.PACK_AB R28, R129, R132 ;  /* 0x00000084811c723e */ /* 0x000fe400000010ff */
[----:B------:R-:W-:Y:S02]  /*8880*/  SEL R100, R152, R155, P0 ;  /* 0x0000009b98647207 */ /* 0x000fe40000000000 */
[----:B------:R-:W-:-:S02]  /*8890*/  SEL R74, R155, R152, P0 ;  /* 0x000000989b4a7207 */ /* 0x000fc40000000000 */
[----:B------:R-:W-:Y:S01]  /*88a0*/  SHF.R.U64 R5, R5, 0x3, RZ ;  /* 0x0000000305057819 */ /* 0x000fe200000012ff */
[--C-:B------:R-:W-:Y:S01]  /*88b0*/  IMAD.X R63, RZ, RZ, R113.reuse, P6 ;  /* 0x000000ffff3f7224 */ /* 0x100fe200030e0671 */
[----:B------:R-:W-:Y:S01]  /*88c0*/  SEL R130, R57, R64, P0 ;  /* 0x0000004039827207 */ /* 0x000fe20000000000 */
[--C-:B------:R-:W-:Y:S01]  /*88d0*/  IMAD.X R59, RZ, RZ, R113.reuse, P5 ;  /* 0x000000ffff3b7224 */ /* 0x100fe200028e0671 */
[----:B------:R-:W-:Y:S01]  /*88e0*/  SEL R84, R64, R57, P0 ;  /* 0x0000003940547207 */ /* 0x000fe20000000000 */
[--C-:B------:R-:W-:Y:S01]  /*88f0*/  IMAD.X R61, RZ, RZ, R113.reuse, P4 ;  /* 0x000000ffff3d7224 */ /* 0x100fe200020e0671 */
[----:B------:R-:W-:Y:S01]  /*8900*/  SEL R132, R65, R72, P0 ;  /* 0x0000004841847207 */ /* 0x000fe20000000000 */
[--C-:B------:R-:W-:Y:S01]  /*8910*/  IMAD.X R57, RZ, RZ, R113.reuse, P3 ;  /* 0x000000ffff397224 */ /* 0x100fe200018e0671 */
[----:B------:R-:W-:Y:S01]  /*8920*/  SEL R85, R72, R65, P0 ;  /* 0x0000004148557207 */ /* 0x000fe20000000000 */
[----:B------:R-:W-:Y:S01]  /*8930*/  IMAD.X R65, RZ, RZ, R113, P1 ;  /* 0x000000ffff417224 */ /* 0x000fe200008e0671 */
[----:B------:R-:W-:-:S02]  /*8940*/  SEL R152, R55, R62, P0 ;  /* 0x0000003e37987207 */ /* 0x000fc40000000000 */
[----:B------:R-:W-:Y:S01]  /*8950*/  SEL R94, R62, R55, P0 ;  /* 0x000000373e5e7207 */ /* 0x000fe20000000000 */
[----:B------:R-:W-:Y:S01]  /*8960*/  IMAD.X R55, RZ, RZ, R113, P2 ;  /* 0x000000ffff377224 */ /* 0x000fe200010e0671 */
[----:B------:R-:W-:Y:S02]  /*8970*/  SEL R158, R98, R9, P0 ;  /* 0x00000009629e7207 */ /* 0x000fe40000000000 */
[----:B------:R-:W-:Y:S02]  /*8980*/  SEL R134, R76, R11, P0 ;  /* 0x0000000b4c867207 */ /* 0x000fe40000000000 */
[----:B------:R-:W-:Y:S02]  /*8990*/  SEL R86, R11, R76, P0 ;  /* 0x0000004c0b567207 */ /* 0x000fe40000000000 */
[----:B------:R-:W-:Y:S02]  /*89a0*/  SEL R98, R9, R98, P0 ;  /* 0x0000006209627207 */ /* 0x000fe40000000000 */
[----:B------:R-:W-:-:S02]  /*89b0*/  IADD3 R13, P1, R112, 0x4060, RZ ;  /* 0x00004060700d7810 */ /* 0x000fc40007f3e0ff */
[C---:B------:R-:W-:Y:S02]  /*89c0*/  IADD3 R9, P6, R112.reuse, 0x40, RZ ;  /* 0x0000004070097810 */ /* 0x040fe40007fde0ff */
[C---:B------:R-:W-:Y:S02]  /*89d0*/  IADD3 R10, P5, R112.reuse, 0x4040, RZ ;  /* 0x00004040700a7810 */ /* 0x040fe40007fbe0ff */
[C---:B------:R-:W-:Y:S02]  /*89e0*/  IADD3 R8, P4, R112.reuse, 0x4020, RZ ;  /* 0x0000402070087810 */ /* 0x040fe40007f9e0ff */
[C---:B------:R-:W-:Y:S02]  /*89f0*/  IADD3 R6, P3, R112.reuse, 0x4000, RZ ;  /* 0x0000400070067810 */ /* 0x040fe40007f7e0ff */
[----:B------:R-:W-:Y:S02]  /*8a00*/  IADD3 R11, P2, R112, 0x60, RZ ;  /* 0x00000060700b7810 */ /* 0x000fe40007f5e0ff */
[----:B------:R-:W-:-:S02]  /*8a10*/  LOP3.LUT R62, R4, R25, RZ, 0x3c, !PT ;  /* 0x00000019043e7212 */ /* 0x000fc400078e3cff */
[----:B------:R-:W-:Y:S02]  /*8a20*/  LOP3.LUT R112, R5, R112, RZ, 0x3c, !PT ;  /* 0x0000007005707212 */ /* 0x000fe400078e3cff */
[----:B------:R-:W-:Y:S02]  /*8a30*/  LOP3.LUT R4, R7, 0x380, RZ, 0xc0, !PT ;  /* 0x0000038007047812 */ /* 0x000fe400078ec0ff */
[----:B------:R-:W-:Y:S02]  /*8a40*/  LOP3.LUT R5, R14, 0x380, RZ, 0xc0, !PT ;  /* 0x000003800e057812 */ /* 0x000fe400078ec0ff */
[----:B------:R-:W-:Y:S02]  /*8a50*/  F2FP.BF16.F32.PACK_AB R24, R125, R128 ;  /* 0x000000807d18723e */ /* 0x000fe400000010ff */
[----:B------:R-:W-:Y:S02]  /*8a60*/  SEL R128, R49, R56, P0 ;  /* 0x0000003831807207 */ /* 0x000fe40000000000 */
[----:B------:R-:W-:Y:S01]  /*8a70*/  SEL R83, R56, R49, P0 ;  /* 0x0000003138537207 */ /* 0x000fe20000000000 */
[----:B------:R-:W-:Y:S01]  /*8a80*/  IMAD.X R49, RZ, RZ, R113, P3 ;  /* 0x000000ffff317224 */ /* 0x000fe200018e0671 */
[----:B------:R-:W-:-:S02]  /*8a90*/  F2FP.BF16.F32.PACK_AB R32, R32, R37 ;  /* 0x000000252020723e */ /* 0x000fc400000010ff */
[----:B------:R-:W-:Y:S02]  /*8aa0*/  SHF.R.U64 R4, R4, 0x3, RZ ;  /* 0x0000000304047819 */ /* 0x000fe400000012ff */
[----:B------:R-:W-:Y:S02]  /*8ab0*/  SHF.R.U64 R5, R5, 0x3, RZ ;  /* 0x0000000305057819 */ /* 0x000fe400000012ff */
[----:B------:R-:W-:Y:S02]  /*8ac0*/  IADD3 R37, P3, R40, 0x2000, RZ ;  /* 0x0000200028257810 */ /* 0x000fe40007f7e0ff */
[----:B------:R-:W-:Y:S02]  /*8ad0*/  SEL R116, R36, R45, P0 ;  /* 0x0000002d24747207 */ /* 0x000fe40000000000 */
[----:B------:R-:W-:Y:S02]  /*8ae0*/  SEL R77, R45, R36, P0 ;  /* 0x000000242d4d7207 */ /* 0x000fe40000000000 */
[----:B------:R-:W-:-:S02]  /*8af0*/  LOP3.LUT R58, R4, R7, RZ, 0x3c, !PT ;  /* 0x00000007043a7212 */ /* 0x000fc400078e3cff */
[----:B------:R-:W-:Y:S02]  /*8b00*/  LOP3.LUT R64, R5, R14, RZ, 0x3c, !PT ;  /* 0x0000000e05407212 */ /* 0x000fe400078e3cff */
[----:B------:R-:W-:Y:S02]  /*8b10*/  LOP3.LUT R4, R9, 0x380, RZ, 0xc0, !PT ;  /* 0x0000038009047812 */ /* 0x000fe400078ec0ff */
[----:B------:R-:W-:Y:S02]  /*8b20*/  LOP3.LUT R36, R37, 0x380, RZ, 0xc0, !PT ;  /* 0x0000038025247812 */ /* 0x000fe400078ec0ff */
[----:B------:R-:W-:Y:S02]  /*8b30*/  LOP3.LUT R14, R15, 0x380, RZ, 0xc0, !PT ;  /* 0x000003800f0e7812 */ /* 0x000fe400078ec0ff */
[----:B------:R-:W-:Y:S02]  /*8b40*/  SHF.R.U64 R4, R4, 0x3, RZ ;  /* 0x0000000304047819 */ /* 0x000fe400000012ff */
[----:B------:R-:W-:-:S02]  /*8b50*/  SHF.R.U64 R36, R36, 0x3, RZ ;  /* 0x0000000324247819 */ /* 0x000fc400000012ff */
[----:B------:R-:W-:Y:S01]  /*8b60*/  SHF.R.U64 R14, R14, 0x3, RZ ;  /* 0x000000030e0e7819 */ /* 0x000fe200000012ff */
[----:B------:R-:W-:Y:S01]  /*8b70*/  IMAD.X R43, RZ, RZ, R113, P6 ;  /* 0x000000ffff2b7224 */ /* 0x000fe200030e0671 */
[----:B------:R-:W-:Y:S02]  /*8b80*/  LOP3.LUT R42, R4, R9, RZ, 0x3c, !PT ;  /* 0x00000009042a7212 */ /* 0x000fe400078e3cff */
[----:B------:R-:W-:Y:S01]  /*8b90*/  LOP3.LUT R36, R36, R37, RZ, 0x3c, !PT ;  /* 0x0000002524247212 */ /* 0x000fe200078e3cff */
[----:B------:R-:W-:Y:S01]  /*8ba0*/  IMAD.X R37, RZ, RZ, R41, P3 ;  /* 0x000000ffff257224 */ /* 0x000fe200018e0629 */
[----:B------:R-:W-:Y:S02]  /*8bb0*/  LOP3.LUT R56, R14, R15, RZ, 0x3c, !PT ;  /* 0x0000000f0e387212 */ /* 0x000fe400078e3cff */
[----:B------:R-:W-:Y:S02]  /*8bc0*/  F2FP.BF16.F32.PACK_AB R104, R104, R105 ;  /* 0x000000696868723e */ /* 0x000fe400000010ff */
[----:B------:R-:W-:-:S02]  /*8bd0*/  LOP3.LUT R5, R12, 0x380, RZ, 0xc0, !PT ;  /* 0x000003800c057812 */ /* 0x000fc400078ec0ff */
[----:B------:R-:W-:Y:S02]  /*8be0*/  IADD3 R15, P3, R40, 0x8000, RZ ;  /* 0x00008000280f7810 */ /* 0x000fe40007f7e0ff */
[----:B------:R-:W-:Y:S02]  /*8bf0*/  MOV R135, R42 ;  /* 0x0000002a00877202 */ /* 0x000fe40000000f00 */
[----:B------:R-:W-:Y:S01]  /*8c00*/  SEL R140, R101, R104, P0 ;  /* 0x00000068658c7207 */ /* 0x000fe20000000000 */
[----:B------:R-:W0:Y:S01]  /*8c10*/  LDC R42, c[0x0][0xbe8] ;  /* 0x0002fa00ff2a7b82 */ /* 0x000e220000000800 */
[----:B------:R-:W-:Y:S02]  /*8c20*/  SEL R89, R104, R101, P0 ;  /* 0x0000006568597207 */ /* 0x000fe40000000000 */
[----:B------:R-:W-:Y:S02]  /*8c30*/  SHF.R.U64 R5, R5, 0x3, RZ ;  /* 0x0000000305057819 */ /* 0x000fe400000012ff */
[----:B------:R-:W-:-:S02]  /*8c40*/  LOP3.LUT R14, R15, 0x380, RZ, 0xc0, !PT ;  /* 0x000003800f0e7812 */ /* 0x000fc400078ec0ff */
[----:B------:R-:W-:Y:S02]  /*8c50*/  F2FP.BF16.F32.PACK_AB R26, R31, R34 ;  /* 0x000000221f1a723e */ /* 0x000fe400000010ff */
[----:B------:R-:W-:Y:S02]  /*8c60*/  SEL R166, R111, R20, P0 ;  /* 0x000000146fa67207 */ /* 0x000fe40000000000 */
[----:B------:R-:W-:Y:S02]  /*8c70*/  SEL R104, R20, R111, P0 ;  /* 0x0000006f14687207 */ /* 0x000fe40000000000 */
[----:B------:R-:W-:Y:S02]  /*8c80*/  LOP3.LUT R20, R27, 0x380, RZ, 0xc0, !PT ;  /* 0x000003801b147812 */ /* 0x000fe400078ec0ff */
[----:B------:R-:W-:Y:S02]  /*8c90*/  SEL R150, R47, R54, P0 ;  /* 0x000000362f967207 */ /* 0x000fe40000000000 */
[----:B------:R-:W-:Y:S01]  /*8ca0*/  SEL R93, R54, R47, P0 ;  /* 0x0000002f365d7207 */ /* 0x000fe20000000000 */
[----:B------:R-:W-:Y:S01]  /*8cb0*/  IMAD.X R51, RZ, RZ, R113, P2 ;  /* 0x000000ffff337224 */ /* 0x000fe200010e0671 */
[----:B------:R-:W-:-:S02]  /*8cc0*/  LOP3.LUT R54, R5, R12, RZ, 0x3c, !PT ;  /* 0x0000000c05367212 */ /* 0x000fc400078e3cff */
[----:B------:R-:W-:Y:S02]  /*8cd0*/  SHF.R.U64 R14, R14, 0x3, RZ ;  /* 0x000000030e0e7819 */ /* 0x000fe400000012ff */
[----:B------:R-:W-:Y:S02]  /*8ce0*/  SEL R146, R26, R35, P0 ;  /* 0x000000231a927207 */ /* 0x000fe40000000000 */
[----:B------:R-:W-:Y:S02]  /*8cf0*/  SEL R91, R35, R26, P0 ;  /* 0x0000001a235b7207 */ /* 0x000fe40000000000 */
[----:B------:R-:W-:Y:S02]  /*8d00*/  LOP3.LUT R5, R8, 0x380, RZ, 0xc0, !PT ;  /* 0x0000038008057812 */ /* 0x000fe400078ec0ff */
[----:B------:R-:W-:Y:S02]  /*8d10*/  SHF.R.U64 R20, R20, 0x3, RZ ;  /* 0x0000000314147819 */ /* 0x000fe400000012ff */
[----:B------:R-:W-:-:S02]  /*8d20*/  IADD3 R35, P2, R40, 0x3000, RZ ;  /* 0x0000300028237810 */ /* 0x000fc40007f5e0ff */
[----:B------:R-:W-:Y:S01]  /*8d30*/  LOP3.LUT R14, R14, R15, RZ, 0x3c, !PT ;  /* 0x0000000f0e0e7212 */ /* 0x000fe200078e3cff */
[----:B------:R-:W-:Y:S01]  /*8d40*/  IMAD.X R15, RZ, RZ, R41, P3 ;  /* 0x000000ffff0f7224 */ /* 0x000fe200018e0629 */
[----:B------:R-:W-:Y:S02]  /*8d50*/  SHF.R.U64 R5, R5, 0x3, RZ ;  /* 0x0000000305057819 */ /* 0x000fe400000012ff */
[----:B------:R-:W-:Y:S02]  /*8d60*/  LOP3.LUT R66, R20, R27, RZ, 0x3c, !PT ;  /* 0x0000001b14427212 */ /* 0x000fe400078e3cff */
[----:B------:R-:W-:Y:S02]  /*8d70*/  LOP3.LUT R34, R35, 0x380, RZ, 0xc0, !PT ;  /* 0x0000038023227812 */ /* 0x000fe400078ec0ff */
[----:B------:R-:W-:Y:S02]  /*8d80*/  IADD3 R9, P3, R40, 0xe000, RZ ;  /* 0x0000e00028097810 */ /* 0x000fe40007f7e0ff */
[----:B------:R-:W-:-:S02]  /*8d90*/  LOP3.LUT R20, R21, 0x380, RZ, 0xc0, !PT ;  /* 0x0000038015147812 */ /* 0x000fc400078ec0ff */
[----:B------:R-:W-:Y:S02]  /*8da0*/  SEL R148, R39, R46, P0 ;  /* 0x0000002e27947207 */ /* 0x000fe40000000000 */
[----:B------:R-:W-:Y:S02]  /*8db0*/  SEL R92, R46, R39, P0 ;  /* 0x000000272e5c7207 */ /* 0x000fe40000000000 */
[----:B--2---:R-:W-:Y:S02]  /*8dc0*/  LOP3.LUT R43, R73, 0x2, RZ, 0x3c, !PT ;  /* 0x00000002492b7812 */ /* 0x004fe400078e3cff */
[----:B------:R-:W-:Y:S02]  /*8dd0*/  LOP3.LUT R46, R5, R8, RZ, 0x3c, !PT ;  /* 0x00000008052e7212 */ /* 0x000fe400078e3cff */
[----:B------:R-:W-:Y:S02]  /*8de0*/  SHF.R.U64 R34, R34, 0x3, RZ ;  /* 0x0000000322227819 */ /* 0x000fe400000012ff */
[----:B------:R-:W-:-:S02]  /*8df0*/  LOP3.LUT R8, R9, 0x380, RZ, 0xc0, !PT ;  /* 0x0000038009087812 */ /* 0x000fc400078ec0ff */
[----:B------:R-:W-:Y:S01]  /*8e00*/  SHF.R.U64 R20, R20, 0x3, RZ ;  /* 0x0000000314147819 */ /* 0x000fe200000012ff */
[----:B------:R-:W-:Y:S01]  /*8e10*/  SHFL.IDX PT, R114, R114, R73, 0x1c1f ;  /* 0x001c1f4972727589 */ /* 0x000fe200000e0000 */
[----:B------:R-:W-:Y:S02]  /*8e20*/  LOP3.LUT R7, R10, 0x380, RZ, 0xc0, !PT ;  /* 0x000003800a077812 */ /* 0x000fe400078ec0ff */
[----:B------:R-:W-:Y:S01]  /*8e30*/  LOP3.LUT R34, R34, R35, RZ, 0x3c, !PT ;  /* 0x0000002322227212 */ /* 0x000fe200078e3cff */
[----:B------:R-:W1:Y:S01]  /*8e40*/  SHFL.IDX PT, R75, R75, R43, 0x1c1f ;  /* 0x001c1f2b4b4b7589 */ /* 0x000e6200000e0000 */
[----:B------:R-:W-:Y:S01]  /*8e50*/  SHF.R.U64 R8, R8, 0x3, RZ ;  /* 0x0000000308087819 */ /* 0x000fe200000012ff */
[----:B------:R-:W-:Y:S01]  /*8e60*/  IMAD.X R35, RZ, RZ, R41, P2 ;  /* 0x000000ffff237224 */ /* 0x000fe200010e0629 */
[----:B------:R-:W-:Y:S02]  /*8e70*/  LOP3.LUT R60, R20, R21, RZ, 0x3c, !PT ;  /* 0x00000015143c7212 */ /* 0x000fe400078e3cff */
[----:B------:R-:W-:-:S02]  /*8e80*/  SHF.R.U64 R7, R7, 0x3, RZ ;  /* 0x0000000307077819 */ /* 0x000fc400000012ff */
[----:B------:R-:W-:Y:S01]  /*8e90*/  IADD3 R21, P2, R40, 0x9000, RZ ;  /* 0x0000900028157810 */ /* 0x000fe20007f5e0ff */
[--C-:B------:R-:W-:Y:S01]  /*8ea0*/  IMAD.X R45, RZ, RZ, R113.reuse, P5 ;  /* 0x000000ffff2d7224 */ /* 0x100fe200028e0671 */
[----:B------:R-:W-:Y:S01]  /*8eb0*/  LOP3.LUT R8, R8, R9, RZ, 0x3c, !PT ;  /* 0x0000000908087212 */ /* 0x000fe200078e3cff */
[----:B------:R-:W-:Y:S01]  /*8ec0*/  IMAD.X R47, RZ, RZ, R113, P4 ;  /* 0x000000ffff2f7224 */ /* 0x000fe200020e0671 */
[----:B------:R-:W-:Y:S01]  /*8ed0*/  LOP3.LUT R44, R7, R10, RZ, 0x3c, !PT ;  /* 0x0000000a072c7212 */ /* 0x000fe200078e3cff */
[----:B------:R-:W-:Y:S01]  /*8ee0*/  IMAD.X R9, RZ, RZ, R41, P3 ;  /* 0x000000ffff097224 */ /* 0x000fe200018e0629 */
[----:B------:R-:W-:Y:S02]  /*8ef0*/  LOP3.LUT R20, R21, 0x380, RZ, 0xc0, !PT ;  /* 0x0000038015147812 */ /* 0x000fe400078ec0ff */
[----:B0-----:R-:W-:Y:S01]  /*8f00*/  ISETP.NE.AND P3, PT, R42, 0x1, PT ;  /* 0x000000012a00780c */ /* 0x001fe20003f65270 */
[----:B------:R-:W-:Y:S01]  /*8f10*/  UPRMT UR7, UR36, 0x654, UR7 ;  /* 0x0000065424077896 */ /* 0x000fe20008000007 */
[----:B------:R-:W-:Y:S01]  /*8f20*/  IMAD.X R53, RZ, RZ, R113, P1 ;  /* 0x000000ffff357224 */ /* 0x000fe200008e0671 */
[----:B------:R-:W-:-:S02]  /*8f30*/  MOV R105, R112 ;  /* 0x0000007000697202 */ /* 0x000fc40000000f00 */
[----:B------:R-:W-:Y:S02]  /*8f40*/  MOV R60, R60 ;  /* 0x0000003c003c7202 */ /* 0x000fe40000000f00 */
[----:B------:R-:W-:Y:S02]  /*8f50*/  LOP3.LUT R5, R6, 0x380, RZ, 0xc0, !PT ;  /* 0x0000038006057812 */ /* 0x000fe400078ec0ff */
[----:B------:R-:W-:Y:S01]  /*8f60*/  LOP3.LUT R4, R11, 0x380, RZ, 0xc0, !PT ;  /* 0x000003800b047812 */ /* 0x000fe200078ec0ff */
[----:B------:R-:W-:Y:S01]  /*8f70*/  SHFL.IDX PT, R144, R144, R73, 0x1c1f ;  /* 0x001c1f4990907589 */ /* 0x000fe200000e0000 */
[----:B------:R-:W-:Y:S01]  /*8f80*/  SHF.R.U64 R20, R20, 0x3, RZ ;  /* 0x0000000314147819 */ /* 0x000fe200000012ff */
[----:B------:R-:W-:Y:S01]  /*8f90*/  SYNCS.ARRIVE.TRANS64.RED.A1T0 RZ, [UR7], RZ ;  /* 0x000000ffffff79a7 */ /* 0x000fe20008100407 */
[----:B------:R-:W-:Y:S02]  /*8fa0*/  MOV R61, R56 ;  /* 0x00000038003d7202 */ /* 0x000fe40000000f00 */
[----:B------:R-:W-:-:S02]  /*8fb0*/  MOV R112, R44 ;  /* 0x0000002c00707202 */ /* 0x000fc40000000f00 */
[----:B------:R-:W-:Y:S01]  /*8fc0*/  MOV R113, R46 ;  /* 0x0000002e00717202 */ /* 0x000fe20000000f00 */
[----:B------:R0:W-:Y:S01]  /*8fd0*/  SHFL.IDX PT, R45, R74, R43, 0x1c1f ;  /* 0x001c1f2b4a2d7589 */ /* 0x0001e200000e0000 */
[----:B------:R-:W2:Y:S03]  /*8fe0*/  LDC R56, c[0x0][0xc38] ;  /* 0x00030e00ff387b82 */ /* 0x000ea60000000800 */
[----:B------:R-:W3:Y:S01]  /*8ff0*/  SHFL.IDX PT, R46, R100, R73, 0x1c1f ;  /* 0x001c1f49642e7589 */ /* 0x000ee200000e0000 */
[----:B------:R-:W-:Y:S02]  /*9000*/  SEL R172, R123, R24, P0 ;  /* 0x000000187bac7207 */ /* 0x000fe40000000000 */
[----:B------:R-:W-:Y:S01]  /*9010*/  SEL R108, R24, R123, P0 ;  /* 0x0000007b186c7207 */ /* 0x000fe20000000000 */
[----:B------:R-:W4:Y:S01]  /*9020*/  SHFL.IDX PT, R95, R95, R43, 0x1c1f ;  /* 0x001c1f2b5f5f7589 */ /* 0x000f2200000e0000 */
[----:B------:R-:W-:Y:S01]  /*9030*/  LOP3.LUT R24, R29, 0x380, RZ, 0xc0, !PT ;  /* 0x000003801d187812 */ /* 0x000fe200078ec0ff */
[----:B0-----:R-:W0:Y:S01]  /*9040*/  @P3 LDC R74, c[0x0][0xbec] ;  /* 0x0002fb00ff4a3b82 */ /* 0x001e220000000800 */
[----:B------:R-:W-:Y:S01]  /*9050*/  SHF.R.U64 R5, R5, 0x3, RZ ;  /* 0x0000000305057819 */ /* 0x000fe200000012ff */
[----:B------:R-:W-:Y:S01]  /*9060*/  SHFL.IDX PT, R116, R116, R73, 0x1c1f ;  /* 0x001c1f4974747589 */ /* 0x000fe200000e0000 */
[----:B------:R-:W-:-:S02]  /*9070*/  SHF.R.U64 R4, R4, 0x3, RZ ;  /* 0x0000000304047819 */ /* 0x000fc400000012ff */
[----:B------:R-:W-:Y:S01]  /*9080*/  LOP3.LUT R20, R20, R21, RZ, 0x3c, !PT ;  /* 0x0000001514147212 */ /* 0x000fe200078e3cff */
[----:B------:R-:W4:Y:S01]  /*9090*/  SHFL.IDX PT, R77, R77, R43, 0x1c1f ;  /* 0x001c1f2b4d4d7589 */ /* 0x000f2200000e0000 */
[----:B------:R-:W-:Y:S01]  /*90a0*/  IMAD.X R21, RZ, RZ, R41, P2 ;  /* 0x000000ffff157224 */ /* 0x000fe200010e0629 */
[----:B------:R-:W-:Y:S02]  /*90b0*/  IADD3 R101, P2, R40, 0xf000, RZ ;  /* 0x0000f00028657810 */ /* 0x000fe40007f5e0ff */
[----:B------:R-:W-:Y:S02]  /*90c0*/  SHF.R.U64 R24, R24, 0x3, RZ ;  /* 0x0000000318187819 */ /* 0x000fe400000012ff */
[----:B------:R-:W-:Y:S02]  /*90d0*/  LOP3.LUT R48, R5, R6, RZ, 0x3c, !PT ;  /* 0x0000000605307212 */ /* 0x000fe400078e3cff */
[----:B------:R-:W-:Y:S02]  /*90e0*/  LOP3.LUT R50, R4, R11, RZ, 0x3c, !PT ;  /* 0x0000000b04327212 */ /* 0x000fe400078e3cff */
[----:B------:R-:W-:-:S02]  /*90f0*/  LOP3.LUT R10, R101, 0x380, RZ, 0xc0, !PT ;  /* 0x00000380650a7812 */ /* 0x000fc400078ec0ff */
[----:B------:R-:W-:Y:S02]  /*9100*/  SEL R162, R102, R103, P0 ;  /* 0x0000006766a27207 */ /* 0x000fe40000000000 */
[----:B------:R-:W-:Y:S02]  /*9110*/  SEL R174, R131, R30, P0 ;  /* 0x0000001e83ae7207 */ /* 0x000fe40000000000 */
[----:B------:R-:W-:Y:S02]  /*9120*/  SEL R111, R30, R131, P0 ;  /* 0x000000831e6f7207 */ /* 0x000fe40000000000 */
[----:B------:R-:W-:Y:S02]  /*9130*/  SEL R102, R103, R102, P0 ;  /* 0x0000006667667207 */ /* 0x000fe40000000000 */
[----:B------:R-:W-:Y:S02]  /*9140*/  LOP3.LUT R68, R24, R29, RZ, 0x3c, !PT ;  /* 0x0000001d18447212 */ /* 0x000fe400078e3cff */
[----:B------:R-:W-:-:S02]  /*9150*/  MOV R131, R48 ;  /* 0x0000003000837202 */ /* 0x000fc40000000f00 */
[----:B------:R-:W-:Y:S02]  /*9160*/  MOV R133, R50 ;  /* 0x0000003200857202 */ /* 0x000fe40000000f00 */
[----:B------:R-:W-:Y:S02]  /*9170*/  SEL R120, R33, R32, P0 ;  /* 0x0000002021787207 */ /* 0x000fe40000000000 */
[----:B------:R-:W-:Y:S02]  /*9180*/  SEL R164, R110, R107, P0 ;  /* 0x0000006b6ea47207 */ /* 0x000fe40000000000 */
[----:B------:R-:W-:Y:S02]  /*9190*/  SEL R103, R107, R110, P0 ;  /* 0x0000006e6b677207 */ /* 0x000fe40000000000 */
[----:B------:R-:W-:Y:S02]  /*91a0*/  SEL R168, R119, R106, P0 ;  /* 0x0000006a77a87207 */ /* 0x000fe40000000000 */
[----:B------:R-:W-:-:S02]  /*91b0*/  MOV R62, R62 ;  /* 0x0000003e003e7202 */ /* 0x000fc40000000f00 */
[----:B-1----:R-:W-:Y:S02]  /*91c0*/  SEL R48, R114, R75, P0 ;  /* 0x0000004b72307207 */ /* 0x002fe40000000000 */
[----:B------:R-:W-:Y:S01]  /*91d0*/  SEL R50, R75, R114, P0 ;  /* 0x000000724b327207 */ /* 0x000fe20000000000 */
[----:B------:R-:W-:Y:S01]  /*91e0*/  SHFL.IDX PT, R146, R146, R73, 0x1c1f ;  /* 0x001c1f4992927589 */ /* 0x000fe200000e0000 */
[----:B------:R-:W-:Y:S01]  /*91f0*/  SEL R79, R32, R33, P0 ;  /* 0x00000021204f7207 */ /* 0x000fe20000000000 */
[----:B------:R-:W1:Y:S01]  /*9200*/  @P3 LDC R75, c[0x0][0xbf0] ;  /* 0x0002fc00ff4b3b82 */ /* 0x000e620000000800 */
[----:B------:R-:W-:Y:S01]  /*9210*/  SEL R106, R106, R119, P0 ;  /* 0x000000776a6a7207 */ /* 0x000fe20000000000 */
[----:B------:R-:W-:Y:S01]  /*9220*/  SHFL.IDX PT, R148, R148, R73, 0x1c1f ;  /* 0x001c1f4994947589 */ /* 0x000fe200000e0000 */
[----:B------:R-:W-:Y:S02]  /*9230*/  SEL R170, R127, R28, P0 ;  /* 0x0000001c7faa7207 */ /* 0x000fe40000000000 */
[----:B------:R-:W-:Y:S01]  /*9240*/  SEL R110, R28, R127, P0 ;  /* 0x0000007f1c6e7207 */ /* 0x000fe20000000000 */
[----:B------:R-:W0:Y:S01]  /*9250*/  SHFL.IDX PT, R91, R91, R43, 0x1c1f ;  /* 0x001c1f2b5b5b7589 */ /* 0x000e2200000e0000 */
[----:B------:R-:W-:-:S02]  /*9260*/  SHF.R.U64 R10, R10, 0x3, RZ ;  /* 0x000000030a0a7819 */ /* 0x000fc400000012ff */
[----:B------:R-:W-:Y:S02]  /*9270*/  MOV R63, R54 ;  /* 0x00000036003f7202 */ /* 0x000fe40000000f00 */
[----:B------:R-:W-:Y:S01]  /*9280*/  LOP3.LUT R12, R13, 0x380, RZ, 0xc0, !PT ;  /* 0x000003800d0c7812 */ /* 0x000fe200078ec0ff */
[----:B------:R-:W0:Y:S01]  /*9290*/  SHFL.IDX PT, R55, R92, R43, 0x1c1f ;  /* 0x001c1f2b5c377589 */ /* 0x000e2200000e0000 */
[----:B------:R-:W-:Y:S02]  /*92a0*/  IADD3 R39, P4, R40, 0x1000, RZ ;  /* 0x0000100028277810 */ /* 0x000fe40007f9e0ff */
[----:B------:R-:W-:Y:S01]  /*92b0*/  MOV R76, R68 ;  /* 0x00000044004c7202 */ /* 0x000fe20000000f00 */
[----:B------:R-:W-:Y:S01]  /*92c0*/  SHFL.IDX PT, R118, R118, R73, 0x1c1f ;  /* 0x001c1f4976767589 */ /* 0x000fe200000e0000 */
[----:B------:R-:W-:Y:S02]  /*92d0*/  MOV R68, R66 ;  /* 0x0000004200447202 */ /* 0x000fe40000000f00 */
[----:B------:R-:W-:Y:S01]  /*92e0*/  LOP3.LUT R10, R10, R101, RZ, 0x3c, !PT ;  /* 0x000000650a0a7212 */ /* 0x000fe200078e3cff */
[----:B------:R-:W-:Y:S01]  /*92f0*/  SHFL.IDX PT, R67, R132, R73, 0x1c1f ;  /* 0x001c1f4984437589 */ /* 0x000fe200000e0000 */
[----:B------:R-:W-:-:S02]  /*9300*/  MOV R72, R70 ;  /* 0x0000004600487202 */ /* 0x000fc40000000f00 */
[----:B------:R-:W-:Y:S01]  /*9310*/  MOV R69, R64 ;  /* 0x0000004000457202 */ /* 0x000fe20000000f00 */
[----:B------:R-:W-:Y:S01]  /*9320*/  SHFL.IDX PT, R100, R134, R73, 0x1c1f ;  /* 0x001c1f4986647589 */ /* 0x000fe200000e0000 */
[----:B------:R-:W-:Y:S02]  /*9330*/  SHF.R.U64 R12, R12, 0x3, RZ ;  /* 0x000000030c0c7819 */ /* 0x000fe400000012ff */
[----:B------:R-:W-:Y:S01]  /*9340*/  LOP3.LUT R38, R39, 0x380, RZ, 0xc0, !PT ;  /* 0x0000038027267812 */ /* 0x000fe200078ec0ff */
[----:B------:R-:W1:Y:S04]  /*9350*/  SHFL.IDX PT, R57, R78, R43, 0x1c1f ;  /* 0x001c1f2b4e397589 */ /* 0x000e6800000e0000 */
[----:B------:R-:W-:Y:S04]  /*9360*/  SHFL.IDX PT, R120, R120, R73, 0x1c1f ;  /* 0x001c1f4978787589 */ /* 0x000fe800000e0000 */
        /* <DEDUP_REMOVED lines=24> */
[----:B------:R-:W1:Y:S01]  /*94f0*/  SHFL.IDX PT, R93, R93, R43, 0x1c1f ;  /* 0x001c1f2b5d5d7589 */ /* 0x000e6200000e0000 */
[----:B------:R-:W-:-:S03]  /*9500*/  LOP3.LUT R52, R12, R13, RZ, 0x3c, !PT ;  /* 0x0000000d0c347212 */ /* 0x000fc600078e3cff */
[----:B------:R-:W1:Y:S01]  /*9510*/  SHFL.IDX PT, R79, R79, R43, 0x1c1f ;  /* 0x001c1f2b4f4f7589 */ /* 0x000e6200000e0000 */
[----:B------:R-:W-:-:S03]  /*9520*/  SHF.R.U64 R38, R38, 0x3, RZ ;  /* 0x0000000326267819 */ /* 0x000fc600000012ff */
        /* <DEDUP_REMOVED lines=9> */
[----:B------:R-:W1:Y:S04]  /*95c0*/  SHFL.IDX PT, R125, R94, R43, 0x1c1f ;  /* 0x001c1f2b5e7d7589 */ /* 0x000e6800000e0000 */
[----:B------:R-:W1:Y:S04]  /*95d0*/  SHFL.IDX PT, R85, R96, R43, 0x1c1f ;  /* 0x001c1f2b60557589 */ /* 0x000e6800000e0000 */
[----:B------:R-:W1:Y:S04]  /*95e0*/  SHFL.IDX PT, R97, R97, R43, 0x1c1f ;  /* 0x001c1f2b61617589 */ /* 0x000e6800000e0000 */
[----:B------:R-:W1:Y:S04]  /*95f0*/  SHFL.IDX PT, R127, R98, R43, 0x1c1f ;  /* 0x001c1f2b627f7589 */ /* 0x000e6800000e0000 */
[----:B------:R-:W1:Y:S04]  /*9600*/  SHFL.IDX PT, R99, R99, R43, 0x1c1f ;  /* 0x001c1f2b63637589 */ /* 0x000e6800000e0000 */
[----:B------:R-:W1:Y:S04]  /*9610*/  SHFL.IDX PT, R87, R102, R43, 0x1c1f ;  /* 0x001c1f2b66577589 */ /* 0x000e6800000e0000 */
[----:B------:R-:W1:Y:S04]  /*9620*/  SHFL.IDX PT, R103, R103, R43, 0x1c1f ;  /* 0x001c1f2b67677589 */ /* 0x000e6800000e0000 */
[----:B------:R-:W1:Y:S04]  /*9630*/  SHFL.IDX PT, R129, R104, R43, 0x1c1f ;  /* 0x001c1f2b68817589 */ /* 0x000e6800000e0000 */
[----:B------:R-:W-:Y:S04]  /*9640*/  SHFL.IDX PT, R106, R106, R43, 0x1c1f ;  /* 0x001c1f2b6a6a7589 */ /* 0x000fe800000e0000 */
[----:B------:R-:W1:Y:S04]  /*9650*/  SHFL.IDX PT, R108, R108, R43, 0x1c1f ;  /* 0x001c1f2b6c6c7589 */ /* 0x000e6800000e0000 */
[----:B------:R-:W1:Y:S04]  /*9660*/  SHFL.IDX PT, R110, R110, R43, 0x1c1f ;  /* 0x001c1f2b6e6e7589 */ /* 0x000e6800000e0000 */
[----:B------:R4:W1:Y:S01]  /*9670*/  SHFL.IDX PT, R111, R111, R43, 0x1c1f ;  /* 0x001c1f2b6f6f7589 */ /* 0x00086200000e0000 */
[----:B------:R-:W-:Y:S01]  /*9680*/  IADD3 R31, P1, R40, 0x4000, RZ ;  /* 0x00004000281f7810 */ /* 0x000fe20007f3e0ff */
[----:B------:R-:W-:Y:S01]  /*9690*/  UIMAD UR10, UR5, UR4, UR42 ;  /* 0x00000004050a72a4 */ /* 0x000fe2000f8e022a */
[----:B---3--:R-:W-:-:S02]  /*96a0*/  SEL R44, R46, R45, P0 ;  /* 0x0000002d2e2c7207 */ /* 0x008fc40000000000 */
[----:B------:R-:W-:Y:S01]  /*96b0*/  SEL R46, R45, R46, P0 ;  /* 0x0000002e2d2e7207 */ /* 0x000fe20000000000 */
[----:B----4-:R-:W-:Y:S01]  /*96c0*/  IMAD R43, RZ, RZ, -UR42 ;  /* 0x8000002aff2b7e24 */ /* 0x010fe2000f8e02ff */
[----:B------:R-:W-:-:S03]  /*96d0*/  LOP3.LUT R38, R38, R39, RZ, 0x3c, !PT ;  /* 0x0000002726267212 */ /* 0x000fc600078e3cff */
[----:B--2---:R-:W-:Y:S01]  /*96e0*/  IMAD R43, R56, R43, UR41 ;  /* 0x00000029382b7e24 */ /* 0x004fe2000f8e022b */
[----:B------:R-:W-:Y:S01]  /*96f0*/  MOV R65, R52 ;  /* 0x0000003400417202 */ /* 0x000fe20000000f00 */
[----:B------:R-:W-:Y:S01]  /*9700*/  IMAD.X R39, RZ, RZ, R41, P4 ;  /* 0x000000ffff277224 */ /* 0x000fe200020e0629 */
[----:B------:R-:W-:Y:S01]  /*9710*/  SEL R45, R144, R95, P0 ;  /* 0x0000005f902d7207 */ /* 0x000fe20000000000 */
[----:B------:R-:W-:Y:S01]  /*9720*/  USHF.R.S32.HI UR7, URZ, 0x1f, UR10 ;  /* 0x0000001f3f077899 */ /* 0x000fe2000801140a */
[----:B------:R-:W-:Y:S01]  /*9730*/  SEL R47, R95, R144, P0 ;  /* 0x000000905f2f7207 */ /* 0x000fe20000000000 */
[----:B------:R-:W-:Y:S01]  /*9740*/  BAR.SYNC.DEFER_BLOCKING 0x1, 0x100 ;  /* 0x0044000000007b1d */ /* 0x000fe20000010000 */
[----:B------:R-:W-:Y:S02]  /*9750*/  LOP3.LUT R30, R31, 0x380, RZ, 0xc0, !PT ;  /* 0x000003801f1e7812 */ /* 0x000fe400078ec0ff */
[----:B------:R-:W-:Y:S02]  /*9760*/  SEL R52, R116, R77, P0 ;  /* 0x0000004d74347207 */ /* 0x000fe40000000000 */
[----:B------:R-:W-:Y:S01]  /*9770*/  SEL R54, R77, R116, P0 ;  /* 0x000000744d367207 */ /* 0x000fe20000000000 */
[----:B------:R-:W-:Y:S01]  /*9780*/  IMAD R77, R43, 0x80, R234 ;  /* 0x000000802b4d7824 */ /* 0x000fe200078e02ea */
[----:B------:R-:W-:Y:S01]  /*9790*/  IADD3 R27, P4, R40, 0x7000, RZ ;  /* 0x00007000281b7810 */ /* 0x000fe20007f9e0ff */
[----:B------:R-:W-:Y:S01]  /*97a0*/  UIMAD UR6, UR7, UR8, URZ ;  /* 0x00000008070672a4 */ /* 0x000fe2000f8e023f */
[----:B------:R-:W-:-:S02]  /*97b0*/  SHF.R.U64 R30, R30, 0x3, RZ ;  /* 0x000000031e1e7819 */ /* 0x000fc400000012ff */
[----:B------:R-:W-:Y:S01]  /*97c0*/  LOP3.LUT R26, R27, 0x380, RZ, 0xc0, !PT ;  /* 0x000003801b1a7812 */ /* 0x000fe200078ec0ff */
[----:B------:R-:W-:Y:S01]  /*97d0*/  UIMAD.WIDE.U32 UR4, UR10, UR8, URZ ;  /* 0x000000080a0472a5 */ /* 0x000fe2000f8e003f */
[----:B------:R-:W-:Y:S01]  /*97e0*/  LOP3.LUT R30, R30, R31, RZ, 0x3c, !PT ;  /* 0x0000001f1e1e7212 */ /* 0x000fe200078e3cff */
[----:B------:R-:W-:Y:S01]  /*97f0*/  UIMAD UR6, UR10, UR9, UR6 ;  /* 0x000000090a0672a4 */ /* 0x000fe2000f8e0206 */
[----:B------:R-:W-:Y:S01]  /*9800*/  IMAD.X R31, RZ, RZ, R41, P1 ;  /* 0x000000ffff1f7224 */ /* 0x000fe200008e0629 */
[----:B------:R-:W-:Y:S01]  /*9810*/  SHF.R.U64 R26, R26, 0x3, RZ ;  /* 0x000000031a1a7819 */ /* 0x000fe200000012ff */
[----:B------:R-:W-:Y:S01]  /*9820*/  USHF.R.S32.HI UR11, URZ, 0x1f, UR40 ;  /* 0x0000001f3f0b7899 */ /* 0x000fe20008011428 */
[----:B------:R-:W-:Y:S01]  /*9830*/  IADD3 R25, P1, R40, 0xa000, RZ ;  /* 0x0000a00028197810 */ /* 0x000fe20007f3e0ff */
[----:B------:R-:W-:Y:S01]  /*9840*/  ULDC.64 UR8, c[0x0][0xb98] ;  /* 0x0002e60000087ab9 */ /* 0x000fe20000000a00 */
[----:B------:R2:W-:Y:S01]  /*9850*/  STSM.16.M88.4 [R105], R44 ;  /* 0x0000002c69007844 */ /* 0x0005e20000000200 */
[----:B------:R-:W-:Y:S01]  /*9860*/  MOV R137, R58 ;  /* 0x0000003a00897202 */ /* 0x000fe20000000f00 */
[----:B------:R-:W-:Y:S01]  /*9870*/  UIADD3 UR5, UR5, UR6, URZ ;  /* 0x0000000605057290 */ /* 0x000fe2000fffe03f */
[----:B0-----:R-:W-:-:S02]  /*9880*/  SEL R49, R146, R91, P0 ;  /* 0x0000005b92317207 */ /* 0x001fc40000000000 */
[----:B------:R-:W-:Y:S02]  /*9890*/  SEL R51, R91, R146, P0 ;  /* 0x000000925b337207 */ /* 0x000fe40000000000 */
[----:B------:R-:W-:Y:S01]  /*98a0*/  SEL R53, R148, R55, P0 ;  /* 0x0000003794357207 */ /* 0x000fe20000000000 */
[----:B------:R-:W-:Y:S01]  /*98b0*/  UIMAD UR6, UR11, UR8, URZ ;  /* 0x000000080b0672a4 */ /* 0x000fe2000f8e023f */
[----:B------:R-:W-:Y:S01]  /*98c0*/  SEL R55, R55, R148, P0 ;  /* 0x0000009437377207 */ /* 0x000fe20000000000 */
[----:B--2---:R-:W-:-:S04]  /*98d0*/  @P3 IMAD.HI.U32 R44, R77, R74, RZ ;  /* 0x0000004a4d2c3227 */ /* 0x004fc800078e00ff */
[----:B------:R-:W-:Y:S01]  /*98e0*/  IMAD.MOV.U32 R74, RZ, RZ, R77 ;  /* 0x000000ffff4a7224 */ /* 0x000fe200078e004d */
[----:B-1----:R-:W-:Y:S02]  /*98f0*/  @P3 SHF.R.U32.HI R74, RZ, R75, R44 ;  /* 0x0000004bff4a3219 */ /* 0x002fe4000001162c */
[----:B------:R-:W-:Y:S01]  /*9900*/  LOP3.LUT R26, R26, R27, RZ, 0x3c, !PT ;  /* 0x0000001b1a1a7212 */ /* 0x000fe200078e3cff */
[----:B------:R-:W-:Y:S01]  /*9910*/  IMAD.X R27, RZ, RZ, R41, P4 ;  /* 0x000000ffff1b7224 */ /* 0x000fe200020e0629 */
[----:B------:R-:W-:Y:S01]  /*9920*/  LOP3.LUT R24, R25, 0x380, RZ, 0xc0, !PT ;  /* 0x0000038019187812 */ /* 0x000fe200078ec0ff */
[----:B------:R-:W-:Y:S01]  /*9930*/  IMAD.MOV R75, RZ, RZ, -R74 ;  /* 0x000000ffff4b7224 */ /* 0x000fe200078e0a4a */
[----:B------:R-:W-:Y:S02]  /*9940*/  SEL R56, R118, R57, P0 ;  /* 0x0000003976387207 */ /* 0x000fe40000000000 */
[----:B------:R-:W-:Y:S01]  /*9950*/  SEL R58, R57, R118, P0 ;  /* 0x00000076393a7207 */ /* 0x000fe20000000000 */
[----:B------:R0:W-:Y:S01]  /*9960*/  STSM.16.M88.4 [R137], R48 ;  /* 0x0000003089007844 */ /* 0x0001e20000000200 */
[----:B------:R-:W-:-:S02]  /*9970*/  IADD3 R7, P4, R40, 0xd000, RZ ;  /* 0x0000d00028077810 */ /* 0x000fc40007f9e0ff */
[----:B------:R-:W-:Y:S02]  /*9980*/  SEL R57, R150, R93, P0 ;  /* 0x0000005d96397207 */ /* 0x000fe40000000000 */
[----:B------:R-:W-:Y:S01]  /*9990*/  SEL R59, R93, R150, P0 ;  /* 0x000000965d3b7207 */ /* 0x000fe20000000000 */
[----:B------:R1:W-:Y:S01]  /*99a0*/  STSM.16.M88.4 [R135], R52 ;  /* 0x0000003487007844 */ /* 0x0003e20000000200 */
[----:B------:R-:W-:Y:S01]  /*99b0*/  SEL R44, R120, R79, P0 ;  /* 0x0000004f782c7207 */ /* 0x000fe20000000000 */
[----:B------:R-:W-:Y:S01]  /*99c0*/  UIMAD UR6, UR40, UR9, UR6 ;  /* 0x00000009280672a4 */ /* 0x000fe2000f8e0206 */
[----:B------:R-:W-:Y:S02]  /*99d0*/  SEL R46, R79, R120, P0 ;  /* 0x000000784f2e7207 */ /* 0x000fe40000000000 */
[----:B------:R-:W-:Y:S02]  /*99e0*/  SEL R45, R152, R125, P0 ;  /* 0x0000007d982d7207 */ /* 0x000fe40000000000 */
[----:B------:R-:W-:Y:S01]  /*99f0*/  SEL R47, R125, R152, P0 ;  /* 0x000000987d2f7207 */ /* 0x000fe20000000000 */
[----:B------:R-:W-:Y:S01]  /*9a00*/  UIMAD.WIDE.U32 UR4, UR40, UR8, UR4 ;  /* 0x00000008280472a5 */ /* 0x000fe2000f8e0004 */
[----:B------:R-:W-:-:S02]  /*9a10*/  SHF.R.U64 R24, R24, 0x3, RZ ;  /* 0x0000000318187819 */ /* 0x000fc400000012ff */
[----:B0-----:R-:W-:Y:S02]  /*9a20*/  SEL R48, R122, R115, P0 ;  /* 0x000000737a307207 */ /* 0x001fe40000000000 */
[----:B------:R-:W-:Y:S02]  /*9a30*/  SEL R50, R115, R122, P0 ;  /* 0x0000007a73327207 */ /* 0x000fe40000000000 */
[----:B------:R-:W-:Y:S02]  /*9a40*/  SEL R49, R154, R85, P0 ;  /* 0x000000559a317207 */ /* 0x000fe40000000000 */
[----:B------:R-:W-:Y:S01]  /*9a50*/  SEL R51, R85, R154, P0 ;  /* 0x0000009a55337207 */ /* 0x000fe20000000000 */
[----:B------:R-:W-:Y:S01]  /*9a60*/  IMAD R75, R42, R75, R77 ;  /* 0x0000004b2a4b7224 */ /* 0x000fe200078e024d */
[----:B-1----:R-:W-:Y:S02]  /*9a70*/  SEL R52, R124, R81, P0 ;  /* 0x000000517c347207 */ /* 0x002fe40000000000 */
[----:B------:R-:W-:-:S02]  /*9a80*/  SEL R54, R81, R124, P0 ;  /* 0x0000007c51367207 */ /* 0x000fc40000000000 */
[----:B------:R-:W-:Y:S02]  /*9a90*/  SEL R53, R156, R97, P0 ;  /* 0x000000619c357207 */ /* 0x000fe40000000000 */
[----:B------:R-:W-:Y:S01]  /*9aa0*/  SEL R55, R97, R156, P0 ;  /* 0x0000009c61377207 */ /* 0x000fe20000000000 */
[----:B------:R-:W-:Y:S01]  /*9ab0*/  STSM.16.M88.4 [R133], R56 ;  /* 0x0000003885007844 */ /* 0x000fe20000000200 */
[----:B------:R-:W-:Y:S02]  /*9ac0*/  LOP3.LUT R6, R7, 0x380, RZ, 0xc0, !PT ;  /* 0x0000038007067812 */ /* 0x000fe400078ec0ff */
[C---:B------:R-:W-:Y:S01]  /*9ad0*/  IADD3 R33, P6, R40.reuse, 0x5000, RZ ;  /* 0x0000500028217810 */ /* 0x040fe20007fde0ff */
[----:B------:R-:W-:Y:S01]  /*9ae0*/  STSM.16.M88.4 [R131], R44 ;  /* 0x0000002c83007844 */ /* 0x000fe20000000200 */
[----:B------:R-:W-:Y:S01]  /*9af0*/  IADD3 R29, P5, R40, 0x6000, RZ ;  /* 0x00006000281d7810 */ /* 0x000fe20007fbe0ff */
[----:B------:R-:W-:Y:S01]  /*9b00*/  IMAD.U32 R78, RZ, RZ, UR6 ;  /* 0x00000006ff4e7e24 */ /* 0x000fe2000f8e00ff */
[----:B------:R-:W-:Y:S01]  /*9b10*/  LOP3.LUT R24, R24, R25, RZ, 0x3c, !PT ;  /* 0x0000001918187212 */ /* 0x000fe200078e3cff */
[----:B------:R-:W-:Y:S01]  /*9b20*/  STSM.16.M88.4 [R113], R48 ;  /* 0x0000003071007844 */ /* 0x000fe20000000200 */
[----:B------:R-:W-:Y:S01]  /*9b30*/  SHF.R.U64 R6, R6, 0x3, RZ ;  /* 0x0000000306067819 */ /* 0x000fe200000012ff */
[----:B------:R-:W-:Y:S01]  /*9b40*/  IMAD.X R25, RZ, RZ, R41, P1 ;  /* 0x000000ffff197224 */ /* 0x000fe200008e0629 */
[----:B------:R-:W-:Y:S01]  /*9b50*/  LOP3.LUT R32, R33, 0x380, RZ, 0xc0, !PT ;  /* 0x0000038021207812 */ /* 0x000fe200078ec0ff */
[----:B------:R0:W-:Y:S01]  /*9b60*/  STSM.16.M88.4 [R112], R52 ;  /* 0x0000003470007844 */ /* 0x0001e20000000200 */
[----:B------:R-:W-:Y:S01]  /*9b70*/  LOP3.LUT R28, R29, 0x380, RZ, 0xc0, !PT ;  /* 0x000003801d1c7812 */ /* 0x000fe200078ec0ff */
[----:B------:R-:W-:Y:S01]  /*9b80*/  ULDC.64 UR8, c[0x0][0xb88] ;  /* 0x0002e20000087ab9 */ /* 0x000fe20000000a00 */
[----:B------:R-:W-:Y:S01]  /*9b90*/  LOP3.LUT R6, R6, R7, RZ, 0x3c, !PT ;  /* 0x0000000706067212 */ /* 0x000fe200078e3cff */
[----:B------:R-:W-:Y:S01]  /*9ba0*/  ULDC UR6, c[0x0][0xa88] ;  /* 0x0002a20000067ab9 */ /* 0x000fe20000000800 */
[----:B------:R-:W-:-:S02]  /*9bb0*/  LOP3.LUT R7, R40, 0x380, RZ, 0xc0, !PT ;  /* 0x0000038028077812 */ /* 0x000fc400078ec0ff */
[----:B------:R-:W-:Y:S02]  /*9bc0*/  SHF.R.U64 R32, R32, 0x3, RZ ;  /* 0x0000000320207819 */ /* 0x000fe400000012ff */
[----:B------:R-:W-:Y:S02]  /*9bd0*/  SHF.R.U64 R28, R28, 0x3, RZ ;  /* 0x000000031c1c7819 */ /* 0x000fe400000012ff */
[----:B0-----:R-:W-:Y:S02]  /*9be0*/  SHF.R.S32.HI R53, RZ, 0x1f, R74 ;  /* 0x0000001fff357819 */ /* 0x001fe4000001144a */
[----:B------:R-:W-:Y:S02]  /*9bf0*/  SHF.R.S32.HI R54, RZ, 0x1f, R75 ;  /* 0x0000001fff367819 */ /* 0x000fe4000001144b */
[----:B------:R-:W-:Y:S02]  /*9c00*/  IADD3 R52, P1, R74, UR4, RZ ;  /* 0x000000044a347c10 */ /* 0x000fe4000ff3e0ff */
[----:B------:R-:W-:Y:S01]  /*9c10*/  SEL R56, R126, R117, P0 ;  /* 0x000000757e387207 */ /* 0x000fe20000000000 */
[----:B------:R-:W-:Y:S01]  /*9c20*/  IMAD R54, R54, UR8, RZ ;  /* 0x0000000836367c24 */ /* 0x000fe2000f8e02ff */
[----:B------:R-:W-:Y:S01]  /*9c30*/  IADD3.X R53, R53, UR5, R78, P1, !PT ;  /* 0x0000000535357c10 */ /* 0x000fe20008ffe44e */
[----:B------:R-:W-:Y:S01]  /*9c40*/  ULDC.64 UR4, c[0x0][0xb50] ;  /* 0x0002d40000047ab9 */ /* 0x000fe20000000a00 */
[----:B------:R-:W-:-:S02]  /*9c50*/  SEL R58, R117, R126, P0 ;  /* 0x0000007e753a7207 */ /* 0x000fc40000000000 */
[----:B------:R-:W-:Y:S02]  /*9c60*/  SEL R57, R158, R127, P0 ;  /* 0x0000007f9e397207 */ /* 0x000fe40000000000 */
[----:B------:R-:W-:Y:S02]  /*9c70*/  SEL R59, R127, R158, P0 ;  /* 0x0000009e7f3b7207 */ /* 0x000fe40000000000 */
[----:B------:R-:W-:Y:S02]  /*9c80*/  SEL R44, R128, R83, P0 ;  /* 0x00000053802c7207 */ /* 0x000fe40000000000 */
[----:B------:R-:W-:Y:S02]  /*9c90*/  SEL R46, R83, R128, P0 ;  /* 0x00000080532e7207 */ /* 0x000fe40000000000 */
[----:B------:R-:W-:Y:S02]  /*9ca0*/  SEL R45, R160, R99, P0 ;  /* 0x00000063a02d7207 */ /* 0x000fe40000000000 */
[----:B------:R-:W-:Y:S01]  /*9cb0*/  SEL R47, R99, R160, P0 ;  /* 0x000000a0632f7207 */ /* 0x000fe20000000000 */
[----:B------:R-:W-:Y:S01]  /*9cc0*/  IMAD R55, R75, UR9, R54 ;  /* 0x000000094b377c24 */ /* 0x000fe2000f8e0236 */
[----:B------:R-:W-:Y:S01]  /*9cd0*/  SHF.R.U64 R7, R7, 0x3, RZ ;  /* 0x0000000307077819 */ /* 0x000fe200000012ff */
[----:B------:R-:W-:Y:S01]  /*9ce0*/  IMAD.WIDE.U32 R52, R75, UR8, R52 ;  /* 0x000000084b347c25 */ /* 0x000fe2000f8e0034 */
[----:B------:R-:W-:-:S02]  /*9cf0*/  LOP3.LUT R32, R32, R33, RZ, 0x3c, !PT ;  /* 0x0000002120207212 */ /* 0x000fc400078e3cff */
[----:B------:R-:W-:Y:S01]  /*9d00*/  LOP3.LUT R28, R28, R29, RZ, 0x3c, !PT ;  /* 0x0000001d1c1c7212 */ /* 0x000fe200078e3cff */
[--C-:B------:R-:W-:Y:S01]  /*9d10*/  IMAD.X R33, RZ, RZ, R41.reuse, P6 ;  /* 0x000000ffff217224 */ /* 0x100fe200030e0629 */
[C---:B------:R-:W-:Y:S01]  /*9d20*/  IADD3 R13, P6, R40.reuse, 0xb000, RZ ;  /* 0x0000b000280d7810 */ /* 0x040fe20007fde0ff */
[--C-:B------:R-:W-:Y:S01]  /*9d30*/  IMAD.X R29, RZ, RZ, R41.reuse, P5 ;  /* 0x000000ffff1d7224 */ /* 0x100fe200028e0629 */
[----:B------:R-:W-:Y:S01]  /*9d40*/  IADD3 R5, P5, R40, 0xc000, RZ ;  /* 0x0000c00028057810 */ /* 0x000fe20007fbe0ff */
[----:B------:R-:W-:Y:S01]  /*9d50*/  STSM.16.M88.4 [R65], R56 ;  /* 0x0000003841007844 */ /* 0x000fe20000000200 */
[----:B------:R-:W-:Y:S01]  /*9d60*/  LOP3.LUT R40, R7, R40, RZ, 0x3c, !PT ;  /* 0x0000002807287212 */ /* 0x000fe200078e3cff */
[----:B------:R-:W-:Y:S01]  /*9d70*/  IMAD.X R7, RZ, RZ, R41, P4 ;  /* 0x000000ffff077224 */ /* 0x000fe200020e0629 */
[----:B------:R-:W-:Y:S01]  /*9d80*/  SEL R48, R130, R119, P0 ;  /* 0x0000007782307207 */ /* 0x000fe20000000000 */
[----:B------:R0:W-:Y:S01]  /*9d90*/  STSM.16.M88.4 [R63], R44 ;  /* 0x0000002c3f007844 */ /* 0x0001e20000000200 */
[----:B------:R-:W-:-:S02]  /*9da0*/  SEL R50, R119, R130, P0 ;  /* 0x0000008277327207 */ /* 0x000fc40000000000 */
[----:B------:R-:W-:Y:S02]  /*9db0*/  SEL R49, R162, R87, P0 ;  /* 0x00000057a2317207 */ /* 0x000fe40000000000 */
[----:B------:R-:W-:Y:S02]  /*9dc0*/  SEL R51, R87, R162, P0 ;  /* 0x000000a257337207 */ /* 0x000fe40000000000 */
[----:B------:R-:W-:Y:S02]  /*9dd0*/  SEL R80, R67, R132, P0 ;  /* 0x0000008443507207 */ /* 0x000fe40000000000 */
[----:B------:R-:W-:Y:S02]  /*9de0*/  SEL R82, R132, R67, P0 ;  /* 0x0000004384527207 */ /* 0x000fe40000000000 */
[----:B------:R-:W-:Y:S02]  /*9df0*/  SEL R81, R164, R103, P0 ;  /* 0x00000067a4517207 */ /* 0x000fe40000000000 */
[----:B------:R-:W-:Y:S01]  /*9e00*/  SEL R83, R103, R164, P0 ;  /* 0x000000a467537207 */ /* 0x000fe20000000000 */
[----:B------:R-:W-:Y:S01]  /*9e10*/  IMAD R104, R42, UR6, RZ ;  /* 0x000000062a687c24 */ /* 0x000fe2000f8e02ff */
[----:B------:R-:W-:Y:S01]  /*9e20*/  LOP3.LUT P1, RZ, R23, 0x3, RZ, 0xc0, !PT ;  /* 0x0000000317ff7812 */ /* 0x000fe2000782c0ff */
[----:B0-----:R-:W-:Y:S01]  /*9e30*/  IMAD.IADD R47, R53, 0x1, R55 ;  /* 0x00000001352f7824 */ /* 0x001fe200078e0237 */
[C---:B------:R-:W-:Y:S01]  /*9e40*/  LEA R44, P4, R52.reuse, UR4, 0x2 ;  /* 0x00000004342c7c11 */ /* 0x040fe2000f8810ff */
[----:B------:R-:W-:Y:S01]  /*9e50*/  IMAD R67, R43, 0x80, R233 ;  /* 0x000000802b437824 */ /* 0x000fe200078e02e9 */
[----:B------:R-:W-:Y:S01]  /*9e60*/  STSM.16.M88.4 [R61], R48 ;  /* 0x000000303d007844 */ /* 0x000fe20000000200 */
[----:B------:R-:W-:Y:S01]  /*9e70*/  SEL R54, R121, R100, P0 ;  /* 0x0000006479367207 */ /* 0x000fe20000000000 */
[----:B------:R-:W-:Y:S01]  /*9e80*/  IMAD.X R11, RZ, RZ, R41, P2 ;  /* 0x000000ffff0b7224 */ /* 0x000fe200010e0629 */
[----:B------:R-:W-:Y:S01]  /*9e90*/  LEA.HI.X R47, R52, UR5, R47, 0x2, P4 ;  /* 0x00000005342f7c11 */ /* 0x000fe2000a0f142f */
[----:B------:R0:W-:Y:S01]  /*9ea0*/  STSM.16.M88.4 [R60], R80 ;  /* 0x000000503c007844 */ /* 0x0001e20000000200 */
[----:B------:R-:W-:Y:S01]  /*9eb0*/  SEL R52, R100, R121, P0 ;  /* 0x0000007964347207 */ /* 0x000fe20000000000 */
[----:B------:R-:W-:Y:S01]  /*9ec0*/  ULDC.64 UR8, c[0x0][0xae8] ;  /* 0x0002ba0000087ab9 */ /* 0x000fe20000000a00 */
[----:B------:R-:W-:-:S02]  /*9ed0*/  SEL R53, R166, R129, P0 ;  /* 0x00000081a6357207 */ /* 0x000fc40000000000 */
[----:B------:R-:W-:Y:S01]  /*9ee0*/  SEL R55, R129, R166, P0 ;  /* 0x000000a681377207 */ /* 0x000fe20000000000 */
[----:B------:R-:W-:Y:S01]  /*9ef0*/  VIADD R45, R67, 0x8 ;  /* 0x00000008432d7836 */ /* 0x000fe20000000000 */
[----:B------:R-:W-:Y:S02]  /*9f00*/  SEL R84, R70, R123, P0 ;  /* 0x0000007b46547207 */ /* 0x000fe40000000000 */
[----:B------:R-:W-:Y:S02]  /*9f10*/  SEL R86, R123, R70, P0 ;  /* 0x000000467b567207 */ /* 0x000fe40000000000 */
[----:B------:R-:W-:Y:S02]  /*9f20*/  SEL R85, R107, R108, P0 ;  /* 0x0000006c6b557207 */ /* 0x000fe40000000000 */
[----:B------:R-:W-:Y:S02]  /*9f30*/  SEL R87, R108, R107, P0 ;  /* 0x0000006b6c577207 */ /* 0x000fe40000000000 */
[----:B------:R-:W-:-:S02]  /*9f40*/  SEL R88, R64, R89, P0 ;  /* 0x0000005940587207 */ /* 0x000fc40000000000 */
[----:B0-----:R-:W-:Y:S02]  /*9f50*/  SEL R80, R71, R134, P0 ;  /* 0x0000008647507207 */ /* 0x001fe40000000000 */
[----:B------:R-:W-:Y:S02]  /*9f60*/  SEL R82, R134, R71, P0 ;  /* 0x0000004786527207 */ /* 0x000fe40000000000 */
[----:B------:R-:W-:Y:S02]  /*9f70*/  SEL R81, R109, R106, P0 ;  /* 0x0000006a6d517207 */ /* 0x000fe40000000000 */
[----:B------:R-:W-:Y:S02]  /*9f80*/  SEL R83, R106, R109, P0 ;  /* 0x0000006d6a537207 */ /* 0x000fe40000000000 */
[----:B------:R-:W-:Y:S02]  /*9f90*/  SEL R90, R89, R64, P0 ;  /* 0x00000040595a7207 */ /* 0x000fe40000000000 */
[----:B------:R-:W-:-:S02]  /*9fa0*/  ISETP.GE.OR P2, PT, R67, R104, P1 ;  /* 0x000000684300720c */ /* 0x000fc40000f46670 */
[----:B------:R-:W-:Y:S02]  /*9fb0*/  SEL R89, R101, R110, P0 ;  /* 0x0000006e65597207 */ /* 0x000fe40000000000 */
[----:B------:R-:W-:Y:S02]  /*9fc0*/  SEL R91, R110, R101, P0 ;  /* 0x000000656e5b7207 */ /* 0x000fe40000000000 */
[----:B------:R-:W-:Y:S01]  /*9fd0*/  SEL R64, R66, R73, P0 ;  /* 0x0000004942407207 */ /* 0x000fe20000000000 */
[----:B------:R-:W-:Y:S01]  /*9fe0*/  STSM.16.M88.4 [R62], R52 ;  /* 0x000000343e007844 */ /* 0x000fe20000000200 */
[----:B------:R-:W-:Y:S02]  /*9ff0*/  SEL R65, R174, R111, P0 ;  /* 0x0000006fae417207 */ /* 0x000fe40000000000 */
[----:B------:R-:W-:Y:S02]  /*a000*/  SEL R67, R111, R174, P0 ;  /* 0x000000ae6f437207 */ /* 0x000fe40000000000 */
[----:B------:R-:W-:Y:S01]  /*a010*/  SEL R66, R73, R66, P0 ;  /* 0x0000004249427207 */ /* 0x000fe20000000000 */
[----:B------:R-:W-:Y:S04]  /*a020*/  STSM.16.M88.4 [R69], R80 ;  /* 0x0000005045007844 */ /* 0x000fe80000000200 */
[----:B------:R-:W-:Y:S04]  /*a030*/  STSM.16.M88.4 [R68], R84 ;  /* 0x0000005444007844 */ /* 0x000fe80000000200 */
[----:B------:R-:W-:Y:S04]  /*a040*/  STSM.16.M88.4 [R76], R88 ;  /* 0x000000584c007844 */ /* 0x000fe80000000200 */
[----:B------:R-:W-:Y:S04]  /*a050*/  STSM.16.M88.4 [R72], R64 ;  /* 0x0000004048007844 */ /* 0x000fe80000000200 */
[----:B------:R-:W-:Y:S04]  /*a060*/  SHFL.IDX PT, R74, R44, RZ, 0x1c1f ;  /* 0x001c1fff2c4a7589 */ /* 0x000fe800000e0000 */
[----:B------:R-:W0:Y:S01]  /*a070*/  SHFL.IDX PT, R75, R47, RZ, 0x1c1f ;  /* 0x001c1fff2f4b7589 */ /* 0x000e2200000e0000 */
[----:B------:R-:W-:Y:S06]  /*a080*/  BAR.SYNC.DEFER_BLOCKING 0x1, 0x100 ;  /* 0x0044000000007b1d */ /* 0x000fec0000010000 */
[----:B------:R-:W-:Y:S04]  /*a090*/  SHFL.IDX PT, R78, R44, 0x1, 0x1c1f ;  /* 0x003c1f002c4e7f89 */ /* 0x000fe800000e0000 */
[----:B------:R-:W1:Y:S01]  /*a0a0*/  SHFL.IDX PT, R79, R47, 0x1, 0x1c1f ;  /* 0x003c1f002f4f7f89 */ /* 0x000e6200000e0000 */
[----:B------:R-:W-:-:S03]  /*a0b0*/  ISETP.GE.OR P1, PT, R45, R104, P1 ;  /* 0x000000682d00720c */ /* 0x000fc60000f26670 */
[----:B0-----:R-:W-:Y:S10]  /*a0c0*/  @!P2 ST.E desc[UR46][R74.64], R3 ;  /* 0x000000034a00a985 */ /* 0x001ff4000c10192e */
[----:B-1----:R0:W-:Y:S04]  /*a0d0*/  @!P1 ST.E desc[UR46][R78.64], R0 ;  /* 0x000000004e009985 */ /* 0x0021e8000c10192e */
[----:B------:R1:W5:Y:S04]  /*a0e0*/  LD.E.128 R80, desc[UR46][R30.64] ;  /* 0x0000002e1e507980 */ /* 0x000368000c101d00 */
[----:B------:R2:W5:Y:S01]  /*a0f0*/  LD.E.128 R60, desc[UR46][R28.64] ;  /* 0x0000002e1c3c7980 */ /* 0x000562000c101d00 */
[----:B------:R-:W-:Y:S01]  /*a100*/  UIMAD UR6, UR7, UR8, URZ ;  /* 0x00000008070672a4 */ /* 0x000fe2000f8e023f */
[----:B0-----:R-:W-:-:S02]  /*a110*/  IMAD R0, R19, 0x20, R22 ;  /* 0x0000002013007824 */ /* 0x001fc400078e0216 */
[----:B------:R0:W5:Y:S01]  /*a120*/  LD.E.128 R96, desc[UR46][R6.64] ;  /* 0x0000002e06607980 */ /* 0x000162000c101d00 */
[----:B-1----:R-:W1:Y:S01]  /*a130*/  @P3 LDC R31, c[0x0][0xbec] ;  /* 0x0002fb00ff1f3b82 */ /* 0x002e620000000800 */
[----:B------:R-:W-:Y:S01]  /*a140*/  UIMAD.WIDE.U32 UR4, UR10, UR8, URZ ;  /* 0x000000080a0472a5 */ /* 0x000fe2000f8e003f */
[----:B------:R-:W-:Y:S01]  /*a150*/  LOP3.LUT R4, R5, 0x380, RZ, 0xc0, !PT ;  /* 0x0000038005047812 */ /* 0x000fe200078ec0ff */
[----:B------:R-:W5:Y:S01]  /*a160*/  LD.E.128 R44, desc[UR46][R38.64] ;  /* 0x0000002e262c7980 */ /* 0x000f62000c101d00 */
[----:B------:R-:W-:-:S03]  /*a170*/  LOP3.LUT R12, R13, 0x380, RZ, 0xc0, !PT ;  /* 0x000003800d0c7812 */ /* 0x000fc600078ec0ff */
[----:B------:R-:W5:Y:S01]  /*a180*/  LD.E.128 R48, desc[UR46][R36.64] ;  /* 0x0000002e24307980 */ /* 0x000f62000c101d00 */
[----:B--2---:R-:W2:Y:S01]  /*a190*/  @P3 LDC R29, c[0x0][0xbf0] ;  /* 0x0002fc00ff1d3b82 */ /* 0x004ea20000000800 */
[----:B0-----:R-:W-:Y:S01]  /*a1a0*/  IMAD R6, R43, 0x80, R0 ;  /* 0x000000802b067824 */ /* 0x001fe200078e0200 */
[----:B------:R-:W-:Y:S01]  /*a1b0*/  UIMAD UR6, UR10, UR9, UR6 ;  /* 0x000000090a0672a4 */ /* 0x000fe2000f8e0206 */
[----:B------:R-:W5:Y:S02]  /*a1c0*/  LD.E.128 R56, desc[UR46][R40.64] ;  /* 0x0000002e28387980 */ /* 0x000f64000c101d00 */
[----:B------:R-:W-:Y:S01]  /*a1d0*/  ULDC.64 UR8, c[0x0][0xaf0] ;  /* 0x0002bc0000087ab9 */ /* 0x000fe20000000a00 */
[----:B------:R-:W-:Y:S01]  /*a1e0*/  UIADD3 UR5, UR5, UR6, URZ ;  /* 0x0000000605057290 */ /* 0x000fe2000fffe03f */
[----:B------:R-:W5:Y:S01]  /*a1f0*/  LD.E.128 R52, desc[UR46][R34.64] ;  /* 0x0000002e22347980 */ /* 0x000f62000c101d00 */
[----:B------:R-:W-:Y:S01]  /*a200*/  UIMAD UR7, UR11, UR8, URZ ;  /* 0x000000080b0772a4 */ /* 0x000fe2000f8e023f */
[----:B------:R-:W-:Y:S01]  /*a210*/  SHF.R.U64 R4, R4, 0x3, RZ ;  /* 0x0000000304047819 */ /* 0x000fe200000012ff */
[----:B------:R-:W-:Y:S01]  /*a220*/  IMAD.MOV.U32 R3, RZ, RZ, R6 ;  /* 0x000000ffff037224 */ /* 0x000fe200078e0006 */
[----:B------:R-:W-:Y:S01]  /*a230*/  SHF.R.U64 R12, R12, 0x3, RZ ;  /* 0x000000030c0c7819 */ /* 0x000fe200000012ff */
[----:B------:R-:W5:Y:S01]  /*a240*/  LD.E.128 R68, desc[UR46][R32.64] ;  /* 0x0000002e20447980 */ /* 0x000f62000c101d00 */
[----:B-1----:R-:W-:Y:S01]  /*a250*/  @P3 IMAD.HI.U32 R0, R6, R31, RZ ;  /* 0x0000001f06003227 */ /* 0x002fe200078e00ff */
[----:B------:R-:W-:-:S02]  /*a260*/  UIMAD UR6, UR40, UR9, UR7 ;  /* 0x00000009280672a4 */ /* 0x000fc4000f8e0207 */
[----:B------:R-:W5:Y:S01]  /*a270*/  LD.E.128 R64, desc[UR46][R26.64] ;  /* 0x0000002e1a407980 */ /* 0x000f62000c101d00 */
[----:B------:R-:W-:Y:S01]  /*a280*/  UIMAD.WIDE.U32 UR4, UR40, UR8, UR4 ;  /* 0x00000008280472a5 */ /* 0x000fe2000f8e0004 */
[----:B------:R-:W-:Y:S02]  /*a290*/  LOP3.LUT R4, R4, R5, RZ, 0x3c, !PT ;  /* 0x0000000504047212 */ /* 0x000fe400078e3cff */
[----:B------:R-:W5:Y:S01]  /*a2a0*/  LD.E.128 R92, desc[UR46][R14.64] ;  /* 0x0000002e0e5c7980 */ /* 0x000f62000c101d00 */
[----:B--2---:R-:W-:Y:S01]  /*a2b0*/  @P3 SHF.R.U32.HI R3, RZ, R29, R0 ;  /* 0x0000001dff033219 */ /* 0x004fe20000011600 */
[----:B------:R-:W-:Y:S01]  /*a2c0*/  IMAD.X R5, RZ, RZ, R41, P5 ;  /* 0x000000ffff057224 */ /* 0x000fe200028e0629 */
[----:B------:R-:W-:Y:S01]  /*a2d0*/  UIADD3 UR6, UR5, UR6, URZ ;  /* 0x0000000605067290 */ /* 0x000fe2000fffe03f */
[----:B------:R-:W5:Y:S01]  /*a2e0*/  LD.E.128 R84, desc[UR46][R20.64] ;  /* 0x0000002e14547980 */ /* 0x000f62000c101d00 */
[--C-:B------:R-:W-:Y:S01]  /*a2f0*/  SHF.R.S32.HI R0, RZ, 0x1f, R3.reuse ;  /* 0x0000001fff007819 */ /* 0x100fe20000011403 */
[----:B------:R-:W-:Y:S01]  /*a300*/  IMAD.MOV R7, RZ, RZ, -R3 ;  /* 0x000000ffff077224 */ /* 0x000fe200078e0a03 */
[----:B------:R-:W-:Y:S01]  /*a310*/  LOP3.LUT R12, R12, R13, RZ, 0x3c, !PT ;  /* 0x0000000d0c0c7212 */ /* 0x000fe200078e3cff */
[----:B------:R-:W-:Y:S01]  /*a320*/  IMAD.X R13, RZ, RZ, R41, P6 ;  /* 0x000000ffff0d7224 */ /* 0x000fe200030e0629 */
[----:B------:R-:W-:Y:S01]  /*a330*/  ULDC.64 UR8, c[0x0][0xae0] ;  /* 0x0002b80000087ab9 */ /* 0x000fe20000000a00 */
[----:B------:R0:W5:Y:S01]  /*a340*/  LD.E.128 R100, desc[UR46][R4.64] ;  /* 0x0000002e04647980 */ /* 0x000162000c101d00 */
[----:B------:R-:W-:-:S02]  /*a350*/  IMAD R0, R0, UR8, RZ ;  /* 0x0000000800007c24 */ /* 0x000fc4000f8e02ff */
[----:B------:R-:W-:Y:S01]  /*a360*/  IMAD R7, R42, R7, R6 ;  /* 0x000000072a077224 */ /* 0x000fe200078e0206 */
[----:B------:R-:W5:Y:S04]  /*a370*/  LD.E.128 R76, desc[UR46][R24.64] ;  /* 0x0000002e184c7980 */ /* 0x000f68000c101d00 */
[----:B------:R-:W5:Y:S01]  /*a380*/  LD.E.128 R72, desc[UR46][R12.64] ;  /* 0x0000002e0c487980 */ /* 0x000f62000c101d00 */
[----:B0-----:R-:W-:Y:S02]  /*a390*/  IMAD.U32 R5, RZ, RZ, UR5 ;  /* 0x00000005ff057e24 */ /* 0x001fe4000f8e00ff */
[----:B------:R-:W-:Y:S01]  /*a3a0*/  IMAD.U32 R4, RZ, RZ, UR4 ;  /* 0x00000004ff047e24 */ /* 0x000fe2000f8e00ff */
[----:B------:R0:W5:Y:S01]  /*a3b0*/  LD.E.128 R88, desc[UR46][R8.64] ;  /* 0x0000002e08587980 */ /* 0x000162000c101d00 */
[----:B------:R-:W-:Y:S01]  /*a3c0*/  IMAD.U32 R5, RZ, RZ, UR6 ;  /* 0x00000006ff057e24 */ /* 0x000fe2000f8e00ff */
[----:B------:R-:W-:-:S02]  /*a3d0*/  ULDC.64 UR6, c[0x0][0xad8] ;  /* 0x0002b60000067ab9 */ /* 0x000fc40000000a00 */
[----:B------:R1:W5:Y:S01]  /*a3e0*/  LD.E.128 R36, desc[UR46][R10.64] ;  /* 0x0000002e0a247980 */ /* 0x000362000c101d00 */
[C---:B------:R-:W-:Y:S01]  /*a3f0*/  IMAD.WIDE.U32 R4, R3.reuse, UR8, R4 ;  /* 0x0000000803047c25 */ /* 0x040fe2000f8e0004 */
[----:B------:R-:W-:Y:S01]  /*a400*/  @!PT LDS RZ, [RZ] ;  /* 0x00000000fffff984 */ /* 0x000fe20000000800 */
[----:B------:R-:W-:Y:S01]  /*a410*/  @!PT LDS RZ, [RZ] ;  /* 0x00000000fffff984 */ /* 0x000fe20000000800 */
[----:B------:R-:W-:Y:S01]  /*a420*/  @!PT LDS RZ, [RZ] ;  /* 0x00000000fffff984 */ /* 0x000fe20000000800 */
[----:B------:R-:W-:Y:S01]  /*a430*/  @!PT LDS RZ, [RZ] ;  /* 0x00000000fffff984 */ /* 0x000fe20000000800 */
[----:B------:R2:W-:Y:S06]  /*a440*/  MEMBAR.ALL.CTA ;  /* 0x0000000000007992 */ /* 0x0005ec0000008000 */
[----:B--2---:R-:W2:Y:S01]  /*a450*/  FENCE.VIEW.ASYNC.S ;  /* 0x00000000000073c6 */ /* 0x004ea20000000000 */
[----:B0-----:R-:W-:Y:S01]  /*a460*/  IMAD R9, R3, UR9, R0 ;  /* 0x0000000903097c24 */ /* 0x001fe2000f8e0200 */
[----:B------:R-:W-:Y:S01]  /*a470*/  SHF.R.S32.HI R0, RZ, 0x1f, R7 ;  /* 0x0000001fff007819 */ /* 0x000fe20000011407 */
[----:B------:R-:W-:-:S02]  /*a480*/  IMAD R43, R43, 0x80, R22 ;  /* 0x000000802b2b7824 */ /* 0x000fc400078e0216 */
[----:B------:R-:W-:Y:S02]  /*a490*/  IMAD.IADD R5, R5, 0x1, R9 ;  /* 0x0000000105057824 */ /* 0x000fe400078e0209 */
[----:B------:R-:W-:Y:S01]  /*a4a0*/  IMAD R0, R0, UR6, RZ ;  /* 0x0000000600007c24 */ /* 0x000fe2000f8e02ff */
[----:B------:R-:W-:Y:S01]  /*a4b0*/  UIADD3 UR39, UR39, 0x38820, URZ ;  /* 0x0003882027277890 */ /* 0x000fe2000fffe03f */
[----:B------:R-:W-:Y:S01]  /*a4c0*/  IMAD.WIDE.U32 R4, R7, UR6, R4 ;  /* 0x0000000607047c25 */ /* 0x000fe2000f8e0004 */
[----:B------:R-:W-:Y:S01]  /*a4d0*/  UIADD3 UR51, UR51, 0x1, URZ ;  /* 0x0000000133337890 */ /* 0x000fe2000fffe03f */
[----:B------:R-:W-:Y:S02]  /*a4e0*/  ISETP.GE.AND P2, PT, R43, R104, PT ;  /* 0x000000682b00720c */ /* 0x000fe40003f46270 */
[----:B------:R-:W-:Y:S01]  /*a4f0*/  IMAD R9, R7, UR7, R0 ;  /* 0x0000000707097c24 */ /* 0x000fe2000f8e0200 */
[----:B------:R-:W-:Y:S01]  /*a500*/  ULDC.64 UR6, c[0x0][0xa80] ;  /* 0x0002a00000067ab9 */ /* 0x000fe20000000a00 */
[----:B------:R-:W-:Y:S01]  /*a510*/  UPRMT UR39, URZ, 0x654, UR39 ;  /* 0x000006543f277896 */ /* 0x000fe20008000027 */
[----:B------:R-:W-:Y:S01]  /*a520*/  LEA R0, P3, R4, UR6, 0x1 ;  /* 0x0000000604007c11 */ /* 0x000fe2000f8608ff */
[----:B------:R-:W-:Y:S01]  /*a530*/  IMAD.IADD R5, R5, 0x1, R9 ;  /* 0x0000000105057824 */ /* 0x000fe200078e0209 */
[----:B------:R-:W-:Y:S01]  /*a540*/  UISETP.NE.AND UP0, UPT, UR51, 0x2, UPT ;  /* 0x000000023300788c */ /* 0x000fe2000bf05270 */
[----:B------:R-:W-:-:S03]  /*a550*/  VIADD R3, R43, 0x20 ;  /* 0x000000202b037836 */ /* 0x000fc60000000000 */
[----:B------:R-:W-:Y:S01]  /*a560*/  LEA.HI.X R14, R4, UR7, R5, 0x1, P3 ;  /* 0x00000007040e7c11 */ /* 0x000fe200098f0c05 */
[----:B------:R-:W-:Y:S01]  /*a570*/  USEL UR5, URZ, 0x1, UP0 ;  /* 0x000000013f057887 */ /* 0x000fe20008000000 */
[-C--:B------:R-:W-:Y:S01]  /*a580*/  ISETP.GE.AND P1, PT, R3, R104.reuse, PT ;  /* 0x000000680300720c */ /* 0x080fe20003f26270 */
[----:B------:R-:W-:Y:S01]  /*a590*/  ULDC UR4, c[0x0][0xc] ;  /* 0x0000030000047ab9 */ /* 0x000fe20000000800 */
[----:B------:R-:W-:Y:S01]  /*a5a0*/  VIADD R3, R43, 0x40 ;  /* 0x000000402b037836 */ /* 0x000fe20000000000 */
[----:B------:R-:W-:Y:S01]  /*a5b0*/  UIADD3 UR41, UR4, UR41, URZ ;  /* 0x0000002904297290 */ /* 0x000fe2000fffe03f */
[----:B--2---:R1:W0:Y:S01]  /*a5c0*/  SHFL.IDX PT, R6, R0, RZ, 0x181f ;  /* 0x00181fff00067589 */ /* 0x00422200000e0000 */
[----:B------:R-:W-:Y:S01]  /*a5d0*/  USEL UR51, UR51, URZ, UP0 ;  /* 0x0000003f33337287 */ /* 0x000fe20008000000 */
[----:B------:R-:W-:Y:S01]  /*a5e0*/  SYNCS.ARRIVE.TRANS64.RED.A1T0 RZ, [UR39], RZ ;  /* 0x000000ffffff79a7 */ /* 0x000fe20008100427 */
[----:B------:R-:W-:Y:S01]  /*a5f0*/  ULOP3.LUT UR43, UR43, UR5, URZ, 0x3c, !UPT ;  /* 0x000000052b2b7292 */ /* 0x000fe2000f8e3c3f */
[----:B------:R1:W2:Y:S01]  /*a600*/  SHFL.IDX PT, R7, R14, RZ, 0x181f ;  /* 0x00181fff0e077589 */ /* 0x0002a200000e0000 */
[----:B------:R-:W-:Y:S01]  /*a610*/  BSSY B0, `(.L_x_31) ;  /* 0x0000015000007945 */ /* 0x000fe20003800000 */
[----:B------:R-:W-:-:S02]  /*a620*/  ISETP.GE.AND P0, PT, R3, R104, PT ;  /* 0x000000680300720c */ /* 0x000fc40003f06270 */
[----:B------:R-:W-:Y:S02]  /*a630*/  SHF.R.S32.HI R139, RZ, 0x1f, R17 ;  /* 0x0000001fff8b7819 */ /* 0x000fe40000011411 */
[----:B------:R-:W-:Y:S01]  /*a640*/  SHF.R.S32.HI R141, RZ, 0x1f, R18 ;  /* 0x0000001fff8d7819 */ /* 0x000fe20000011412 */
[----:B------:R-:W-:Y:S08]  /*a650*/  @P2 BRA `(.L_x_32) ;  /* 0x0000000000402947 */ /* 0x000ff00003800000 */
[----:B------:R-:W-:Y:S02]  /*a660*/  ULDC UR4, c[0x0][0xac8] ;  /* 0x0002b20000047ab9 */ /* 0x000fe40000000800 */
[----:B------:R-:W-:Y:S02]  /*a670*/  ISETP.GE.AND P4, PT, R18, UR4, PT ;  /* 0x0000000412007c0c */ /* 0x000fe4000bf86270 */
[----:B------:R-:W-:Y:S02]  /*a680*/  ISETP.GE.AND P3, PT, R17, UR4, PT ;  /* 0x0000000411007c0c */ /* 0x000fe4000bf66270 */
[----:B------:R-:W-:Y:S02]  /*a690*/  ISETP.GE.AND P2, PT, R16, UR4, PT ;  /* 0x0000000410007c0c */ /* 0x000fe4000bf46270 */
[----:B------:R-:W-:-:S07]  /*a6a0*/  ISETP.GE.AND P5, PT, R2, UR4, PT ;  /* 0x0000000402007c0c */ /* 0x000fce000bfa6270 */
[----:B0-----:R-:W-:-:S04]  /*a6b0*/  @!P4 LEA R8, P6, R18, R6, 0x1 ;  /* 0x000000061208c211 */ /* 0x001fc800078c08ff */
[----:B--2---:R-:W-:Y:S02]  /*a6c0*/  @!P4 LEA.HI.X R9, R18, R7, R141, 0x1, P6 ;  /* 0x000000071209c211 */ /* 0x004fe400030f0c8d */
[----:B-1----:R-:W-:Y:S01]  /*a6d0*/  @!P3 LEA R10, P6, R17, R6, 0x1 ;  /* 0x00000006110ab211 */ /* 0x002fe200078c08ff */
[----:B------:R-:W-:-:S03]  /*a6e0*/  @!P5 IMAD.WIDE R4, R2, 0x2, R6 ;  /* 0x000000020204d825 */ /* 0x000fc600078e0206 */
[-C--:B------:R-:W-:Y:S02]  /*a6f0*/  @!P3 LEA.HI.X R11, R17, R7.reuse, R139, 0x1, P6 ;  /* 0x00000007110bb211 */ /* 0x080fe400030f0c8b */
[C---:B------:R-:W-:Y:S01]  /*a700*/  @!P2 LEA R12, P6, R16.reuse, R6, 0x1 ;  /* 0x00000006100ca211 */ /* 0x040fe200078c08ff */
[----:B-----5:R3:W-:Y:S03]  /*a710*/  @!P5 ST.E.128 desc[UR46][R4.64], R56 ;  /* 0x000000380400d985 */ /* 0x0207e6000c101d2e */
[----:B------:R-:W-:Y:S01]  /*a720*/  @!P2 LEA.HI.X R13, R16, R7, R237, 0x1, P6 ;  /* 0x00000007100da211 */ /* 0x000fe200030f0ced */
[----:B------:R3:W-:Y:S04]  /*a730*/  @!P4 ST.E.128 desc[UR46][R8.64], R80 ;  /* 0x000000500800c985 */ /* 0x0007e8000c101d2e */
[----:B------:R3:W-:Y:S04]  /*a740*/  @!P3 ST.E.128 desc[UR46][R10.64], R92 ;  /* 0x0000005c0a00b985 */ /* 0x0007e8000c101d2e */
[----:B------:R3:W-:Y:S02]  /*a750*/  @!P2 ST.E.128 desc[UR46][R12.64], R100 ;  /* 0x000000640c00a985 */ /* 0x0007e4000c101d2e */
.L_x_32:
[----:B------:R-:W-:Y:S05]  /*a760*/  BSYNC B0 ;  /* 0x0000000000007941 */ /* 0x000fea0003800000 */
.L_x_31:
[----:B--2---:R2:W4:Y:S01]  /*a770*/  SHFL.IDX PT, R7, R14, 0x1, 0x181f ;  /* 0x00381f000e077f89 */ /* 0x00452200000e0000 */
[----:B------:R-:W-:Y:S03]  /*a780*/  BSSY B0, `(.L_x_33) ;  /* 0x0000013000007945 */ /* 0x000fe60003800000 */
[----:B0-----:R2:W0:Y:S01]  /*a790*/  SHFL.IDX PT, R6, R0, 0x1, 0x181f ;  /* 0x00381f0000067f89 */ /* 0x00142200000e0000 */
[----:B------:R-:W-:Y:S05]  /*a7a0*/  @P1 BRA `(.L_x_34) ;  /* 0x0000000000401947 */ /* 0x000fea0003800000 */
[----:B------:R-:W-:Y:S02]  /*a7b0*/  ULDC UR4, c[0x0][0xac8] ;  /* 0x0002b20000047ab9 */ /* 0x000fe40000000800 */
[----:B------:R-:W-:Y:S02]  /*a7c0*/  ISETP.GE.AND P3, PT, R18, UR4, PT ;  /* 0x0000000412007c0c */ /* 0x000fe4000bf66270 */
[----:B------:R-:W-:Y:S02]  /*a7d0*/  ISETP.GE.AND P2, PT, R17, UR4, PT ;  /* 0x0000000411007c0c */ /* 0x000fe4000bf46270 */
[----:B------:R-:W-:Y:S02]  /*a7e0*/  ISETP.GE.AND P1, PT, R16, UR4, PT ;  /* 0x0000000410007c0c */ /* 0x000fe4000bf26270 */
[----:B------:R-:W-:-:S07]  /*a7f0*/  ISETP.GE.AND P4, PT, R2, UR4, PT ;  /* 0x0000000402007c0c */ /* 0x000fce000bf86270 */
[CC--:B0--3--:R-:W-:Y:S02]  /*a800*/  @!P3 LEA R8, P6, R18.reuse, R6.reuse, 0x1 ;  /* 0x000000061208b211 */ /* 0x0c9fe400078c08ff */
[CC--:B-1----:R-:W-:Y:S02]  /*a810*/  @!P2 LEA R10, P5, R17.reuse, R6.reuse, 0x1 ;  /* 0x00000006110aa211 */ /* 0x0c2fe400078a08ff */
[-C--:B----4-:R-:W-:Y:S02]  /*a820*/  @!P3 LEA.HI.X R9, R18, R7.reuse, R141, 0x1, P6 ;  /* 0x000000071209b211 */ /* 0x090fe400030f0c8d */
[----:B------:R-:W-:Y:S01]  /*a830*/  @!P1 LEA R12, P6, R16, R6, 0x1 ;  /* 0x00000006100c9211 */ /* 0x000fe200078c08ff */
[----:B------:R-:W-:Y:S01]  /*a840*/  @!P4 IMAD.WIDE R4, R2, 0x2, R6 ;  /* 0x000000020204c825 */ /* 0x000fe200078e0206 */
[-C--:B------:R-:W-:Y:S02]  /*a850*/  @!P2 LEA.HI.X R11, R17, R7.reuse, R139, 0x1, P5 ;  /* 0x00000007110ba211 */ /* 0x080fe400028f0c8b */
[----:B------:R-:W-:-:S02]  /*a860*/  @!P1 LEA.HI.X R13, R16, R7, R237, 0x1, P6 ;  /* 0x00000007100d9211 */ /* 0x000fc400030f0ced */
[----:B-----5:R0:W-:Y:S04]  /*a870*/  @!P4 ST.E.128 desc[UR46][R4.64], R44 ;  /* 0x0000002c0400c985 */ /* 0x0201e8000c101d2e */
[----:B------:R0:W-:Y:S04]  /*a880*/  @!P3 ST.E.128 desc[UR46][R8.64], R68 ;  /* 0x000000440800b985 */ /* 0x0001e8000c101d2e */
[----:B------:R0:W-:Y:S04]  /*a890*/  @!P2 ST.E.128 desc[UR46][R10.64], R84 ;  /* 0x000000540a00a985 */ /* 0x0001e8000c101d2e */
[----:B------:R0:W-:Y:S02]  /*a8a0*/  @!P1 ST.E.128 desc[UR46][R12.64], R96 ;  /* 0x000000600c009985 */ /* 0x0001e4000c101d2e */
.L_x_34:
[----:B------:R-:W-:Y:S05]  /*a8b0*/  BSYNC B0 ;  /* 0x0000000000007941 */ /* 0x000fea0003800000 */
.L_x_33:
[----:B----4-:R4:W1:Y:S01]  /*a8c0*/  SHFL.IDX PT, R7, R14, 0x2, 0x181f ;  /* 0x00581f000e077f89 */ /* 0x01086200000e0000 */
        /* <DEDUP_REMOVED lines=8> */
[-C--:B0--3--:R-:W-:Y:S02]  /*a950*/  @!P4 LEA R8, P0, R18, R6.reuse, 0x1 ;  /* 0x000000061208c211 */ /* 0x089fe400078008ff */
[CC--:B-1----:R-:W-:Y:S02]  /*a960*/  @!P5 LEA R10, P1, R17.reuse, R6.reuse, 0x1 ;  /* 0x00000006110ad211 */ /* 0x0c2fe400078208ff */
[----:B------:R-:W-:Y:S02]  /*a970*/  @!P6 LEA R12, P2, R16, R6, 0x1 ;  /* 0x00000006100ce211 */ /* 0x000fe400078408ff */
[----:B------:R-:W-:Y:S01]  /*a980*/  @!P3 IMAD.WIDE R4, R2, 0x2, R6 ;  /* 0x000000020204b825 */ /* 0x000fe200078e0206 */
[-C--:B------:R-:W-:Y:S02]  /*a990*/  @!P4 LEA.HI.X R9, R18, R7.reuse, R141, 0x1, P0 ;  /* 0x000000071209c211 */ /* 0x080fe400000f0c8d */
[-C--:B------:R-:W-:Y:S02]  /*a9a0*/  @!P5 LEA.HI.X R11, R17, R7.reuse, R139, 0x1, P1 ;  /* 0x00000007110bd211 */ /* 0x080fe400008f0c8b */
[----:B------:R-:W-:Y:S01]  /*a9b0*/  @!P6 LEA.HI.X R13, R16, R7, R237, 0x1, P2 ;  /* 0x00000007100de211 */ /* 0x000fe200010f0ced */
[----:B-----5:R0:W-:Y:S04]  /*a9c0*/  @!P3 ST.E.128 desc[UR46][R4.64], R48 ;  /* 0x000000300400b985 */ /* 0x0201e8000c101d2e */
[----:B------:R0:W-:Y:S04]  /*a9d0*/  @!P4 ST.E.128 desc[UR46][R8.64], R60 ;  /* 0x0000003c0800c985 */ /* 0x0001e8000c101d2e */
[----:B------:R0:W-:Y:S04]  /*a9e0*/  @!P5 ST.E.128 desc[UR46][R10.64], R76 ;  /* 0x0000004c0a00d985 */ /* 0x0001e8000c101d2e */
[----:B------:R0:W-:Y:S02]  /*a9f0*/  @!P6 ST.E.128 desc[UR46][R12.64], R88 ;  /* 0x000000580c00e985 */ /* 0x0001e4000c101d2e */
.L_x_36:
[----:B------:R-:W-:Y:S05]  /*aa00*/  BSYNC B0 ;  /* 0x0000000000007941 */ /* 0x000fea0003800000 */
.L_x_35:
[----:B------:R-:W-:Y:S01]  /*aa10*/  VIADD R3, R43, 0x60 ;  /* 0x000000602b037836 */ /* 0x000fe20000000000 */
[----:B-1----:R1:W1:Y:S01]  /*aa20*/  SHFL.IDX PT, R7, R14, 0x3, 0x181f ;  /* 0x00781f000e077f89 */ /* 0x00226200000e0000 */
[----:B------:R-:W-:Y:S01]  /*aa30*/  UIADD3 UR44, UR44, 0x1, URZ ;  /* 0x000000012c2c7890 */ /* 0x000fe2000fffe03f */
[----:B------:R-:W-:Y:S02]  /*aa40*/  BSSY B0, `(.L_x_37) ;  /* 0x0000014000007945 */ /* 0x000fe40003800000 */
[----:B------:R-:W-:Y:S01]  /*aa50*/  ISETP.GE.AND P0, PT, R3, R104, PT ;  /* 0x000000680300720c */ /* 0x000fe20003f06270 */
[----:B0-----:R0:W0:-:S12]  /*aa60*/  SHFL.IDX PT, R6, R0, 0x3, 0x181f ;  /* 0x00781f0000067f89 */ /* 0x00101800000e0000 */
[----:B------:R-:W-:Y:S05]  /*aa70*/  @P0 BRA `(.L_x_38) ;  /* 0x0000000000400947 */ /* 0x000fea0003800000 */
[----:B------:R-:W-:Y:S02]  /*aa80*/  ULDC UR4, c[0x0][0xac8] ;  /* 0x0002b20000047ab9 */ /* 0x000fe40000000800 */
[----:B------:R-:W-:Y:S02]  /*aa90*/  ISETP.GE.AND P4, PT, R18, UR4, PT ;  /* 0x0000000412007c0c */ /* 0x000fe4000bf86270 */
[----:B------:R-:W-:Y:S02]  /*aaa0*/  ISETP.GE.AND P5, PT, R17, UR4, PT ;  /* 0x0000000411007c0c */ /* 0x000fe4000bfa6270 */
[----:B------:R-:W-:Y:S02]  /*aab0*/  ISETP.GE.AND P6, PT, R16, UR4, PT ;  /* 0x0000000410007c0c */ /* 0x000fe4000bfc6270 */
[----:B------:R-:W-:-:S07]  /*aac0*/  ISETP.GE.AND P3, PT, R2, UR4, PT ;  /* 0x0000000402007c0c */ /* 0x000fce000bf66270 */
[-C--:B0--3--:R-:W-:Y:S02]  /*aad0*/  @!P4 LEA R8, P0, R18, R6.reuse, 0x1 ;  /* 0x000000061208c211 */ /* 0x089fe400078008ff */
[CC--:B------:R-:W-:Y:S02]  /*aae0*/  @!P5 LEA R10, P1, R17.reuse, R6.reuse, 0x1 ;  /* 0x00000006110ad211 */ /* 0x0c0fe400078208ff */
[----:B------:R-:W-:Y:S02]  /*aaf0*/  @!P6 LEA R12, P2, R16, R6, 0x1 ;  /* 0x00000006100ce211 */ /* 0x000fe400078408ff */
[----:B-1----:R-:W-:Y:S01]  /*ab00*/  @!P3 IMAD.WIDE R4, R2, 0x2, R6 ;  /* 0x000000020204b825 */ /* 0x002fe200078e0206 */
[-C--:B------:R-:W-:Y:S02]  /*ab10*/  @!P4 LEA.HI.X R9, R18, R7.reuse, R141, 0x1, P0 ;  /* 0x000000071209c211 */ /* 0x080fe400000f0c8d */
[-C--:B------:R-:W-:Y:S02]  /*ab20*/  @!P5 LEA.HI.X R11, R17, R7.reuse, R139, 0x1, P1 ;  /* 0x00000007110bd211 */ /* 0x080fe400008f0c8b */
[----:B------:R-:W-:Y:S01]  /*ab30*/  @!P6 LEA.HI.X R13, R16, R7, R237, 0x1, P2 ;  /* 0x00000007100de211 */ /* 0x000fe200010f0ced */
[----:B-----5:R0:W-:Y:S04]  /*ab40*/  @!P3 ST.E.128 desc[UR46][R4.64], R52 ;  /* 0x000000340400b985 */ /* 0x0201e8000c101d2e */
[----:B------:R0:W-:Y:S04]  /*ab50*/  @!P4 ST.E.128 desc[UR46][R8.64], R64 ;  /* 0x000000400800c985 */ /* 0x0001e8000c101d2e */
[----:B------:R0:W-:Y:S04]  /*ab60*/  @!P5 ST.E.128 desc[UR46][R10.64], R72 ;  /* 0x000000480a00d985 */ /* 0x0001e8000c101d2e */
[----:B------:R0:W-:Y:S02]  /*ab70*/  @!P6 ST.E.128 desc[UR46][R12.64], R36 ;  /* 0x000000240c00e985 */ /* 0x0001e4000c101d2e */
.L_x_38:
[----:B------:R-:W-:Y:S05]  /*ab80*/  BSYNC B0 ;  /* 0x0000000000007941 */ /* 0x000fea0003800000 */
.L_x_37:
[----:B0-2-4-:R-:W0:Y:S02]  /*ab90*/  LDC R0, c[0x0][0xc34] ;  /* 0x00030d00ff007b82 */ /* 0x015e240000000800 */
[----:B0-----:R-:W-:-:S13]  /*aba0*/  ISETP.LE.AND P0, PT, R0, UR41, PT ;  /* 0x0000002900007c0c */ /* 0x001fda000bf03270 */
[----:B------:R-:W-:Y:S05]  /*abb0*/  @!P0 BRA `(.L_x_39) ;  /* 0xffffff6000888947 */ /* 0x000fea000383ffff */
[----:B------:R-:W-:Y:S05]  /*abc0*/  EXIT ;  /* 0x000000000000794d */ /* 0x000fea0003800000 */
.L_x_7:
[----:B------:R-:W-:-:S08]  /*abd0*/  NOP ;  /* 0x0000000000007918 */ /* 0x000fd00000000000 */
[----:B------:R-:W0:-:S00]  /*abe0*/  USETMAXREG.DEALLOC.CTAPOOL 0x18 ;  /* 0x00000018000079c8 */ /* 0x000e0000080e0500 */
[----:B------:R-:W1:Y:S01]  /*abf0*/  S2UR UR50, SR_CTAID.X ;  /* 0x00000000003279c3 */ /* 0x000e620000002500 */
[----:B0-----:R-:W-:Y:S01]  /*ac00*/  IMAD.MOV.U32 R0, RZ, RZ, 0x1 ;  /* 0x00000001ff007424 */ /* 0x001fe200078e00ff */
[----:B------:R0:W-:Y:S01]  /*ac10*/  STL [R1], RZ ;  /* 0x000000ff01007387 */ /* 0x0001e20000100800 */
[----:B------:R-:W-:-:S03]  /*ac20*/  UMOV UR48, 0x1 ;  /* 0x0000000100307882 */ /* 0x000fc60000000000 */
[----:B------:R0:W-:Y:S02]  /*ac30*/  STL [R1+0x4], R0 ;  /* 0x0000040001007387 */ /* 0x0001e40000100800 */
[----:B------:R-:W1:Y:S02]  /*ac40*/  LDC R2, c[0x0][0xc34] ;  /* 0x00030d00ff027b82 */ /* 0x000e640000000800 */
[----:B-1----:R-:W-:-:S13]  /*ac50*/  ISETP.LE.AND P0, PT, R2, UR50, PT ;  /* 0x0000003202007c0c */ /* 0x002fda000bf03270 */
[----:B0-----:R-:W-:Y:S05]  /*ac60*/  @P0 BRA `(.L_x_40) ;  /* 0x00000038008c0947 */ /* 0x001fea0003800000 */
[----:B------:R-:W0:Y:S01]  /*ac70*/  S2R R7, SR_TID.X ;  /* 0x0000000000077919 */ /* 0x000e220000002100 */
[----:B------:R-:W1:Y:S01]  /*ac80*/  S2UR UR4, SR_CgaCtaId ;  /* 0x00000000000479c3 */ /* 0x000e620000008800 */
[----:B------:R-:W-:Y:S01]  /*ac90*/  UMOV UR41, 0x400 ;  /* 0x0000040000297882 */ /* 0x000fe20000000000 */
[----:B------:R-:W-:Y:S01]  /*aca0*/  ULDC.64 UR52, c[0x0][0x198] ;  /* 0x0000660000347ab9 */ /* 0x000fe20000000a00 */
[----:B------:R-:W-:Y:S02]  /*acb0*/  ULOP3.LUT UR42, UR38, 0x1, URZ, 0xfc, !UPT ;  /* 0x00000001262a7892 */ /* 0x000fe4000f8efc3f */
[----:B------:R-:W-:Y:S01]  /*acc0*/  ULOP3.LUT UR49, UR38, 0x2, URZ, 0xfc, !UPT ;  /* 0x0000000226317892 */ /* 0x000fe2000f8efc3f */
[----:B------:R-:W-:Y:S01]  /*acd0*/  ULDC UR43, c[0x0][0xc] ;  /* 0x00000300002b7ab9 */ /* 0x000fe20000000800 */
[----:B------:R-:W-:Y:S01]  /*ace0*/  UMOV UR48, URZ ;  /* 0x0000003f00307c82 */ /* 0x000fe20008000000 */
[----:B-1----:R-:W-:Y:S01]  /*acf0*/  ULEA UR41, UR4, UR41, 0x18 ;  /* 0x0000002904297291 */ /* 0x002fe2000f8ec03f */
[C---:B0-----:R-:W-:Y:S01]  /*ad00*/  IMAD.SHL.U32 R2, R7.reuse, 0x80, RZ ;  /* 0x0000008007027824 */ /* 0x041fe200078e00ff */
[----:B------:R-:W-:-:S02]  /*ad10*/  LOP3.LUT R6, R7, 0x7f, RZ, 0xc0, !PT ;  /* 0x0000007f07067812 */ /* 0x000fc400078ec0ff */
[----:B------:R-:W-:Y:S02]  /*ad20*/  R2P PR, R7, 0x6 ;  /* 0x0000000607007804 */ /* 0x000fe40000000000 */
[----:B------:R-:W-:Y:S02]  /*ad30*/  SHF.R.U32.HI R0, RZ, 0x5, R6 ;  /* 0x00000005ff007819 */ /* 0x000fe40000011606 */
[C---:B------:R-:W-:Y:S02]  /*ad40*/  LOP3.LUT R5, R2.reuse, 0x400, RZ, 0xc0, !PT ;  /* 0x0000040002057812 */ /* 0x040fe400078ec0ff */
[----:B------:R-:W-:-:S03]  /*ad50*/  LOP3.LUT R3, R2, 0x380, RZ, 0xc0, !PT ;  /* 0x0000038002037812 */ /* 0x000fc600078ec0ff */
[C---:B------:R-:W-:Y:S02]  /*ad60*/  IMAD R4, R0.reuse, 0x800, R5 ;  /* 0x0000080000047824 */ /* 0x040fe400078e0205 */
[----:B------:R-:W-:Y:S01]  /*ad70*/  IMAD R5, R0, 0x10, R3 ;  /* 0x0000001000057824 */ /* 0x000fe200078e0203 */
[----:B------:R-:W-:Y:S01]  /*ad80*/  LOP3.LUT R3, R3, 0x10, R7, 0xf8, !PT ;  /* 0x0000001003037812 */ /* 0x000fe200078ef807 */
[----:B------:R-:W-:-:S05]  /*ad90*/  IMAD.SHL.U32 R0, R7, 0x10, RZ ;  /* 0x0000001007007824 */ /* 0x000fca00078e00ff */
[--C-:B------:R-:W-:Y:S02]  /*ada0*/  LOP3.LUT R5, R5, 0x70, R0.reuse, 0x78, !PT ;  /* 0x0000007005057812 */ /* 0x100fe400078e7800 */
[----:B------:R-:W-:Y:S02]  /*adb0*/  LOP3.LUT R3, R3, 0x70, R0, 0x78, !PT ;  /* 0x0000007003037812 */ /* 0x000fe400078e7800 */
[----:B------:R-:W-:-:S03]  /*adc0*/  LOP3.LUT R5, R5, 0xc00, R2, 0xf8, !PT ;  /* 0x00000c0005057812 */ /* 0x000fc600078ef802 */
[----:B------:R-:W-:Y:S02]  /*add0*/  IMAD.IADD R2, R4, 0x1, R3 ;  /* 0x0000000104027824 */ /* 0x000fe400078e0203 */
[----:B------:R0:W-:Y:S01]  /*ade0*/  STL [R1+0x20], R5 ;  /* 0x0000200501007387 */ /* 0x0001e20000100800 */
[----:B------:R-:W-:-:S03]  /*adf0*/  IMAD.SHL.U32 R3, R7, 0x2, RZ ;  /* 0x0000000207037824 */ /* 0x000fc600078e00ff */
[----:B------:R1:W-:Y:S01]  /*ae00*/  STL [R1+0x1c], R2 ;  /* 0x00001c0201007387 */ /* 0x0003e20000100800 */
[----:B0-----:R-:W-:Y:S02]  /*ae10*/  SHF.R.U32.HI R5, RZ, 0x3, R6 ;  /* 0x00000003ff057819 */ /* 0x001fe40000011606 */
[----:B-1----:R-:W-:-:S04]  /*ae20*/  LOP3.LUT R2, R0, 0x3f0, RZ, 0xc0, !PT ;  /* 0x000003f000027812 */ /* 0x002fc800078ec0ff */
[----:B------:R-:W-:Y:S01]  /*ae30*/  LOP3.LUT R3, R2, 0x70, R3, 0x78, !PT ;  /* 0x0000007002037812 */ /* 0x000fe200078e7803 */
[----:B------:R-:W-:-:S05]  /*ae40*/  IMAD.SHL.U32 R2, R6, 0x10, RZ ;  /* 0x0000001006027824 */ /* 0x000fca00078e00ff */
[----:B------:R-:W-:Y:S01]  /*ae50*/  LOP3.LUT R2, R3, 0x400, R2, 0xf8, !PT ;  /* 0x0000040003027812 */ /* 0x000fe200078ef802 */
[----:B------:R-:W-:-:S05]  /*ae60*/  IMAD.MOV.U32 R3, RZ, RZ, 0x40 ;  /* 0x00000040ff037424 */ /* 0x000fca00078e00ff */
[----:B------:R-:W-:Y:S01]  /*ae70*/  SEL R4, R3, 0xffffffc0, !P2 ;  /* 0xffffffc003047807 */ /* 0x000fe20005000000 */
[----:B------:R-:W-:-:S04]  /*ae80*/  IMAD.MOV.U32 R3, RZ, RZ, 0x20 ;  /* 0x00000020ff037424 */ /* 0x000fc800078e00ff */
[----:B------:R0:W-:Y:S01]  /*ae90*/  STL [R1+0x14], R4 ;  /* 0x0000140401007387 */ /* 0x0001e20000100800 */
[----:B------:R-:W-:Y:S02]  /*aea0*/  SEL R6, R3, 0xffffffe0, !P1 ;  /* 0xffffffe003067807 */ /* 0x000fe40004800000 */
[----:B------:R-:W-:-:S03]  /*aeb0*/  LOP3.LUT R3, R5, 0x70, R0, 0xf8, !PT ;  /* 0x0000007005037812 */ /* 0x000fc600078ef800 */
[----:B------:R-:W-:Y:S01]  /*aec0*/  STL [R1+0x10], R6 ;  /* 0x0000100601007387 */ /* 0x000fe20000100800 */
[----:B0-----:R-:W-:Y:S01]  /*aed0*/  LOP3.LUT R4, R0, 0x70, RZ, 0xc0, !PT ;  /* 0x0000007000047812 */ /* 0x001fe200078ec0ff */
[----:B------:R-:W-:Y:S02]  /*aee0*/  VIADD R0, R2, UR41 ;  /* 0x0000002902007c36 */ /* 0x000fe40008000000 */
[----:B------:R-:W-:Y:S01]  /*aef0*/  STL [R1], RZ ;  /* 0x000000ff01007387 */ /* 0x000fe20000100800 */
[----:B------:R-:W-:-:S03]  /*af00*/  IMAD.MOV.U32 R2, RZ, RZ, 0x1 ;  /* 0x00000001ff027424 */ /* 0x000fc600078e00ff */
[----:B------:R0:W-:Y:S04]  /*af10*/  STL [R1+0x24], R0 ;  /* 0x0000240001007387 */ /* 0x0001e80000100800 */
[----:B------:R1:W-:Y:S01]  /*af20*/  STL [R1+0x4], R2 ;  /* 0x0000040201007387 */ /* 0x0003e20000100800 */
[----:B0-----:R-:W-:-:S07]  /*af30*/  LOP3.LUT R0, R4, 0x80, RZ, 0xfc, !PT ;  /* 0x0000008004007812 */ /* 0x001fce00078efcff */
.L_x_87:
[----:B------:R-:W-:Y:S01]  /*af40*/  ULDC UR4, c[0x0][0xc38] ;  /* 0x00030e0000047ab9 */ /* 0x000fe20000000800 */
[----:B------:R-:W-:Y:S01]  /*af50*/  ULDC UR6, c[0x0][0xc44] ;  /* 0x0003110000067ab9 */ /* 0x000fe20000000800 */
[----:B------:R-:W-:Y:S02]  /*af60*/  UISETP.NE.AND UP2, UPT, UR4, 0x1, UPT ;  /* 0x000000010400788c */ /* 0x000fe4000bf45270 */
[----:B------:R-:W-:Y:S01]  /*af70*/  UISETP.NE.AND UP1, UPT, UR6, 0x1, UPT ;  /* 0x000000010600788c */ /* 0x000fe2000bf25270 */
[----:B------:R-:W-:Y:S01]  /*af80*/  ULDC.64 UR4, c[0x0][0x418] ;  /* 0x0001060000047ab9 */ /* 0x000fe20000000a00 */
[----:B------:R-:W-:Y:S02]  /*af90*/  UIADD3 UR10, UR41, 0x28400, URZ ;  /* 0x00028400290a7890 */ /* 0x000fe4000fffe03f */
[----:B------:R-:W-:Y:S01]  /*afa0*/  UISETP.NE.U32.AND UP0, UPT, UR4, URZ, UPT ;  /* 0x0000003f0400728c */ /* 0x000fe2000bf05070 */
[----:B------:R-:W-:Y:S01]  /*afb0*/  ULDC UR7, c[0x0][0x424] ;  /* 0x0001090000077ab9 */ /* 0x000fe20000000800 */
[----:B------:R-:W-:-:S02]  /*afc0*/  UMOV UR45, UR50 ;  /* 0x00000032002d7c82 */ /* 0x000fc40008000000 */
[----:B------:R-:W-:Y:S01]  /*afd0*/  UISETP.NE.AND.EX UP0, UPT, UR5, URZ, UPT, UP0 ;  /* 0x0000003f0500728c */ /* 0x000fe2000bf05300 */
[----:B------:R-:W-:Y:S01]  /*afe0*/  @UP2 ULDC UR4, c[0x0][0xc3c] ;  /* 0x00030f0000042ab9 */ /* 0x000fe20000000800 */
[----:B------:R-:W-:Y:S01]  /*aff0*/  @UP2 ULDC UR8, c[0x0][0xc40] ;  /* 0x0003100000082ab9 */ /* 0x000fe20000000800 */
[----:B------:R-:W-:Y:S02]  /*b000*/  UIMAD.WIDE.U32 UR4, UR50, UR4, URZ ;  /* 0x00000004320472a5 */ /* 0x000fe4000f8e003f */
[----:B------:R-:W-:Y:S02]  /*b010*/  USEL UR7, UR7, 0x1, UP0 ;  /* 0x0000000107077887 */ /* 0x000fe40008000000 */
[----:B------:R-:W-:Y:S02]  /*b020*/  ULOP3.LUT UP0, URZ, UR10, 0x3ff, URZ, 0xc0, !UPT ;  /* 0x000003ff0a3f7892 */ /* 0x000fe4000f80c03f */
[----:B------:R-:W-:Y:S01]  /*b030*/  @UP2 USHF.R.U32.HI UR45, URZ, UR8, UR5 ;  /* 0x000000083f2d2299 */ /* 0x000fe20008011605 */
[----:B------:R-:W-:-:S02]  /*b040*/  ULDC UR40, c[0x0][0x2f0] ;  /* 0x0000bc0000287ab9 */ /* 0x000fc40000000800 */
[----:B------:R-:W-:Y:S01]  /*b050*/  @UP1 ULDC.64 UR8, c[0x0][0xc48] ;  /* 0x0003120000081ab9 */ /* 0x000fe20000000a00 */
[----:B------:R-:W-:Y:S01]  /*b060*/  UIMAD UR40, UR7, UR40, URZ ;  /* 0x00000028072872a4 */ /* 0x000fe2000f8e023f */
[----:B------:R-:W-:Y:S01]  /*b070*/  PLOP3.LUT P0, PT, PT, PT, UP0, 0x80, 0x0 ;  /* 0x000000000000781c */ /* 0x000fe20003f0f008 */
[----:B------:R-:W-:Y:S02]  /*b080*/  UIMAD.WIDE.U32 UR4, UR45, UR8, URZ ;  /* 0x000000082d0472a5 */ /* 0x000fe4000f8e003f */
[----:B------:R-:W-:Y:S01]  /*b090*/  UMOV UR44, UR45 ;  /* 0x0000002d002c7c82 */ /* 0x000fe20008000000 */
[----:B------:R-:W-:Y:S02]  /*b0a0*/  UIADD3 UR39, UR40, 0x7f, URZ ;  /* 0x0000007f28277890 */ /* 0x000fe4000fffe03f */
[----:B------:R-:W-:Y:S02]  /*b0b0*/  @UP1 USHF.R.U32.HI UR44, URZ, UR9, UR5 ;  /* 0x000000093f2c1299 */ /* 0x000fe40008011605 */
[----:B------:R-:W-:-:S02]  /*b0c0*/  USHF.R.S32.HI UR4, URZ, 0x1f, UR39 ;  /* 0x0000001f3f047899 */ /* 0x000fc40008011427 */
[----:B------:R-:W-:Y:S02]  /*b0d0*/  UIADD3 UR36, -UR44, URZ, URZ ;  /* 0x0000003f2c247290 */ /* 0x000fe4000fffe13f */
[----:B------:R-:W-:Y:S02]  /*b0e0*/  ULEA.HI UR39, UR4, UR39, URZ, 0x7 ;  /* 0x0000002704277291 */ /* 0x000fe4000f8f383f */
[----:B------:R-:W-:Y:S01]  /*b0f0*/  UIMAD UR36, UR6, UR36, UR45 ;  /* 0x00000024062472a4 */ /* 0x000fe2000f8e022d */
[----:B0-----:R-:W-:Y:S11]  /*b100*/  @!P0 BRA `(.L_x_41) ;  /* 0x0000000000408947 */ /* 0x001ff60003800000 */
[----:B-1----:R-:W-:Y:S01]  /*b110*/  MOV R2, 0x0 ;  /* 0x0000000000027802 */ /* 0x002fe20000000f00 */
[----:B------:R-:W-:Y:S01]  /*b120*/  ULDC.64 UR6, c[0x4][0xc0] ;  /* 0x0100300000067ab9 */ /* 0x000fe20000000a00 */
[----:B------:R-:W-:Y:S01]  /*b130*/  ULDC.64 UR8, c[0x4][0xc8] ;  /* 0x0100320000087ab9 */ /* 0x000fe20000000a00 */
[----:B------:R-:W-:Y:S01]  /*b140*/  ULDC.64 UR4, c[0x4][0x8] ;  /* 0x0100020000047ab9 */ /* 0x000fe20000000a00 */
[----:B------:R-:W-:Y:S02]  /*b150*/  IMAD.U32 R4, RZ, RZ, UR6 ;  /* 0x00000006ff047e24 */ /* 0x000fe4000f8e00ff */
[----:B------:R-:W0:Y:S01]  /*b160*/  LDC.64 R2, c[0x4][R2] ;  /* 0x0100000002027b82 */ /* 0x000e220000000a00 */
[----:B------:R-:W-:Y:S02]  /*b170*/  IMAD.U32 R5, RZ, RZ, UR7 ;  /* 0x00000007ff057e24 */ /* 0x000fe4000f8e00ff */
[----:B------:R-:W-:Y:S02]  /*b180*/  IMAD.U32 R6, RZ, RZ, UR8 ;  /* 0x00000008ff067e24 */ /* 0x000fe4000f8e00ff */
[----:B------:R-:W-:-:S02]  /*b190*/  IMAD.U32 R7, RZ, RZ, UR9 ;  /* 0x00000009ff077e24 */ /* 0x000fc4000f8e00ff */
[----:B------:R-:W-:Y:S02]  /*b1a0*/  IMAD.U32 R10, RZ, RZ, UR4 ;  /* 0x00000004ff0a7e24 */ /* 0x000fe4000f8e00ff */
[----:B------:R-:W-:Y:S02]  /*b1b0*/  IMAD.U32 R11, RZ, RZ, UR5 ;  /* 0x00000005ff0b7e24 */ /* 0x000fe4000f8e00ff */
[----:B------:R-:W-:Y:S02]  /*b1c0*/  IMAD.MOV.U32 R8, RZ, RZ, 0x70 ;  /* 0x00000070ff087424 */ /* 0x000fe400078e00ff */
[----:B------:R-:W-:Y:S02]  /*b1d0*/  IMAD.MOV.U32 R12, RZ, RZ, 0x1 ;  /* 0x00000001ff0c7424 */ /* 0x000fe400078e00ff */
[----:B------:R-:W-:-:S07]  /*b1e0*/  IMAD.MOV.U32 R13, RZ, RZ, RZ ;  /* 0x000000ffff0d7224 */ /* 0x000fce00078e00ff */
[----:B------:R-:W-:-:S07]  /*b1f0*/  LEPC R20, `(.L_x_41) ;  /* 0x000000001014794e */ /* 0x000fce0000000000 */
[----:B0-----:R-:W-:Y:S05]  /*b200*/  CALL.ABS.NOINC R2 ;  /* 0x0000000002007343 */ /* 0x001fea0003c00000 */
.L_x_41:
[----:B------:R-:W-:-:S06]  /*b210*/  UIADD3 UR4, UR41, 0x10400, URZ ;  /* 0x0001040029047890 */ /* 0x000fcc000fffe03f */
[----:B------:R-:W-:-:S05]  /*b220*/  IMAD.U32 R16, RZ, RZ, UR4 ;  /* 0x00000004ff107e24 */ /* 0x000fca000f8e00ff */
[----:B------:R-:W-:-:S13]  /*b230*/  LOP3.LUT P0, RZ, R16, 0x3ff, RZ, 0xc0, !PT ;  /* 0x000003ff10ff7812 */ /* 0x000fda000780c0ff */
[----:B------:R-:W-:Y:S05]  /*b240*/  @!P0 BRA `(.L_x_42) ;  /* 0x0000000000408947 */ /* 0x000fea0003800000 */
        /* <DEDUP_REMOVED lines=16> */
.L_x_42:
[----:B------:R-:W-:-:S04]  /*b350*/  UIADD3 UR4, UR41, 0x400, URZ ;  /* 0x0000040029047890 */ /* 0x000fc8000fffe03f */
[----:B------:R-:W-:-:S06]  /*b360*/  ULOP3.LUT UP0, URZ, UR4, 0x3ff, URZ, 0xc0, !UPT ;  /* 0x000003ff043f7892 */ /* 0x000fcc000f80c03f */
[----:B------:R-:W-:-:S13]  /*b370*/  PLOP3.LUT P0, PT, PT, PT, UP0, 0x80, 0x0 ;  /* 0x000000000000781c */ /* 0x000fda0003f0f008 */
        /* <DEDUP_REMOVED lines=17> */
.L_x_43:
        /* <DEDUP_REMOVED lines=18> */
.L_x_44:
[----:B------:R-:W-:Y:S01]  /*b5b0*/  ULDC.64 UR4, c[0x0][0x9f8] ;  /* 0x00027e0000047ab9 */ /* 0x000fe20000000a00 */
[----:B------:R-:W2:Y:S01]  /*b5c0*/  LDL.LU R17, [R1+0xc] ;  /* 0x00000c0001117983 */ /* 0x000ea20000300800 */
[----:B------:R-:W-:Y:S01]  /*b5d0*/  UISETP.NE.U32.AND UP0, UPT, UR4, URZ, UPT ;  /* 0x0000003f0400728c */ /* 0x000fe2000bf05070 */
[----:B------:R-:W-:-:S03]  /*b5e0*/  IMAD.U32 R8, RZ, RZ, UR44 ;  /* 0x0000002cff087e24 */ /* 0x000fc6000f8e00ff */
[----:B------:R-:W-:-:S06]  /*b5f0*/  UISETP.NE.AND.EX UP0, UPT, UR5, URZ, UPT, UP0 ;  /* 0x0000003f0500728c */ /* 0x000fcc000bf05300 */
[----:B------:R-:W-:-:S05]  /*b600*/  PLOP3.LUT P0, PT, PT, PT, UP0, 0x80, 0x0 ;  /* 0x000000000000781c */ /* 0x000fca0003f0f008 */
[----:B------:R-:W-:Y:S02]  /*b610*/  @UP0 ULDC.64 UR4, c[0x0][0x9f8] ;  /* 0x00027e0000040ab9 */ /* 0x000fe40000000a00 */
[----:B------:R-:W-:-:S06]  /*b620*/  @UP0 UIMAD.WIDE UR4, UR44, 0x4, UR4 ;  /* 0x000000042c0408a5 */ /* 0x000fcc000f8e0204 */
[----:B-1----:R-:W-:Y:S02]  /*b630*/  IMAD.U32 R2, RZ, RZ, UR4 ;  /* 0x00000004ff027e24 */ /* 0x002fe4000f8e00ff */
[----:B------:R-:W-:-:S05]  /*b640*/  IMAD.U32 R3, RZ, RZ, UR5 ;  /* 0x00000005ff037e24 */ /* 0x000fca000f8e00ff */
[----:B------:R0:W3:Y:S01]  /*b650*/  @P0 LDG.E R8, desc[UR46][R2.64] ;  /* 0x0000002e02080981 */ /* 0x0000e2000c1e1900 */
[----:B------:R-:W-:Y:S01]  /*b660*/  UMOV UR4, 0xffffffff ;  /* 0xffffffff00047882 */ /* 0x000fe20000000000 */
[----:B------:R-:W1:Y:S01]  /*b670*/  S2R R18, SR_TID.X ;  /* 0x0000000000127919 */ /* 0x000e620000002100 */
[----:B0-----:R-:W0:Y:S02]  /*b680*/  LDC.64 R2, c[0x0][0x418] ;  /* 0x00010600ff027b82 */ /* 0x001e240000000a00 */
[----:B0-----:R-:W-:Y:S02]  /*b690*/  ISETP.NE.U32.AND P0, PT, R2, RZ, PT ;  /* 0x000000ff0200720c */ /* 0x001fe40003f05070 */
[----:B-1----:R-:W-:Y:S02]  /*b6a0*/  SHF.R.U32.HI R18, RZ, 0x5, R18 ;  /* 0x00000005ff127819 */ /* 0x002fe40000011612 */
[----:B------:R-:W-:Y:S02]  /*b6b0*/  ISETP.NE.AND.EX P1, PT, R3, RZ, PT, P0 ;  /* 0x000000ff0300720c */ /* 0x000fe40003f25300 */
[----:B------:R-:W-:-:S02]  /*b6c0*/  LOP3.LUT R18, R18, 0x3, RZ, 0xc0, !PT ;  /* 0x0000000312127812 */ /* 0x000fc400078ec0ff */
[----:B--2---:R-:W-:-:S09]  /*b6d0*/  LOP3.LUT R17, R17, 0xfffffffe, RZ, 0xc0, !PT ;  /* 0xfffffffe11117812 */ /* 0x004fd200078ec0ff */
[----:B------:R-:W-:Y:S02]  /*b6e0*/  @P1 LOP3.LUT R17, R17, 0x1, RZ, 0xfc, !PT ;  /* 0x0000000111111812 */ /* 0x000fe400078efcff */
[----:B---3--:R-:W-:Y:S01]  /*b6f0*/  SHF.R.S32.HI R9, RZ, 0x1f, R8 ;  /* 0x0000001fff097819 */ /* 0x008fe20000011408 */
[----:B------:R0:W-:Y:S01]  /*b700*/  STL [R1+0x8], R8 ;  /* 0x0000080801007387 */ /* 0x0001e20000100800 */
[----:B------:R-:W-:-:S03]  /*b710*/  SEL R16, R8, RZ, !P1 ;  /* 0x000000ff08107207 */ /* 0x000fc60004800000 */
[----:B------:R0:W-:Y:S04]  /*b720*/  STL [R1+0x18], R9 ;  /* 0x0000180901007387 */ /* 0x0001e80000100800 */
[----:B------:R0:W-:Y:S01]  /*b730*/  STL [R1+0xc], R17 ;  /* 0x00000c1101007387 */ /* 0x0001e20000100800 */
[----:B------:R-:W-:Y:S05]  /*b740*/  BRA.DIV UR4, `(.L_x_45) ;  /* 0x0000003604307947 */ /* 0x000fea000b800000 */
[----:B------:R1:W2:Y:S02]  /*b750*/  SHFL.IDX PT, R14, R18, RZ, 0x1f ;  /* 0x00001fff120e7589 */ /* 0x0002a400000e0000 */
.L_x_103:
[----:B------:R-:W-:Y:S01]  /*b760*/  PLOP3.LUT P2, PT, PT, PT, PT, 0x8, 0x0 ;  /* 0x000000000000781c */ /* 0x000fe20003f4e170 */
[----:B------:R-:W-:Y:S01]  /*b770*/  IMAD.MOV.U32 R0, RZ, RZ, R17 ;  /* 0x000000ffff007224 */ /* 0x000fe200078e0011 */
[----:B--2---:R-:W-:-:S04]  /*b780*/  ISETP.NE.AND P0, PT, R14, RZ, PT ;  /* 0x000000ff0e00720c */ /* 0x004fc80003f05270 */
[----:B------:R-:W-:-:S07]  /*b790*/  LOP3.LUT R0, R0, 0xfffffffd, RZ, 0xc0, !PT ;  /* 0xfffffffd00007812 */ /* 0x000fce00078ec0ff */
[----:B------:R-:W-:-:S05]  /*b7a0*/  @P2 LOP3.LUT R0, R0, 0x2, RZ, 0xfc, !PT ;  /* 0x0000000200002812 */ /* 0x000fca00078efcff */
[----:B------:R2:W-:Y:S01]  /*b7b0*/  STL [R1+0xc], R0 ;  /* 0x00000c0001007387 */ /* 0x0005e20000100800 */
[----:B------:R-:W-:Y:S05]  /*b7c0*/  @P0 BRA `(.L_x_46) ;  /* 0x0000000400900947 */ /* 0x000fea0003800000 */
[----:B------:R-:W-:-:S06]  /*b7d0*/  ULEA.HI.SX32 UR4, UR39, 0xffffffff, 0x19 ;  /* 0xffffffff27047891 */ /* 0x000fcc000f8fca3f */
[----:B--2---:R-:W-:Y:S01]  /*b7e0*/  IMAD.U32 R0, RZ, RZ, UR4 ;  /* 0x00000004ff007e24 */ /* 0x004fe2000f8e00ff */
[----:B------:R-:W-:-:S03]  /*b7f0*/  UMOV UR4, 0xffffffff ;  /* 0xffffffff00047882 */ /* 0x000fc60000000000 */
[----:B------:R-:W-:Y:S05]  /*b800*/  BRA.DIV UR4, `(.L_x_47) ;  /* 0x0000003604207947 */ /* 0x000fea000b800000 */
[----:B------:R-:W-:-:S13]  /*b810*/  ELECT P6, URZ, PT ;  /* 0x00000000003f782f */ /* 0x000fda00038c0000 */
.L_x_106:
[----:B------:R-:W-:Y:S05]  /*b820*/  @!P6 BRA `(.L_x_46) ;  /* 0x000000040078e947 */ /* 0x000fea0003800000 */
[----:B------:R-:W-:Y:S01]  /*b830*/  IMAD.MOV.U32 R16, RZ, RZ, R8 ;  /* 0x000000ffff107224 */ /* 0x000fe200078e0008 */
[----:B------:R-:W-:Y:S06]  /*b840*/  @!P1 BRA `(.L_x_48) ;  /* 0x0000000000449947 */ /* 0x000fec0003800000 */
[----:B------:R-:W2:Y:S01]  /*b850*/  LDC R7, c[0x0][0x43c] ;  /* 0x00010f00ff077b82 */ /* 0x000ea20000000800 */
[----:B------:R-:W-:Y:S01]  /*b860*/  ULDC.64 UR4, c[0x0][0x428] ;  /* 0x00010a0000047ab9 */ /* 0x000fe20000000a00 */
[----:B--2---:R-:W-:-:S13]  /*b870*/  ISETP.NE.AND P0, PT, R7, 0x1, PT ;  /* 0x000000010700780c */ /* 0x004fda0003f05270 */
[----:B------:R-:W2:Y:S02]  /*b880*/  @P0 LDC.64 R4, c[0x0][0x440] ;  /* 0x00011000ff040b82 */ /* 0x000ea40000000a00 */
[----:B--2---:R-:W-:-:S04]  /*b890*/  @P0 IMAD.HI.U32 R6, R0, R4, RZ ;  /* 0x0000000400060227 */ /* 0x004fc800078e00ff */
[----:B------:R-:W-:Y:S01]  /*b8a0*/  IMAD.MOV.U32 R4, RZ, RZ, R0 ;  /* 0x000000ffff047224 */ /* 0x000fe200078e0000 */
[----:B------:R-:W-:Y:S01]  /*b8b0*/  @P0 SHF.R.U32.HI R4, RZ, R5, R6 ;  /* 0x00000005ff040219 */ /* 0x000fe20000011606 */
[----:B------:R-:W-:-:S04]  /*b8c0*/  IMAD R6, R9, UR4, RZ ;  /* 0x0000000409067c24 */ /* 0x000fc8000f8e02ff */
[----:B------:R-:W-:Y:S02]  /*b8d0*/  IMAD.MOV R5, RZ, RZ, -R4 ;  /* 0x000000ffff057224 */ /* 0x000fe400078e0a04 */
[----:B------:R-:W-:Y:S02]  /*b8e0*/  IMAD R6, R8, UR5, R6 ;  /* 0x0000000508067c24 */ /* 0x000fe4000f8e0206 */
[----:B------:R-:W-:Y:S01]  /*b8f0*/  IMAD R0, R7, R5, R0 ;  /* 0x0000000507007224 */ /* 0x000fe200078e0200 */
[----:B------:R-:W-:-:S03]  /*b900*/  SHF.R.S32.HI R5, RZ, 0x1f, R4 ;  /* 0x0000001fff057819 */ /* 0x000fc60000011404 */
[----:B------:R-:W-:-:S04]  /*b910*/  IMAD.WIDE.U32 R4, R8, UR4, R4 ;  /* 0x0000000408047c25 */ /* 0x000fc8000f8e0004 */
[----:B------:R-:W-:Y:S01]  /*b920*/  IMAD.IADD R6, R5, 0x1, R6 ;  /* 0x0000000105067824 */ /* 0x000fe200078e0206 */
[----:B------:R-:W-:-:S04]  /*b930*/  LEA R2, P0, R4, R2, 0x2 ;  /* 0x0000000204027211 */ /* 0x000fc800078010ff */
[----:B------:R-:W-:-:S05]  /*b940*/  LEA.HI.X R3, R4, R3, R6, 0x2, P0 ;  /* 0x0000000304037211 */ /* 0x000fca00000f1406 */
[----:B------:R2:W5:Y:S04]  /*b950*/  LDG.E R16, desc[UR46][R2.64] ;  /* 0x0000002e02107981 */ /* 0x000568000c1e1900 */
.L_x_48:
[----:B------:R-:W3:Y:S04]  /*b960*/  LDL R4, [R1] ;  /* 0x0000000001047983 */ /* 0x000ee80000100800 */
[----:B--2---:R-:W2:Y:S01]  /*b970*/  LDL R3, [R1+0x4] ;  /* 0x0000040001037983 */ /* 0x004ea20000100800 */
[----:B------:R-:W4:Y:S02]  /*b980*/  S2R R2, SR_TID.X ;  /* 0x0000000000027919 */ /* 0x000f240000002100 */
[----:B----4-:R-:W-:-:S04]  /*b990*/  LOP3.LUT R2, R2, 0x7f, RZ, 0xc0, !PT ;  /* 0x0000007f02027812 */ /* 0x010fc800078ec0ff */
[----:B------:R-:W-:Y:S02]  /*b9a0*/  ISETP.NE.AND P1, PT, R2, RZ, PT ;  /* 0x000000ff0200720c */ /* 0x000fe40003f25270 */
[----:B---3--:R-:W-:Y:S02]  /*b9b0*/  LEA R4, R4, UR41, 0x3 ;  /* 0x0000002904047c11 */ /* 0x008fe4000f8e18ff */
[----:B--2---:R-:W-:-:S04]  /*b9c0*/  SHF.L.U32 R3, R3, 0x1f, RZ ;  /* 0x0000001f03037819 */ /* 0x004fc800000006ff */
[----:B------:R-:W2:Y:S02]  /*b9d0*/  SYNCS.PHASECHK.TRANS64.TRYWAIT P0, [R4+URZ+0x38880], R3 ;  /* 0x03888003040075a7 */ /* 0x000ea4000800017f */
[----:B--2---:R-:W-:Y:S05]  /*b9e0*/  @!P0 BRA `(.L_x_49) ;  /* 0x0000003000c88947 */ /* 0x004fea0003800000 */
.L_x_107:
[----:B------:R-:W-:Y:S05]  /*b9f0*/  @P1 BRA `(.L_x_50) ;  /* 0x00000000001c1947 */ /* 0x000fea0003800000 */
[----:B------:R-:W3:Y:S02]  /*ba00*/  S2R R2, SR_TID.X ;  /* 0x0000000000027919 */ /* 0x000ee40000002100 */
[----:B---3--:R-:W-:Y:S01]  /*ba10*/  LOP3.LUT R5, R2, 0x1f, RZ, 0xc0, !PT ;  /* 0x0000001f02057812 */ /* 0x008fe200078ec0ff */
[----:B------:R-:W-:-:S03]  /*ba20*/  IMAD.MOV.U32 R2, RZ, RZ, 0x8000 ;  /* 0x00008000ff027424 */ /* 0x000fc600078e00ff */
[----:B------:R-:W-:Y:S01]  /*ba30*/  ISETP.NE.AND P0, PT, R5, RZ, PT ;  /* 0x000000ff0500720c */ /* 0x000fe20003f05270 */
[----:B------:R3:W-:-:S12]  /*ba40*/  SYNCS.ARRIVE.TRANS64 RZ, [R4+URZ+0x38870], R2 ;  /* 0x0388700204ff79a7 */ /* 0x0007d8000800003f */
[----:B---3--:R-:W-:Y:S05]  /*ba50*/  @!P0 BRA `(.L_x_50) ;  /* 0x0000000000048947 */ /* 0x008fea0003800000 */
[----:B------:R-:W-:Y:S01]  /*ba60*/  BPT.TRAP 0x1 ;  /* 0x000000040000795c */ /* 0x000fe20000300000 */
.L_x_50:
[----:B------:R-:W3:Y:S01]  /*ba70*/  LDL R2, [R1] ;  /* 0x0000000001027983 */ /* 0x000ee20000100800 */
[----:B------:R-:W-:Y:S01]  /*ba80*/  R2UR UR33, R4 ;  /* 0x00000000042172ca */ /* 0x000fe200000e0000 */
[----:B------:R-:W-:Y:S01]  /*ba90*/  IMAD.SHL.U32 R0, R0, 0x80, RZ ;  /* 0x0000008000007824 */ /* 0x000fe200078e00ff */
[----:B-----5:R-:W-:Y:S01]  /*baa0*/  R2UR UR37, R16 ;  /* 0x00000000102572ca */ /* 0x020fe200000e0000 */
[----:B------:R-:W-:Y:S01]  /*bab0*/  UIADD3 UR4, UP0, UR52, 0x470, URZ ;  /* 0x0000047034047890 */ /* 0x000fe2000ff1e03f */
[----:B------:R-:W-:Y:S02]  /*bac0*/  UMOV UR6, 0x0 ;  /* 0x0000000000067882 */ /* 0x000fe40000000000 */
[----:B------:R-:W-:Y:S01]  /*bad0*/  R2UR UR35, R0 ;  /* 0x00000000002372ca */ /* 0x000fe200000e0000 */
[----:B------:R-:W-:Y:S01]  /*bae0*/  UIADD3.X UR5, URZ, UR53, URZ, UP0, !UPT ;  /* 0x000000353f057290 */ /* 0x000fe200087fe43f */
[----:B------:R-:W-:Y:S01]  /*baf0*/  UMOV UR7, 0x14f00000 ;  /* 0x14f0000000077882 */ /* 0x000fe20000000000 */
[----:B------:R-:W-:Y:S01]  /*bb00*/  UMOV UR34, URZ ;  /* 0x0000003f00227c82 */ /* 0x000fe20008000000 */
[----:B------:R-:W-:Y:S01]  /*bb10*/  UMOV UR10, 0x80 ;  /* 0x00000080000a7882 */ /* 0x000fe20000000000 */
[----:B------:R-:W-:-:S02]  /*bb20*/  UMOV UR12, UR36 ;  /* 0x00000024000c7c82 */ /* 0x000fc40008000000 */
[----:B------:R-:W-:Y:S02]  /*bb30*/  UIADD3 UR33, UR33, 0x38870, URZ ;  /* 0x0003887021217890 */ /* 0x000fe4000fffe03f */
[----:B------:R-:W-:-:S04]  /*bb40*/  UMOV UR13, UR37 ;  /* 0x00000025000d7c82 */ /* 0x000fc80008000000 */
[----:B------:R-:W-:Y:S01]  /*bb50*/  UMOV UR11, UR35 ;  /* 0x00000023000b7c82 */ /* 0x000fe20008000000 */
[----:B------:R-:W-:Y:S01]  /*bb60*/  UMOV UR9, UR33 ;  /* 0x0000002100097c82 */ /* 0x000fe20008000000 */
[----:B---3--:R-:W-:-:S04]  /*bb70*/  LEA R2, R2, UR41, 0xf ;  /* 0x0000002902027c11 */ /* 0x008fc8000f8e78ff */
[----:B------:R-:W-:-:S13]  /*bb80*/  R2UR UR8, R2 ;  /* 0x00000000020872ca */ /* 0x000fda00000e0000 */
[----:B------:R-:W-:Y:S02]  /*bb90*/  UIADD3 UR32, UR8, 0x10400, URZ ;  /* 0x0001040008207890 */ /* 0x000fe4000fffe03f */
[----:B------:R-:W-:-:S07]  /*bba0*/  UIADD3 UR8, UR8, 0x14400, URZ ;  /* 0x0001440008087890 */ /* 0x000fce000fffe03f */
[----:B------:R3:W-:Y:S02]  /*bbb0*/  UTMALDG.4D [UR32], [UR4], desc[UR6] ;  /* 0x00000620040075b4 */ /* 0x0007e40008019000 */
[----:B------:R3:W-:Y:S01]  /*bbc0*/  UTMALDG.4D [UR8], [UR4], desc[UR6] ;  /* 0x00000608040075b4 */ /* 0x0007e20008019000 */
[----:B------:R-:W4:Y:S02]  /*bbd0*/  SYNCS.PHASECHK.TRANS64.TRYWAIT P0, [R4+URZ+0x38840], R3 ;  /* 0x03884003040075a7 */ /* 0x000f24000800017f */
[----:B---34-:R-:W-:Y:S05]  /*bbe0*/  @!P0 BRA `(.L_x_51) ;  /* 0x00000030005c8947 */ /* 0x018fea0003800000 */
.L_x_108:
[----:B------:R-:W-:Y:S05]  /*bbf0*/  @P1 BRA `(.L_x_52) ;  /* 0x00000000001c1947 */ /* 0x000fea0003800000 */
[----:B------:R-:W4:Y:S01]  /*bc00*/  S2R R5, SR_TID.X ;  /* 0x0000000000057919 */ /* 0x000f220000002100 */
[----:B--23--:R-:W-:-:S04]  /*bc10*/  IMAD.MOV.U32 R3, RZ, RZ, 0x8000 ;  /* 0x00008000ff037424 */ /* 0x00cfc800078e00ff */
[----:B------:R2:W-:Y:S01]  /*bc20*/  SYNCS.ARRIVE.TRANS64 RZ, [R4+URZ+0x38830], R3 ;  /* 0x0388300304ff79a7 */ /* 0x0005e2000800003f */
[----:B----4-:R-:W-:-:S04]  /*bc30*/  LOP3.LUT R5, R5, 0x1f, RZ, 0xc0, !PT ;  /* 0x0000001f05057812 */ /* 0x010fc800078ec0ff */
[----:B------:R-:W-:-:S13]  /*bc40*/  ISETP.NE.AND P0, PT, R5, RZ, PT ;  /* 0x000000ff0500720c */ /* 0x000fda0003f05270 */
[----:B--2---:R-:W-:Y:S05]  /*bc50*/  @!P0 BRA `(.L_x_52) ;  /* 0x0000000000048947 */ /* 0x004fea0003800000 */
[----:B------:R-:W-:Y:S01]  /*bc60*/  BPT.TRAP 0x1 ;  /* 0x000000040000795c */ /* 0x000fe20000300000 */
.L_x_52:
[----:B--23--:R-:W2:Y:S01]  /*bc70*/  LDL.LU R3, [R1+0xc] ;  /* 0x00000c0001037983 */ /* 0x00cea20000300800 */
[----:B------:R-:W-:Y:S01]  /*bc80*/  R2UR UR8, R2 ;  /* 0x00000000020872ca */ /* 0x000fe200000e0000 */
[----:B------:R-:W-:Y:S01]  /*bc90*/  UIADD3 UR4, UP0, UR52, 0x370, URZ ;  /* 0x0000037034047890 */ /* 0x000fe2000ff1e03f */
[----:B------:R-:W-:Y:S01]  /*bca0*/  R2UR UR17, R4 ;  /* 0x00000000041172ca */ /* 0x000fe200000e0000 */
[----:B------:R-:W-:Y:S01]  /*bcb0*/  UMOV UR6, 0x0 ;  /* 0x0000000000067882 */ /* 0x000fe20000000000 */
[----:B------:R-:W-:Y:S01]  /*bcc0*/  PLOP3.LUT P0, PT, PT, PT, PT, 0x80, 0x0 ;  /* 0x000000000000781c */ /* 0x000fe20003f0f070 */
[----:B------:R-:W-:Y:S01]  /*bcd0*/  UIADD3.X UR5, URZ, UR53, URZ, UP0, !UPT ;  /* 0x000000353f057290 */ /* 0x000fe200087fe43f */
[----:B------:R-:W-:Y:S01]  /*bce0*/  R2UR UR19, R0 ;  /* 0x00000000001372ca */ /* 0x000fe200000e0000 */
[----:B------:R-:W-:Y:S01]  /*bcf0*/  UMOV UR7, 0x14f00000 ;  /* 0x14f0000000077882 */ /* 0x000fe20000000000 */
[----:B------:R-:W-:Y:S01]  /*bd00*/  R2UR UR21, R16 ;  /* 0x00000000101572ca */ /* 0x000fe200000e0000 */
[----:B------:R-:W-:Y:S01]  /*bd10*/  UMOV UR18, URZ ;  /* 0x0000003f00127c82 */ /* 0x000fe20008000000 */
[----:B------:R-:W-:Y:S01]  /*bd20*/  UMOV UR20, UR36 ;  /* 0x0000002400147c82 */ /* 0x000fe20008000000 */
[----:B------:R-:W-:Y:S01]  /*bd30*/  UMOV UR10, 0x80 ;  /* 0x00000080000a7882 */ /* 0x000fe20000000000 */
[----:B------:R-:W-:Y:S01]  /*bd40*/  UMOV UR12, UR36 ;  /* 0x00000024000c7c82 */ /* 0x000fe20008000000 */
[----:B------:R-:W-:-:S02]  /*bd50*/  UIADD3 UR16, UR8, 0x28400, URZ ;  /* 0x0002840008107890 */ /* 0x000fc4000fffe03f */
[----:B------:R-:W-:Y:S02]  /*bd60*/  UIADD3 UR17, UR17, 0x38830, URZ ;  /* 0x0003883011117890 */ /* 0x000fe4000fffe03f */
[----:B------:R-:W-:Y:S02]  /*bd70*/  UIADD3 UR8, UR8, 0x2c400, URZ ;  /* 0x0002c40008087890 */ /* 0x000fe4000fffe03f */
[----:B------:R-:W-:Y:S02]  /*bd80*/  UMOV UR11, UR19 ;  /* 0x00000013000b7c82 */ /* 0x000fe40008000000 */
[----:B------:R-:W-:Y:S01]  /*bd90*/  UMOV UR13, UR21 ;  /* 0x00000015000d7c82 */ /* 0x000fe20008000000 */
[----:B------:R-:W-:Y:S02]  /*bda0*/  UMOV UR9, UR17 ;  /* 0x0000001100097c82 */ /* 0x000fe40008000000 */
[----:B------:R3:W-:Y:S02]  /*bdb0*/  UTMALDG.4D [UR16], [UR4], desc[UR6] ;  /* 0x00000610040075b4 */ /* 0x0007e40008019000 */
[----:B------:R3:W-:Y:S01]  /*bdc0*/  UTMALDG.4D [UR8], [UR4], desc[UR6] ;  /* 0x00000608040075b4 */ /* 0x0007e20008019000 */
[----:B--2---:R-:W-:-:S04]  /*bdd0*/  LOP3.LUT R3, R3, 0xfffffffd, RZ, 0xc0, !PT ;  /* 0xfffffffd03037812 */ /* 0x004fc800078ec0ff */
[----:B------:R-:W-:-:S05]  /*bde0*/  @P0 LOP3.LUT R3, R3, 0x2, RZ, 0xfc, !PT ;  /* 0x0000000203030812 */ /* 0x000fca00078efcff */
[----:B------:R3:W-:Y:S01]  /*bdf0*/  STL [R1+0xc], R3 ;  /* 0x00000c0301007387 */ /* 0x0007e20000100800 */
[----:B------:R-:W-:Y:S01]  /*be00*/  NOP ;  /* 0x0000000000007918 */ /* 0x000fe20000000000 */
.L_x_46:
[----:B------:R-:W-:Y:S05]  /*be10*/  WARPSYNC.ALL ;  /* 0x0000000000007948 */ /* 0x000fea0003800000 */
[----:B---3--:R-:W-:Y:S01]  /*be20*/  UIADD3 UR4, UR41, 0x20400, URZ ;  /* 0x0002040029047890 */ /* 0x008fe2000fffe03f */
[----:B------:R-:W-:Y:S03]  /*be30*/  BAR.SYNC.DEFER_BLOCKING 0x8, 0x180 ;  /* 0x0206000000007b1d */ /* 0x000fe60000010000 */
[----:B------:R-:W-:-:S06]  /*be40*/  ULOP3.LUT UP0, URZ, UR4, 0x3ff, URZ, 0xc0, !UPT ;  /* 0x000003ff043f7892 */ /* 0x000fcc000f80c03f */
[----:B------:R-:W-:-:S13]  /*be50*/  PLOP3.LUT P0, PT, PT, PT, UP0, 0x80, 0x0 ;  /* 0x000000000000781c */ /* 0x000fda0003f0f008 */
[----:B------:R-:W-:Y:S05]  /*be60*/  @!P0 BRA `(.L_x_53) ;  /* 0x0000000000408947 */ /* 0x000fea0003800000 */
[----:B------:R-:W-:Y:S01]  /*be70*/  MOV R2, 0x0 ;  /* 0x0000000000027802 */ /* 0x000fe20000000f00 */
[----:B------:R-:W-:Y:S01]  /*be80*/  ULDC.64 UR6, c[0x4][0xc0] ;  /* 0x0100300000067ab9 */ /* 0x000fe20000000a00 */
[----:B------:R-:W-:Y:S01]  /*be90*/  ULDC.64 UR8, c[0x4][0xc8] ;  /* 0x0100320000087ab9 */ /* 0x000fe20000000a00 */
[----:B------:R-:W-:Y:S01]  /*bea0*/  ULDC.64 UR4, c[0x4][0x28] ;  /* 0x01000a0000047ab9 */ /* 0x000fe20000000a00 */
[----:B------:R-:W-:Y:S02]  /*beb0*/  IMAD.U32 R4, RZ, RZ, UR6 ;  /* 0x00000006ff047e24 */ /* 0x000fe4000f8e00ff */
[----:B------:R-:W3:Y:S01]  /*bec0*/  LDC.64 R2, c[0x4][R2] ;  /* 0x0100000002027b82 */ /* 0x000ee20000000a00 */
[----:B------:R-:W-:Y:S02]  /*bed0*/  IMAD.U32 R5, RZ, RZ, UR7 ;  /* 0x00000007ff057e24 */ /* 0x000fe4000f8e00ff */
[----:B------:R-:W-:Y:S02]  /*bee0*/  IMAD.U32 R6, RZ, RZ, UR8 ;  /* 0x00000008ff067e24 */ /* 0x000fe4000f8e00ff */
[----:B------:R-:W-:-:S02]  /*bef0*/  IMAD.U32 R7, RZ, RZ, UR9 ;  /* 0x00000009ff077e24 */ /* 0x000fc4000f8e00ff */
[----:B------:R-:W-:Y:S02]  /*bf00*/  IMAD.U32 R10, RZ, RZ, UR4 ;  /* 0x00000004ff0a7e24 */ /* 0x000fe4000f8e00ff */
[----:B------:R-:W-:Y:S02]  /*bf10*/  IMAD.U32 R11, RZ, RZ, UR5 ;  /* 0x00000005ff0b7e24 */ /* 0x000fe4000f8e00ff */
[----:B0-----:R-:W-:Y:S02]  /*bf20*/  IMAD.MOV.U32 R8, RZ, RZ, 0x70 ;  /* 0x00000070ff087424 */ /* 0x001fe400078e00ff */
[----:B------:R-:W-:Y:S02]  /*bf30*/  IMAD.MOV.U32 R12, RZ, RZ, 0x1 ;  /* 0x00000001ff0c7424 */ /* 0x000fe400078e00ff */
[----:B------:R-:W-:-:S07]  /*bf40*/  IMAD.MOV.U32 R13, RZ, RZ, RZ ;  /* 0x000000ffff0d7224 */ /* 0x000fce00078e00ff */
[----:B------:R-:W-:-:S07]  /*bf50*/  LEPC R20, `(.L_x_53) ;  /* 0x000000001014794e */ /* 0x000fce0000000000 */
[----:B-123--:R-:W-:Y:S05]  /*bf60*/  CALL.ABS.NOINC R2 ;  /* 0x0000000002007343 */ /* 0x00efea0003c00000 */
.L_x_53:
[----:B0-----:R0:W5:Y:S01]  /*bf70*/  LDL R9, [R1+0x24] ;  /* 0x0000240001097983 */ /* 0x0011620000100800 */
[----:B------:R-:W3:Y:S01]  /*bf80*/  LDC R8, c[0x0][0x448] ;  /* 0x00011200ff087b82 */ /* 0x000ee20000000800 */
[----:B------:R-:W4:Y:S01]  /*bf90*/  S2R R2, SR_TID.X ;  /* 0x0000000000027919 */ /* 0x000f220000002100 */
[----:B------:R-:W2:Y:S06]  /*bfa0*/  S2R R17, SR_TID.X ;  /* 0x0000000000117919 */ /* 0x000eac0000002100 */
[----:B------:R-:W0:Y:S01]  /*bfb0*/  LDC R4, c[0x0][0xc38] ;  /* 0x00030e00ff047b82 */ /* 0x000e220000000800 */
[----:B------:R-:W-:Y:S01]  /*bfc0*/  USHF.R.S32.HI UR4, URZ, 0x1f, UR36 ;  /* 0x0000001f3f047899 */ /* 0x000fe20008011424 */
[----:B------:R-:W-:Y:S01]  /*bfd0*/  ULDC.64 UR8, c[0x0][0x2d8] ;  /* 0x0000b60000087ab9 */ /* 0x000fe20000000a00 */
[----:B---3--:R-:W-:-:S02]  /*bfe0*/  ISETP.NE.AND P0, PT, R8, 0x1, PT ;  /* 0x000000010800780c */ /* 0x008fc40003f05270 */
[----:B----4-:R-:W-:-:S11]  /*bff0*/  LOP3.LUT R2, R2, 0x7f, RZ, 0xc0, !PT ;  /* 0x0000007f02027812 */ /* 0x010fd600078ec0ff */
[----:B------:R-:W3:Y:S01]  /*c000*/  @P0 LDC R3, c[0x0][0x44c] ;  /* 0x00011300ff030b82 */ /* 0x000ee20000000800 */
[----:B-1----:R-:W-:Y:S01]  /*c010*/  SHF.R.U32.HI R18, RZ, 0x3, R2 ;  /* 0x00000003ff127819 */ /* 0x002fe20000011602 */
[----:B------:R-:W-:Y:S02]  /*c020*/  IMAD R2, RZ, RZ, -UR45 ;  /* 0x8000002dff027e24 */ /* 0x000fe4000f8e02ff */
[----:B--2---:R-:W-:Y:S02]  /*c030*/  IMAD.SHL.U32 R17, R17, 0x10, RZ ;  /* 0x0000001011117824 */ /* 0x004fe400078e00ff */
[----:B0-----:R-:W-:Y:S02]  /*c040*/  IMAD R2, R4, R2, UR50 ;  /* 0x0000003204027e24 */ /* 0x001fe4000f8e0202 */
[----:B------:R-:W0:Y:S01]  /*c050*/  @P0 LDC R0, c[0x0][0x450] ;  /* 0x00011400ff000b82 */ /* 0x000e220000000800 */
[----:B------:R-:W-:Y:S01]  /*c060*/  LOP3.LUT R17, R18, 0x70, R17, 0xf8, !PT ;  /* 0x0000007012117812 */ /* 0x000fe200078ef811 */
[----:B------:R-:W-:-:S05]  /*c070*/  IMAD.SHL.U32 R5, R2, 0x80, RZ ;  /* 0x0000008002057824 */ /* 0x000fca00078e00ff */
[----:B------:R-:W-:-:S05]  /*c080*/  LOP3.LUT R2, R17, R5, RZ, 0xfc, !PT ;  /* 0x0000000511027212 */ /* 0x000fca00078efcff */
[----:B---3--:R-:W-:-:S04]  /*c090*/  @P0 IMAD.HI.U32 R3, R2, R3, RZ ;  /* 0x0000000302030227 */ /* 0x008fc800078e00ff */
[----:B------:R-:W-:Y:S01]  /*c0a0*/  IMAD.MOV.U32 R6, RZ, RZ, R2 ;  /* 0x000000ffff067224 */ /* 0x000fe200078e0002 */
[----:B0-----:R-:W-:-:S05]  /*c0b0*/  @P0 SHF.R.U32.HI R6, RZ, R0, R3 ;  /* 0x00000000ff060219 */ /* 0x001fca0000011603 */
[----:B------:R-:W-:Y:S01]  /*c0c0*/  IMAD.MOV R0, RZ, RZ, -R6 ;  /* 0x000000ffff007224 */ /* 0x000fe200078e0a06 */
[----:B------:R-:W0:Y:S03]  /*c0d0*/  S2R R18, SR_TID.X ;  /* 0x0000000000127919 */ /* 0x000e260000002100 */
[----:B------:R-:W-:Y:S02]  /*c0e0*/  IMAD R0, R8, R0, R2 ;  /* 0x0000000008007224 */ /* 0x000fe400078e0202 */
[----:B------:R-:W1:Y:S01]  /*c0f0*/  LDC.64 R2, c[0x0][0x2d0] ;  /* 0x0000b400ff027b82 */ /* 0x000e620000000a00 */
[----:B------:R-:W2:Y:S01]  /*c100*/  S2R R17, SR_TID.X ;  /* 0x0000000000117919 */ /* 0x000ea20000002100 */
[----:B------:R-:W-:Y:S02]  /*c110*/  UIMAD UR6, UR4, UR8, URZ ;  /* 0x00000008040672a4 */ /* 0x000fe4000f8e023f */
[----:B------:R-:W-:-:S02]  /*c120*/  UIMAD.WIDE.U32 UR4, UR36, UR8, URZ ;  /* 0x00000008240472a5 */ /* 0x000fc4000f8e003f */
[----:B------:R-:W-:Y:S02]  /*c130*/  UIMAD UR6, UR36, UR9, UR6 ;  /* 0x00000009240672a4 */ /* 0x000fe4000f8e0206 */
[----:B------:R-:W-:Y:S01]  /*c140*/  USHF.R.S32.HI UR7, URZ, 0x1f, UR44 ;  /* 0x0000001f3f077899 */ /* 0x000fe2000801142c */
[----:B------:R-:W-:Y:S01]  /*c150*/  ULDC.64 UR8, c[0x0][0x2e0] ;  /* 0x0000b80000087ab9 */ /* 0x000fe20000000a00 */
[----:B------:R-:W-:Y:S02]  /*c160*/  UIADD3 UR5, UR5, UR6, URZ ;  /* 0x0000000605057290 */ /* 0x000fe4000fffe03f */
[----:B------:R-:W-:Y:S01]  /*c170*/  UIMAD UR6, UR7, UR8, URZ ;  /* 0x00000008070672a4 */ /* 0x000fe2000f8e023f */
[----:B------:R-:W-:Y:S01]  /*c180*/  SHF.R.S32.HI R4, RZ, 0x1f, R6 ;  /* 0x0000001fff047819 */ /* 0x000fe20000011406 */
[----:B------:R-:W-:Y:S02]  /*c190*/  UIMAD.WIDE.U32 UR4, UR44, UR8, UR4 ;  /* 0x000000082c0472a5 */ /* 0x000fe4000f8e0004 */
[----:B------:R-:W-:-:S04]  /*c1a0*/  UIMAD UR6, UR44, UR9, UR6 ;  /* 0x000000092c0672a4 */ /* 0x000fc8000f8e0206 */
[----:B------:R-:W-:Y:S01]  /*c1b0*/  UIADD3 UR5, UR5, UR6, URZ ;  /* 0x0000000605057290 */ /* 0x000fe2000fffe03f */
[-C--:B-1----:R-:W-:Y:S02]  /*c1c0*/  IMAD R4, R4, R2.reuse, RZ ;  /* 0x0000000204047224 */ /* 0x082fe400078e02ff */
[----:B------:R-:W-:Y:S02]  /*c1d0*/  ULDC.64 UR6, c[0x0][0x280] ;  /* 0x0000a00000067ab9 */ /* 0x000fe40000000a00 */
[C---:B------:R-:W-:Y:S02]  /*c1e0*/  IMAD R4, R6.reuse, R3, R4 ;  /* 0x0000000306047224 */ /* 0x040fe400078e0204 */
[----:B------:R-:W-:Y:S01]  /*c1f0*/  IMAD.WIDE.U32 R2, R6, R2, UR4 ;  /* 0x0000000406027e25 */ /* 0x000fe2000f8e0002 */
[----:B------:R-:W-:-:S03]  /*c200*/  ULDC.64 UR4, c[0x0][0x2c8] ;  /* 0x0000b20000047ab9 */ /* 0x000fc60000000a00 */
[----:B0-----:R-:W-:Y:S02]  /*c210*/  IMAD.SHL.U32 R18, R18, 0x10, RZ ;  /* 0x0000001012127824 */ /* 0x001fe400078e00ff */
[----:B------:R-:W-:Y:S01]  /*c220*/  IMAD.IADD R3, R3, 0x1, R4 ;  /* 0x0000000103037824 */ /* 0x000fe200078e0204 */
[----:B------:R-:W-:Y:S01]  /*c230*/  SHF.R.S32.HI R4, RZ, 0x1f, R0 ;  /* 0x0000001fff047819 */ /* 0x000fe20000011400 */
[----:B--2---:R-:W-:Y:S01]  /*c240*/  IMAD.SHL.U32 R10, R17, 0x10, RZ ;  /* 0x00000010110a7824 */ /* 0x004fe200078e00ff */
[----:B------:R-:W-:Y:S01]  /*c250*/  LOP3.LUT R18, R18, 0x70, RZ, 0xc0, !PT ;  /* 0x0000007012127812 */ /* 0x000fe200078ec0ff */
[----:B------:R-:W-:-:S04]  /*c260*/  IMAD.WIDE.U32 R2, R0, UR4, R2 ;  /* 0x0000000400027c25 */ /* 0x000fc8000f8e0002 */
[----:B------:R-:W-:Y:S01]  /*c270*/  IMAD R4, R4, UR4, RZ ;  /* 0x0000000404047c24 */ /* 0x000fe2000f8e02ff */
[----:B------:R-:W-:Y:S01]  /*c280*/  LOP3.LUT R10, R10, 0x70, RZ, 0xc0, !PT ;  /* 0x000000700a0a7812 */ /* 0x000fe200078ec0ff */
[----:B------:R-:W-:Y:S01]  /*c290*/  ULDC UR4, c[0x0][0x2b8] ;  /* 0x0000ae0000047ab9 */ /* 0x000fe20000000800 */
[----:B------:R-:W-:Y:S01]  /*c2a0*/  LOP3.LUT R7, R18, 0x80, RZ, 0xfc, !PT ;  /* 0x0000008012077812 */ /* 0x000fe200078efcff */
[----:B------:R-:W-:Y:S01]  /*c2b0*/  IMAD R4, R0, UR5, R4 ;  /* 0x0000000500047c24 */ /* 0x000fe2000f8e0204 */
[----:B------:R-:W-:Y:S02]  /*c2c0*/  IADD3 R0, P2, R2, UR6, RZ ;  /* 0x0000000602007c10 */ /* 0x000fe4000ff5e0ff */
[----:B------:R-:W-:Y:S02]  /*c2d0*/  ISETP.GE.AND P0, PT, R10, UR4, PT ;  /* 0x000000040a007c0c */ /* 0x000fe4000bf06270 */
[----:B------:R-:W-:Y:S01]  /*c2e0*/  ISETP.GE.AND P1, PT, R7, UR4, PT ;  /* 0x0000000407007c0c */ /* 0x000fe2000bf26270 */
[----:B------:R-:W-:Y:S01]  /*c2f0*/  UMOV UR4, 0xffffffff ;  /* 0xffffffff00047882 */ /* 0x000fe20000000000 */
[----:B------:R-:W-:-:S02]  /*c300*/  LOP3.LUT R17, R17, 0x7f, RZ, 0xc0, !PT ;  /* 0x0000007f11117812 */ /* 0x000fc400078ec0ff */
[----:B------:R-:W-:Y:S02]  /*c310*/  IADD3.X R4, R3, UR7, R4, P2, !PT ;  /* 0x0000000703047c10 */ /* 0x000fe400097fe404 */
[----:B------:R-:W-:Y:S01]  /*c320*/  SHF.R.U32.HI R17, RZ, 0x3, R17 ;  /* 0x00000003ff117819 */ /* 0x000fe20000011611 */
[----:B------:R-:W-:Y:S06]  /*c330*/  BRA.DIV UR4, `(.L_x_54) ;  /* 0x0000002a049c7947 */ /* 0x000fec000b800000 */
[----:B------:R-:W0:Y:S01]  /*c340*/  SHFL.IDX PT, R7, R0, RZ, 0x181f ;  /* 0x00181fff00077589 */ /* 0x000e2200000e0000 */
[----:B------:R-:W-:Y:S01]  /*c350*/  ULDC UR4, c[0x0][0x288] ;  /* 0x0000a20000047ab9 */ /* 0x000fe20000000800 */
[----:B------:R-:W-:Y:S02]  /*c360*/  IMAD.IADD R2, R17, 0x1, R5 ;  /* 0x0000000111027824 */ /* 0x000fe400078e0205 */
[----:B------:R-:W1:Y:S01]  /*c370*/  SHFL.IDX PT, R6, R4, RZ, 0x181f ;  /* 0x00181fff04067589 */ /* 0x000e6200000e0000 */
[----:B------:R-:W-:Y:S02]  /*c380*/  IMAD R3, R8, UR4, RZ ;  /* 0x0000000408037c24 */ /* 0x000fe4000f8e02ff */
[C---:B------:R-:W-:Y:S01]  /*c390*/  VIADD R5, R2.reuse, 0x10 ;  /* 0x0000001002057836 */ /* 0x040fe20000000000 */
[----:B------:R-:W2:Y:S02]  /*c3a0*/  SHFL.IDX PT, R8, R0, 0x1, 0x181f ;  /* 0x00381f0000087f89 */ /* 0x000ea400000e0000 */
[----:B------:R-:W-:-:S02]  /*c3b0*/  ISETP.GE.AND P4, PT, R2, R3, PT ;  /* 0x000000030200720c */ /* 0x000fc40003f86270 */
[----:B------:R-:W-:Y:S02]  /*c3c0*/  ISETP.GE.AND P2, PT, R5, R3, PT ;  /* 0x000000030500720c */ /* 0x000fe40003f46270 */
[----:B------:R-:W3:Y:S09]  /*c3d0*/  SHFL.IDX PT, R5, R4, 0x1, 0x181f ;  /* 0x00381f0004057f89 */ /* 0x000ef200000e0000 */
[----:B0-----:R-:W-:-:S05]  /*c3e0*/  @!P4 IADD3 R7, P3, R10, R7, RZ ;  /* 0x000000070a07c210 */ /* 0x001fca0007f7e0ff */
[----:B-1----:R-:W-:-:S05]  /*c3f0*/  @!P4 IMAD.X R6, RZ, RZ, R6, P3 ;  /* 0x000000ffff06c224 */ /* 0x002fca00018e0606 */
[----:B------:R-:W-:-:S04]  /*c400*/  @!P4 LOP3.LUT R7, R7, R6, RZ, 0x3c, !PT ;  /* 0x000000060707c212 */ /* 0x000fc800078e3cff */
[----:B------:R-:W-:-:S04]  /*c410*/  @!P4 LOP3.LUT R6, R7, R6, RZ, 0x3c, !PT ;  /* 0x000000060706c212 */ /* 0x000fc800078e3cff */
[----:B------:R-:W-:-:S05]  /*c420*/  @!P4 LOP3.LUT R7, R7, R6, RZ, 0x3c, !PT ;  /* 0x000000060707c212 */ /* 0x000fca00078e3cff */
[----:B-----5:R-:W-:Y:S04]  /*c430*/  @!P4 LDGSTS.E.BYPASS.LTC128B.128 [R9+0x20400], desc[UR46][R6.64], !P0 ;  /* 0x204000000609cfae */ /* 0x020fe8000c101d6e */
[----:B------:R2:W-:Y:S02]  /*c440*/  @!P4 LDGSTS.E.BYPASS.LTC128B.128 [R9+0x24400], desc[UR46][R6.64+0x80], !P1 ;  /* 0x244000800609cfae */ /* 0x0005e4000c901d6e */
[----:B--2---:R-:W-:-:S05]  /*c450*/  @!P2 IADD3 R6, P3, R10, R8, RZ ;  /* 0x000000080a06a210 */ /* 0x004fca0007f7e0ff */
[----:B---3--:R-:W-:-:S04]  /*c460*/  @!P2 IMAD.X R5, RZ, RZ, R5, P3 ;  /* 0x000000ffff05a224 */ /* 0x008fc800018e0605 */
[----:B------:R-:W-:Y:S02]  /*c470*/  @!P2 IMAD.MOV.U32 R7, RZ, RZ, R5 ;  /* 0x000000ffff07a224 */ /* 0x000fe400078e0005 */
[----:B------:R-:W-:-:S03]  /*c480*/  VIADD R5, R2, 0x20 ;  /* 0x0000002002057836 */ /* 0x000fc60000000000 */
[----:B------:R-:W-:Y:S04]  /*c490*/  @!P2 LDGSTS.E.BYPASS.LTC128B.128 [R9+0x20c00], desc[UR46][R6.64], !P0 ;  /* 0x20c000000609afae */ /* 0x000fe8000c101d6e */
[----:B------:R0:W-:Y:S01]  /*c4a0*/  @!P2 LDGSTS.E.BYPASS.LTC128B.128 [R9+0x24c00], desc[UR46][R6.64+0x80], !P1 ;  /* 0x24c000800609afae */ /* 0x0001e2000c901d6e */
[----:B------:R-:W-:-:S03]  /*c4b0*/  ISETP.GE.AND P2, PT, R5, R3, PT ;  /* 0x000000030500720c */ /* 0x000fc60003f46270 */
[----:B------:R-:W-:Y:S04]  /*c4c0*/  SHFL.IDX PT, R5, R4, 0x2, 0x181f ;  /* 0x00581f0004057f89 */ /* 0x000fe800000e0000 */
[----:B0-----:R-:W0:Y:S06]  /*c4d0*/  SHFL.IDX PT, R6, R0, 0x2, 0x181f ;  /* 0x00581f0000067f89 */ /* 0x001e2c00000e0000 */
[----:B0-----:R-:W-:-:S05]  /*c4e0*/  @!P2 IADD3 R6, P3, R10, R6, RZ ;  /* 0x000000060a06a210 */ /* 0x001fca0007f7e0ff */
[----:B------:R-:W-:-:S04]  /*c4f0*/  @!P2 IMAD.X R5, RZ, RZ, R5, P3 ;  /* 0x000000ffff05a224 */ /* 0x000fc800018e0605 */
        /* <DEDUP_REMOVED lines=33> */
[----:B------:R-:W-:Y:S04]  /*c710*/  SHFL.IDX PT, R4, R4, 0x7, 0x181f ;  /* 0x00f81f0004047f89 */ /* 0x000fe800000e0000 */
[----:B0-----:R-:W0:Y:S04]  /*c720*/  SHFL.IDX PT, R6, R0, 0x6, 0x181f ;  /* 0x00d81f0000067f89 */ /* 0x001e2800000e0000 */
[----:B------:R-:W1:Y:S01]  /*c730*/  SHFL.IDX PT, R0, R0, 0x7, 0x181f ;  /* 0x00f81f0000007f89 */ /* 0x000e6200000e0000 */
[----:B0-----:R-:W-:-:S05]  /*c740*/  @!P2 IADD3 R6, P3, R10, R6, RZ ;  /* 0x000000060a06a210 */ /* 0x001fca0007f7e0ff */
[----:B------:R-:W-:-:S04]  /*c750*/  @!P2 IMAD.X R5, RZ, RZ, R5, P3 ;  /* 0x000000ffff05a224 */ /* 0x000fc800018e0605 */
[----:B------:R-:W-:-:S05]  /*c760*/  @!P2 IMAD.MOV.U32 R7, RZ, RZ, R5 ;  /* 0x000000ffff07a224 */ /* 0x000fca00078e0005 */
[----:B------:R0:W-:Y:S04]  /*c770*/  @!P2 LDGSTS.E.BYPASS.LTC128B.128 [R9+0x23400], desc[UR46][R6.64], !P0 ;  /* 0x234000000609afae */ /* 0x0001e8000c101d6e */
[----:B-1----:R0:W-:Y:S02]  /*c780*/  @!P2 LDGSTS.E.BYPASS.LTC128B.128 [R9+0x27400], desc[UR46][R6.64+0x80], !P1 ;  /* 0x274000800609afae */ /* 0x0021e4000c901d6e */
.L_x_125:
[----:B------:R-:W-:Y:S01]  /*c790*/  VIADD R2, R2, 0x70 ;  /* 0x0000007002027836 */ /* 0x000fe20000000000 */
[----:B------:R-:W-:Y:S04]  /*c7a0*/  BSSY B0, `(.L_x_55) ;  /* 0x000000a000007945 */ /* 0x000fe80003800000 */
[----:B------:R-:W-:-:S13]  /*c7b0*/  ISETP.GE.AND P2, PT, R2, R3, PT ;  /* 0x000000030200720c */ /* 0x000fda0003f46270 */
[----:B------:R-:W-:Y:S05]  /*c7c0*/  @P2 BRA `(.L_x_56) ;  /* 0x00000000001c2947 */ /* 0x000fea0003800000 */
[----:B------:R-:W-:-:S05]  /*c7d0*/  IADD3 R2, P2, R10, R0, RZ ;  /* 0x000000000a027210 */ /* 0x000fca0007f5e0ff */
[----:B------:R-:W-:-:S05]  /*c7e0*/  IMAD.X R3, RZ, RZ, R4, P2 ;  /* 0x000000ffff037224 */ /* 0x000fca00010e0604 */
[----:B------:R-:W-:Y:S01]  /*c7f0*/  @!PT LDS RZ, [RZ] ;  /* 0x00000000fffff984 */ /* 0x000fe20000000800 */
[----:B------:R-:W-:Y:S01]  /*c800*/  @!PT LDS RZ, [RZ] ;  /* 0x00000000fffff984 */ /* 0x000fe20000000800 */
[----:B------:R-:W-:Y:S01]  /*c810*/  @!PT LDS RZ, [RZ] ;  /* 0x00000000fffff984 */ /* 0x000fe20000000800 */
[----:B------:R1:W-:Y:S04]  /*c820*/  LDGSTS.E.BYPASS.LTC128B.128 [R9+0x23c00], desc[UR46][R2.64], !P0 ;  /* 0x23c0000002097fae */ /* 0x0003e8000c101d6e */
[----:B------:R1:W-:Y:S02]  /*c830*/  LDGSTS.E.BYPASS.LTC128B.128 [R9+0x27c00], desc[UR46][R2.64+0x80], !P1 ;  /* 0x27c0008002097fae */ /* 0x0003e4000c901d6e */
.L_x_56:
[----:B------:R-:W-:Y:S05]  /*c840*/  BSYNC B0 ;  /* 0x0000000000007941 */ /* 0x000fea0003800000 */
.L_x_55:
[----:B------:R-:W-:Y:S01]  /*c850*/  NOP ;  /* 0x0000000000007918 */ /* 0x000fe20000000000 */
[----:B------:R-:W-:Y:S01]  /*c860*/  SYNCS.ARRIVE.TRANS64.RED.A0T1 RZ, [UR41+0x38800], RZ ;  /* 0x038800ffffff79a7 */ /* 0x000fe20008200429 */
[----:B------:R-:W-:Y:S01]  /*c870*/  ARRIVES.LDGSTSBAR.64.TRANSCNT [UR41+0x38800] ;  /* 0x03880000ff0079b0 */ /* 0x000fe20008000aa9 */
[----:B------:R-:W-:Y:S01]  /*c880*/  NOP ;  /* 0x0000000000007918 */ /* 0x000fe20000000000 */
[----:B------:R-:W-:Y:S01]  /*c890*/  ULOP3.LUT UR4, UR48, 0x1, URZ, 0xc, !UPT ;  /* 0x0000000130047892 */ /* 0x000fe2000f8e0c3f */
[----:B------:R-:W-:Y:S05]  /*c8a0*/  SYNCS.ARRIVE.TRANS64.A1T0 RZ, [UR41+0x38800], RZ ;  /* 0x038800ffffff79a7 */ /* 0x000fea0008100029 */
[----:B------:R-:W-:-:S05]  /*c8b0*/  IMAD.U32 R0, RZ, RZ, UR4 ;  /* 0x00000004ff007e24 */ /* 0x000fca000f8e00ff */
[----:B------:R-:W-:-:S04]  /*c8c0*/  SHF.L.U32 R0, R0, 0x1f, RZ ;  /* 0x0000001f00007819 */ /* 0x000fc800000006ff */
[----:B------:R-:W2:Y:S02]  /*c8d0*/  SYNCS.PHASECHK.TRANS64.TRYWAIT P0, [UR41+0x38820], R0 ;  /* 0x03882000ff0075a7 */ /* 0x000ea40008000169 */
[----:B--2---:R-:W-:Y:S05]  /*c8e0*/  @!P0 BRA `(.L_x_57) ;  /* 0x0000002c00c48947 */ /* 0x004fea0003800000 */
.L_x_126:
[----:B------:R-:W-:-:S06]  /*c8f0*/  UISETP.GE.AND UP0, UPT, UR40, 0x81, UPT ;  /* 0x000000812800788c */ /* 0x000fcc000bf06270 */
[----:B------:R-:W-:-:S13]  /*c900*/  PLOP3.LUT P0, PT, PT, PT, UP0, 0x80, 0x0 ;  /* 0x000000000000781c */ /* 0x000fda0003f0f008 */
[----:B------:R-:W-:Y:S05]  /*c910*/  @!P0 BRA `(.L_x_58) ;  /* 0x0000001000b88947 */ /* 0x000fea0003800000 */
[----:B-1----:R1:W5:Y:S01]  /*c920*/  LDL.LU R0, [R1+0x4] ;  /* 0x0000040001007983 */ /* 0x0023620000300800 */
[----:B------:R-:W-:-:S03]  /*c930*/  ULEA.HI.SX32 UR4, UR39, 0xfffffffe, 0x19 ;  /* 0xfffffffe27047891 */ /* 0x000fc6000f8fca3f */
[----:B0-----:R1:W5:Y:S03]  /*c940*/  LDL.LU R6, [R1] ;  /* 0x0000000001067983 */ /* 0x0013660000300800 */
[----:B------:R-:W-:-:S07]  /*c950*/  IMAD.U32 R17, RZ, RZ, UR4 ;  /* 0x00000004ff117e24 */ /* 0x000fce000f8e00ff */
.L_x_80:
[----:B------:R-:W2:Y:S01]  /*c960*/  LDL R4, [R1+0xc] ;  /* 0x00000c0001047983 */ /* 0x000ea20000100800 */
[----:B-----5:R-:W-:Y:S01]  /*c970*/  VIADD R2, R6, 0x1 ;  /* 0x0000000106027836 */ /* 0x020fe20000000000 */
[----:B------:R-:W-:Y:S04]  /*c980*/  BSSY B0, `(.L_x_59) ;  /* 0x000008a000007945 */ /* 0x000fe80003800000 */
[----:B------:R-:W-:-:S04]  /*c990*/  ISETP.NE.AND P0, PT, R2, 0x2, PT ;  /* 0x000000020200780c */ /* 0x000fc80003f05270 */
[----:B0-----:R-:W-:Y:S02]  /*c9a0*/  SEL R3, RZ, 0x1, P0 ;  /* 0x00000001ff037807 */ /* 0x001fe40000000000 */
[----:B------:R-:W-:Y:S02]  /*c9b0*/  SEL R9, R2, RZ, P0 ;  /* 0x000000ff02097207 */ /* 0x000fe40000000000 */
[----:B------:R-:W-:-:S05]  /*c9c0*/  LOP3.LUT R8, R0, R3, RZ, 0x3c, !PT ;  /* 0x0000000300087212 */ /* 0x000fca00078e3cff */
[----:B------:R0:W-:Y:S04]  /*c9d0*/  STL [R1+0x4], R8 ;  /* 0x0000040801007387 */ /* 0x0001e80000100800 */
[----:B------:R0:W-:Y:S01]  /*c9e0*/  STL [R1], R9 ;  /* 0x0000000901007387 */ /* 0x0001e20000100800 */
[----:B--2---:R-:W-:-:S13]  /*c9f0*/  LOP3.LUT P1, RZ, R4, 0x2, RZ, 0xc0, !PT ;  /* 0x0000000204ff7812 */ /* 0x004fda000782c0ff */
[----:B0-----:R-:W-:Y:S05]  /*ca00*/  @!P1 BRA `(.L_x_60) ;  /* 0x0000000800049947 */ /* 0x001fea0003800000 */
[----:B------:R-:W-:Y:S01]  /*ca10*/  LOP3.LUT P1, RZ, R4, 0x1, RZ, 0xc0, !PT ;  /* 0x0000000104ff7812 */ /* 0x000fe2000782c0ff */
[----:B------:R-:W-:-:S12]  /*ca20*/  IMAD.MOV.U32 R7, RZ, RZ, R17 ;  /* 0x000000ffff077224 */ /* 0x000fd800078e0011 */
[----:B------:R-:W-:Y:S05]  /*ca30*/  @!P1 BRA `(.L_x_61) ;  /* 0x0000000000509947 */ /* 0x000fea0003800000 */
[----:B------:R-:W2:Y:S01]  /*ca40*/  LDL R10, [R1+0x18] ;  /* 0x00001800010a7983 */ /* 0x000ea20000100800 */
[----:B------:R-:W0:Y:S01]  /*ca50*/  LDC R7, c[0x0][0x43c] ;  /* 0x00010f00ff077b82 */ /* 0x000e220000000800 */
[----:B------:R-:W-:Y:S02]  /*ca60*/  ULDC.64 UR4, c[0x0][0x428] ;  /* 0x00010a0000047ab9 */ /* 0x000fe40000000a00 */
[----:B------:R-:W3:Y:S01]  /*ca70*/  LDL R5, [R1+0x8] ;  /* 0x0000080001057983 */ /* 0x000ee20000100800 */
[----:B0-----:R-:W-:-:S13]  /*ca80*/  ISETP.NE.AND P0, PT, R7, 0x1, PT ;  /* 0x000000010700780c */ /* 0x001fda0003f05270 */
[----:B------:R-:W0:Y:S02]  /*ca90*/  @P0 LDC.64 R2, c[0x0][0x440] ;  /* 0x00011000ff020b82 */ /* 0x000e240000000a00 */
[----:B0-----:R-:W-:-:S04]  /*caa0*/  @P0 IMAD.HI.U32 R4, R17, R2, RZ ;  /* 0x0000000211040227 */ /* 0x001fc800078e00ff */
[----:B------:R-:W-:Y:S01]  /*cab0*/  IMAD.MOV.U32 R2, RZ, RZ, R17 ;  /* 0x000000ffff027224 */ /* 0x000fe200078e0011 */
[----:B------:R-:W-:-:S05]  /*cac0*/  @P0 SHF.R.U32.HI R2, RZ, R3, R4 ;  /* 0x00000003ff020219 */ /* 0x000fca0000011604 */
[----:B------:R-:W-:-:S04]  /*cad0*/  IMAD.MOV R3, RZ, RZ, -R2 ;  /* 0x000000ffff037224 */ /* 0x000fc800078e0a02 */
[----:B------:R-:W-:Y:S01]  /*cae0*/  IMAD R7, R7, R3, R17 ;  /* 0x0000000307077224 */ /* 0x000fe200078e0211 */
[----:B------:R-:W-:Y:S01]  /*caf0*/  SHF.R.S32.HI R3, RZ, 0x1f, R2 ;  /* 0x0000001fff037819 */ /* 0x000fe20000011402 */
[----:B--2---:R-:W-:-:S04]  /*cb00*/  IMAD R4, R10, UR4, RZ ;  /* 0x000000040a047c24 */ /* 0x004fc8000f8e02ff */
[C---:B---3--:R-:W-:Y:S02]  /*cb10*/  IMAD R4, R5.reuse, UR5, R4 ;  /* 0x0000000505047c24 */ /* 0x048fe4000f8e0204 */
[----:B------:R-:W-:Y:S01]  /*cb20*/  IMAD.WIDE.U32 R2, R5, UR4, R2 ;  /* 0x0000000405027c25 */ /* 0x000fe2000f8e0002 */
[----:B------:R-:W-:-:S03]  /*cb30*/  ULDC.64 UR4, c[0x0][0x418] ;  /* 0x0001060000047ab9 */ /* 0x000fc60000000a00 */
[----:B------:R-:W-:Y:S01]  /*cb40*/  IMAD.IADD R3, R4, 0x1, R3 ;  /* 0x0000000104037824 */ /* 0x000fe200078e0203 */
[----:B------:R-:W-:-:S04]  /*cb50*/  LEA R4, P0, R2, UR4, 0x2 ;  /* 0x0000000402047c11 */ /* 0x000fc8000f8010ff */
[----:B------:R-:W-:-:S05]  /*cb60*/  LEA.HI.X R5, R2, UR5, R3, 0x2, P0 ;  /* 0x0000000502057c11 */ /* 0x000fca00080f1403 */
[----:B------:R0:W5:Y:S04]  /*cb70*/  LDG.E R16, desc[UR46][R4.64] ;  /* 0x0000002e04107981 */ /* 0x000168000c1e1900 */
.L_x_61:
[----:B------:R-:W2:Y:S01]  /*cb80*/  S2R R2, SR_TID.X ;  /* 0x0000000000027919 */ /* 0x000ea20000002100 */
[----:B0-----:R-:W-:Y:S01]  /*cb90*/  LEA R4, R9, UR41, 0x3 ;  /* 0x0000002909047c11 */ /* 0x001fe2000f8e18ff */
[----:B------:R-:W-:Y:S01]  /*cba0*/  BSSY B1, `(.L_x_62) ;  /* 0x0000006000017945 */ /* 0x000fe20003800000 */
[----:B--2---:R-:W-:Y:S02]  /*cbb0*/  LOP3.LUT R3, R2, 0x7f, RZ, 0xc0, !PT ;  /* 0x0000007f02037812 */ /* 0x004fe400078ec0ff */
[----:B------:R-:W-:Y:S02]  /*cbc0*/  SHF.L.U32 R2, R8, 0x1f, RZ ;  /* 0x0000001f08027819 */ /* 0x000fe400000006ff */
[----:B------:R-:W-:Y:S02]  /*cbd0*/  ISETP.NE.AND P1, PT, R3, RZ, PT ;  /* 0x000000ff0300720c */ /* 0x000fe40003f25270 */
[----:B------:R-:W0:Y:S02]  /*cbe0*/  SYNCS.PHASECHK.TRANS64.TRYWAIT P0, [R4+URZ+0x38880], R2 ;  /* 0x03888002040075a7 */ /* 0x000e24000800017f */
[----:B0-----:R-:W-:Y:S09]  /*cbf0*/  @!P0 BRA `(.L_x_63) ;  /* 0x0000002c00188947 */ /* 0x001ff20003800000 */
.L_x_127:
[----:B------:R-:W-:Y:S05]  /*cc00*/  BSYNC B1 ;  /* 0x0000000000017941 */ /* 0x000fea0003800000 */
.L_x_62:
[----:B------:R-:W-:Y:S04]  /*cc10*/  BSSY B1, `(.L_x_64) ;  /* 0x0000009000017945 */ /* 0x000fe80003800000 */
[----:B------:R-:W-:Y:S05]  /*cc20*/  @P1 BRA `(.L_x_65) ;  /* 0x00000000001c1947 */ /* 0x000fea0003800000 */
[----:B------:R-:W2:Y:S02]  /*cc30*/  S2R R3, SR_TID.X ;  /* 0x0000000000037919 */ /* 0x000ea40000002100 */
[----:B--2---:R-:W-:Y:S01]  /*cc40*/  LOP3.LUT R5, R3, 0x1f, RZ, 0xc0, !PT ;  /* 0x0000001f03057812 */ /* 0x004fe200078ec0ff */
[----:B------:R-:W-:-:S03]  /*cc50*/  IMAD.MOV.U32 R3, RZ, RZ, 0x8000 ;  /* 0x00008000ff037424 */ /* 0x000fc600078e00ff */
[----:B------:R-:W-:Y:S01]  /*cc60*/  ISETP.NE.AND P0, PT, R5, RZ, PT ;  /* 0x000000ff0500720c */ /* 0x000fe20003f05270 */
[----:B------:R2:W-:-:S12]  /*cc70*/  SYNCS.ARRIVE.TRANS64 RZ, [R4+URZ+0x38870], R3 ;  /* 0x0388700304ff79a7 */ /* 0x0005d8000800003f */
[----:B--2---:R-:W-:Y:S05]  /*cc80*/  @!P0 BRA `(.L_x_65) ;  /* 0x0000000000048947 */ /* 0x004fea0003800000 */
[----:B------:R-:W-:Y:S01]  /*cc90*/  BPT.TRAP 0x1 ;  /* 0x000000040000795c */ /* 0x000fe20000300000 */
.L_x_65:
[----:B------:R-:W-:Y:S05]  /*cca0*/  BSYNC B1 ;  /* 0x0000000000017941 */ /* 0x000fea0003800000 */
.L_x_64:
[----:B------:R-:W2:Y:S01]  /*ccb0*/  LDL R3, [R1] ;  /* 0x0000000001037983 */ /* 0x000ea20000100800 */
[----:B------:R-:W-:Y:S01]  /*ccc0*/  IMAD.MOV.U32 R10, RZ, RZ, RZ ;  /* 0x000000ffff0a7224 */ /* 0x000fe200078e00ff */
[----:B------:R-:W-:Y:S01]  /*ccd0*/  UIADD3 UR4, UP0, UR52, 0x470, URZ ;  /* 0x0000047034047890 */ /* 0x000fe2000ff1e03f */
[----:B------:R-:W-:Y:S01]  /*cce0*/  PLOP3.LUT P0, PT, PT, PT, PT, 0x80, 0x0 ;  /* 0x000000000000781c */ /* 0x000fe20003f0f070 */
[----:B------:R-:W-:Y:S01]  /*ccf0*/  IMAD.SHL.U32 R7, R7, 0x80, RZ ;  /* 0x0000008007077824 */ /* 0x000fe200078e00ff */
[----:B------:R-:W-:Y:S01]  /*cd00*/  UMOV UR6, 0x0 ;  /* 0x0000000000067882 */ /* 0x000fe20000000000 */
[----:B------:R-:W-:Y:S01]  /*cd10*/  R2UR UR10, R10 ;  /* 0x000000000a0a72ca */ /* 0x000fe200000e0000 */
[----:B------:R-:W-:Y:S01]  /*cd20*/  UIADD3.X UR5, URZ, UR53, URZ, UP0, !UPT ;  /* 0x000000353f057290 */ /* 0x000fe200087fe43f */
[----:B------:R-:W-:Y:S01]  /*cd30*/  UMOV UR7, 0x14f00000 ;  /* 0x14f0000000077882 */ /* 0x000fe20000000000 */
[----:B--2---:R-:W-:Y:S01]  /*cd40*/  LEA R5, R3, UR41, 0xf ;  /* 0x0000002903057c11 */ /* 0x004fe2000f8e78ff */
[----:B------:R-:W-:-:S04]  /*cd50*/  VIADD R3, R4, 0x38870 ;  /* 0x0003887004037836 */ /* 0x000fc80000000000 */
[----:B------:R-:W-:-:S07]  /*cd60*/  VIADD R8, R5, 0x10400 ;  /* 0x0001040005087836 */ /* 0x000fce0000000000 */
.L_x_66:
[----:B------:R-:W-:-:S13]  /*cd70*/  @P0 ELECT P2, URZ, PT ;  /* 0x00000000003f082f */ /* 0x000fda0003840000 */
[----:B-----5:R-:W-:Y:S01]  /*cd80*/  @P2 R2UR UR13, R16 ;  /* 0x00000000100d22ca */ /* 0x020fe200000e0000 */
[----:B------:R-:W-:Y:S01]  /*cd90*/  UMOV UR12, UR36 ;  /* 0x00000024000c7c82 */ /* 0x000fe20008000000 */
[----:B------:R-:W-:Y:S02]  /*cda0*/  @P2 R2UR UR11, R7 ;  /* 0x00000000070b22ca */ /* 0x000fe400000e0000 */
[----:B------:R-:W-:Y:S02]  /*cdb0*/  @P2 R2UR UR9, R3 ;  /* 0x00000000030922ca */ /* 0x000fe400000e0000 */
[----:B------:R-:W-:Y:S02]  /*cdc0*/  @P2 R2UR UR8, R8 ;  /* 0x00000000080822ca */ /* 0x000fe400000e0000 */
[----:B------:R-:W-:Y:S02]  /*cdd0*/  @P2 PLOP3.LUT P0, PT, P2, PT, PT, 0x8, 0x0 ;  /* 0x000000000000281c */ /* 0x000fe4000170e170 */
[----:B------:R-:W-:-:S09]  /*cde0*/  PLOP3.LUT P2, PT, PT, PT, PT, 0x8, 0x0 ;  /* 0x000000000000781c */ /* 0x000fd20003f4e170 */
[----:B------:R2:W-:Y:S02]  /*cdf0*/  UTMALDG.4D [UR8], [UR4], desc[UR6] ;  /* 0x00000608040075b4 */ /* 0x0005e40008019000 */
[----:B--2---:R-:W-:Y:S05]  /*ce00*/  @P0 BRA.U.ANY `(.L_x_66) ;  /* 0xfffffffd00d80947 */ /* 0x004fea000393ffff */
[----:B------:R-:W-:Y:S01]  /*ce10*/  IMAD.MOV.U32 R8, RZ, RZ, 0x80 ;  /* 0x00000080ff087424 */ /* 0x000fe200078e00ff */
[----:B------:R-:W-:Y:S01]  /*ce20*/  PLOP3.LUT P0, PT, PT, PT, PT, 0x80, 0x0 ;  /* 0x000000000000781c */ /* 0x000fe20003f0f070 */
[----:B------:R-:W-:Y:S01]  /*ce30*/  VIADD R9, R5, 0x14400 ;  /* 0x0001440005097836 */ /* 0x000fe20000000000 */
[----:B------:R-:W-:Y:S01]  /*ce40*/  UMOV UR6, 0x0 ;  /* 0x0000000000067882 */ /* 0x000fe20000000000 */
[----:B------:R-:W-:Y:S01]  /*ce50*/  UMOV UR7, 0x14f00000 ;  /* 0x14f0000000077882 */ /* 0x000fe20000000000 */
[----:B------:R-:W-:-:S15]  /*ce60*/  R2UR UR10, R8 ;  /* 0x00000000080a72ca */ /* 0x000fde00000e0000 */
.L_x_67:
[----:B------:R-:W-:-:S13]  /*ce70*/  @P0 ELECT P2, URZ, PT ;  /* 0x00000000003f082f */ /* 0x000fda0003840000 */
[----:B------:R-:W-:Y:S01]  /*ce80*/  @P2 R2UR UR13, R16 ;  /* 0x00000000100d22ca */ /* 0x000fe200000e0000 */
        /* <DEDUP_REMOVED lines=8> */
[----:B------:R-:W2:Y:S01]  /*cf10*/  SYNCS.PHASECHK.TRANS64.TRYWAIT P0, [R4+URZ+0x38840], R2 ;  /* 0x03884002040075a7 */ /* 0x000ea2000800017f */
[----:B------:R-:W-:Y:S04]  /*cf20*/  BSSY B1, `(.L_x_68) ;  /* 0x0000002000017945 */ /* 0x000fe80003800000 */
[----:B--2---:R-:W-:Y:S05]  /*cf30*/  @!P0 BRA `(.L_x_69) ;  /* 0x00000028005c8947 */ /* 0x004fea0003800000 */
.L_x_128:
[----:B------:R-:W-:Y:S05]  /*cf40*/  BSYNC B1 ;  /* 0x0000000000017941 */ /* 0x000fea0003800000 */
.L_x_68:
[----:B------:R-:W-:Y:S01]  /*cf50*/  BSSY B1, `(.L_x_70) ;  /* 0x000000b000017945 */ /* 0x000fe20003800000 */
[----:B0-2---:R-:W-:Y:S02]  /*cf60*/  IMAD.MOV.U32 R2, RZ, RZ, 0x0 ;  /* 0x00000000ff027424 */ /* 0x005fe400078e00ff */
[----:B------:R-:W-:Y:S01]  /*cf70*/  IMAD.MOV.U32 R3, RZ, RZ, 0x14f00000 ;  /* 0x14f00000ff037424 */ /* 0x000fe200078e00ff */
[----:B------:R-:W-:Y:S06]  /*cf80*/  @P1 BRA `(.L_x_71) ;  /* 0x00000000001c1947 */ /* 0x000fec0003800000 */
[----:B------:R-:W0:Y:S02]  /*cf90*/  S2R R9, SR_TID.X ;  /* 0x0000000000097919 */ /* 0x000e240000002100 */
[----:B0-----:R-:W-:Y:S01]  /*cfa0*/  LOP3.LUT R11, R9, 0x1f, RZ, 0xc0, !PT ;  /* 0x0000001f090b7812 */ /* 0x001fe200078ec0ff */
[----:B------:R-:W-:-:S03]  /*cfb0*/  IMAD.MOV.U32 R9, RZ, RZ, 0x8000 ;  /* 0x00008000ff097424 */ /* 0x000fc600078e00ff */
[----:B------:R-:W-:Y:S01]  /*cfc0*/  ISETP.NE.AND P0, PT, R11, RZ, PT ;  /* 0x000000ff0b00720c */ /* 0x000fe20003f05270 */
[----:B------:R0:W-:-:S12]  /*cfd0*/  SYNCS.ARRIVE.TRANS64 RZ, [R4+URZ+0x38830], R9 ;  /* 0x0388300904ff79a7 */ /* 0x0001d8000800003f */
[----:B0-----:R-:W-:Y:S05]  /*cfe0*/  @!P0 BRA `(.L_x_71) ;  /* 0x0000000000048947 */ /* 0x001fea0003800000 */
[----:B------:R-:W-:Y:S01]  /*cff0*/  BPT.TRAP 0x1 ;  /* 0x000000040000795c */ /* 0x000fe20000300000 */
.L_x_71:
[----:B------:R-:W-:Y:S05]  /*d000*/  BSYNC B1 ;  /* 0x0000000000017941 */ /* 0x000fea0003800000 */
.L_x_70:
[----:B------:R-:W-:Y:S01]  /*d010*/  R2UR UR10, R10 ;  /* 0x000000000a0a72ca */ /* 0x000fe200000e0000 */
[----:B------:R-:W-:Y:S01]  /*d020*/  UIADD3 UR4, UP0, UR52, 0x370, URZ ;  /* 0x0000037034047890 */ /* 0x000fe2000ff1e03f */
[----:B------:R-:W-:Y:S01]  /*d030*/  R2UR UR6, R2 ;  /* 0x00000000020672ca */ /* 0x000fe200000e0000 */
[----:B------:R-:W-:Y:S01]  /*d040*/  VIADD R4, R4, 0x38830 ;  /* 0x0003883004047836 */ /* 0x000fe20000000000 */
[----:B------:R-:W-:Y:S01]  /*d050*/  R2UR UR7, R3 ;  /* 0x00000000030772ca */ /* 0x000fe200000e0000 */
[----:B------:R-:W-:Y:S01]  /*d060*/  VIADD R9, R5, 0x28400 ;  /* 0x0002840005097836 */ /* 0x000fe20000000000 */
[----:B------:R-:W-:Y:S01]  /*d070*/  PLOP3.LUT P0, PT, PT, PT, PT, 0x80, 0x0 ;  /* 0x000000000000781c */ /* 0x000fe20003f0f070 */
[----:B------:R-:W-:-:S12]  /*d080*/  UIADD3.X UR5, URZ, UR53, URZ, UP0, !UPT ;  /* 0x000000353f057290 */ /* 0x000fd800087fe43f */
.L_x_72:
        /* <DEDUP_REMOVED lines=9> */
[----:B0-----:R-:W-:Y:S05]  /*d120*/  @P0 BRA.U.ANY `(.L_x_72) ;  /* 0xfffffffd00d80947 */ /* 0x001fea000393ffff */
[----:B------:R-:W-:Y:S01]  /*d130*/  R2UR UR10, R8 ;  /* 0x00000000080a72ca */ /* 0x000fe200000e0000 */
[----:B------:R-:W-:Y:S01]  /*d140*/  VIADD R5, R5, 0x2c400 ;  /* 0x0002c40005057836 */ /* 0x000fe20000000000 */
[----:B------:R-:W-:Y:S02]  /*d150*/  R2UR UR6, R2 ;  /* 0x00000000020672ca */ /* 0x000fe400000e0000 */
[----:B------:R-:W-:Y:S02]  /*d160*/  R2UR UR7, R3 ;  /* 0x00000000030772ca */ /* 0x000fe400000e0000 */
[----:B------:R-:W-:-:S13]  /*d170*/  PLOP3.LUT P0, PT, PT, PT, PT, 0x80, 0x0 ;  /* 0x000000000000781c */ /* 0x000fda0003f0f070 */
.L_x_73:
        /* <DEDUP_REMOVED lines=10> */
.L_x_60:
[----:B------:R-:W-:Y:S05]  /*d220*/  BSYNC B0 ;  /* 0x0000000000007941 */ /* 0x000fea0003800000 */
.L_x_59:
[----:B------:R-:W-:-:S06]  /*d230*/  UISETP.NE.AND UP0, UPT, UR42, 0x3, UPT ;  /* 0x000000032a00788c */ /* 0x000fcc000bf05270 */
[----:B------:R-:W-:-:S13]  /*d240*/  PLOP3.LUT P0, PT, PT, PT, UP0, 0x80, 0x0 ;  /* 0x000000000000781c */ /* 0x000fda0003f0f008 */
[----:B------:R-:W-:Y:S05]  /*d250*/  @!P0 BRA `(.L_x_74) ;  /* 0x0000000000048947 */ /* 0x000fea0003800000 */
[----:B------:R-:W-:Y:S01]  /*d260*/  BPT.TRAP 0x1 ;  /* 0x000000040000795c */ /* 0x000fe20000300000 */
.L_x_74:
[----:B------:R-:W-:Y:S01]  /*d270*/  IMAD.U32 R2, RZ, RZ, UR49 ;  /* 0x00000031ff027e24 */ /* 0x000fe2000f8e00ff */
[----:B------:R-:W-:Y:S01]  /*d280*/  LEA R19, R6, UR41, 0x3 ;  /* 0x0000002906137c11 */ /* 0x000fe2000f8e18ff */
[----:B------:R-:W-:Y:S03]  /*d290*/  BSSY B0, `(.L_x_75) ;  /* 0x0000006000007945 */ /* 0x000fe60003800000 */
[----:B------:R-:W-:Y:S02]  /*d2a0*/  ISETP.NE.AND P1, PT, R2, 0x3, PT ;  /* 0x000000030200780c */ /* 0x000fe40003f25270 */
[----:B------:R-:W-:-:S04]  /*d2b0*/  LOP3.LUT R2, R0, 0x1, RZ, 0x3c, !PT ;  /* 0x0000000100027812 */ /* 0x000fc800078e3cff */
[----:B------:R-:W-:-:S04]  /*d2c0*/  SHF.L.U32 R2, R2, 0x1f, RZ ;  /* 0x0000001f02027819 */ /* 0x000fc800000006ff */
[----:B------:R-:W0:Y:S02]  /*d2d0*/  SYNCS.PHASECHK.TRANS64.TRYWAIT P0, [R19+URZ+0x38870], R2 ;  /* 0x03887002130075a7 */ /* 0x000e24000800017f */
[----:B0-----:R-:W-:Y:S05]  /*d2e0*/  @!P0 BRA `(.L_x_76) ;  /* 0x0000002400848947 */ /* 0x001fea0003800000 */
.L_x_129:
[----:B------:R-:W-:Y:S05]  /*d2f0*/  BSYNC B0 ;  /* 0x0000000000007941 */ /* 0x000fea0003800000 */
.L_x_75:
[----:B------:R-:W-:Y:S05]  /*d300*/  @!P1 BRA `(.L_x_77) ;  /* 0x0000000000049947 */ /* 0x000fea0003800000 */
[----:B------:R-:W-:Y:S01]  /*d310*/  BPT.TRAP 0x1 ;  /* 0x000000040000795c */ /* 0x000fe20000300000 */
.L_x_77:
[----:B------:R-:W-:Y:S01]  /*d320*/  SHF.L.U32 R0, R0, 0x1f, RZ ;  /* 0x0000001f00007819 */ /* 0x000fe200000006ff */
[----:B------:R-:W-:-:S03]  /*d330*/  IMAD.SHL.U32 R3, R6, 0x8000, RZ ;  /* 0x0000800006037824 */ /* 0x000fc600078e00ff */
[----:B------:R-:W2:Y:S02]  /*d340*/  SYNCS.PHASECHK.TRANS64.TRYWAIT P0, [R19+URZ+0x38860], R0 ;  /* 0x03886000130075a7 */ /* 0x000ea4000800017f */
[----:B--2---:R-:W-:Y:S05]  /*d350*/  @!P0 BRA `(.L_x_78) ;  /* 0x00000024007c8947 */ /* 0x004fea0003800000 */
.L_x_130:
[----:B0-----:R-:W2:Y:S04]  /*d360*/  LDL R2, [R1+0x20] ;  /* 0x0000200001027983 */ /* 0x001ea80000100800 */
[----:B------:R-:W3:Y:S04]  /*d370*/  LDL R18, [R1+0x14] ;  /* 0x0000140001127983 */ /* 0x000ee80000100800 */
[----:B------:R-:W4:Y:S01]  /*d380*/  LDL R12, [R1+0x1c] ;  /* 0x00001c00010c7983 */ /* 0x000f220000100800 */
[----:B------:R-:W-:Y:S05]  /*d390*/  WARPSYNC.ALL ;  /* 0x0000000000007948 */ /* 0x000fea0003800000 */
[----:B--2---:R-:W-:-:S05]  /*d3a0*/  LOP3.LUT R0, R3, R2, RZ, 0xfc, !PT ;  /* 0x0000000203007212 */ /* 0x004fca00078efcff */
[----:B------:R-:W0:Y:S01]  /*d3b0*/  LDSM.16.MT88.4 R8, [R0+UR41+0x10400] ;  /* 0x010400290008783b */ /* 0x000e220008004200 */
[----:B------:R-:W-:-:S04]  /*d3c0*/  VIADD R2, R0, UR41 ;  /* 0x0000002900027c36 */ /* 0x000fc80008000000 */
[----:B---3--:R-:W-:Y:S01]  /*d3d0*/  IMAD.IADD R2, R18, 0x1, R2 ;  /* 0x0000000112027824 */ /* 0x008fe200078e0202 */
[C-C-:B0-----:R-:W-:Y:S02]  /*d3e0*/  PRMT R4, R8.reuse, 0x6420, R9.reuse ;  /* 0x0000642008047816 */ /* 0x141fe40000000009 */
[----:B------:R-:W-:Y:S02]  /*d3f0*/  PRMT R5, R8, 0x7531, R9 ;  /* 0x0000753108057816 */ /* 0x000fe40000000009 */
[C-C-:B------:R-:W-:Y:S02]  /*d400*/  PRMT R6, R10.reuse, 0x6420, R11.reuse ;  /* 0x000064200a067816 */ /* 0x140fe4000000000b */
[----:B------:R-:W-:Y:S02]  /*d410*/  PRMT R7, R10, 0x7531, R11 ;  /* 0x000075310a077816 */ /* 0x000fe4000000000b */
[----:B------:R-:W0:Y:S01]  /*d420*/  LDSM.16.MT88.4 R8, [R2+0x10400] ;  /* 0x010400000208783b */ /* 0x000e220000004200 */
[----:B----4-:R-:W-:-:S05]  /*d430*/  IADD3 R3, R3, UR41, R12 ;  /* 0x0000002903037c10 */ /* 0x010fca000fffe00c */
[----:B------:R-:W-:Y:S01]  /*d440*/  STSM.16.M88.4 [R3+0x400], R4 ;  /* 0x0004000403007844 */ /* 0x000fe20000000200 */
[C-C-:B0-----:R-:W-:Y:S02]  /*d450*/  PRMT R12, R8.reuse, 0x6420, R9.reuse ;  /* 0x00006420080c7816 */ /* 0x141fe40000000009 */
[----:B------:R-:W-:Y:S02]  /*d460*/  PRMT R13, R8, 0x7531, R9 ;  /* 0x00007531080d7816 */ /* 0x000fe40000000009 */
[C-C-:B------:R-:W-:Y:S02]  /*d470*/  PRMT R14, R10.reuse, 0x6420, R11.reuse ;  /* 0x000064200a0e7816 */ /* 0x140fe4000000000b */
[----:B------:R-:W-:-:S05]  /*d480*/  PRMT R15, R10, 0x7531, R11 ;  /* 0x000075310a0f7816 */ /* 0x000fca000000000b */
[----:B------:R-:W-:Y:S04]  /*d490*/  STSM.16.M88.4 [R3+0x2400], R12 ;  /* 0x0024000c03007844 */ /* 0x000fe80000000200 */
[----:B------:R-:W0:Y:S02]  /*d4a0*/  LDSM.16.MT88.4 R8, [R0+UR41+0x14400] ;  /* 0x014400290008783b */ /* 0x000e240008004200 */
[C-C-:B0-----:R-:W-:Y:S02]  /*d4b0*/  PRMT R4, R8.reuse, 0x6420, R9.reuse ;  /* 0x0000642008047816 */ /* 0x141fe40000000009 */
[----:B------:R-:W-:Y:S02]  /*d4c0*/  PRMT R5, R8, 0x7531, R9 ;  /* 0x0000753108057816 */ /* 0x000fe40000000009 */
[----:B------:R-:W-:-:S02]  /*d4d0*/  PRMT R6, R10, 0x6420, R11 ;  /* 0x000064200a067816 */ /* 0x000fc4000000000b */
[----:B------:R-:W-:Y:S02]  /*d4e0*/  PRMT R7, R10, 0x7531, R11 ;  /* 0x000075310a077816 */ /* 0x000fe4000000000b */
[----:B------:R-:W0:Y:S04]  /*d4f0*/  LDSM.16.MT88.4 R8, [R2+0x14400] ;  /* 0x014400000208783b */ /* 0x000e280000004200 */
[----:B------:R-:W-:Y:S01]  /*d500*/  STSM.16.M88.4 [R3+0x4400], R4 ;  /* 0x0044000403007844 */ /* 0x000fe20000000200 */
[C-C-:B0-----:R-:W-:Y:S02]  /*d510*/  PRMT R12, R8.reuse, 0x6420, R9.reuse ;  /* 0x00006420080c7816 */ /* 0x141fe40000000009 */
[----:B------:R-:W-:Y:S02]  /*d520*/  PRMT R13, R8, 0x7531, R9 ;  /* 0x00007531080d7816 */ /* 0x000fe40000000009 */
[----:B------:R-:W-:-:S02]  /*d530*/  PRMT R14, R10, 0x6420, R11 ;  /* 0x000064200a0e7816 */ /* 0x000fc4000000000b */
[----:B------:R-:W-:-:S05]  /*d540*/  PRMT R15, R10, 0x7531, R11 ;  /* 0x000075310a0f7816 */ /* 0x000fca000000000b */
[----:B------:R0:W-:Y:S04]  /*d550*/  STSM.16.M88.4 [R3+0x6400], R12 ;  /* 0x0064000c03007844 */ /* 0x0001e80000000200 */
[----:B------:R-:W2:Y:S04]  /*d560*/  LDSM.16.MT88.4 R8, [R0+UR41+0x11400] ;  /* 0x011400290008783b */ /* 0x000ea80008004200 */
[----:B0-----:R-:W3:Y:S01]  /*d570*/  LDL R15, [R1+0x10] ;  /* 0x00001000010f7983 */ /* 0x001ee20000100800 */
[C-C-:B--2---:R-:W-:Y:S02]  /*d580*/  PRMT R4, R8.reuse, 0x6420, R9.reuse ;  /* 0x0000642008047816 */ /* 0x144fe40000000009 */
[----:B------:R-:W-:-:S02]  /*d590*/  PRMT R5, R8, 0x7531, R9 ;  /* 0x0000753108057816 */ /* 0x000fc40000000009 */
[C-C-:B------:R-:W-:Y:S02]  /*d5a0*/  PRMT R6, R10.reuse, 0x6420, R11.reuse ;  /* 0x000064200a067816 */ /* 0x140fe4000000000b */
[----:B------:R-:W-:Y:S02]  /*d5b0*/  PRMT R7, R10, 0x7531, R11 ;  /* 0x000075310a077816 */ /* 0x000fe4000000000b */
[----:B------:R-:W0:Y:S01]  /*d5c0*/  LDSM.16.MT88.4 R8, [R2+0x11400] ;  /* 0x011400000208783b */ /* 0x000e220000004200 */
[----:B------:R-:W-:Y:S01]  /*d5d0*/  IMAD.MOV.U32 R14, RZ, RZ, R18 ;  /* 0x000000ffff0e7224 */ /* 0x000fe200078e0012 */
[C-C-:B0-----:R-:W-:Y:S02]  /*d5e0*/  PRMT R12, R8.reuse, 0x6420, R9.reuse ;  /* 0x00006420080c7816 */ /* 0x141fe40000000009 */
[----:B------:R-:W-:Y:S02]  /*d5f0*/  PRMT R13, R8, 0x7531, R9 ;  /* 0x00007531080d7816 */ /* 0x000fe40000000009 */
[----:B---3--:R-:W-:-:S05]  /*d600*/  IADD3 R18, R15, 0x400, R3 ;  /* 0x000004000f127810 */ /* 0x008fca0007ffe003 */
[----:B------:R0:W-:Y:S02]  /*d610*/  STSM.16.M88.4 [R18], R4 ;  /* 0x0000000412007844 */ /* 0x0001e40000000200 */
[----:B0-----:R-:W-:Y:S01]  /*d620*/  IMAD.MOV.U32 R6, RZ, RZ, R14 ;  /* 0x000000ffff067224 */ /* 0x001fe200078e000e */
[C---:B------:R-:W-:Y:S01]  /*d630*/  PRMT R14, R10.reuse, 0x6420, R11 ;  /* 0x000064200a0e7816 */ /* 0x040fe2000000000b */
[----:B------:R-:W-:Y:S01]  /*d640*/  IMAD.MOV.U32 R7, RZ, RZ, R15 ;  /* 0x000000ffff077224 */ /* 0x000fe200078e000f */
[----:B------:R-:W-:-:S05]  /*d650*/  PRMT R15, R10, 0x7531, R11 ;  /* 0x000075310a0f7816 */ /* 0x000fca000000000b */
[----:B------:R0:W-:Y:S04]  /*d660*/  STSM.16.M88.4 [R18+0x2000], R12 ;  /* 0x0020000c12007844 */ /* 0x0001e80000000200 */
[----:B------:R-:W2:Y:S01]  /*d670*/  LDSM.16.MT88.4 R8, [R0+UR41+0x15400] ;  /* 0x015400290008783b */ /* 0x000ea20008004200 */
[----:B0-----:R-:W-:Y:S02]  /*d680*/  IMAD.MOV.U32 R14, RZ, RZ, R6 ;  /* 0x000000ffff0e7224 */ /* 0x001fe400078e0006 */
[----:B------:R-:W-:Y:S01]  /*d690*/  IMAD.MOV.U32 R15, RZ, RZ, R7 ;  /* 0x000000ffff0f7224 */ /* 0x000fe200078e0007 */
[C-C-:B--2---:R-:W-:Y:S02]  /*d6a0*/  PRMT R4, R8.reuse, 0x6420, R9.reuse ;  /* 0x0000642008047816 */ /* 0x144fe40000000009 */
[----:B------:R-:W-:-:S02]  /*d6b0*/  PRMT R5, R8, 0x7531, R9 ;  /* 0x0000753108057816 */ /* 0x000fc40000000009 */
[C-C-:B------:R-:W-:Y:S02]  /*d6c0*/  PRMT R6, R10.reuse, 0x6420, R11.reuse ;  /* 0x000064200a067816 */ /* 0x140fe4000000000b */
[----:B------:R-:W-:Y:S02]  /*d6d0*/  PRMT R7, R10, 0x7531, R11 ;  /* 0x000075310a077816 */ /* 0x000fe4000000000b */
[----:B------:R-:W0:Y:S04]  /*d6e0*/  LDSM.16.MT88.4 R8, [R2+0x15400] ;  /* 0x015400000208783b */ /* 0x000e280000004200 */
[----:B------:R2:W-:Y:S02]  /*d6f0*/  STSM.16.M88.4 [R18+0x4000], R4 ;  /* 0x0040000412007844 */ /* 0x0005e40000000200 */
[----:B--2---:R-:W-:-:S02]  /*d700*/  IMAD.MOV.U32 R6, RZ, RZ, R14 ;  /* 0x000000ffff067224 */ /* 0x004fc400078e000e */
[----:B------:R-:W-:Y:S01]  /*d710*/  IMAD.MOV.U32 R7, RZ, RZ, R15 ;  /* 0x000000ffff077224 */ /* 0x000fe200078e000f */
[C-C-:B0-----:R-:W-:Y:S02]  /*d720*/  PRMT R12, R8.reuse, 0x6420, R9.reuse ;  /* 0x00006420080c7816 */ /* 0x141fe40000000009 */
[----:B------:R-:W-:Y:S02]  /*d730*/  PRMT R13, R8, 0x7531, R9 ;  /* 0x00007531080d7816 */ /* 0x000fe40000000009 */
[C-C-:B------:R-:W-:Y:S02]  /*d740*/  PRMT R14, R10.reuse, 0x6420, R11.reuse ;  /* 0x000064200a0e7816 */ /* 0x140fe4000000000b */
        /* <DEDUP_REMOVED lines=9> */
[----:B------:R-:W0:Y:S01]  /*d7e0*/  LDSM.16.MT88.4 R8, [R2+0x12400] ;  /* 0x012400000208783b */ /* 0x000e220000004200 */
[----:B------:R-:W-:-:S05]  /*d7f0*/  IADD3 R3, R15, 0x400, R3 ;  /* 0x000004000f037810 */ /* 0x000fca0007ffe003 */
[----:B------:R-:W-:Y:S01]  /*d800*/  STSM.16.M88.4 [R3], R4 ;  /* 0x0000000403007844 */ /* 0x000fe20000000200 */
        /* <DEDUP_REMOVED lines=16> */
[----:B------:R-:W-:Y:S04]  /*d910*/  STSM.16.M88.4 [R3+0x6000], R12 ;  /* 0x0060000c03007844 */ /* 0x000fe80000000200 */
[----:B------:R-:W0:Y:S02]  /*d920*/  LDSM.16.MT88.4 R8, [R0+UR41+0x13400] ;  /* 0x013400290008783b */ /* 0x000e240008004200 */
[C-C-:B0-----:R-:W-:Y:S02]  /*d930*/  PRMT R4, R8.reuse, 0x6420, R9.reuse ;  /* 0x0000642008047816 */ /* 0x141fe40000000009 */
[----:B------:R-:W-:Y:S02]  /*d940*/  PRMT R5, R8, 0x7531, R9 ;  /* 0x0000753108057816 */ /* 0x000fe40000000009 */
[----:B------:R-:W-:-:S02]  /*d950*/  PRMT R6, R10, 0x6420, R11 ;  /* 0x000064200a067816 */ /* 0x000fc4000000000b */
[----:B------:R-:W-:Y:S02]  /*d960*/  PRMT R7, R10, 0x7531, R11 ;  /* 0x000075310a077816 */ /* 0x000fe4000000000b */
[----:B------:R-:W0:Y:S01]  /*d970*/  LDSM.16.MT88.4 R8, [R2+0x13400] ;  /* 0x013400000208783b */ /* 0x000e220000004200 */
[----:B------:R-:W-:-:S05]  /*d980*/  IMAD.IADD R3, R18, 0x1, R3 ;  /* 0x0000000112037824 */ /* 0x000fca00078e0203 */
[----:B------:R0:W-:Y:S02]  /*d990*/  STSM.16.M88.4 [R3], R4 ;  /* 0x0000000403007844 */ /* 0x0001e40000000200 */
[C-C-:B0-----:R-:W-:Y:S02]  /*d9a0*/  PRMT R4, R8.reuse, 0x6420, R9.reuse ;  /* 0x0000642008047816 */ /* 0x141fe40000000009 */
[----:B------:R-:W-:Y:S02]  /*d9b0*/  PRMT R5, R8, 0x7531, R9 ;  /* 0x0000753108057816 */ /* 0x000fe40000000009 */
[C-C-:B------:R-:W-:Y:S02]  /*d9c0*/  PRMT R6, R10.reuse, 0x6420, R11.reuse ;  /* 0x000064200a067816 */ /* 0x140fe4000000000b */
[----:B------:R-:W-:-:S05]  /*d9d0*/  PRMT R7, R10, 0x7531, R11 ;  /* 0x000075310a077816 */ /* 0x000fca000000000b */
[----:B------:R-:W-:Y:S04]  /*d9e0*/  STSM.16.M88.4 [R3+0x2000], R4 ;  /* 0x0020000403007844 */ /* 0x000fe80000000200 */
[----:B------:R-:W0:Y:S04]  /*d9f0*/  LDSM.16.MT88.4 R8, [R0+UR41+0x17400] ;  /* 0x017400290008783b */ /* 0x000e280008004200 */
[----:B------:R-:W2:Y:S01]  /*da00*/  LDSM.16.MT88.4 R4, [R2+0x17400] ;  /* 0x017400000204783b */ /* 0x000ea20000004200 */
[C-C-:B0-----:R-:W-:Y:S02]  /*da10*/  PRMT R12, R8.reuse, 0x6420, R9.reuse ;  /* 0x00006420080c7816 */ /* 0x141fe40000000009 */
[----:B------:R-:W-:-:S02]  /*da20*/  PRMT R13, R8, 0x7531, R9 ;  /* 0x00007531080d7816 */ /* 0x000fc40000000009 */
[C-C-:B------:R-:W-:Y:S02]  /*da30*/  PRMT R14, R10.reuse, 0x6420, R11.reuse ;  /* 0x000064200a0e7816 */ /* 0x140fe4000000000b */
[----:B------:R-:W-:Y:S02]  /*da40*/  PRMT R15, R10, 0x7531, R11 ;  /* 0x000075310a0f7816 */ /* 0x000fe4000000000b */
[C-C-:B--2---:R-:W-:Y:S02]  /*da50*/  PRMT R8, R4.reuse, 0x6420, R5.reuse ;  /* 0x0000642004087816 */ /* 0x144fe40000000005 */
[----:B------:R-:W-:Y:S02]  /*da60*/  PRMT R9, R4, 0x7531, R5 ;  /* 0x0000753104097816 */ /* 0x000fe40000000005 */
[C-C-:B------:R-:W-:Y:S02]  /*da70*/  PRMT R10, R6.reuse, 0x6420, R7.reuse ;  /* 0x00006420060a7816 */ /* 0x140fe40000000007 */
[----:B------:R-:W-:Y:S01]  /*da80*/  PRMT R11, R6, 0x7531, R7 ;  /* 0x00007531060b7816 */ /* 0x000fe20000000007 */
[----:B------:R0:W-:Y:S04]  /*da90*/  STSM.16.M88.4 [R3+0x4000], R12 ;  /* 0x0040000c03007844 */ /* 0x0001e80000000200 */
[----:B------:R0:W-:Y:S01]  /*daa0*/  STSM.16.M88.4 [R3+0x6000], R8 ;  /* 0x0060000803007844 */ /* 0x0001e20000000200 */
[----:B------:R-:W-:Y:S01]  /*dab0*/  @!PT LDS RZ, [RZ] ;  /* 0x00000000fffff984 */ /* 0x000fe20000000800 */
[----:B------:R-:W-:Y:S01]  /*dac0*/  @!PT LDS RZ, [RZ] ;  /* 0x00000000fffff984 */ /* 0x000fe20000000800 */
[----:B------:R-:W-:Y:S01]  /*dad0*/  @!PT LDS RZ, [RZ] ;  /* 0x00000000fffff984 */ /* 0x000fe20000000800 */
[----:B------:R-:W-:Y:S01]  /*dae0*/  @!PT LDS RZ, [RZ] ;  /* 0x00000000fffff984 */ /* 0x000fe20000000800 */
[----:B------:R2:W-:Y:S06]  /*daf0*/  MEMBAR.ALL.CTA ;  /* 0x0000000000007992 */ /* 0x0005ec0000008000 */
[----:B--2---:R-:W2:Y:S01]  /*db00*/  FENCE.VIEW.ASYNC.S ;  /* 0x00000000000073c6 */ /* 0x004ea20000000000 */
[----:B------:R-:W-:Y:S05]  /*db10*/  @!P1 BRA `(.L_x_79) ;  /* 0x0000000000049947 */ /* 0x000fea0003800000 */
[----:B------:R-:W-:Y:S01]  /*db20*/  BPT.TRAP 0x1 ;  /* 0x000000040000795c */ /* 0x000fe20000300000 */
.L_x_79:
[----:B------:R-:W3:Y:S01]  /*db30*/  S2R R0, SR_TID.X ;  /* 0x0000000000007919 */ /* 0x000ee20000002100 */
[----:B--2---:R2:W-:Y:S01]  /*db40*/  SYNCS.ARRIVE.TRANS64.A1T0 RZ, [R19+URZ+0x38850], RZ ;  /* 0x038850ff13ff79a7 */ /* 0x0045e2000810003f */
[----:B------:R4:W5:Y:S01]  /*db50*/  LDL R6, [R1] ;  /* 0x0000000001067983 */ /* 0x0009620000100800 */
[----:B---3--:R-:W-:Y:S01]  /*db60*/  LOP3.LUT R0, R0, 0x7f, RZ, 0xc0, !PT ;  /* 0x0000007f00007812 */ /* 0x008fe200078ec0ff */
[----:B------:R-:W-:Y:S03]  /*db70*/  BAR.SYNC.DEFER_BLOCKING 0x2, 0x80 ;  /* 0x0082000000007b1d */ /* 0x000fe60000010000 */
[----:B------:R-:W-:-:S03]  /*db80*/  ISETP.NE.AND P0, PT, R0, RZ, PT ;  /* 0x000000ff0000720c */ /* 0x000fc60003f05270 */
[----:B------:R4:W5:Y:S10]  /*db90*/  LDL R0, [R1+0x4] ;  /* 0x0000040001007983 */ /* 0x0009740000100800 */
[----:B--2---:R-:W-:-:S05]  /*dba0*/  @!P0 VIADD R19, R19, 0x38880 ;  /* 0x0003888013138836 */ /* 0x004fca0000000000 */
[----:B------:R-:W-:-:S04]  /*dbb0*/  @!P0 PRMT R19, RZ, 0x654, R19 ;  /* 0x00000654ff138816 */ /* 0x000fc80000000013 */
[----:B------:R4:W-:Y:S01]  /*dbc0*/  @!P0 SYNCS.ARRIVE.TRANS64.RED.A1T0 RZ, [R19+URZ], RZ ;  /* 0x000000ff13ff89a7 */ /* 0x0009e2000810043f */
[C---:B------:R-:W-:Y:S01]  /*dbd0*/  ISETP.GT.AND P0, PT, R17.reuse, RZ, PT ;  /* 0x000000ff1100720c */ /* 0x040fe20003f04270 */
[----:B------:R-:W-:-:S12]  /*dbe0*/  VIADD R17, R17, 0xffffffff ;  /* 0xffffffff11117836 */ /* 0x000fd80000000000 */
[----:B----4-:R-:W-:Y:S05]  /*dbf0*/  @P0 BRA `(.L_x_80) ;  /* 0xffffffec00580947 */ /* 0x010fea000383ffff */
.L_x_58:
[----:B------:R-:W-:-:S06]  /*dc00*/  UISETP.NE.AND UP0, UPT, UR42, 0x3, UPT ;  /* 0x000000032a00788c */ /* 0x000fcc000bf05270 */
[----:B------:R-:W-:-:S13]  /*dc10*/  PLOP3.LUT P0, PT, PT, PT, UP0, 0x80, 0x0 ;  /* 0x000000000000781c */ /* 0x000fda0003f0f008 */
[----:B------:R-:W-:Y:S05]  /*dc20*/  @!P0 BRA `(.L_x_81) ;  /* 0x0000000000048947 */ /* 0x000fea0003800000 */
[----:B------:R-:W-:Y:S01]  /*dc30*/  BPT.TRAP 0x1 ;  /* 0x000000040000795c */ /* 0x000fe20000300000 */
.L_x_81:
[----:B-1---5:R-:W2:Y:S04]  /*dc40*/  LDL R0, [R1+0x4] ;  /* 0x0000040001007983 */ /* 0x022ea80000100800 */
[----:B------:R-:W3:Y:S01]  /*dc50*/  LDL R2, [R1] ;  /* 0x0000000001027983 */ /* 0x000ee20000100800 */
[----:B------:R-:W-:Y:S01]  /*dc60*/  BSSY B0, `(.L_x_82) ;  /* 0x0000008000007945 */ /* 0x000fe20003800000 */
[----:B--2---:R-:W-:-:S04]  /*dc70*/  LOP3.LUT R0, R0, 0x1, RZ, 0x3c, !PT ;  /* 0x0000000100007812 */ /* 0x004fc800078e3cff */
[----:B------:R-:W-:Y:S02]  /*dc80*/  SHF.L.U32 R0, R0, 0x1f, RZ ;  /* 0x0000001f00007819 */ /* 0x000fe400000006ff */
[----:B---3--:R-:W-:-:S04]  /*dc90*/  LEA R21, R2, UR41, 0x3 ;  /* 0x0000002902157c11 */ /* 0x008fc8000f8e18ff */
[----:B------:R-:W1:Y:S01]  /*dca0*/  SYNCS.PHASECHK.TRANS64.TRYWAIT P0, [R21+URZ+0x38870], R0 ;  /* 0x03887000150075a7 */ /* 0x000e62000800017f */
[----:B------:R-:W-:-:S05]  /*dcb0*/  IMAD.U32 R2, RZ, RZ, UR49 ;  /* 0x00000031ff027e24 */ /* 0x000fca000f8e00ff */
[----:B------:R-:W-:Y:S01]  /*dcc0*/  ISETP.NE.AND P1, PT, R2, 0x3, PT ;  /* 0x000000030200780c */ /* 0x000fe20003f25270 */
[----:B-1----:R-:W-:-:S12]  /*dcd0*/  @!P0 BRA `(.L_x_83) ;  /* 0x0000001c00308947 */ /* 0x002fd80003800000 */
.L_x_131:
[----:B------:R-:W-:Y:S05]  /*dce0*/  BSYNC B0 ;  /* 0x0000000000007941 */ /* 0x000fea0003800000 */
.L_x_82:
[----:B------:R-:W-:Y:S05]  /*dcf0*/  @!P1 BRA `(.L_x_84) ;  /* 0x0000000000049947 */ /* 0x000fea0003800000 */
[----:B------:R-:W-:Y:S01]  /*dd00*/  BPT.TRAP 0x1 ;  /* 0x000000040000795c */ /* 0x000fe20000300000 */
.L_x_84:
[----:B-1----:R-:W2:Y:S02]  /*dd10*/  LDL R0, [R1+0x4] ;  /* 0x0000040001007983 */ /* 0x002ea40000100800 */
[----:B--2---:R-:W-:-:S04]  /*dd20*/  SHF.L.U32 R0, R0, 0x1f, RZ ;  /* 0x0000001f00007819 */ /* 0x004fc800000006ff */
[----:B------:R-:W1:Y:S02]  /*dd30*/  SYNCS.PHASECHK.TRANS64.TRYWAIT P0, [R21+URZ+0x38860], R0 ;  /* 0x03886000150075a7 */ /* 0x000e64000800017f */
[----:B-1----:R-:W-:Y:S05]  /*dd40*/  @!P0 BRA `(.L_x_85) ;  /* 0x0000001c00288947 */ /* 0x002fea0003800000 */
.L_x_132:
[----:B0-----:R-:W2:Y:S04]  /*dd50*/  LDL R3, [R1] ;  /* 0x0000000001037983 */ /* 0x001ea80000100800 */
[----:B------:R-:W1:Y:S04]  /*dd60*/  LDL R2, [R1+0x20] ;  /* 0x0000200001027983 */ /* 0x000e680000100800 */
[----:B------:R-:W3:Y:S04]  /*dd70*/  LDL R16, [R1+0x14] ;  /* 0x0000140001107983 */ /* 0x000ee80000100800 */
[----:B------:R-:W4:Y:S01]  /*dd80*/  LDL R12, [R1+0x1c] ;  /* 0x00001c00010c7983 */ /* 0x000f220000100800 */
[----:B------:R-:W-:Y:S05]  /*dd90*/  WARPSYNC.ALL ;  /* 0x0000000000007948 */ /* 0x000fea0003800000 */
[----:B--2---:R-:W-:-:S05]  /*dda0*/  IMAD.SHL.U32 R3, R3, 0x8000, RZ ;  /* 0x0000800003037824 */ /* 0x004fca00078e00ff */
[----:B-1----:R-:W-:-:S05]  /*ddb0*/  LOP3.LUT R0, R3, R2, RZ, 0xfc, !PT ;  /* 0x0000000203007212 */ /* 0x002fca00078efcff */
        /* <DEDUP_REMOVED lines=9> */
[----:B------:R0:W-:Y:S02]  /*de50*/  STSM.16.M88.4 [R3+0x400], R8 ;  /* 0x0004000803007844 */ /* 0x0001e40000000200 */
        /* <DEDUP_REMOVED lines=11> */
[----:B------:R1:W-:Y:S04]  /*df10*/  STSM.16.M88.4 [R3+0x4400], R12 ;  /* 0x0044000c03007844 */ /* 0x0003e80000000200 */
[----:B-1----:R-:W2:Y:S01]  /*df20*/  LDL R15, [R1+0x10] ;  /* 0x00001000010f7983 */ /* 0x002ea20000100800 */
[----:B0-----:R-:W-:-:S02]  /*df30*/  PRMT R8, R4, 0x6420, R5 ;  /* 0x0000642004087816 */ /* 0x001fc40000000005 */
[----:B------:R-:W-:Y:S02]  /*df40*/  PRMT R9, R4, 0x7531, R5 ;  /* 0x0000753104097816 */ /* 0x000fe40000000005 */
[C-C-:B------:R-:W-:Y:S02]  /*df50*/  PRMT R10, R6.reuse, 0x6420, R7.reuse ;  /* 0x00006420060a7816 */ /* 0x140fe40000000007 */
[----:B------:R-:W-:-:S05]  /*df60*/  PRMT R11, R6, 0x7531, R7 ;  /* 0x00007531060b7816 */ /* 0x000fca0000000007 */
[----:B------:R-:W-:Y:S04]  /*df70*/  STSM.16.M88.4 [R3+0x6400], R8 ;  /* 0x0064000803007844 */ /* 0x000fe80000000200 */
[----:B------:R-:W0:Y:S01]  /*df80*/  LDSM.16.MT88.4 R4, [R0+UR41+0x11400] ;  /* 0x011400290004783b */ /* 0x000e220008004200 */
[----:B------:R-:W-:Y:S01]  /*df90*/  IMAD.MOV.U32 R14, RZ, RZ, R16 ;  /* 0x000000ffff0e7224 */ /* 0x000fe200078e0010 */
[C-C-:B0-----:R-:W-:Y:S02]  /*dfa0*/  PRMT R16, R4.reuse, 0x6420, R5.reuse ;  /* 0x0000642004107816 */ /* 0x141fe40000000005 */
[----:B------:R-:W-:Y:S02]  /*dfb0*/  PRMT R17, R4, 0x7531, R5 ;  /* 0x0000753104117816 */ /* 0x000fe40000000005 */
[----:B------:R-:W-:-:S02]  /*dfc0*/  PRMT R18, R6, 0x6420, R7 ;  /* 0x0000642006127816 */ /* 0x000fc40000000007 */
[----:B------:R-:W-:Y:S02]  /*dfd0*/  PRMT R19, R6, 0x7531, R7 ;  /* 0x0000753106137816 */ /* 0x000fe40000000007 */
[----:B------:R-:W0:Y:S02]  /*dfe0*/  LDSM.16.MT88.4 R4, [R2+0x11400] ;  /* 0x011400000204783b */ /* 0x000e240000004200 */
[C-C-:B0-----:R-:W-:Y:S02]  /*dff0*/  PRMT R8, R4.reuse, 0x6420, R5.reuse ;  /* 0x0000642004087816 */ /* 0x141fe40000000005 */
[----:B------:R-:W-:Y:S02]  /*e000*/  PRMT R9, R4, 0x7531, R5 ;  /* 0x0000753104097816 */ /* 0x000fe40000000005 */
[C-C-:B------:R-:W-:Y:S02]  /*e010*/  PRMT R10, R6.reuse, 0x6420, R7.reuse ;  /* 0x00006420060a7816 */ /* 0x140fe40000000007 */
[----:B------:R-:W-:-:S02]  /*e020*/  PRMT R11, R6, 0x7531, R7 ;  /* 0x00007531060b7816 */ /* 0x000fc40000000007 */
[----:B--2---:R-:W-:-:S05]  /*e030*/  IADD3 R20, R15, 0x400, R3 ;  /* 0x000004000f147810 */ /* 0x004fca0007ffe003 */
[----:B------:R0:W-:Y:S04]  /*e040*/  STSM.16.M88.4 [R20], R16 ;  /* 0x0000001014007844 */ /* 0x0001e80000000200 */
[----:B------:R-:W-:Y:S04]  /*e050*/  STSM.16.M88.4 [R20+0x2000], R8 ;  /* 0x0020000814007844 */ /* 0x000fe80000000200 */
[----:B------:R-:W1:Y:S01]  /*e060*/  LDSM.16.MT88.4 R4, [R0+UR41+0x15400] ;  /* 0x015400290004783b */ /* 0x000e620008004200 */
[----:B0-----:R-:W-:Y:S02]  /*e070*/  IMAD.MOV.U32 R18, RZ, RZ, R14 ;  /* 0x000000ffff127224 */ /* 0x001fe400078e000e */
[----:B------:R-:W-:Y:S01]  /*e080*/  IMAD.MOV.U32 R19, RZ, RZ, R15 ;  /* 0x000000ffff137224 */ /* 0x000fe200078e000f */
[----:B-1----:R-:W-:-:S02]  /*e090*/  PRMT R12, R4, 0x6420, R5 ;  /* 0x00006420040c7816 */ /* 0x002fc40000000005 */
[----:B------:R-:W-:Y:S02]  /*e0a0*/  PRMT R13, R4, 0x7531, R5 ;  /* 0x00007531040d7816 */ /* 0x000fe40000000005 */
[C-C-:B------:R-:W-:Y:S02]  /*e0b0*/  PRMT R14, R6.reuse, 0x6420, R7.reuse ;  /* 0x00006420060e7816 */ /* 0x140fe40000000007 */
[----:B------:R-:W-:Y:S02]  /*e0c0*/  PRMT R15, R6, 0x7531, R7 ;  /* 0x00007531060f7816 */ /* 0x000fe40000000007 */
[----:B------:R-:W0:Y:S04]  /*e0d0*/  LDSM.16.MT88.4 R4, [R2+0x15400] ;  /* 0x015400000204783b */ /* 0x000e280000004200 */
[----:B------:R1:W-:Y:S01]  /*e0e0*/  STSM.16.M88.4 [R20+0x4000], R12 ;  /* 0x0040000c14007844 */ /* 0x0003e20000000200 */
[----:B0-----:R-:W-:-:S02]  /*e0f0*/  PRMT R8, R4, 0x6420, R5 ;  /* 0x0000642004087816 */ /* 0x001fc40000000005 */
[----:B------:R-:W-:Y:S02]  /*e100*/  PRMT R9, R4, 0x7531, R5 ;  /* 0x0000753104097816 */ /* 0x000fe40000000005 */
[C-C-:B------:R-:W-:Y:S02]  /*e110*/  PRMT R10, R6.reuse, 0x6420, R7.reuse ;  /* 0x00006420060a7816 */ /* 0x140fe40000000007 */
[----:B------:R-:W-:-:S05]  /*e120*/  PRMT R11, R6, 0x7531, R7 ;  /* 0x00007531060b7816 */ /* 0x000fca0000000007 */
[----:B------:R-:W-:Y:S04]  /*e130*/  STSM.16.M88.4 [R20+0x6000], R8 ;  /* 0x0060000814007844 */ /* 0x000fe80000000200 */
[----:B------:R-:W0:Y:S01]  /*e140*/  LDSM.16.MT88.4 R4, [R0+UR41+0x12400] ;  /* 0x012400290004783b */ /* 0x000e220008004200 */
[----:B-1----:R-:W-:Y:S02]  /*e150*/  IMAD.MOV.U32 R14, RZ, RZ, R18 ;  /* 0x000000ffff0e7224 */ /* 0x002fe400078e0012 */
[----:B------:R-:W-:Y:S01]  /*e160*/  IMAD.MOV.U32 R15, RZ, RZ, R19 ;  /* 0x000000ffff0f7224 */ /* 0x000fe200078e0013 */
[C-C-:B0-----:R-:W-:Y:S02]  /*e170*/  PRMT R16, R4.reuse, 0x6420, R5.reuse ;  /* 0x0000642004107816 */ /* 0x141fe40000000005 */
[----:B------:R-:W-:-:S02]  /*e180*/  PRMT R17, R4, 0x7531, R5 ;  /* 0x0000753104117816 */ /* 0x000fc40000000005 */
[C-C-:B------:R-:W-:Y:S02]  /*e190*/  PRMT R18, R6.reuse, 0x6420, R7.reuse ;  /* 0x0000642006127816 */ /* 0x140fe40000000007 */
[----:B------:R-:W-:Y:S02]  /*e1a0*/  PRMT R19, R6, 0x7531, R7 ;  /* 0x0000753106137816 */ /* 0x000fe40000000007 */
[----:B------:R-:W0:Y:S01]  /*e1b0*/  LDSM.16.MT88.4 R4, [R2+0x12400] ;  /* 0x012400000204783b */ /* 0x000e220000004200 */
[----:B------:R-:W-:-:S05]  /*e1c0*/  IADD3 R3, R14, 0x400, R3 ;  /* 0x000004000e037810 */ /* 0x000fca0007ffe003 */
[----:B------:R1:W-:Y:S01]  /*e1d0*/  STSM.16.M88.4 [R3], R16 ;  /* 0x0000001003007844 */ /* 0x0003e20000000200 */
[C-C-:B0-----:R-:W-:Y:S02]  /*e1e0*/  PRMT R8, R4.reuse, 0x6420, R5.reuse ;  /* 0x0000642004087816 */ /* 0x141fe40000000005 */
[----:B------:R-:W-:Y:S02]  /*e1f0*/  PRMT R9, R4, 0x7531, R5 ;  /* 0x0000753104097816 */ /* 0x000fe40000000005 */
[C-C-:B------:R-:W-:Y:S02]  /*e200*/  PRMT R10, R6.reuse, 0x6420, R7.reuse ;  /* 0x00006420060a7816 */ /* 0x140fe40000000007 */
[----:B------:R-:W-:-:S05]  /*e210*/  PRMT R11, R6, 0x7531, R7 ;  /* 0x00007531060b7816 */ /* 0x000fca0000000007 */
[----:B------:R-:W-:Y:S04]  /*e220*/  STSM.16.M88.4 [R3+0x2000], R8 ;  /* 0x0020000803007844 */ /* 0x000fe80000000200 */
[----:B------:R-:W0:Y:S01]  /*e230*/  LDSM.16.MT88.4 R4, [R0+UR41+0x16400] ;  /* 0x016400290004783b */ /* 0x000e220008004200 */
[----:B-1----:R-:W-:Y:S01]  /*e240*/  IMAD.MOV.U32 R19, RZ, RZ, R15 ;  /* 0x000000ffff137224 */ /* 0x002fe200078e000f */
[C-C-:B0-----:R-:W-:Y:S02]  /*e250*/  PRMT R12, R4.reuse, 0x6420, R5.reuse ;  /* 0x00006420040c7816 */ /* 0x141fe40000000005 */
[----:B------:R-:W-:Y:S02]  /*e260*/  PRMT R13, R4, 0x7531, R5 ;  /* 0x00007531040d7816 */ /* 0x000fe40000000005 */
[----:B------:R-:W-:-:S02]  /*e270*/  PRMT R14, R6, 0x6420, R7 ;  /* 0x00006420060e7816 */ /* 0x000fc40000000007 */
[----:B------:R-:W-:Y:S02]  /*e280*/  PRMT R15, R6, 0x7531, R7 ;  /* 0x00007531060f7816 */ /* 0x000fe40000000007 */
[----:B------:R-:W0:Y:S04]  /*e290*/  LDSM.16.MT88.4 R4, [R2+0x16400] ;  /* 0x016400000204783b */ /* 0x000e280000004200 */
[----:B------:R1:W-:Y:S01]  /*e2a0*/  STSM.16.M88.4 [R3+0x4000], R12 ;  /* 0x0040000c03007844 */ /* 0x0003e20000000200 */
[C-C-:B0-----:R-:W-:Y:S02]  /*e2b0*/  PRMT R8, R4.reuse, 0x6420, R5.reuse ;  /* 0x0000642004087816 */ /* 0x141fe40000000005 */
[----:B------:R-:W-:Y:S02]  /*e2c0*/  PRMT R9, R4, 0x7531, R5 ;  /* 0x0000753104097816 */ /* 0x000fe40000000005 */
[----:B------:R-:W-:-:S02]  /*e2d0*/  PRMT R10, R6, 0x6420, R7 ;  /* 0x00006420060a7816 */ /* 0x000fc40000000007 */
        /* <DEDUP_REMOVED lines=8> */
[----:B------:R-:W0:Y:S01]  /*e360*/  LDSM.16.MT88.4 R4, [R2+0x13400] ;  /* 0x013400000204783b */ /* 0x000e220000004200 */
[----:B------:R-:W-:-:S05]  /*e370*/  IMAD.IADD R3, R15, 0x1, R3 ;  /* 0x000000010f037824 */ /* 0x000fca00078e0203 */
        /* <DEDUP_REMOVED lines=17> */
[----:B------:R1:W-:Y:S01]  /*e490*/  STSM.16.M88.4 [R3+0x6000], R8 ;  /* 0x0060000803007844 */ /* 0x0003e20000000200 */
[----:B------:R-:W-:Y:S01]  /*e4a0*/  @!PT LDS RZ, [RZ] ;  /* 0x00000000fffff984 */ /* 0x000fe20000000800 */
[----:B------:R-:W-:Y:S01]  /*e4b0*/  @!PT LDS RZ, [RZ] ;  /* 0x00000000fffff984 */ /* 0x000fe20000000800 */
[----:B------:R-:W-:Y:S01]  /*e4c0*/  @!PT LDS RZ, [RZ] ;  /* 0x00000000fffff984 */ /* 0x000fe20000000800 */
[----:B------:R-:W-:Y:S01]  /*e4d0*/  @!PT LDS RZ, [RZ] ;  /* 0x00000000fffff984 */ /* 0x000fe20000000800 */
[----:B------:R0:W-:Y:S06]  /*e4e0*/  MEMBAR.ALL.CTA ;  /* 0x0000000000007992 */ /* 0x0001ec0000008000 */
[----:B0-----:R-:W0:Y:S01]  /*e4f0*/  FENCE.VIEW.ASYNC.S ;  /* 0x00000000000073c6 */ /* 0x001e220000000000 */
[----:B------:R-:W-:Y:S05]  /*e500*/  @!P1 BRA `(.L_x_86) ;  /* 0x0000000000049947 */ /* 0x000fea0003800000 */
[----:B------:R-:W-:Y:S01]  /*e510*/  BPT.TRAP 0x1 ;  /* 0x000000040000795c */ /* 0x000fe20000300000 */
.L_x_86:
[----:B------:R-:W2:Y:S01]  /*e520*/  LDL.LU R2, [R1] ;  /* 0x0000000001027983 */ /* 0x000ea20000300800 */
[----:B0-----:R-:W-:Y:S03]  /*e530*/  SYNCS.ARRIVE.TRANS64.A1T0 RZ, [R21+URZ+0x38850], RZ ;  /* 0x038850ff15ff79a7 */ /* 0x001fe6000810003f */
[----:B-1----:R-:W3:Y:S01]  /*e540*/  LDL.LU R3, [R1+0x4] ;  /* 0x0000040001037983 */ /* 0x002ee20000300800 */
[----:B------:R-:W0:Y:S01]  /*e550*/  S2R R0, SR_TID.X ;  /* 0x0000000000007919 */ /* 0x000e220000002100 */
[----:B------:R-:W-:Y:S01]  /*e560*/  UIADD3 UR50, UR43, UR50, URZ ;  /* 0x000000322b327290 */ /* 0x000fe2000fffe03f */
[----:B0-----:R-:W-:Y:S01]  /*e570*/  LOP3.LUT R0, R0, 0x7f, RZ, 0xc0, !PT ;  /* 0x0000007f00007812 */ /* 0x001fe200078ec0ff */
[----:B------:R-:W-:Y:S03]  /*e580*/  BAR.SYNC.DEFER_BLOCKING 0x2, 0x80 ;  /* 0x0082000000007b1d */ /* 0x000fe60000010000 */
[----:B------:R-:W-:-:S13]  /*e590*/  ISETP.NE.AND P0, PT, R0, RZ, PT ;  /* 0x000000ff0000720c */ /* 0x000fda0003f05270 */
[----:B------:R-:W-:-:S05]  /*e5a0*/  @!P0 VIADD R0, R21, 0x38880 ;  /* 0x0003888015008836 */ /* 0x000fca0000000000 */
[----:B------:R-:W-:-:S04]  /*e5b0*/  @!P0 PRMT R0, RZ, 0x654, R0 ;  /* 0x00000654ff008816 */ /* 0x000fc80000000000 */
[----:B------:R0:W-:Y:S01]  /*e5c0*/  @!P0 SYNCS.ARRIVE.TRANS64.RED.A1T0 RZ, [R0+URZ], RZ ;  /* 0x000000ff00ff89a7 */ /* 0x0001e2000810043f */
[----:B------:R-:W-:Y:S01]  /*e5d0*/  UIADD3 UR48, UR48, 0x1, URZ ;  /* 0x0000000130307890 */ /* 0x000fe2000fffe03f */
[----:B--2---:R-:W-:Y:S02]  /*e5e0*/  IMAD.MOV.U32 R4, RZ, RZ, R2 ;  /* 0x000000ffff047224 */ /* 0x004fe400078e0002 */
[----:B------:R-:W1:Y:S02]  /*e5f0*/  LDC R2, c[0x0][0xc34] ;  /* 0x00030d00ff027b82 */ /* 0x000e640000000800 */
[----:B0-----:R-:W-:-:S05]  /*e600*/  VIADD R0, R4, 0x1 ;  /* 0x0000000104007836 */ /* 0x001fca0000000000 */
[----:B------:R-:W-:-:S04]  /*e610*/  ISETP.NE.AND P0, PT, R0, 0x2, PT ;  /* 0x000000020000780c */ /* 0x000fc80003f05270 */
[----:B------:R-:W-:Y:S02]  /*e620*/  SEL R0, R0, RZ, P0 ;  /* 0x000000ff00007207 */ /* 0x000fe40000000000 */
[----:B-1----:R-:W-:Y:S02]  /*e630*/  ISETP.LE.AND P1, PT, R2, UR50, PT ;  /* 0x0000003202007c0c */ /* 0x002fe4000bf23270 */
[----:B------:R-:W-:-:S04]  /*e640*/  SEL R2, RZ, 0x1, P0 ;  /* 0x00000001ff027807 */ /* 0x000fc80000000000 */
[----:B---3--:R-:W-:Y:S01]  /*e650*/  LOP3.LUT R3, R3, R2, RZ, 0x3c, !PT ;  /* 0x0000000203037212 */ /* 0x008fe200078e3cff */
[----:B------:R0:W-:Y:S04]  /*e660*/  STL [R1], R0 ;  /* 0x0000000001007387 */ /* 0x0001e80000100800 */
[----:B------:R0:W-:Y:S02]  /*e670*/  STL [R1+0x4], R3 ;  /* 0x0000040301007387 */ /* 0x0001e40000100800 */
[----:B------:R-:W-:Y:S05]  /*e680*/  @!P1 BRA `(.L_x_87) ;  /* 0xffffffc8002c9947 */ /* 0x000fea000383ffff */
[----:B------:R-:W-:-:S12]  /*e690*/  ULOP3.LUT UR48, UR48, 0x1, URZ, 0xc, !UPT ;  /* 0x0000000130307892 */ /* 0x000fd8000f8e0c3f */
.L_x_40:
[----:B0-----:R-:W0:Y:S01]  /*e6a0*/  S2R R3, SR_CgaCtaId ;  /* 0x0000000000037919 */ /* 0x001e220000008800 */
[----:B------:R-:W-:-:S04]  /*e6b0*/  MOV R0, 0x400 ;  /* 0x0000040000007802 */ /* 0x000fc80000000f00 */
[----:B0-----:R-:W-:Y:S01]  /*e6c0*/  LEA R9, R3, R0, 0x18 ;  /* 0x0000000003097211 */ /* 0x001fe200078ec0ff */
[----:B------:R-:W-:-:S05]  /*e6d0*/  IMAD.U32 R0, RZ, RZ, UR48 ;  /* 0x00000030ff007e24 */ /* 0x000fca000f8e00ff */
[----:B------:R-:W-:-:S04]  /*e6e0*/  SHF.L.U32 R0, R0, 0x1f, RZ ;  /* 0x0000001f00007819 */ /* 0x000fc800000006ff */
[----:B------:R-:W0:Y:S02]  /*e6f0*/  SYNCS.PHASECHK.TRANS64.TRYWAIT P0, [R9+URZ+0x38820], R0 ;  /* 0x03882000090075a7 */ /* 0x000e24000800017f */
[----:B0-----:R-:W-:Y:S05]  /*e700*/  @!P0 BRA `(.L_x_88) ;  /* 0x0000001000cc8947 */ /* 0x001fea0003800000 */
.L_x_133:
[----:B------:R-:W1:Y:S02]  /*e710*/  S2R R2, SR_TID.X ;  /* 0x0000000000027919 */ /* 0x000e640000002100 */
[----:B-1----:R-:W-:-:S04]  /*e720*/  SHF.R.U32.HI R2, RZ, 0x5, R2 ;  /* 0x00000005ff027819 */ /* 0x002fc80000011602 */
[----:B------:R-:W-:-:S05]  /*e730*/  LOP3.LUT R2, R2, 0x3, RZ, 0xc0, !PT ;  /* 0x0000000302027812 */ /* 0x000fca00078ec0ff */
[----:B0-----:R-:W0:Y:S02]  /*e740*/  SHFL.IDX PT, R0, R2, RZ, 0x1f ;  /* 0x00001fff02007589 */ /* 0x001e2400000e0000 */
[----:B0-----:R-:W-:-:S13]  /*e750*/  ISETP.NE.AND P0, PT, R0, RZ, PT ;  /* 0x000000ff0000720c */ /* 0x001fda0003f05270 */
[----:B------:R-:W-:Y:S05]  /*e760*/  @P0 EXIT ;  /* 0x000000000000094d */ /* 0x000fea0003800000 */
[----:B------:R-:W-:Y:S01]  /*e770*/  ELECT P0, URZ, PT ;  /* 0x00000000003f782f */ /* 0x000fe20003800000 */
[----:B------:R-:W-:-:S12]  /*e780*/  BSSY B0, `(.L_x_89) ;  /* 0x000002a000007945 */ /* 0x000fd80003800000 */
[----:B------:R-:W-:Y:S05]  /*e790*/  @!P0 BRA `(.L_x_90) ;  /* 0x0000000000a08947 */ /* 0x000fea0003800000 */
[----:B------:R-:W-:-:S06]  /*e7a0*/  ULOP3.LUT UR4, UR38, 0x2, URZ, 0xfc, !UPT ;  /* 0x0000000226047892 */ /* 0x000fcc000f8efc3f */
[----:B------:R-:W-:-:S05]  /*e7b0*/  IMAD.U32 R0, RZ, RZ, UR4 ;  /* 0x00000004ff007e24 */ /* 0x000fca000f8e00ff */
[----:B------:R-:W-:-:S13]  /*e7c0*/  ISETP.NE.AND P0, PT, R0, 0x3, PT ;  /* 0x000000030000780c */ /* 0x000fda0003f05270 */
[----:B------:R-:W-:Y:S05]  /*e7d0*/  @!P0 BRA `(.L_x_91) ;  /* 0x0000000000048947 */ /* 0x000fea0003800000 */
[----:B------:R-:W-:Y:S01]  /*e7e0*/  BPT.TRAP 0x1 ;  /* 0x000000040000795c */ /* 0x000fe20000300000 */
.L_x_91:
[----:B------:R-:W2:Y:S04]  /*e7f0*/  LDL R2, [R1] ;  /* 0x0000000001027983 */ /* 0x000ea80000100800 */
[----:B------:R-:W3:Y:S01]  /*e800*/  LDL.LU R6, [R1+0x4] ;  /* 0x0000040001067983 */ /* 0x000ee20000300800 */
[----:B------:R-:W-:-:S04]  /*e810*/  VIADD R0, R9, 0x38840 ;  /* 0x0003884009007836 */ /* 0x000fc80000000000 */
[C---:B--2---:R-:W-:Y:S02]  /*e820*/  IMAD R5, R2.reuse, 0x8, R0 ;  /* 0x0000000802057824 */ /* 0x044fe400078e0200 */
[----:B------:R-:W-:Y:S01]  /*e830*/  VIADD R2, R2, 0x1 ;  /* 0x0000000102027836 */ /* 0x000fe20000000000 */
[----:B---3--:R-:W-:-:S04]  /*e840*/  SHF.L.U32 R4, R6, 0x1f, RZ ;  /* 0x0000001f06047819 */ /* 0x008fc800000006ff */
[----:B------:R-:W-:Y:S01]  /*e850*/  ISETP.NE.AND P2, PT, R2, 0x2, PT ;  /* 0x000000020200780c */ /* 0x000fe20003f45270 */
[----:B------:R-:W0:Y:S03]  /*e860*/  SYNCS.PHASECHK.TRANS64.TRYWAIT P1, [R5+URZ], R4 ;  /* 0x00000004050075a7 */ /* 0x000e26000802017f */
[----:B------:R-:W-:-:S04]  /*e870*/  SEL R3, RZ, 0x1, P2 ;  /* 0x00000001ff037807 */ /* 0x000fc80001000000 */
[----:B------:R-:W-:Y:S02]  /*e880*/  LOP3.LUT R6, R6, R3, RZ, 0x3c, !PT ;  /* 0x0000000306067212 */ /* 0x000fe400078e3cff */
[----:B------:R-:W-:-:S05]  /*e890*/  SEL R3, R2, RZ, P2 ;  /* 0x000000ff02037207 */ /* 0x000fca0001000000 */
[----:B------:R-:W-:Y:S01]  /*e8a0*/  IMAD R7, R3, 0x8, R0 ;  /* 0x0000000803077824 */ /* 0x000fe200078e0200 */
[----:B------:R-:W-:Y:S01]  /*e8b0*/  SHF.L.U32 R0, R6, 0x1f, RZ ;  /* 0x0000001f06007819 */ /* 0x000fe200000006ff */
[----:B0-----:R-:W-:Y:S06]  /*e8c0*/  @!P1 BRA `(.L_x_92) ;  /* 0x0000001000709947 */ /* 0x001fec0003800000 */
.L_x_134:
[----:B------:R-:W1:Y:S02]  /*e8d0*/  SYNCS.PHASECHK.TRANS64.TRYWAIT P1, [R7+URZ], R0 ;  /* 0x00000000070075a7 */ /* 0x000e64000802017f */
[----:B-1----:R-:W-:Y:S05]  /*e8e0*/  @!P1 BRA `(.L_x_93) ;  /* 0x00000010007c9947 */ /* 0x002fea0003800000 */
.L_x_135:
[----:B------:R-:W-:Y:S05]  /*e8f0*/  @!P0 BRA `(.L_x_94) ;  /* 0x0000000000048947 */ /* 0x000fea0003800000 */
[----:B------:R-:W-:Y:S01]  /*e900*/  BPT.TRAP 0x1 ;  /* 0x000000040000795c */ /* 0x000fe20000300000 */
.L_x_94:
[----:B------:R-:W0:Y:S02]  /*e910*/  LDL.LU R2, [R1] ;  /* 0x0000000001027983 */ /* 0x000e240000300800 */
[----:B0-----:R-:W-:-:S04]  /*e920*/  IMAD R5, R2, 0x8, R9 ;  /* 0x0000000802057824 */ /* 0x001fc800078e0209 */
[----:B------:R-:W0:Y:S02]  /*e930*/  SYNCS.PHASECHK.TRANS64.TRYWAIT P1, [R5+URZ+0x38860], R4 ;  /* 0x03886004050075a7 */ /* 0x000e24000802017f */
[----:B0-----:R-:W-:Y:S05]  /*e940*/  @!P1 BRA `(.L_x_95) ;  /* 0x0000001000789947 */ /* 0x001fea0003800000 */
.L_x_136:
[----:B------:R-:W-:Y:S05]  /*e950*/  @!P0 BRA `(.L_x_96) ;  /* 0x0000000000048947 */ /* 0x000fea0003800000 */
[----:B------:R-:W-:Y:S01]  /*e960*/  BPT.TRAP 0x1 ;  /* 0x000000040000795c */ /* 0x000fe20000300000 */
.L_x_96:
[----:B------:R-:W-:-:S04]  /*e970*/  IMAD R3, R3, 0x8, R9 ;  /* 0x0000000803037824 */ /* 0x000fc800078e0209 */
[----:B------:R-:W2:Y:S02]  /*e980*/  SYNCS.PHASECHK.TRANS64.TRYWAIT P1, [R3+URZ+0x38860], R0 ;  /* 0x03886000030075a7 */ /* 0x000ea4000802017f */
[----:B--2---:R-:W-:Y:S05]  /*e990*/  @!P1 BRA `(.L_x_97) ;  /* 0x0000001000789947 */ /* 0x004fea0003800000 */
.L_x_137:
[----:B------:R-:W-:Y:S05]  /*e9a0*/  @!P0 BRA `(.L_x_98) ;  /* 0x0000000000048947 */ /* 0x000fea0003800000 */
[----:B------:R-:W-:Y:S01]  /*e9b0*/  BPT.TRAP 0x1 ;  /* 0x000000040000795c */ /* 0x000fe20000300000 */
.L_x_98:
[----:B------:R-:W3:Y:S02]  /*e9c0*/  SYNCS.PHASECHK.TRANS64.TRYWAIT P0, [R5+URZ+0x38880], R4 ;  /* 0x03888004050075a7 */ /* 0x000ee4000800017f */
[----:B---3--:R-:W-:Y:S05]  /*e9d0*/  @!P0 BRA `(.L_x_99) ;  /* 0x00000010007c8947 */ /* 0x008fea0003800000 */
.L_x_100:
[----:B----4-:R4:W0:Y:S02]  /*e9e0*/  SYNCS.PHASECHK.TRANS64.TRYWAIT P0, [R3+URZ+0x38880], R0 ;  /* 0x03888000030075a7 */ /* 0x010824000800017f */
[----:B0-----:R-:W-:Y:S05]  /*e9f0*/  @!P0 NANOSLEEP.SYNCS 0x989680 ;  /* 0x009896800000895d */ /* 0x001fea0003900000 */
[----:B------:R-:W0:Y:S02]  /*ea00*/  @!P0 SYNCS.PHASECHK.TRANS64 P0, [R3+URZ+0x38880], R0 ;  /* 0x03888000030085a7 */ /* 0x000e24000800007f */
[----:B0-----:R-:W-:Y:S05]  /*ea10*/  @!P0 BRA `(.L_x_100) ;  /* 0xfffffffc00f08947 */ /* 0x001fea000383ffff */
.L_x_90:
[----:B------:R-:W-:Y:S05]  /*ea20*/  BSYNC B0 ;  /* 0x0000000000007941 */ /* 0x000fea0003800000 */
.L_x_89:
[----:B------:R-:W-:Y:S05]  /*ea30*/  EXIT ;  /* 0x000000000000794d */ /* 0x000fea0003800000 */
.L_x_10:
[----:B0-----:R-:W-:-:S04]  /*ea40*/  IMAD.U32 R3, RZ, RZ, UR39 ;  /* 0x00000027ff037e24 */ /* 0x001fc8000f8e00ff */
[----:B------:R0:W1:Y:S03]  /*ea50*/  SYNCS.PHASECHK.TRANS64.TRYWAIT P1, [R3+URZ+0x38800], R8 ;  /* 0x03880008030075a7 */ /* 0x000066000802017f */
[----:B-1----:R-:W-:Y:S05]  /*ea60*/  @!P1 NANOSLEEP.SYNCS 0x989680 ;  /* 0x009896800000995d */ /* 0x002fea0003900000 */
[----:B------:R-:W1:Y:S02]  /*ea70*/  @!P1 SYNCS.PHASECHK.TRANS64 P1, [R3+URZ+0x38800], R8 ;  /* 0x03880008030095a7 */ /* 0x000e64000802007f */
[----:B-1----:R-:W-:Y:S05]  /*ea80*/  @!P1 BRA `(.L_x_10) ;  /* 0xfffffffc00ec9947 */ /* 0x002fea000383ffff */
[----:B------:R-:W-:Y:S05]  /*ea90*/  BRA `(.L_x_101) ;  /* 0xffffff28009c7947 */ /* 0x000fea000383ffff */
.L_x_14:
[----:B-1----:R1:W2:Y:S02]  /*eaa0*/  SYNCS.PHASECHK.TRANS64.TRYWAIT P1, [R3+URZ+0x38830], R4 ;  /* 0x03883004030075a7 */ /* 0x0022a4000802017f */
[----:B--2---:R-:W-:Y:S05]  /*eab0*/  @!P1 NANOSLEEP.SYNCS 0x989680 ;  /* 0x009896800000995d */ /* 0x004fea0003900000 */
[----:B------:R-:W2:Y:S02]  /*eac0*/  @!P1 SYNCS.PHASECHK.TRANS64 P1, [R3+URZ+0x38830], R4 ;  /* 0x03883004030095a7 */ /* 0x000ea4000802007f */
[----:B--2---:R-:W-:Y:S05]  /*ead0*/  @!P1 BRA `(.L_x_14) ;  /* 0xfffffffc00f09947 */ /* 0x004fea000383ffff */
[----:B------:R-:W-:Y:S05]  /*eae0*/  BRA `(.L_x_13) ;  /* 0xffffff2800c47947 */ /* 0x000fea000383ffff */
.L_x_19:
[----:B-1----:R-:W-:-:S04]  /*eaf0*/  IMAD.U32 R8, RZ, RZ, UR6 ;  /* 0x00000006ff087e24 */ /* 0x002fc8000f8e00ff */
[----:B------:R1:W2:Y:S03]  /*eb00*/  SYNCS.PHASECHK.TRANS64.TRYWAIT P1, [R8+URZ+0x38830], R7 ;  /* 0x03883007080075a7 */ /* 0x0002a6000802017f */
[----:B--2---:R-:W-:Y:S05]  /*eb10*/  @!P1 NANOSLEEP.SYNCS 0x989680 ;  /* 0x009896800000995d */ /* 0x004fea0003900000 */
[----:B------:R-:W2:Y:S02]  /*eb20*/  @!P1 SYNCS.PHASECHK.TRANS64 P1, [R8+URZ+0x38830], R7 ;  /* 0x03883007080095a7 */ /* 0x000ea4000802007f */
[----:B--2---:R-:W-:Y:S05]  /*eb30*/  @!P1 BRA `(.L_x_19) ;  /* 0xfffffffc00ec9947 */ /* 0x004fea000383ffff */
[----:B------:R-:W-:Y:S05]  /*eb40*/  BRA `(.L_x_16) ;  /* 0xffffff5c00607947 */ /* 0x000fea000383ffff */
.L_x_23:
[----:B-1----:R-:W-:-:S04]  /*eb50*/  IMAD.U32 R8, RZ, RZ, UR6 ;  /* 0x00000006ff087e24 */ /* 0x002fc8000f8e00ff */
[----:B------:R1:W2:Y:S03]  /*eb60*/  SYNCS.PHASECHK.TRANS64.TRYWAIT P1, [R8+URZ+0x38850], R7 ;  /* 0x03885007080075a7 */ /* 0x0002a6000802017f */
[----:B--2---:R-:W-:Y:S05]  /*eb70*/  @!P1 NANOSLEEP.SYNCS 0x989680 ;  /* 0x009896800000995d */ /* 0x004fea0003900000 */
[----:B------:R-:W2:Y:S02]  /*eb80*/  @!P1 SYNCS.PHASECHK.TRANS64 P1, [R8+URZ+0x38850], R7 ;  /* 0x03885007080095a7 */ /* 0x000ea4000802007f */
[----:B--2---:R-:W-:Y:S05]  /*eb90*/  @!P1 BRA `(.L_x_23) ;  /* 0xfffffffc00ec9947 */ /* 0x004fea000383ffff */
[----:B------:R-:W-:Y:S05]  /*eba0*/  BRA `(.L_x_20) ;  /* 0xffffff6000347947 */ /* 0x000fea000383ffff */
.L_x_29:
[----:B-1----:R-:W-:-:S04]  /*ebb0*/  IMAD.U32 R3, RZ, RZ, UR7 ;  /* 0x00000007ff037e24 */ /* 0x002fc8000f8e00ff */
[----:B------:R1:W2:Y:S03]  /*ebc0*/  SYNCS.PHASECHK.TRANS64.TRYWAIT P1, [R3+URZ+0x38850], R0 ;  /* 0x03885000030075a7 */ /* 0x0002a6000802017f */
[----:B--2---:R-:W-:Y:S05]  /*ebd0*/  @!P1 NANOSLEEP.SYNCS 0x989680 ;  /* 0x009896800000995d */ /* 0x004fea0003900000 */
[----:B------:R-:W2:Y:S02]  /*ebe0*/  @!P1 SYNCS.PHASECHK.TRANS64 P1, [R3+URZ+0x38850], R0 ;  /* 0x03885000030095a7 */ /* 0x000ea4000802007f */
[----:B--2---:R-:W-:Y:S05]  /*ebf0*/  @!P1 BRA `(.L_x_29) ;  /* 0xfffffffc00ec9947 */ /* 0x004fea000383ffff */
[----:B------:R-:W-:Y:S05]  /*ec00*/  BRA `(.L_x_28) ;  /* 0xffffff8400e07947 */ /* 0x000fea000383ffff */
.L_x_45:
[----:B------:R-:W-:Y:S02]  /*ec10*/  IMAD.MOV.U32 R13, RZ, RZ, R18 ;  /* 0x000000ffff0d7224 */ /* 0x000fe400078e0012 */
[----:B------:R-:W-:Y:S02]  /*ec20*/  IMAD.MOV.U32 R12, RZ, RZ, RZ ;  /* 0x000000ffff0c7224 */ /* 0x000fe400078e00ff */
[----:B------:R-:W-:Y:S02]  /*ec30*/  IMAD.MOV.U32 R11, RZ, RZ, 0x1f ;  /* 0x0000001fff0b7424 */ /* 0x000fe400078e00ff */
[----:B------:R-:W-:-:S07]  /*ec40*/  IMAD.MOV.U32 R15, RZ, RZ, -0x1 ;  /* 0xffffffffff0f7424 */ /* 0x000fce00078e00ff */
[----:B0-----:R-:W-:Y:S05]  /*ec50*/  WARPSYNC.COLLECTIVE R15, `(.L_x_102) ;  /* 0x000000000f087348 */ /* 0x001fea0003c00000 */
[----:B------:R1:W2:Y:S02]  /*ec60*/  SHFL.IDX P6, R14, R13, R12, R11 ;  /* 0x0000000c0d0e7389 */ /* 0x0002a400000c000b */
[----:B012---:R-:W-:Y:S01]  /*ec70*/  ENDCOLLECTIVE ;  /* 0x000000000000791b */ /* 0x007fe20003800000 */
.L_x_102:
[----:B------:R-:W-:Y:S05]  /*ec80*/  BRA `(.L_x_103) ;  /* 0xffffffc800b47947 */ /* 0x000fea000383ffff */
.L_x_47:
[----:B------:R-:W-:Y:S01]  /*ec90*/  BSSY B0, `(.L_x_104) ;  /* 0x0000006000007945 */ /* 0x000fe20003800000 */
[----:B------:R-:W-:-:S07]  /*eca0*/  IMAD.MOV.U32 R15, RZ, RZ, -0x1 ;  /* 0xffffffffff0f7424 */ /* 0x000fce00078e00ff */
[----:B01----:R-:W-:Y:S05]  /*ecb0*/  WARPSYNC.COLLECTIVE R15, `(.L_x_105) ;  /* 0x000000000f0c7348 */ /* 0x003fea0003c00000 */
[----:B------:R-:W-:Y:S02]  /*ecc0*/  ELECT P6, UR62, PT ;  /* 0x00000000003e782f */ /* 0x000fe400038c0000 */
[----:B------:R-:W-:Y:S01]  /*ecd0*/  MOV R14, UR62 ;  /* 0x0000003e000e7c02 */ /* 0x000fe20008000f00 */
[----:B01----:R-:W-:Y:S10]  /*ece0*/  ENDCOLLECTIVE ;  /* 0x000000000000791b */ /* 0x003ff40003800000 */
.L_x_105:
[----:B------:R-:W-:Y:S05]  /*ecf0*/  BSYNC B0 ;  /* 0x0000000000007941 */ /* 0x000fea0003800000 */
.L_x_104:
[----:B------:R-:W-:Y:S05]  /*ed00*/  BRA `(.L_x_106) ;  /* 0xffffffc800c47947 */ /* 0x000fea000383ffff */
.L_x_49:
[----:B--2---:R2:W3:Y:S02]  /*ed10*/  SYNCS.PHASECHK.TRANS64.TRYWAIT P0, [R4+URZ+0x38880], R3 ;  /* 0x03888003040075a7 */ /* 0x0044e4000800017f */
[----:B---3--:R-:W-:Y:S05]  /*ed20*/  @!P0 NANOSLEEP.SYNCS 0x989680 ;  /* 0x009896800000895d */ /* 0x008fea0003900000 */
[----:B------:R-:W3:Y:S02]  /*ed30*/  @!P0 SYNCS.PHASECHK.TRANS64 P0, [R4+URZ+0x38880], R3 ;  /* 0x03888003040085a7 */ /* 0x000ee4000800007f */
[----:B---3--:R-:W-:Y:S05]  /*ed40*/  @!P0 BRA `(.L_x_49) ;  /* 0xfffffffc00f08947 */ /* 0x008fea000383ffff */
[----:B------:R-:W-:Y:S05]  /*ed50*/  BRA `(.L_x_107) ;  /* 0xffffffcc00247947 */ /* 0x000fea000383ffff */
.L_x_51:
[----:B---3--:R3:W4:Y:S02]  /*ed60*/  SYNCS.PHASECHK.TRANS64.TRYWAIT P0, [R4+URZ+0x38840], R3 ;  /* 0x03884003040075a7 */ /* 0x008724000800017f */
[----:B----4-:R-:W-:Y:S05]  /*ed70*/  @!P0 NANOSLEEP.SYNCS 0x989680 ;  /* 0x009896800000895d */ /* 0x010fea0003900000 */
[----:B------:R-:W4:Y:S02]  /*ed80*/  @!P0 SYNCS.PHASECHK.TRANS64 P0, [R4+URZ+0x38840], R3 ;  /* 0x03884003040085a7 */ /* 0x000f24000800007f */
[----:B----4-:R-:W-:Y:S05]  /*ed90*/  @!P0 BRA `(.L_x_51) ;  /* 0xfffffffc00f08947 */ /* 0x010fea000383ffff */
[----:B------:R-:W-:Y:S05]  /*eda0*/  BRA `(.L_x_108) ;  /* 0xffffffcc00907947 */ /* 0x000fea000383ffff */
.L_x_54:
[----:B------:R-:W-:Y:S02]  /*edb0*/  IMAD.MOV.U32 R13, RZ, RZ, R4 ;  /* 0x000000ffff0d7224 */ /* 0x000fe400078e0004 */
[----:B------:R-:W-:Y:S02]  /*edc0*/  IMAD.MOV.U32 R12, RZ, RZ, RZ ;  /* 0x000000ffff0c7224 */ /* 0x000fe400078e00ff */
[----:B------:R-:W-:Y:S02]  /*edd0*/  IMAD.MOV.U32 R11, RZ, RZ, 0x181f ;  /* 0x0000181fff0b7424 */ /* 0x000fe400078e00ff */
[----:B------:R-:W-:Y:S02]  /*ede0*/  IMAD.MOV.U32 R15, RZ, RZ, -0x1 ;  /* 0xffffffffff0f7424 */ /* 0x000fe400078e00ff */
[----:B------:R-:W-:-:S07]  /*edf0*/  IMAD.IADD R2, R17, 0x1, R5 ;  /* 0x0000000111027824 */ /* 0x000fce00078e0205 */
[----:B-----5:R-:W-:Y:S05]  /*ee00*/  WARPSYNC.COLLECTIVE R15, `(.L_x_109) ;  /* 0x000000000f087348 */ /* 0x020fea0003c00000 */
[----:B------:R0:W1:Y:S02]  /*ee10*/  SHFL.IDX P6, R14, R13, R12, R11 ;  /* 0x0000000c0d0e7389 */ /* 0x00006400000c000b */
[----:B01---5:R-:W-:Y:S01]  /*ee20*/  ENDCOLLECTIVE ;  /* 0x000000000000791b */ /* 0x023fe20003800000 */
.L_x_109:
[----:B------:R-:W-:Y:S02]  /*ee30*/  VIADD R5, R2, 0x10 ;  /* 0x0000001002057836 */ /* 0x000fe40000000000 */
[----:B------:R-:W-:Y:S02]  /*ee40*/  IMAD.MOV.U32 R13, RZ, RZ, R0 ;  /* 0x000000ffff0d7224 */ /* 0x000fe400078e0000 */
[----:B------:R-:W-:-:S07]  /*ee50*/  IMAD.MOV.U32 R6, RZ, RZ, R14 ;  /* 0x000000ffff067224 */ /* 0x000fce00078e000e */
[----:B------:R-:W-:Y:S05]  /*ee60*/  WARPSYNC.COLLECTIVE R15, `(.L_x_110) ;  /* 0x000000000f087348 */ /* 0x000fea0003c00000 */
[----:B------:R0:W1:Y:S02]  /*ee70*/  SHFL.IDX P6, R14, R13, R12, R11 ;  /* 0x0000000c0d0e7389 */ /* 0x00006400000c000b */
[----:B01----:R-:W-:Y:S01]  /*ee80*/  ENDCOLLECTIVE ;  /* 0x000000000000791b */ /* 0x003fe20003800000 */
.L_x_110:
[----:B------:R-:W-:Y:S02]  /*ee90*/  ULDC UR4, c[0x0][0x288] ;  /* 0x0000a20000047ab9 */ /* 0x000fe40000000800 */
[----:B------:R-:W-:-:S05]  /*eea0*/  IMAD R3, R8, UR4, RZ ;  /* 0x0000000408037c24 */ /* 0x000fca000f8e02ff */
[----:B------:R-:W-:Y:S01]  /*eeb0*/  ISETP.GE.AND P2, PT, R2, R3, PT ;  /* 0x000000030200720c */ /* 0x000fe20003f46270 */
[----:B------:R-:W-:Y:S02]  /*eec0*/  IMAD.MOV.U32 R13, RZ, RZ, R4 ;  /* 0x000000ffff0d7224 */ /* 0x000fe400078e0004 */
[----:B------:R-:W-:Y:S02]  /*eed0*/  IMAD.MOV.U32 R12, RZ, RZ, 0x1 ;  /* 0x00000001ff0c7424 */ /* 0x000fe400078e00ff */
[----:B------:R-:W-:-:S08]  /*eee0*/  IMAD.MOV.U32 R7, RZ, RZ, R14 ;  /* 0x000000ffff077224 */ /* 0x000fd000078e000e */
[----:B------:R-:W-:Y:S05]  /*eef0*/  WARPSYNC.COLLECTIVE R15, `(.L_x_111) ;  /* 0x000000000f087348 */ /* 0x000fea0003c00000 */
[----:B------:R0:W1:Y:S02]  /*ef00*/  SHFL.IDX P6, R14, R13, R12, R11 ;  /* 0x0000000c0d0e7389 */ /* 0x00006400000c000b */
[----:B01----:R-:W-:Y:S01]  /*ef10*/  ENDCOLLECTIVE ;  /* 0x000000000000791b */ /* 0x003fe20003800000 */
.L_x_111:
[----:B------:R-:W-:-:S05]  /*ef20*/  @!P2 IADD3 R7, P3, R10, R7, RZ ;  /* 0x000000070a07a210 */ /* 0x000fca0007f7e0ff */
[----:B------:R-:W-:-:S05]  /*ef30*/  @!P2 IMAD.X R6, RZ, RZ, R6, P3 ;  /* 0x000000ffff06a224 */ /* 0x000fca00018e0606 */
[----:B------:R-:W-:Y:S01]  /*ef40*/  @!P2 LOP3.LUT R7, R7, R6, RZ, 0x3c, !PT ;  /* 0x000000060707a212 */ /* 0x000fe200078e3cff */
[----:B------:R-:W-:-:S03]  /*ef50*/  IMAD.MOV.U32 R13, RZ, RZ, R0 ;  /* 0x000000ffff0d7224 */ /* 0x000fc600078e0000 */
[----:B------:R-:W-:-:S04]  /*ef60*/  @!P2 LOP3.LUT R6, R7, R6, RZ, 0x3c, !PT ;  /* 0x000000060706a212 */ /* 0x000fc800078e3cff */
[----:B------:R-:W-:-:S05]  /*ef70*/  @!P2 LOP3.LUT R7, R7, R6, RZ, 0x3c, !PT ;  /* 0x000000060707a212 */ /* 0x000fca00078e3cff */
[----:B------:R-:W-:Y:S01]  /*ef80*/  @!PT LDS RZ, [RZ] ;  /* 0x00000000fffff984 */ /* 0x000fe20000000800 */
[----:B------:R-:W-:Y:S01]  /*ef90*/  @!PT LDS RZ, [RZ] ;  /* 0x00000000fffff984 */ /* 0x000fe20000000800 */
[----:B------:R-:W-:Y:S01]  /*efa0*/  @!PT LDS RZ, [RZ] ;  /* 0x00000000fffff984 */ /* 0x000fe20000000800 */
[----:B------:R0:W-:Y:S04]  /*efb0*/  @!P2 LDGSTS.E.BYPASS.LTC128B.128 [R9+0x20400], desc[UR46][R6.64], !P0 ;  /* 0x204000000609afae */ /* 0x0001e8000c101d6e */
[----:B------:R0:W-:Y:S01]  /*efc0*/  @!P2 LDGSTS.E.BYPASS.LTC128B.128 [R9+0x24400], desc[UR46][R6.64+0x80], !P1 ;  /* 0x244000800609afae */ /* 0x0001e2000c901d6e */
[----:B------:R-:W-:Y:S01]  /*efd0*/  ISETP.GE.AND P2, PT, R5, R3, PT ;  /* 0x000000030500720c */ /* 0x000fe20003f46270 */
[----:B------:R-:W-:-:S12]  /*efe0*/  IMAD.MOV.U32 R5, RZ, RZ, R14 ;  /* 0x000000ffff057224 */ /* 0x000fd800078e000e */
[----:B0-----:R-:W-:Y:S05]  /*eff0*/  WARPSYNC.COLLECTIVE R15, `(.L_x_112) ;  /* 0x000000000f087348 */ /* 0x001fea0003c00000 */
[----:B------:R1:W2:Y:S02]  /*f000*/  SHFL.IDX P6, R14, R13, R12, R11 ;  /* 0x0000000c0d0e7389 */ /* 0x0002a400000c000b */
[----:B012---:R-:W-:Y:S01]  /*f010*/  ENDCOLLECTIVE ;  /* 0x000000000000791b */ /* 0x007fe20003800000 */
.L_x_112:
[----:B------:R-:W-:Y:S02]  /*f020*/  IMAD.MOV.U32 R13, RZ, RZ, R4 ;  /* 0x000000ffff0d7224 */ /* 0x000fe400078e0004 */
[----:B------:R-:W-:Y:S02]  /*f030*/  IMAD.MOV.U32 R12, RZ, RZ, 0x2 ;  /* 0x00000002ff0c7424 */ /* 0x000fe400078e00ff */
[----:B------:R-:W-:-:S07]  /*f040*/  IMAD.MOV.U32 R8, RZ, RZ, R14 ;  /* 0x000000ffff087224 */ /* 0x000fce00078e000e */
[----:B------:R-:W-:Y:S05]  /*f050*/  WARPSYNC.COLLECTIVE R15, `(.L_x_113) ;  /* 0x000000000f087348 */ /* 0x000fea0003c00000 */
[----:B------:R0:W1:Y:S02]  /*f060*/  SHFL.IDX P6, R14, R13, R12, R11 ;  /* 0x0000000c0d0e7389 */ /* 0x00006400000c000b */
[----:B01----:R-:W-:Y:S01]  /*f070*/  ENDCOLLECTIVE ;  /* 0x000000000000791b */ /* 0x003fe20003800000 */
.L_x_113:
[----:B------:R-:W-:Y:S01]  /*f080*/  @!P2 IADD3 R6, P3, R10, R8, RZ ;  /* 0x000000080a06a210 */ /* 0x000fe20007f7e0ff */
[----:B------:R-:W-:-:S04]  /*f090*/  VIADD R8, R2, 0x60 ;  /* 0x0000006002087836 */ /* 0x000fc80000000000 */
[----:B------:R-:W-:-:S04]  /*f0a0*/  @!P2 IMAD.X R5, RZ, RZ, R5, P3 ;  /* 0x000000ffff05a224 */ /* 0x000fc800018e0605 */
[----:B------:R-:W-:Y:S02]  /*f0b0*/  @!P2 IMAD.MOV.U32 R7, RZ, RZ, R5 ;  /* 0x000000ffff07a224 */ /* 0x000fe400078e0005 */
[----:B------:R-:W-:Y:S02]  /*f0c0*/  VIADD R5, R2, 0x20 ;  /* 0x0000002002057836 */ /* 0x000fe40000000000 */
[----:B------:R-:W-:Y:S01]  /*f0d0*/  IMAD.MOV.U32 R13, RZ, RZ, R0 ;  /* 0x000000ffff0d7224 */ /* 0x000fe200078e0000 */
        /* <DEDUP_REMOVED lines=10> */
.L_x_114:
[----:B------:R-:W-:Y:S02]  /*f180*/  IMAD.MOV.U32 R13, RZ, RZ, R4 ;  /* 0x000000ffff0d7224 */ /* 0x000fe400078e0004 */
[----:B------:R-:W-:Y:S02]  /*f190*/  IMAD.MOV.U32 R12, RZ, RZ, 0x3 ;  /* 0x00000003ff0c7424 */ /* 0x000fe400078e00ff */
[----:B------:R-:W-:-:S07]  /*f1a0*/  IMAD.MOV.U32 R6, RZ, RZ, R14 ;  /* 0x000000ffff067224 */ /* 0x000fce00078e000e */
[----:B------:R-:W-:Y:S05]  /*f1b0*/  WARPSYNC.COLLECTIVE R15, `(.L_x_115) ;  /* 0x000000000f087348 */ /* 0x000fea0003c00000 */
[----:B------:R0:W1:Y:S02]  /*f1c0*/  SHFL.IDX P6, R14, R13, R12, R11 ;  /* 0x0000000c0d0e7389 */ /* 0x00006400000c000b */
[----:B01----:R-:W-:Y:S01]  /*f1d0*/  ENDCOLLECTIVE ;  /* 0x000000000000791b */ /* 0x003fe20003800000 */
.L_x_115:
[----:B------:R-:W-:-:S05]  /*f1e0*/  @!P2 IADD3 R6, P3, R10, R6, RZ ;  /* 0x000000060a06a210 */ /* 0x000fca0007f7e0ff */
        /* <DEDUP_REMOVED lines=14> */
.L_x_116:
[----:B------:R-:W-:Y:S02]  /*f2d0*/  IMAD.MOV.U32 R13, RZ, RZ, R4 ;  /* 0x000000ffff0d7224 */ /* 0x000fe400078e0004 */
[----:B------:R-:W-:Y:S02]  /*f2e0*/  IMAD.MOV.U32 R12, RZ, RZ, 0x4 ;  /* 0x00000004ff0c7424 */ /* 0x000fe400078e00ff */
[----:B------:R-:W-:-:S07]  /*f2f0*/  IMAD.MOV.U32 R6, RZ, RZ, R14 ;  /* 0x000000ffff067224 */ /* 0x000fce00078e000e */
[----:B------:R-:W-:Y:S05]  /*f300*/  WARPSYNC.COLLECTIVE R15, `(.L_x_117) ;  /* 0x000000000f087348 */ /* 0x000fea0003c00000 */
[----:B------:R0:W1:Y:S02]  /*f310*/  SHFL.IDX P6, R14, R13, R12, R11 ;  /* 0x0000000c0d0e7389 */ /* 0x00006400000c000b */
[----:B01----:R-:W-:Y:S01]  /*f320*/  ENDCOLLECTIVE ;  /* 0x000000000000791b */ /* 0x003fe20003800000 */
.L_x_117:
        /* <DEDUP_REMOVED lines=15> */
.L_x_118:
[----:B------:R-:W-:Y:S02]  /*f420*/  IMAD.MOV.U32 R13, RZ, RZ, R4 ;  /* 0x000000ffff0d7224 */ /* 0x000fe400078e0004 */
[----:B------:R-:W-:Y:S02]  /*f430*/  IMAD.MOV.U32 R12, RZ, RZ, 0x5 ;  /* 0x00000005ff0c7424 */ /* 0x000fe400078e00ff */
[----:B------:R-:W-:-:S07]  /*f440*/  IMAD.MOV.U32 R6, RZ, RZ, R14 ;  /* 0x000000ffff067224 */ /* 0x000fce00078e000e */
[----:B------:R-:W-:Y:S05]  /*f450*/  WARPSYNC.COLLECTIVE R15, `(.L_x_119) ;  /* 0x000000000f087348 */ /* 0x000fea0003c00000 */
[----:B------:R0:W1:Y:S02]  /*f460*/  SHFL.IDX P6, R14, R13, R12, R11 ;  /* 0x0000000c0d0e7389 */ /* 0x00006400000c000b */
[----:B01----:R-:W-:Y:S01]  /*f470*/  ENDCOLLECTIVE ;  /* 0x000000000000791b */ /* 0x003fe20003800000 */
.L_x_119:
        /* <DEDUP_REMOVED lines=15> */
.L_x_120:
[----:B------:R-:W-:Y:S02]  /*f570*/  IMAD.MOV.U32 R13, RZ, RZ, R4 ;  /* 0x000000ffff0d7224 */ /* 0x000fe400078e0004 */
[----:B------:R-:W-:Y:S02]  /*f580*/  IMAD.MOV.U32 R12, RZ, RZ, 0x6 ;  /* 0x00000006ff0c7424 */ /* 0x000fe400078e00ff */
[----:B------:R-:W-:-:S07]  /*f590*/  IMAD.MOV.U32 R6, RZ, RZ, R14 ;  /* 0x000000ffff067224 */ /* 0x000fce00078e000e */
[----:B------:R-:W-:Y:S05]  /*f5a0*/  WARPSYNC.COLLECTIVE R15, `(.L_x_121) ;  /* 0x000000000f087348 */ /* 0x000fea0003c00000 */
[----:B------:R0:W1:Y:S02]  /*f5b0*/  SHFL.IDX P6, R14, R13, R12, R11 ;  /* 0x0000000c0d0e7389 */ /* 0x00006400000c000b */
[----:B01----:R-:W-:Y:S01]  /*f5c0*/  ENDCOLLECTIVE ;  /* 0x000000000000791b */ /* 0x003fe20003800000 */
.L_x_121:
[----:B------:R-:W-:-:S05]  /*f5d0*/  @!P2 IADD3 R6, P3, R10, R6, RZ ;  /* 0x000000060a06a210 */ /* 0x000fca0007f7e0ff */
[----:B------:R-:W-:-:S04]  /*f5e0*/  @!P2 IMAD.X R5, RZ, RZ, R5, P3 ;  /* 0x000000ffff05a224 */ /* 0x000fc800018e0605 */
[----:B------:R-:W-:Y:S02]  /*f5f0*/  @!P2 IMAD.MOV.U32 R7, RZ, RZ, R5 ;  /* 0x000000ffff07a224 */ /* 0x000fe400078e0005 */
[----:B------:R-:W-:-:S03]  /*f600*/  IMAD.MOV.U32 R13, RZ, RZ, R0 ;  /* 0x000000ffff0d7224 */ /* 0x000fc600078e0000 */
        /* <DEDUP_REMOVED lines=10> */
.L_x_122:
[----:B------:R-:W-:Y:S02]  /*f6b0*/  IMAD.MOV.U32 R13, RZ, RZ, R4 ;  /* 0x000000ffff0d7224 */ /* 0x000fe400078e0004 */
[----:B------:R-:W-:Y:S02]  /*f6c0*/  IMAD.MOV.U32 R12, RZ, RZ, 0x7 ;  /* 0x00000007ff0c7424 */ /* 0x000fe400078e00ff */
[----:B------:R-:W-:-:S07]  /*f6d0*/  IMAD.MOV.U32 R6, RZ, RZ, R14 ;  /* 0x000000ffff067224 */ /* 0x000fce00078e000e */
[----:B------:R-:W-:Y:S05]  /*f6e0*/  WARPSYNC.COLLECTIVE R15, `(.L_x_123) ;  /* 0x000000000f087348 */ /* 0x000fea0003c00000 */
[----:B------:R0:W1:Y:S02]  /*f6f0*/  SHFL.IDX P6, R14, R13, R12, R11 ;  /* 0x0000000c0d0e7389 */ /* 0x00006400000c000b */
[----:B01----:R-:W-:Y:S01]  /*f700*/  ENDCOLLECTIVE ;  /* 0x000000000000791b */ /* 0x003fe20003800000 */
.L_x_123:
        /* <DEDUP_REMOVED lines=9> */
[----:B------:R-:W-:-:S07]  /*f7a0*/  IMAD.MOV.U32 R4, RZ, RZ, R14 ;  /* 0x000000ffff047224 */ /* 0x000fce00078e000e */
[----:B0-----:R-:W-:Y:S05]  /*f7b0*/  WARPSYNC.COLLECTIVE R15, `(.L_x_124) ;  /* 0x000000000f087348 */ /* 0x001fea0003c00000 */
[----:B------:R1:W2:Y:S02]  /*f7c0*/  SHFL.IDX P6, R14, R13, R12, R11 ;  /* 0x0000000c0d0e7389 */ /* 0x0002a400000c000b */
[----:B012---:R-:W-:Y:S01]  /*f7d0*/  ENDCOLLECTIVE ;  /* 0x000000000000791b */ /* 0x007fe20003800000 */
.L_x_124:
[----:B------:R-:W-:Y:S01]  /*f7e0*/  IMAD.MOV.U32 R0, RZ, RZ, R14 ;  /* 0x000000ffff007224 */ /* 0x000fe200078e000e */
[----:B------:R-:W-:Y:S06]  /*f7f0*/  BRA `(.L_x_125) ;  /* 0xffffffcc00e47947 */ /* 0x000fec000383ffff */
.L_x_57:
[----:B-1----:R-:W-:-:S04]  /*f800*/  IMAD.U32 R3, RZ, RZ, UR41 ;  /* 0x00000029ff037e24 */ /* 0x002fc8000f8e00ff */
[----:B------:R1:W2:Y:S03]  /*f810*/  SYNCS.PHASECHK.TRANS64.TRYWAIT P0, [R3+URZ+0x38820], R0 ;  /* 0x03882000030075a7 */ /* 0x0002a6000800017f */
[----:B--2---:R-:W-:Y:S05]  /*f820*/  @!P0 NANOSLEEP.SYNCS 0x989680 ;  /* 0x009896800000895d */ /* 0x004fea0003900000 */
[----:B------:R-:W2:Y:S02]  /*f830*/  @!P0 SYNCS.PHASECHK.TRANS64 P0, [R3+URZ+0x38820], R0 ;  /* 0x03882000030085a7 */ /* 0x000ea4000800007f */
[----:B--2---:R-:W-:Y:S05]  /*f840*/  @!P0 BRA `(.L_x_57) ;  /* 0xfffffffc00ec8947 */ /* 0x004fea000383ffff */
[----:B------:R-:W-:Y:S05]  /*f850*/  BRA `(.L_x_126) ;  /* 0xffffffd000247947 */ /* 0x000fea000383ffff */
.L_x_63:
[----:B0-----:R0:W2:Y:S02]  /*f860*/  SYNCS.PHASECHK.TRANS64.TRYWAIT P0, [R4+URZ+0x38880], R2 ;  /* 0x03888002040075a7 */ /* 0x0010a4000800017f */
[----:B--2---:R-:W-:Y:S05]  /*f870*/  @!P0 NANOSLEEP.SYNCS 0x989680 ;  /* 0x009896800000895d */ /* 0x004fea0003900000 */
[----:B------:R-:W2:Y:S02]  /*f880*/  @!P0 SYNCS.PHASECHK.TRANS64 P0, [R4+URZ+0x38880], R2 ;  /* 0x03888002040085a7 */ /* 0x000ea4000800007f */
[----:B--2---:R-:W-:Y:S05]  /*f890*/  @!P0 BRA `(.L_x_63) ;  /* 0xfffffffc00f08947 */ /* 0x004fea000383ffff */
[----:B------:R-:W-:Y:S05]  /*f8a0*/  BRA `(.L_x_127) ;  /* 0xffffffd000d47947 */ /* 0x000fea000383ffff */
.L_x_69:
[----:B--2---:R2:W3:Y:S02]  /*f8b0*/  SYNCS.PHASECHK.TRANS64.TRYWAIT P0, [R4+URZ+0x38840], R2 ;  /* 0x03884002040075a7 */ /* 0x0044e4000800017f */
[----:B---3--:R-:W-:Y:S05]  /*f8c0*/  @!P0 NANOSLEEP.SYNCS 0x989680 ;  /* 0x009896800000895d */ /* 0x008fea0003900000 */
[----:B------:R-:W3:Y:S02]  /*f8d0*/  @!P0 SYNCS.PHASECHK.TRANS64 P0, [R4+URZ+0x38840], R2 ;  /* 0x03884002040085a7 */ /* 0x000ee4000800007f */
[----:B---3--:R-:W-:Y:S05]  /*f8e0*/  @!P0 BRA `(.L_x_69) ;  /* 0xfffffffc00f08947 */ /* 0x008fea000383ffff */
[----:B------:R-:W-:Y:S05]  /*f8f0*/  BRA `(.L_x_128) ;  /* 0xffffffd400907947 */ /* 0x000fea000383ffff */
.L_x_76:
[----:B0-----:R0:W2:Y:S02]  /*f900*/  SYNCS.PHASECHK.TRANS64.TRYWAIT P0, [R19+URZ+0x38870], R2 ;  /* 0x03887002130075a7 */ /* 0x0010a4000800017f */
[----:B--2---:R-:W-:Y:S05]  /*f910*/  @!P0 NANOSLEEP.SYNCS 0x989680 ;  /* 0x009896800000895d */ /* 0x004fea0003900000 */
[----:B------:R-:W2:Y:S02]  /*f920*/  @!P0 SYNCS.PHASECHK.TRANS64 P0, [R19+URZ+0x38870], R2 ;  /* 0x03887002130085a7 */ /* 0x000ea4000800007f */
[----:B--2---:R-:W-:Y:S05]  /*f930*/  @!P0 BRA `(.L_x_76) ;  /* 0xfffffffc00f08947 */ /* 0x004fea000383ffff */
[----:B------:R-:W-:Y:S05]  /*f940*/  BRA `(.L_x_129) ;  /* 0xffffffd800687947 */ /* 0x000fea000383ffff */
.L_x_78:
[----:B--2---:R2:W3:Y:S02]  /*f950*/  SYNCS.PHASECHK.TRANS64.TRYWAIT P0, [R19+URZ+0x38860], R0 ;  /* 0x03886000130075a7 */ /* 0x0044e4000800017f */
[----:B---3--:R-:W-:Y:S05]  /*f960*/  @!P0 NANOSLEEP.SYNCS 0x989680 ;  /* 0x009896800000895d */ /* 0x008fea0003900000 */
[----:B------:R-:W3:Y:S02]  /*f970*/  @!P0 SYNCS.PHASECHK.TRANS64 P0, [R19+URZ+0x38860], R0 ;  /* 0x03886000130085a7 */ /* 0x000ee4000800007f */
[----:B---3--:R-:W-:Y:S05]  /*f980*/  @!P0 BRA `(.L_x_78) ;  /* 0xfffffffc00f08947 */ /* 0x008fea000383ffff */
[----:B------:R-:W-:Y:S05]  /*f990*/  BRA `(.L_x_130) ;  /* 0xffffffd800707947 */ /* 0x000fea000383ffff */
.L_x_83:
[----:B-1----:R1:W2:Y:S02]  /*f9a0*/  SYNCS.PHASECHK.TRANS64.TRYWAIT P0, [R21+URZ+0x38870], R0 ;  /* 0x03887000150075a7 */ /* 0x0022a4000800017f */
[----:B--2---:R-:W-:Y:S05]  /*f9b0*/  @!P0 NANOSLEEP.SYNCS 0x989680 ;  /* 0x009896800000895d */ /* 0x004fea0003900000 */
[----:B------:R-:W2:Y:S02]  /*f9c0*/  @!P0 SYNCS.PHASECHK.TRANS64 P0, [R21+URZ+0x38870], R0 ;  /* 0x03887000150085a7 */ /* 0x000ea4000800007f */
[----:B--2---:R-:W-:Y:S05]  /*f9d0*/  @!P0 BRA `(.L_x_83) ;  /* 0xfffffffc00f08947 */ /* 0x004fea000383ffff */
[----:B------:R-:W-:Y:S05]  /*f9e0*/  BRA `(.L_x_131) ;  /* 0xffffffe000bc7947 */ /* 0x000fea000383ffff */
.L_x_85:
[----:B-1----:R1:W2:Y:S02]  /*f9f0*/  SYNCS.PHASECHK.TRANS64.TRYWAIT P0, [R21+URZ+0x38860], R0 ;  /* 0x03886000150075a7 */ /* 0x0022a4000800017f */
[----:B--2---:R-:W-:Y:S05]  /*fa00*/  @!P0 NANOSLEEP.SYNCS 0x989680 ;  /* 0x009896800000895d */ /* 0x004fea0003900000 */
[----:B------:R-:W2:Y:S02]  /*fa10*/  @!P0 SYNCS.PHASECHK.TRANS64 P0, [R21+URZ+0x38860], R0 ;  /* 0x03886000150085a7 */ /* 0x000ea4000800007f */
[----:B--2---:R-:W-:Y:S05]  /*fa20*/  @!P0 BRA `(.L_x_85) ;  /* 0xfffffffc00f08947 */ /* 0x004fea000383ffff */
[----:B------:R-:W-:Y:S05]  /*fa30*/  BRA `(.L_x_132) ;  /* 0xffffffe000c47947 */ /* 0x000fea000383ffff */
.L_x_88:
[----:B0-----:R0:W1:Y:S02]  /*fa40*/  SYNCS.PHASECHK.TRANS64.TRYWAIT P0, [R9+URZ+0x38820], R0 ;  /* 0x03882000090075a7 */ /* 0x001064000800017f */
[----:B-1----:R-:W-:Y:S05]  /*fa50*/  @!P0 NANOSLEEP.SYNCS 0x989680 ;  /* 0x009896800000895d */ /* 0x002fea0003900000 */
[----:B------:R-:W1:Y:S02]  /*fa60*/  @!P0 SYNCS.PHASECHK.TRANS64 P0, [R9+URZ+0x38820], R0 ;  /* 0x03882000090085a7 */ /* 0x000e64000800007f */
[----:B-1----:R-:W-:Y:S05]  /*fa70*/  @!P0 BRA `(.L_x_88) ;  /* 0xfffffffc00f08947 */ /* 0x002fea000383ffff */
[----:B------:R-:W-:Y:S05]  /*fa80*/  BRA `(.L_x_133) ;  /* 0xffffffec00207947 */ /* 0x000fea000383ffff */
.L_x_92:
[----:B0-----:R0:W1:Y:S02]  /*fa90*/  SYNCS.PHASECHK.TRANS64.TRYWAIT P1, [R5+URZ], R4 ;  /* 0x00000004050075a7 */ /* 0x001064000802017f */
[----:B-1----:R-:W-:Y:S05]  /*faa0*/  @!P1 NANOSLEEP.SYNCS 0x989680 ;  /* 0x009896800000995d */ /* 0x002fea0003900000 */
[----:B------:R-:W1:Y:S02]  /*fab0*/  @!P1 SYNCS.PHASECHK.TRANS64 P1, [R5+URZ], R4 ;  /* 0x00000004050095a7 */ /* 0x000e64000802007f */
[----:B-1----:R-:W-:Y:S05]  /*fac0*/  @!P1 BRA `(.L_x_92) ;  /* 0xfffffffc00f09947 */ /* 0x002fea000383ffff */
[----:B------:R-:W-:Y:S05]  /*fad0*/  BRA `(.L_x_134) ;  /* 0xffffffec007c7947 */ /* 0x000fea000383ffff */
.L_x_93:
[----:B-1----:R1:W2:Y:S02]  /*fae0*/  SYNCS.PHASECHK.TRANS64.TRYWAIT P1, [R7+URZ], R0 ;  /* 0x00000000070075a7 */ /* 0x0022a4000802017f */
[----:B--2---:R-:W-:Y:S05]  /*faf0*/  @!P1 NANOSLEEP.SYNCS 0x989680 ;  /* 0x009896800000995d */ /* 0x004fea0003900000 */
[----:B------:R-:W2:Y:S02]  /*fb00*/  @!P1 SYNCS.PHASECHK.TRANS64 P1, [R7+URZ], R0 ;  /* 0x00000000070095a7 */ /* 0x000ea4000802007f */
[----:B--2---:R-:W-:Y:S05]  /*fb10*/  @!P1 BRA `(.L_x_93) ;  /* 0xfffffffc00f09947 */ /* 0x004fea000383ffff */
[----:B------:R-:W-:Y:S05]  /*fb20*/  BRA `(.L_x_135) ;  /* 0xffffffec00707947 */ /* 0x000fea000383ffff */
.L_x_95:
[----:B0-----:R0:W2:Y:S02]  /*fb30*/  SYNCS.PHASECHK.TRANS64.TRYWAIT P1, [R5+URZ+0x38860], R4 ;  /* 0x03886004050075a7 */ /* 0x0010a4000802017f */
[----:B--2---:R-:W-:Y:S05]  /*fb40*/  @!P1 NANOSLEEP.SYNCS 0x989680 ;  /* 0x009896800000995d */ /* 0x004fea0003900000 */
[----:B------:R-:W2:Y:S02]  /*fb50*/  @!P1 SYNCS.PHASECHK.TRANS64 P1, [R5+URZ+0x38860], R4 ;  /* 0x03886004050095a7 */ /* 0x000ea4000802007f */
[----:B--2---:R-:W-:Y:S05]  /*fb60*/  @!P1 BRA `(.L_x_95) ;  /* 0xfffffffc00f09947 */ /* 0x004fea000383ffff */
[----:B------:R-:W-:Y:S05]  /*fb70*/  BRA `(.L_x_136) ;  /* 0xffffffec00747947 */ /* 0x000fea000383ffff */
.L_x_97:
[----:B--2---:R2:W3:Y:S02]  /*fb80*/  SYNCS.PHASECHK.TRANS64.TRYWAIT P1, [R3+URZ+0x38860], R0 ;  /* 0x03886000030075a7 */ /* 0x0044e4000802017f */
[----:B---3--:R-:W-:Y:S05]  /*fb90*/  @!P1 NANOSLEEP.SYNCS 0x989680 ;  /* 0x009896800000995d */ /* 0x008fea0003900000 */
[----:B------:R-:W3:Y:S02]  /*fba0*/  @!P1 SYNCS.PHASECHK.TRANS64 P1, [R3+URZ+0x38860], R0 ;  /* 0x03886000030095a7 */ /* 0x000ee4000802007f */
[----:B---3--:R-:W-:Y:S05]  /*fbb0*/  @!P1 BRA `(.L_x_97) ;  /* 0xfffffffc00f09947 */ /* 0x008fea000383ffff */
[----:B------:R-:W-:Y:S05]  /*fbc0*/  BRA `(.L_x_137) ;  /* 0xffffffec00747947 */ /* 0x000fea000383ffff */
.L_x_99:
[----:B---3--:R3:W4:Y:S02]  /*fbd0*/  SYNCS.PHASECHK.TRANS64.TRYWAIT P0, [R5+URZ+0x38880], R4 ;  /* 0x03888004050075a7 */ /* 0x008724000800017f */
[----:B----4-:R-:W-:Y:S05]  /*fbe0*/  @!P0 NANOSLEEP.SYNCS 0x989680 ;  /* 0x009896800000895d */ /* 0x010fea0003900000 */
[----:B------:R-:W4:Y:S02]  /*fbf0*/  @!P0 SYNCS.PHASECHK.TRANS64 P0, [R5+URZ+0x38880], R4 ;  /* 0x03888004050085a7 */ /* 0x000f24000800007f */
[----:B----4-:R-:W-:Y:S05]  /*fc00*/  @!P0 BRA `(.L_x_99) ;  /* 0xfffffffc00f08947 */ /* 0x010fea000383ffff */
[----:B------:R-:W-:Y:S05]  /*fc10*/  BRA `(.L_x_100) ;  /* 0xffffffec00707947 */ /* 0x000fea000383ffff */
.L_x_138:
[----:B------:R-:W-:-:S00]  /*fc20*/  BRA `(.L_x_138) ;  /* 0xfffffffc00fc7947 */ /* 0x000fc0000383ffff */
[----:B------:R-:W-:-:S00]  /*fc30*/  NOP ;  /* 0x0000000000007918 */ /* 0x000fc00000000000 */
        /* <DEDUP_REMOVED lines=12> */
.L_x_2896:


//--------------------- .text._ZN7cutlass13device_kernelIN5flash11enable_sm90INS1_16FlashAttnFwdSm90INS1_25CollectiveMainloopFwdSm90ILi2EN4cute5tupleIJNS5_1CILi1EEES8_S8_EEENS6_IJNS7_ILi128EEESA_NS7_ILi256EEEEEELi256ENS_12float_e4m3_tEfNS_4arch4Sm90ELb0ELb0ELb1ELb1ELb0ELb0ELb0ELb1ELb1ELb1ELb0ELb0EEENS1_21CollectiveEpilogueFwdINS6_IJSA_SB_SA_EEES9_NS_10bfloat16_tESF_Li256ELb1ELb1ELb0ELb1EEENS1_36VarlenDynamicPersistentTileSchedulerILi128ELi128ELi256ELi128ELb0ELb1ELb1ELb0ELb1ELb1EEEEEEEEEvNT_6ParamsE --------------------------
	.section	.text._ZN7cutlass13device_kernelIN5flash11enable_sm90INS1_16FlashAttnFwdSm90INS1_25CollectiveMainloopFwdSm90ILi2EN4cute5tupleIJNS5_1CILi1EEES8_S8_EEENS6_IJNS7_ILi128EEESA_NS7_ILi256EEEEEELi256ENS_12float_e4m3_tEfNS_4arch4Sm90ELb0ELb0ELb1ELb1ELb0ELb0ELb0ELb1ELb1ELb1ELb0ELb0EEENS1_21CollectiveEpilogueFwdINS6_IJSA_SB_SA_EEES9_NS_10bfloat16_tESF_Li256ELb1ELb1ELb0ELb1EEENS1_36VarlenDynamicPersistentTileSchedulerILi128ELi128ELi256ELi128ELb0ELb1ELb1ELb0ELb1ELb1EEEEEEEEEvNT_6ParamsE,"ax",@progbits
	.align	128
.text._ZN7cutlass13device_kernelIN5flash11enable_sm90INS1_16FlashAttnFwdSm90INS1_25CollectiveMainloopFwdSm90ILi2EN4cute5tupleIJNS5_1CILi1EEES8_S8_EEENS6_IJNS7_ILi128EEESA_NS7_ILi256EEEEEELi256ENS_12float_e4m3_tEfNS_4arch4Sm90ELb0ELb0ELb1ELb1ELb0ELb0ELb0ELb1ELb1ELb1ELb0ELb0EEENS1_21CollectiveEpilogueFwdINS6_IJSA_SB_SA_EEES9_NS_10bfloat16_tESF_Li256ELb1ELb1ELb0ELb1EEENS1_36VarlenDynamicPersistentTileSchedulerILi128ELi128ELi256ELi128ELb0ELb1ELb1ELb0ELb1ELb1EEEEEEEEEvNT_6ParamsE:
        .type           _ZN7cutlass13device_kernelIN5flash11enable_sm90INS1_16FlashAttnFwdSm90INS1_25CollectiveMainloopFwdSm90ILi2EN4cute5tupleIJNS5_1CILi1EEES8_S8_EEENS6_IJNS7_ILi128EEESA_NS7_ILi256EEEEEELi256ENS_12float_e4m3_tEfNS_4arch4Sm90ELb0ELb0ELb1ELb1ELb0ELb0ELb0ELb1ELb1ELb1ELb0ELb0EEENS1_21CollectiveEpilogueFwdINS6_IJSA_SB_SA_EEES9_NS_10bfloat16_tESF_Li256ELb1ELb1ELb0ELb1EEENS1_36VarlenDynamicPersistentTileSchedulerILi128ELi128ELi256ELi128ELb0ELb1ELb1ELb0ELb1ELb1EEEEEEEEEvNT_6ParamsE,@function
        .size           _ZN7cutlass13device_kernelIN5flash11enable_sm90INS1_16FlashAttnFwdSm90INS1_25CollectiveMainloopFwdSm90ILi2EN4cute5tupleIJNS5_1CILi1EEES8_S8_EEENS6_IJNS7_ILi128EEESA_NS7_ILi256EEEEEELi256ENS_12float_e4m3_tEfNS_4arch4Sm90ELb0ELb0ELb1ELb1ELb0ELb0ELb0ELb1ELb1ELb1ELb0ELb0EEENS1_21CollectiveEpilogueFwdINS6_IJSA_SB_SA_EEES9_NS_10bfloat16_tESF_Li256ELb1ELb1ELb0ELb1EEENS1_36VarlenDynamicPersistentTileSchedulerILi128ELi128ELi256ELi128ELb0ELb1ELb1ELb0ELb1ELb1EEEEEEEEEvNT_6ParamsE,(.L_x_2897 - _ZN7cutlass13device_kernelIN5flash11enable_sm90INS1_16FlashAttnFwdSm90INS1_25CollectiveMainloopFwdSm90ILi2EN4cute5tupleIJNS5_1CILi1EEES8_S8_EEENS6_IJNS7_ILi128EEESA_NS7_ILi256EEEEEELi256ENS_12float_e4m3_tEfNS_4arch4Sm90ELb0ELb0ELb1ELb1ELb0ELb0ELb0ELb1ELb1ELb1ELb0ELb0EEENS1_21CollectiveEpilogueFwdINS6_IJSA_SB_SA_EEES9_NS_10bfloat16_tESF_Li256ELb1ELb1ELb0ELb1EEENS1_36VarlenDynamicPersistentTileSchedulerILi128ELi128ELi256ELi128ELb0ELb1ELb1ELb0ELb1ELb1EEEEEEEEEvNT_6ParamsE)
        .other          _ZN7cutlass13device_kernelIN5flash11enable_sm90INS1_16FlashAttnFwdSm90INS1_25CollectiveMainloopFwdSm90ILi2EN4cute5tupleIJNS5_1CILi1EEES8_S8_EEENS6_IJNS7_ILi128EEESA_NS7_ILi256EEEEEELi256ENS_12float_e4m3_tEfNS_4arch4Sm90ELb0ELb0ELb1ELb1ELb0ELb0ELb0ELb1ELb1ELb1ELb0ELb0EEENS1_21CollectiveEpilogueFwdINS6_IJSA_SB_SA_EEES9_NS_10bfloat16_tESF_Li256ELb1ELb1ELb0ELb1EEENS1_36VarlenDynamicPersistentTileSchedulerILi128ELi128ELi256ELi128ELb0ELb1ELb1ELb0ELb1ELb1EEEEEEEEEvNT_6ParamsE,@"STO_CUDA_ENTRY STV_DEFAULT"
_ZN7cutlass13device_kernelIN5flash11enable_sm90INS1_16FlashAttnFwdSm90INS1_25CollectiveMainloopFwdSm90ILi2EN4cute5tupleIJNS5_1CILi1EEES8_S8_EEENS6_IJNS7_ILi128EEESA_NS7_ILi256EEEEEELi256ENS_12float_e4m3_tEfNS_4arch4Sm90ELb0ELb0ELb1ELb1ELb0ELb0ELb0ELb1ELb1ELb1ELb0ELb0EEENS1_21CollectiveEpilogueFwdINS6_IJSA_SB_SA_EEES9_NS_10bfloat16_tESF_Li256ELb1ELb1ELb0ELb1EEENS1_36VarlenDynamicPersistentTileSchedulerILi128ELi128ELi256ELi128ELb0ELb1ELb1ELb0ELb1ELb1EEEEEEEEEvNT_6ParamsE:
        /* <DEDUP_REMOVED lines=18> */
.L_x_140:
[----:B------:R-:W-:Y:S05]  /*0120*/  BSYNC B0 ;  /* 0x0000000000007941 */ /* 0x000fea0003800000 */
.L_x_139:
        /* <DEDUP_REMOVED lines=41> */
.L_x_141:
        /* <DEDUP_REMOVED lines=22> */
.L_x_142:
        /* <DEDUP_REMOVED lines=18> */
.L_x_143:
        /* <DEDUP_REMOVED lines=22> */
.L_x_144:
        /* <DEDUP_REMOVED lines=22> */
.L_x_145:
[----:B------:R-:W-:Y:S01]  /*0900*/  PLOP3.LUT P0, PT, PT, PT, UP0, 0x80, 0x0 ;  /* 0x000000000000781c */ /* 0x000fe20003f0f008 */
[----:B------:R-:W-:Y:S01]  /*0910*/  UMOV UR38, 0x1 ;  /* 0x0000000100267882 */ /* 0x000fe20000000000 */
[----:B------:R-:W-:Y:S01]  /*0920*/  NOP ;  /* 0x0000000000007918 */ /* 0x000fe20000000000 */
[----:B------:R-:W-:Y:S01]  /*0930*/  USEL UR38, UR38, 0x2, !UP0 ;  /* 0x0000000226267887 */ /* 0x000fe2000c000000 */
[----:B------:R-:W-:Y:S01]  /*0940*/  ULDC.64 UR46, c[0x0][0x208] ;  /* 0x00008200002e7ab9 */ /* 0x000fe20000000a00 */
[----:B012-4-:R-:W-:Y:S08]  /*0950*/  BAR.SYNC.DEFER_BLOCKING 0x0 ;  /* 0x0000000000007b1d */ /* 0x017ff00000010000 */
[----:B------:R-:W-:Y:S05]  /*0960*/  @!P0 BRA `(.L_x_146) ;  /* 0x000000b800e08947 */ /* 0x000fea0003800000 */
.L_x_147:
[----:B------:R-:W-:-:S08]  /*0970*/  NOP ;  /* 0x0000000000007918 */ /* 0x000fd00000000000 */
[----:B------:R-:W0:Y:S02]  /*0980*/  USETMAXREG.TRY_ALLOC.CTAPOOL UP0, 0xf0 ;  /* 0x000000f0000079c8 */ /* 0x000e240008000600 */
[----:B0-----:R-:W-:-:S13]  /*0990*/  PLOP3.LUT P0, PT, PT, PT, UP0, 0x80, 0x0 ;  /* 0x000000000000781c */ /* 0x001fda0003f0f008 */
[----:B------:R-:W-:Y:S05]  /*09a0*/  @!P0 BRA `(.L_x_147) ;  /* 0xfffffffc00f08947 */ /* 0x000fea000383ffff */
[----:B------:R-:W0:Y:S01]  /*09b0*/  S2R R2, SR_TID.X ;  /* 0x0000000000027919 */ /* 0x000e220000002100 */
[----:B------:R-:W1:Y:S01]  /*09c0*/  S2UR UR5, SR_CgaCtaId ;  /* 0x00000000000579c3 */ /* 0x000e620000008800 */
[----:B------:R-:W-:-:S07]  /*09d0*/  UMOV UR4, 0x400 ;  /* 0x0000040000047882 */ /* 0x000fce0000000000 */
[----:B------:R-:W-:Y:S06]  /*09e0*/  BAR.ARV 0x8, 0x180 ;  /* 0x0206000000007b1d */ /* 0x000fec0000002000 */
[----:B-1----:R-:W-:Y:S01]  /*09f0*/  ULEA UR4, UR5, UR4, 0x18 ;  /* 0x0000000405047291 */ /* 0x002fe2000f8ec03f */
[----:B0-----:R-:W-:-:S04]  /*0a00*/  LOP3.LUT R0, R2, 0xffffff80, RZ, 0xc0, !PT ;  /* 0xffffff8002007812 */ /* 0x001fc800078ec0ff */
[----:B------:R-:W-:-:S13]  /*0a10*/  ISETP.NE.AND P0, PT, R0, 0x80, PT ;  /* 0x000000800000780c */ /* 0x000fda0003f05270 */
[----:B------:R-:W-:Y:S08]  /*0a20*/  @!P0 BAR.ARV 0x9, 0x100 ;  /* 0x0244000000008b1d */ /* 0x000ff00000002000 */
[----:B------:R-:W-:Y:S06]  /*0a30*/  BAR.SYNC.DEFER_BLOCKING 0x5, 0x180 ;  /* 0x0146000000007b1d */ /* 0x000fec0000010000 */
[----:B------:R-:W0:Y:S01]  /*0a40*/  LDS.128 R48, [UR4+0x388d0] ;  /* 0x0388d004ff307984 */ /* 0x000e220008000c00 */
[----:B------:R-:W-:Y:S01]  /*0a50*/  ULDC UR4, c[0x0][0xc3c] ;  /* 0x00030f0000047ab9 */ /* 0x000fe20000000800 */
[----:B------:R-:W-:Y:S06]  /*0a60*/  BAR.ARV 0x4, 0x180 ;  /* 0x0106000000007b1d */ /* 0x000fec0000002000 */
[----:B0-----:R-:W-:-:S13]  /*0a70*/  ISETP.GE.AND P0, PT, R51, UR4, PT ;  /* 0x0000000433007c0c */ /* 0x001fda000bf06270 */
[----:B------:R-:W-:Y:S05]  /*0a80*/  @P0 EXIT ;  /* 0x000000000000094d */ /* 0x000fea0003800000 */
[----:B------:R-:W-:Y:S01]  /*0a90*/  VIADD R11, R2, 0xffffff80 ;  /* 0xffffff80020b7836 */ /* 0x000fe20000000000 */
[----:B------:R-:W-:Y:S01]  /*0aa0*/  R2UR UR5, R49 ;  /* 0x00000000310572ca */ /* 0x000fe200000e0000 */
[----:B------:R-:W-:Y:S01]  /*0ab0*/  ULOP3.LUT UR44, UR38, 0x1, URZ, 0xfc, !UPT ;  /* 0x00000001262c7892 */ /* 0x000fe2000f8efc3f */
[----:B------:R-:W-:Y:S01]  /*0ac0*/  R2UR UR45, R50 ;  /* 0x00000000322d72ca */ /* 0x000fe200000e0000 */
[----:B------:R-:W-:Y:S01]  /*0ad0*/  UMOV UR43, URZ ;  /* 0x0000003f002b7c82 */ /* 0x000fe20008000000 */
[----:B------:R-:W-:Y:S01]  /*0ae0*/  SHF.R.S32.HI R0, RZ, 0x1f, R11 ;  /* 0x0000001fff007819 */ /* 0x000fe2000001140b */
[----:B------:R-:W-:Y:S01]  /*0af0*/  UMOV UR42, URZ ;  /* 0x0000003f002a7c82 */ /* 0x000fe20008000000 */
[----:B------:R-:W-:Y:S02]  /*0b00*/  UMOV UR51, URZ ;  /* 0x0000003f00337c82 */ /* 0x000fe40008000000 */
[CC--:B------:R-:W-:Y:S02]  /*0b10*/  LEA.HI R2, R0.reuse, R11.reuse, RZ, 0x7 ;  /* 0x0000000b00027211 */ /* 0x0c0fe400078f38ff */
[----:B------:R-:W-:-:S02]  /*0b20*/  LEA.HI R4, R0, R11, RZ, 0x5 ;  /* 0x0000000b00047211 */ /* 0x000fc400078f28ff */
[----:B------:R-:W-:Y:S02]  /*0b30*/  LOP3.LUT R232, R2, 0xffffff80, RZ, 0xc0, !PT ;  /* 0xffffff8002e87812 */ /* 0x000fe400078ec0ff */
[----:B------:R-:W-:Y:S01]  /*0b40*/  LEA.HI R3, R0, R11, RZ, 0x4 ;  /* 0x0000000b00037211 */ /* 0x000fe200078f20ff */
[----:B------:R-:W-:Y:S01]  /*0b50*/  IMAD.SHL.U32 R5, R4, 0x20, RZ ;  /* 0x0000002004057824 */ /* 0x000fe200078e00ff */
[----:B------:R-:W-:Y:S01]  /*0b60*/  SHF.R.S32.HI R233, RZ, 0x7, R2 ;  /* 0x00000007ffe97819 */ /* 0x000fe20000011402 */
[----:B------:R-:W-:Y:S01]  /*0b70*/  IMAD.IADD R232, R11, 0x1, -R232 ;  /* 0x000000010be87824 */ /* 0x000fe200078e0ae8 */
[----:B------:R-:W-:Y:S02]  /*0b80*/  LOP3.LUT R4, R3, 0x3fffff0, RZ, 0xc0, !PT ;  /* 0x03fffff003047812 */ /* 0x000fe400078ec0ff */
[----:B------:R-:W-:Y:S02]  /*0b90*/  LOP3.LUT R5, R5, 0xfffffc00, RZ, 0xc0, !PT ;  /* 0xfffffc0005057812 */ /* 0x000fe400078ec0ff */
[----:B------:R-:W-:Y:S01]  /*0ba0*/  SHF.R.S32.HI R7, RZ, 0x1f, R232 ;  /* 0x0000001fff077819 */ /* 0x000fe200000114e8 */
[----:B------:R-:W-:Y:S01]  /*0bb0*/  IMAD.IADD R4, R11, 0x1, -R4 ;  /* 0x000000010b047824 */ /* 0x000fe200078e0a04 */
[----:B------:R-:W-:-:S02]  /*0bc0*/  SHF.R.S32.HI R6, RZ, 0x4, R3 ;  /* 0x00000004ff067819 */ /* 0x000fc40000011403 */
[----:B------:R-:W-:Y:S01]  /*0bd0*/  LEA.HI R8, R7, R232, RZ, 0x2 ;  /* 0x000000e807087211 */ /* 0x000fe200078f10ff */
[----:B------:R-:W-:Y:S01]  /*0be0*/  IMAD R4, R4, 0x40, R5 ;  /* 0x0000004004047824 */ /* 0x000fe200078e0205 */
[----:B------:R-:W-:Y:S02]  /*0bf0*/  LEA.HI R3, R3, R6, RZ, 0x1 ;  /* 0x0000000603037211 */ /* 0x000fe400078f08ff */
[----:B------:R-:W-:Y:S02]  /*0c00*/  LEA.HI R5, R0, R11, RZ, 0x2 ;  /* 0x0000000b00057211 */ /* 0x000fe400078f10ff */
[--C-:B------:R-:W-:Y:S02]  /*0c10*/  SHF.R.S32.HI R9, RZ, 0x2, R8.reuse ;  /* 0x00000002ff097819 */ /* 0x100fe40000011408 */
[----:B------:R-:W-:Y:S02]  /*0c20*/  SHF.R.S32.HI R10, RZ, 0x1f, R8 ;  /* 0x0000001fff0a7819 */ /* 0x000fe40000011408 */
[----:B------:R-:W-:-:S02]  /*0c30*/  LOP3.LUT R3, R3, 0x1ffffffe, RZ, 0xc0, !PT ;  /* 0x1ffffffe03037812 */ /* 0x000fc400078ec0ff */
[----:B------:R-:W-:Y:S02]  /*0c40*/  LOP3.LUT R5, R5, 0xfffffffc, RZ, 0xc0, !PT ;  /* 0xfffffffc05057812 */ /* 0x000fe400078ec0ff */
[----:B------:R-:W-:Y:S01]  /*0c50*/  LEA.HI R0, R0, R11, RZ, 0x3 ;  /* 0x0000000b00007211 */ /* 0x000fe200078f18ff */
[----:B------:R-:W-:Y:S01]  /*0c60*/  IMAD.IADD R3, R6, 0x1, -R3 ;  /* 0x0000000106037824 */ /* 0x000fe200078e0a03 */
[----:B------:R-:W-:Y:S01]  /*0c70*/  LEA.HI R10, R10, R9, RZ, 0x3 ;  /* 0x000000090a0a7211 */ /* 0x000fe200078f18ff */
[----:B------:R-:W-:Y:S01]  /*0c80*/  IMAD.IADD R5, R11, 0x1, -R5 ;  /* 0x000000010b057824 */ /* 0x000fe200078e0a05 */
[----:B------:R-:W-:Y:S01]  /*0c90*/  LOP3.LUT R22, R0, 0xfffffff8, RZ, 0xc0, !PT ;  /* 0xfffffff800167812 */ /* 0x000fe200078ec0ff */
[----:B------:R-:W-:Y:S01]  /*0ca0*/  IMAD R237, R3, 0x8, R4 ;  /* 0x0000000803ed7824 */ /* 0x000fe200078e0204 */
[----:B------:R-:W-:Y:S01]  /*0cb0*/  LOP3.LUT R10, R10, 0xfffffff8, RZ, 0xc0, !PT ;  /* 0xfffffff80a0a7812 */ /* 0x000fe200078ec0ff */
[----:B------:R-:W-:Y:S01]  /*0cc0*/  IMAD.MOV.U32 R6, RZ, RZ, 0x80 ;  /* 0x00000080ff067424 */ /* 0x000fe200078e00ff */
[----:B------:R-:W-:Y:S01]  /*0cd0*/  LEA.HI R7, R7, R232, RZ, 0x5 ;  /* 0x000000e807077211 */ /* 0x000fe200078f28ff */
[----:B------:R-:W-:Y:S01]  /*0ce0*/  IMAD.IADD R22, R11, 0x1, -R22 ;  /* 0x000000010b167824 */ /* 0x000fe200078e0a16 */
[----:B------:R-:W-:Y:S01]  /*0cf0*/  LEA.HI R2, R2, R233, RZ, 0x1 ;  /* 0x000000e902027211 */ /* 0x000fe200078f08ff */
[----:B------:R-:W-:Y:S01]  /*0d00*/  IMAD.IADD R10, R9, 0x1, -R10 ;  /* 0x00000001090a7824 */ /* 0x000fe200078e0a0a */
[----:B------:R-:W-:Y:S01]  /*0d10*/  LEA.HI R3, R5, R5, RZ, 0x1 ;  /* 0x0000000505037211 */ /* 0x000fe200078f08ff */
[----:B------:R-:W-:Y:S01]  /*0d20*/  IMAD.SHL.U32 R16, R22, 0x8, RZ ;  /* 0x0000000816107824 */ /* 0x000fe200078e00ff */
[----:B------:R-:W-:-:S02]  /*0d30*/  SHF.R.S32.HI R7, RZ, 0x5, R7 ;  /* 0x00000005ff077819 */ /* 0x000fc40000011407 */
[----:B------:R-:W-:Y:S01]  /*0d40*/  LOP3.LUT R2, R2, 0x3fffffe, RZ, 0xc0, !PT ;  /* 0x03fffffe02027812 */ /* 0x000fe200078ec0ff */
[----:B------:R-:W-:Y:S01]  /*0d50*/  VIADD R18, R16, 0x40 ;  /* 0x0000004010127836 */ /* 0x000fe20000000000 */
[----:B------:R-:W-:Y:S01]  /*0d60*/  LOP3.LUT R9, R8, 0x7ffffffc, RZ, 0xc0, !PT ;  /* 0x7ffffffc08097812 */ /* 0x000fe200078ec0ff */
[----:B------:R-:W-:Y:S01]  /*0d70*/  IMAD R7, R7, 0x10, R10 ;  /* 0x0000001007077824 */ /* 0x000fe200078e020a */
[----:B------:R-:W-:Y:S01]  /*0d80*/  LOP3.LUT R4, R3, 0x1ffffffe, RZ, 0xc0, !PT ;  /* 0x1ffffffe03047812 */ /* 0x000fe200078ec0ff */
[----:B------:R-:W-:Y:S01]  /*0d90*/  IMAD.IADD R2, R233, 0x1, -R2 ;  /* 0x00000001e9027824 */ /* 0x000fe200078e0a02 */
[----:B------:R-:W-:Y:S01]  /*0da0*/  SHF.R.S32.HI R23, RZ, 0x3, R0 ;  /* 0x00000003ff177819 */ /* 0x000fe20000011400 */
[C---:B------:R-:W-:Y:S01]  /*0db0*/  VIADD R17, R16.reuse, 0x80 ;  /* 0x0000008010117836 */ /* 0x040fe20000000000 */
[----:B------:R-:W-:Y:S01]  /*0dc0*/  SHF.R.S32.HI R0, RZ, 0x1f, R16 ;  /* 0x0000001fff007819 */ /* 0x000fe20000011410 */
[----:B------:R-:W-:Y:S01]  /*0dd0*/  VIADD R19, R16, 0xc0 ;  /* 0x000000c010137836 */ /* 0x000fe20000000000 */
[----:B------:R-:W-:Y:S01]  /*0de0*/  SHF.R.S32.HI R3, RZ, 0x1f, R18 ;  /* 0x0000001fff037819 */ /* 0x000fe20000011412 */
[----:B------:R-:W-:-:S02]  /*0df0*/  IMAD.IADD R9, R232, 0x1, -R9 ;  /* 0x00000001e8097824 */ /* 0x000fc400078e0a09 */
[----:B------:R-:W-:Y:S01]  /*0e00*/  IMAD.IADD R5, R5, 0x1, -R4 ;  /* 0x0000000105057824 */ /* 0x000fe200078e0a04 */
[----:B------:R-:W-:Y:S01]  /*0e10*/  SHF.R.S32.HI R0, RZ, 0x1f, R19 ;  /* 0x0000001fff007819 */ /* 0x000fe20000011413 */
[----:B------:R-:W-:Y:S01]  /*0e20*/  IMAD R234, R2, 0x40, R7 ;  /* 0x0000004002ea7824 */ /* 0x000fe200078e0207 */
[----:B------:R-:W-:Y:S01]  /*0e30*/  SHF.R.S32.HI R2, RZ, 0x1f, R17 ;  /* 0x0000001fff027819 */ /* 0x000fe20000011411 */
[----:B------:R-:W-:Y:S02]  /*0e40*/  IMAD R235, R9, -0x2, R6 ;  /* 0xfffffffe09eb7824 */ /* 0x000fe400078e0206 */
[----:B------:R-:W-:-:S07]  /*0e50*/  IMAD R236, R5, 0x8, R234 ;  /* 0x0000000805ec7824 */ /* 0x000fce00078e02ea */
.L_x_191:
[----:B012---:R-:W0:Y:S01]  /*0e60*/  LDC.64 R2, c[0x0][0xc88] ;  /* 0x00032200ff027b82 */ /* 0x007e220000000a00 */
[----:B------:R-:W-:Y:S01]  /*0e70*/  ULDC.64 UR6, c[0x0][0xa28] ;  /* 0x00028a0000067ab9 */ /* 0x000fe20000000a00 */
[----:B------:R-:W-:Y:S01]  /*0e80*/  ULDC.64 UR8, c[0x0][0xa20] ;  /* 0x0002880000087ab9 */ /* 0x000fe20000000a00 */
[----:B------:R-:W-:Y:S01]  /*0e90*/  ULDC UR4, c[0x0][0x424] ;  /* 0x0001090000047ab9 */ /* 0x000fe20000000800 */
[----:B0-----:R-:W-:-:S06]  /*0ea0*/  IMAD.WIDE R2, R51, 0x4, R2 ;  /* 0x0000000433027825 */ /* 0x001fcc00078e0202 */
[----:B------:R-:W2:Y:S01]  /*0eb0*/  LDG.E R2, desc[UR46][R2.64] ;  /* 0x0000002e02027981 */ /* 0x000ea2000c1e1900 */
[----:B------:R-:W-:Y:S02]  /*0ec0*/  UISETP.NE.U32.AND UP0, UPT, UR6, URZ, UPT ;  /* 0x0000003f0600728c */ /* 0x000fe4000bf05070 */
[----:B------:R-:W-:Y:S02]  /*0ed0*/  UISETP.NE.U32.AND UP1, UPT, UR8, URZ, UPT ;  /* 0x0000003f0800728c */ /* 0x000fe4000bf25070 */
[----:B------:R-:W-:Y:S02]  /*0ee0*/  UISETP.NE.AND.EX UP0, UPT, UR7, URZ, UPT, UP0 ;  /* 0x0000003f0700728c */ /* 0x000fe4000bf05300 */
[----:B------:R-:W-:-:S04]  /*0ef0*/  UISETP.NE.AND.EX UP1, UPT, UR9, URZ, UPT, UP1 ;  /* 0x0000003f0900728c */ /* 0x000fc8000bf25310 */
[----:B------:R-:W-:Y:S02]  /*0f00*/  PLOP3.LUT P0, PT, PT, PT, UP0, 0x80, 0x0 ;  /* 0x000000000000781c */ /* 0x000fe40003f0f008 */
[----:B------:R-:W-:Y:S02]  /*0f10*/  PLOP3.LUT P1, PT, PT, PT, UP1, 0x80, 0x0 ;  /* 0x000000000000781c */ /* 0x000fe40003f2f018 */
[----:B--2---:R-:W-:-:S13]  /*0f20*/  R2UR UR36, R2 ;  /* 0x00000000022472ca */ /* 0x004fda00000e0000 */
[----:B------:R-:W-:Y:S02]  /*0f30*/  USHF.R.S32.HI UR37, URZ, 0x1f, UR36 ;  /* 0x0000001f3f257899 */ /* 0x000fe40008011424 */
[----:B------:R-:W-:Y:S02]  /*0f40*/  @UP0 ULEA UR6, UP2, UR36, UR6, 0x2 ;  /* 0x0000000624060291 */ /* 0x000fe4000f84103f */
[----:B------:R-:W-:Y:S02]  /*0f50*/  @UP1 ULEA UR8, UP3, UR36, UR8, 0x2 ;  /* 0x0000000824081291 */ /* 0x000fe4000f86103f */
[----:B------:R-:W-:Y:S02]  /*0f60*/  @UP0 ULEA.HI.X UR7, UR36, UR7, UR37, 0x2, UP2 ;  /* 0x0000000724070291 */ /* 0x000fe400090f1425 */
[----:B------:R-:W-:Y:S01]  /*0f70*/  @UP1 ULEA.HI.X UR9, UR36, UR9, UR37, 0x2, UP3 ;  /* 0x0000000924091291 */ /* 0x000fe200098f1425 */
[----:B------:R-:W-:Y:S02]  /*0f80*/  IMAD.U32 R2, RZ, RZ, UR6 ;  /* 0x00000006ff027e24 */ /* 0x000fe4000f8e00ff */
[----:B------:R-:W-:-:S02]  /*0f90*/  IMAD.U32 R4, RZ, RZ, UR8 ;  /* 0x00000008ff047e24 */ /* 0x000fc4000f8e00ff */
[----:B------:R-:W-:Y:S01]  /*0fa0*/  IMAD.U32 R3, RZ, RZ, UR7 ;  /* 0x00000007ff037e24 */ /* 0x000fe2000f8e00ff */
[----:B------:R-:W-:Y:S01]  /*0fb0*/  ULDC.64 UR6, c[0x0][0x418] ;  /* 0x0001060000067ab9 */ /* 0x000fe20000000a00 */
[----:B------:R-:W-:-:S03]  /*0fc0*/  IMAD.U32 R5, RZ, RZ, UR9 ;  /* 0x00000009ff057e24 */ /* 0x000fc6000f8e00ff */
[----:B------:R-:W2:Y:S04]  /*0fd0*/  @P0 LDG.E R2, desc[UR46][R2.64] ;  /* 0x0000002e02020981 */ /* 0x000ea8000c1e1900 */
[----:B---3--:R-:W3:Y:S01]  /*0fe0*/  @P1 LDG.E R4, desc[UR46][R4.64] ;  /* 0x0000002e04041981 */ /* 0x008ee2000c1e1900 */
[----:B------:R-:W-:Y:S01]  /*0ff0*/  UISETP.NE.U32.AND UP0, UPT, UR6, URZ, UPT ;  /* 0x0000003f0600728c */ /* 0x000fe2000bf05070 */
[----:B------:R-:W-:Y:S01]  /*1000*/  IMAD.MOV.U32 R0, RZ, RZ, RZ ;  /* 0x000000ffff007224 */ /* 0x000fe200078e00ff */
[----:B------:R-:W-:Y:S01]  /*1010*/  UMOV UR49, URZ ;  /* 0x0000003f00317c82 */ /* 0x000fe20008000000 */
[----:B------:R-:W-:Y:S01]  /*1020*/  ULDC UR6, c[0x0][0x2f0] ;  /* 0x0000bc0000067ab9 */ /* 0x000fe20000000800 */
[----:B------:R-:W-:Y:S01]  /*1030*/  UISETP.NE.AND.EX UP0, UPT, UR7, URZ, UPT, UP0 ;  /* 0x0000003f0700728c */ /* 0x000fe2000bf05300 */
[----:B------:R-:W-:Y:S01]  /*1040*/  CS2R R20, SRZ ;  /* 0x0000000000147805 */ /* 0x000fe2000001ff00 */
[----:B------:R-:W-:Y:S01]  /*1050*/  UMOV UR39, UR5 ;  /* 0x0000000500277c82 */ /* 0x000fe20008000000 */
[----:B------:R-:W-:Y:S01]  /*1060*/  CS2R R30, SRZ ;  /* 0x00000000001e7805 */ /* 0x000fe2000001ff00 */
[----:B------:R-:W-:Y:S01]  /*1070*/  USEL UR4, UR4, 0x1, UP0 ;  /* 0x0000000104047887 */ /* 0x000fe20008000000 */
[----:B------:R-:W-:-:S02]  /*1080*/  CS2R R128, SRZ ;  /* 0x0000000000807805 */ /* 0x000fc4000001ff00 */
[----:B------:R-:W-:Y:S02]  /*1090*/  CS2R R124, SRZ ;  /* 0x00000000007c7805 */ /* 0x000fe4000001ff00 */
[----:B------:R-:W-:Y:S01]  /*10a0*/  CS2R R34, SRZ ;  /* 0x0000000000227805 */ /* 0x000fe2000001ff00 */
[----:B------:R-:W-:Y:S01]  /*10b0*/  UIMAD UR4, UR4, UR6, URZ ;  /* 0x00000006040472a4 */ /* 0x000fe2000f8e023f */
        /* <DEDUP_REMOVED lines=48> */
[----:B------:R-:W-:Y:S01]  /*13c0*/  CS2R R14, SRZ ;  /* 0x00000000000e7805 */ /* 0x000fe2000001ff00 */
[----:B------:R-:W-:Y:S01]  /*13d0*/  IMAD.MOV.U32 R12, RZ, RZ, RZ ;  /* 0x000000ffff0c7224 */ /* 0x000fe200078e00ff */
[----:B------:R-:W-:Y:S01]  /*13e0*/  CS2R R164, SRZ ;  /* 0x0000000000a47805 */ /* 0x000fe2000001ff00 */
[----:B------:R-:W-:Y:S01]  /*13f0*/  IMAD.MOV.U32 R11, RZ, RZ, RZ ;  /* 0x000000ffff0b7224 */ /* 0x000fe200078e00ff */
[----:B------:R-:W-:Y:S01]  /*1400*/  CS2R R166, SRZ ;  /* 0x0000000000a67805 */ /* 0x000fe2000001ff00 */
[----:B------:R-:W-:Y:S01]  /*1410*/  IMAD.MOV.U32 R6, RZ, RZ, RZ ;  /* 0x000000ffff067224 */ /* 0x000fe200078e00ff */
[----:B--2---:R-:W-:Y:S01]  /*1420*/  @P0 R2UR UR49, R2 ;  /* 0x00000000023102ca */ /* 0x004fe200000e0000 */
[----:B------:R-:W-:Y:S01]  /*1430*/  IMAD.MOV.U32 R2, RZ, RZ, RZ ;  /* 0x000000ffff027224 */ /* 0x000fe200078e00ff */
[----:B------:R-:W-:-:S02]  /*1440*/  PLOP3.LUT P0, PT, PT, PT, PT, 0x80, 0x0 ;  /* 0x000000000000781c */ /* 0x000fc40003f0f070 */
[----:B---3--:R-:W-:Y:S01]  /*1450*/  @P1 R2UR UR4, R4 ;  /* 0x00000000040412ca */ /* 0x008fe200000e0000 */
[----:B----4-:R-:W-:-:S14]  /*1460*/  @P1 BRA `(.L_x_148) ;  /* 0x0000000000341947 */ /* 0x010fdc0003800000 */
[----:B------:R-:W-:Y:S02]  /*1470*/  ULDC.64 UR6, c[0x0][0xa08] ;  /* 0x0002820000067ab9 */ /* 0x000fe40000000a00 */
[----:B------:R-:W-:-:S04]  /*1480*/  ISETP.NE.U32.AND P1, PT, RZ, UR6, PT ;  /* 0x00000006ff007c0c */ /* 0x000fc8000bf25070 */
[----:B------:R-:W-:-:S13]  /*1490*/  ISETP.NE.AND.EX P1, PT, RZ, UR7, PT, P1 ;  /* 0x00000007ff007c0c */ /* 0x000fda000bf25310 */
[----:B------:R-:W-:Y:S05]  /*14a0*/  @!P1 BRA `(.L_x_148) ;  /* 0x0000000000249947 */ /* 0x000fea0003800000 */
[----:B------:R-:W-:Y:S02]  /*14b0*/  ULDC.64 UR4, c[0x0][0xa08] ;  /* 0x0002820000047ab9 */ /* 0x000fe40000000a00 */
[----:B------:R-:W-:-:S06]  /*14c0*/  UIMAD.WIDE UR4, UR36, 0x4, UR4 ;  /* 0x00000004240478a5 */ /* 0x000fcc000f8e0204 */
[----:B------:R-:W-:Y:S02]  /*14d0*/  IMAD.U32 R4, RZ, RZ, UR4 ;  /* 0x00000004ff047e24 */ /* 0x000fe4000f8e00ff */
[----:B------:R-:W-:-:S05]  /*14e0*/  IMAD.U32 R5, RZ, RZ, UR5 ;  /* 0x00000005ff057e24 */ /* 0x000fca000f8e00ff */
[----:B------:R-:W2:Y:S04]  /*14f0*/  LDG.E R7, desc[UR46][R4.64] ;  /* 0x0000002e04077981 */ /* 0x000ea8000c1e1900 */
[----:B------:R-:W3:Y:S01]  /*1500*/  LDG.E R3, desc[UR46][R4.64+0x4] ;  /* 0x0000042e04037981 */ /* 0x000ee2000c1e1900 */
[----:B--2---:R-:W-:Y:S02]  /*1510*/  R2UR UR4, R7 ;  /* 0x00000000070472ca */ /* 0x004fe400000e0000 */
[----:B---3--:R-:W-:-:S13]  /*1520*/  R2UR UR5, R3 ;  /* 0x00000000030572ca */ /* 0x008fda00000e0000 */
[----:B------:R-:W-:-:S12]  /*1530*/  UIADD3 UR4, -UR4, UR5, URZ ;  /* 0x0000000504047290 */ /* 0x000fd8000fffe13f */
.L_x_148:
[----:B------:R-:W-:Y:S01]  /*1540*/  UIADD3 UR49, -UR49, UR4, URZ ;  /* 0x0000000431317290 */ /* 0x000fe2000fffe13f */
[----:B------:R-:W-:Y:S01]  /*1550*/  IMAD.MOV.U32 R7, RZ, RZ, RZ ;  /* 0x000000ffff077224 */ /* 0x000fe200078e00ff */
[----:B------:R-:W-:Y:S01]  /*1560*/  UMOV UR40, UR45 ;  /* 0x0000002d00287c82 */ /* 0x000fe20008000000 */
[----:B------:R-:W-:Y:S01]  /*1570*/  CS2R R168, SRZ ;  /* 0x0000000000a87805 */ /* 0x000fe2000001ff00 */
[----:B------:R-:W-:Y:S01]  /*1580*/  UISETP.GE.AND UP0, UPT, UR49, 0x1, UPT ;  /* 0x000000013100788c */ /* 0x000fe2000bf06270 */
[----:B------:R-:W-:Y:S01]  /*1590*/  IMAD.MOV.U32 R13, RZ, RZ, RZ ;  /* 0x000000ffff0d7224 */ /* 0x000fe200078e00ff */
[----:B------:R-:W-:Y:S01]  /*15a0*/  UIADD3 UR4, UR49, 0x7f, URZ ;  /* 0x0000007f31047890 */ /* 0x000fe2000fffe03f */
[----:B------:R-:W-:Y:S02]  /*15b0*/  CS2R R8, SRZ ;  /* 0x0000000000087805 */ /* 0x000fe4000001ff00 */
[----:B------:R-:W-:Y:S02]  /*15c0*/  CS2R R170, SRZ ;  /* 0x0000000000aa7805 */ /* 0x000fe4000001ff00 */
[----:B------:R-:W-:-:S02]  /*15d0*/  CS2R R4, SRZ ;  /* 0x0000000000047805 */ /* 0x000fc4000001ff00 */
[----:B------:R-:W-:Y:S01]  /*15e0*/  PLOP3.LUT P1, PT, PT, PT, UP0, 0x80, 0x0 ;  /* 0x000000000000781c */ /* 0x000fe20003f2f008 */
[----:B------:R-:W-:Y:S01]  /*15f0*/  USHF.R.S32.HI UR5, URZ, 0x1f, UR4 ;  /* 0x0000001f3f057899 */ /* 0x000fe20008011404 */
[----:B------:R-:W-:Y:S01]  /*1600*/  CS2R R172, SRZ ;  /* 0x0000000000ac7805 */ /* 0x000fe2000001ff00 */
[----:B------:R-:W-:Y:S02]  /*1610*/  IMAD.MOV.U32 R10, RZ, RZ, RZ ;  /* 0x000000ffff0a7224 */ /* 0x000fe400078e00ff */
[----:B------:R-:W-:-:S08]  /*1620*/  ULEA.HI UR5, UR5, UR4, URZ, 0x7 ;  /* 0x0000000405057291 */ /* 0x000fd0000f8f383f */
[----:B------:R-:W-:Y:S05]  /*1630*/  @!P1 BRA `(.L_x_149) ;  /* 0x0000007000d49947 */ /* 0x000fea0003800000 */
[----:B------:R-:W0:Y:S01]  /*1640*/  SHFL.IDX PT, R0, R233, RZ, 0x1f ;  /* 0x00001fffe9007589 */ /* 0x000e2200000e0000 */
[----:B------:R-:W1:Y:S01]  /*1650*/  S2UR UR7, SR_CgaCtaId ;  /* 0x00000000000779c3 */ /* 0x000e620000008800 */
[----:B------:R-:W-:Y:S01]  /*1660*/  UMOV UR6, 0x400 ;  /* 0x0000040000067882 */ /* 0x000fe20000000000 */
[----:B------:R-:W-:Y:S01]  /*1670*/  USHF.R.S32.HI UR48, URZ, 0x7, UR5 ;  /* 0x000000073f307899 */ /* 0x000fe20008011405 */
[----:B0-----:R-:W-:Y:S01]  /*1680*/  R2UR UR41, R0 ;  /* 0x00000000002972ca */ /* 0x001fe200000e0000 */
[----:B-1----:R-:W-:-:S04]  /*1690*/  ULEA UR6, UR7, UR6, 0x18 ;  /* 0x0000000607067291 */ /* 0x002fc8000f8ec03f */
[----:B------:R-:W-:-:S04]  /*16a0*/  UIADD3 UR6, UR6, 0x20400, URZ ;  /* 0x0002040006067890 */ /* 0x000fc8000fffe03f */
[----:B------:R-:W-:-:S04]  /*16b0*/  ULOP3.LUT UP0, URZ, UR6, 0x3ff, URZ, 0xc0, !UPT ;  /* 0x000003ff063f7892 */ /* 0x000fc8000f80c03f */
[----:B------:R-:W-:Y:S02]  /*16c0*/  ULEA.HI UR4, UR41, UR41, URZ, 0x1 ;  /* 0x0000002929047291 */ /* 0x000fe4000f8f083f */
[----:B------:R-:W-:Y:S02]  /*16d0*/  PLOP3.LUT P0, PT, PT, PT, UP0, 0x80, 0x0 ;  /* 0x000000000000781c */ /* 0x000fe40003f0f008 */
[----:B------:R-:W-:-:S04]  /*16e0*/  ULOP3.LUT UR4, UR4, 0x1e, URZ, 0xc0, !UPT ;  /* 0x0000001e04047892 */ /* 0x000fc8000f8ec03f */
[----:B------:R-:W-:-:S04]  /*16f0*/  UIADD3 UR4, UR41, -UR4, URZ ;  /* 0x8000000429047290 */ /* 0x000fc8000fffe03f */
[----:B------:R-:W-:-:S04]  /*1700*/  ULEA UR4, UR4, UR6, 0xd ;  /* 0x0000000604047291 */ /* 0x000fc8000f8e683f */
[----:B------:R-:W-:-:S04]  /*1710*/  USHF.R.U32.HI UR4, URZ, 0x4, UR4 ;  /* 0x000000043f047899 */ /* 0x000fc80008011604 */
[----:B------:R-:W-:Y:S01]  /*1720*/  ULOP3.LUT UR52, UR4, 0x3fff, URZ, 0xc0, !UPT ;  /* 0x00003fff04347892 */ /* 0x000fe2000f8ec03f */
[----:B------:R-:W-:Y:S11]  /*1730*/  @!P0 BRA `(.L_x_150) ;  /* 0x0000000000408947 */ /* 0x000ff60003800000 */
        /* <DEDUP_REMOVED lines=16> */
.L_x_150:
        /* <DEDUP_REMOVED lines=10> */
[----:B------:R-:W-:Y:S02]  /*18e0*/  @UP0 ULDC.64 UR16, c[0x0][0x9a8] ;  /* 0x00026a0000100ab9 */ /* 0x000fe40000000a00 */
[----:B------:R-:W-:Y:S01]  /*18f0*/  @UP1 ULDC.64 UR14, c[0x0][0x9b8] ;  /* 0x00026e00000e1ab9 */ /* 0x000fe20000000a00 */
[----:B------:R-:W-:Y:S02]  /*1900*/  @UP0 UIMAD UR8, UR37, UR16, URZ ;  /* 0x00000010250802a4 */ /* 0x000fe4000f8e023f */
[----:B------:R-:W-:Y:S02]  /*1910*/  @UP1 UIMAD UR10, UR37, UR14, URZ ;  /* 0x0000000e250a12a4 */ /* 0x000fe4000f8e023f */
        /* <DEDUP_REMOVED lines=26> */
[----:B------:R0:W2:Y:S04]  /*1ac0*/  @P0 LDG.E R9, desc[UR46][R4.64] ;  /* 0x0000002e04090981 */ /* 0x0000a8000c1e1900 */
[----:B------:R-:W2:Y:S01]  /*1ad0*/  @P1 LDG.E R0, desc[UR46][R6.64] ;  /* 0x0000002e06001981 */ /* 0x000ea2000c1e1900 */
[----:B------:R-:W1:Y:S01]  /*1ae0*/  S2UR UR5, SR_CgaCtaId ;  /* 0x00000000000579c3 */ /* 0x000e620000008800 */
[----:B------:R-:W-:Y:S01]  /*1af0*/  ULEA.HI UR4, UR43, UR43, URZ, 0x1 ;  /* 0x0000002b2b047291 */ /* 0x000fe2000f8f083f */
[----:B------:R-:W-:-:S03]  /*1b00*/  MOV R2, 0x400 ;  /* 0x0000040000027802 */ /* 0x000fc60000000f00 */
[----:B------:R-:W-:Y:S01]  /*1b10*/  ULOP3.LUT UR4, UR4, 0xfffffffe, URZ, 0xc0, !UPT ;  /* 0xfffffffe04047892 */ /* 0x000fe2000f8ec03f */
[----:B0-----:R-:W-:-:S03]  /*1b20*/  IMAD.U32 R4, RZ, RZ, UR44 ;  /* 0x0000002cff047e24 */ /* 0x001fc6000f8e00ff */
[----:B------:R-:W-:Y:S02]  /*1b30*/  UIADD3 UR4, UR43, -UR4, URZ ;  /* 0x800000042b047290 */ /* 0x000fe4000fffe03f */
[----:B------:R-:W-:-:S04]  /*1b40*/  ISETP.NE.AND P0, PT, R4, 0x3, PT ;  /* 0x000000030400780c */ /* 0x000fc80003f05270 */
[----:B------:R-:W-:Y:S01]  /*1b50*/  IMAD.U32 R11, RZ, RZ, UR4 ;  /* 0x00000004ff0b7e24 */ /* 0x000fe2000f8e00ff */
[----:B------:R-:W-:-:S04]  /*1b60*/  ULDC UR4, c[0x0][0x9d8] ;  /* 0x0002760000047ab9 */ /* 0x000fc80000000800 */
[----:B------:R-:W-:Y:S01]  /*1b70*/  SHF.L.U32 R11, R11, 0x1f, RZ ;  /* 0x0000001f0b0b7819 */ /* 0x000fe200000006ff */
[----:B-1----:R-:W-:-:S05]  /*1b80*/  IMAD.U32 R3, RZ, RZ, UR5 ;  /* 0x00000005ff037e24 */ /* 0x002fca000f8e00ff */
[----:B------:R-:W-:-:S04]  /*1b90*/  LEA R2, R3, R2, 0x18 ;  /* 0x0000000203027211 */ /* 0x000fc800078ec0ff */
[----:B------:R-:W0:Y:S01]  /*1ba0*/  SYNCS.PHASECHK.TRANS64.TRYWAIT P1, [R2+URZ+0x38800], R11 ;  /* 0x0388000b020075a7 */ /* 0x000e22000802017f */
[----:B--2---:R-:W-:-:S04]  /*1bb0*/  FMUL.FTZ R0, R9, R0 ;  /* 0x0000000009007220 */ /* 0x004fc80000410000 */
[----:B------:R-:W-:Y:S01]  /*1bc0*/  FMUL.FTZ R0, R0, UR4 ;  /* 0x0000000400007c20 */ /* 0x000fe20008410000 */
[----:B0-----:R-:W-:Y:S06]  /*1bd0*/  @!P1 BRA `(.L_x_151) ;  /* 0x0000010000fc9947 */ /* 0x001fec0003800000 */
.L_x_289:
[----:B------:R-:W-:Y:S05]  /*1be0*/  @!P0 BRA `(.L_x_152) ;  /* 0x0000000000048947 */ /* 0x000fea0003800000 */
[----:B------:R-:W-:Y:S01]  /*1bf0*/  BPT.TRAP 0x1 ;  /* 0x000000040000795c */ /* 0x000fe20000300000 */
.L_x_152:
[----:B------:R-:W-:Y:S02]  /*1c00*/  IMAD.U32 R5, RZ, RZ, UR51 ;  /* 0x00000033ff057e24 */ /* 0x000fe4000f8e00ff */
[----:B------:R-:W-:Y:S02]  /*1c10*/  IMAD.U32 R6, RZ, RZ, UR42 ;  /* 0x0000002aff067e24 */ /* 0x000fe4000f8e00ff */
[----:B------:R-:W-:-:S03]  /*1c20*/  IMAD R4, R5, 0x8, R2 ;  /* 0x0000000805047824 */ /* 0x000fc600078e0202 */
[----:B------:R-:W-:-:S04]  /*1c30*/  SHF.L.U32 R5, R6, 0x1f, RZ ;  /* 0x0000001f06057819 */ /* 0x000fc800000006ff */
[----:B------:R1:W2:Y:S01]  /*1c40*/  SYNCS.PHASECHK.TRANS64.TRYWAIT P1, [R4+URZ+0x38830], R5 ;  /* 0x03883005040075a7 */ /* 0x0002a2000802017f */
[----:B------:R-:W-:Y:S05]  /*1c50*/  @!P0 BRA `(.L_x_153) ;  /* 0x0000000000048947 */ /* 0x000fea0003800000 */
[----:B------:R-:W-:Y:S01]  /*1c60*/  BPT.TRAP 0x1 ;  /* 0x000000040000795c */ /* 0x000fe20000300000 */
.L_x_153:
[----:B------:R-:W3:Y:S01]  /*1c70*/  S2R R6, SR_TID.X ;  /* 0x0000000000067919 */ /* 0x000ee20000002100 */
[----:B------:R-:W-:Y:S01]  /*1c80*/  IMAD.MOV.U32 R151, RZ, RZ, RZ ;  /* 0x000000ffff977224 */ /* 0x000fe200078e00ff */
[----:B---3--:R-:W-:Y:S01]  /*1c90*/  LOP3.LUT P2, RZ, R6, 0x7f, RZ, 0xc0, !PT ;  /* 0x0000007f06ff7812 */ /* 0x008fe2000784c0ff */
[----:B--2---:R-:W-:-:S12]  /*1ca0*/  @P1 BRA `(.L_x_154) ;  /* 0x0000000000081947 */ /* 0x004fd80003800000 */
[----:B------:R-:W2:Y:S02]  /*1cb0*/  SYNCS.PHASECHK.TRANS64.TRYWAIT P1, [R4+URZ+0x38830], R5 ;  /* 0x03883005040075a7 */ /* 0x000ea4000802017f */
[----:B--2---:R-:W-:Y:S05]  /*1cc0*/  @!P1 BRA `(.L_x_155) ;  /* 0x0000010000d49947 */ /* 0x004fea0003800000 */
.L_x_154:
[----:B------:R-:W-:Y:S05]  /*1cd0*/  WARPSYNC.ALL ;  /* 0x0000000000007948 */ /* 0x000fea0003800000 */
[----:B------:R-:W-:Y:S01]  /*1ce0*/  R2UR UR4, R2 ;  /* 0x00000000020472ca */ /* 0x000fe200000e0000 */
[----:B------:R-:W-:Y:S01]  /*1cf0*/  ULOP3.LUT UR32, UR52, 0x10000, URZ, 0xfc, !UPT ;  /* 0x0001000034207892 */ /* 0x000fe2000f8efc3f */
[----:B------:R-:W-:Y:S01]  /*1d00*/  WARPGROUP.ARRIVE ;  /* 0x00000000000079c5 */ /* 0x000fe20000000000 */
[----:B------:R-:W-:Y:S01]  /*1d10*/  UMOV UR33, 0x40000040 ;  /* 0x4000004000217882 */ /* 0x000fe20000000000 */
[----:B------:R-:W-:Y:S01]  /*1d20*/  UMOV UR35, 0x40000040 ;  /* 0x4000004000237882 */ /* 0x000fe20000000000 */
[----:B------:R-:W-:Y:S01]  /*1d30*/  UMOV UR5, 0x40000040 ;  /* 0x4000004000057882 */ /* 0x000fe20000000000 */
[----:B------:R-:W-:Y:S01]  /*1d40*/  UMOV UR7, 0x40000040 ;  /* 0x4000004000077882 */ /* 0x000fe20000000000 */
[----:B------:R-:W-:Y:S01]  /*1d50*/  UIADD3 UR8, UR32, 0x4, URZ ;  /* 0x0000000420087890 */ /* 0x000fe2000fffe03f */
[----:B------:R-:W3:Y:S01]  /*1d60*/  S2R R90, SR_TID.X ;  /* 0x00000000005a7919 */ /* 0x000ee20000002100 */
        /* <DEDUP_REMOVED lines=8> */
[----:B------:R-:W-:Y:S01]  /*1df0*/  USHF.R.U32.HI UR4, URZ, 0x4, UR4 ;  /* 0x000000043f047899 */ /* 0x000fe20008011604 */
[--C-:B------:R-:W-:Y:S01]  /*1e00*/  IMAD.MOV.U32 R148, RZ, RZ, R151.reuse ;  /* 0x000000ffff947224 */ /* 0x100fe200078e0097 */
[----:B------:R-:W-:Y:S01]  /*1e10*/  UIADD3 UR16, UR32, 0x400, URZ ;  /* 0x0000040020107890 */ /* 0x000fe2000fffe03f */
[--C-:B------:R-:W-:Y:S01]  /*1e20*/  IMAD.MOV.U32 R147, RZ, RZ, R151.reuse ;  /* 0x000000ffff937224 */ /* 0x100fe200078e0097 */
        /* <DEDUP_REMOVED lines=15> */
[----:B------:R-:W-:Y:S01]  /*1f20*/  IMAD.MOV.U32 R140, RZ, RZ, R151 ;  /* 0x000000ffff8c7224 */ /* 0x000fe200078e0097 */
[----:B------:R-:W-:-:S02]  /*1f30*/  UIADD3 UR14, UR34, 0x6, URZ ;  /* 0x00000006220e7890 */ /* 0x000fc4000fffe03f */
[----:B------:R-:W-:Y:S01]  /*1f40*/  QGMMA.64x128x32.F32.E4M3.E4M3 R24, gdesc[UR32], RZ, !UPT, gsb0 ;  /* 0x01e00000201879f3 */ /* 0x000fe2000c0008ff */
        /* <DEDUP_REMOVED lines=107> */
[----:B------:R4:W5:Y:S01]  /*2600*/  MUFU.TANH R9, R34 ;  /* 0x0000002200097308 */ /* 0x0009620000002400 */
        /* <DEDUP_REMOVED lines=8> */
[----:B----4-:R-:W-:-:S02]  /*2690*/  VIADD R34, R235, UR49 ;  /* 0x00000031eb227c36 */ /* 0x010fc40008000000 */
[C---:B------:R-:W-:Y:S01]  /*26a0*/  FMUL.FTZ R48, R0.reuse, R48 ;  /* 0x0000003000307220 */ /* 0x040fe20000410000 */
[C---:B------:R-:W-:Y:S01]  /*26b0*/  FMUL.FTZ R63, R0.reuse, R63 ;  /* 0x0000003f003f7220 */ /* 0x040fe20000410000 */
[C---:B------:R-:W-:Y:S01]  /*26c0*/  FMUL.FTZ R49, R0.reuse, R49 ;  /* 0x0000003100317220 */ /* 0x040fe20000410000 */
[C---:B------:R-:W-:Y:S01]  /*26d0*/  FMUL.FTZ R66, R0.reuse, R66 ;  /* 0x0000004200427220 */ /* 0x040fe20000410000 */
[C---:B------:R-:W-:Y:S01]  /*26e0*/  FMUL.FTZ R52, R0.reuse, R52 ;  /* 0x0000003400347220 */ /* 0x040fe20000410000 */
[C---:B------:R-:W-:Y:S01]  /*26f0*/  FMUL.FTZ R71, R0.reuse, R71 ;  /* 0x0000004700477220 */ /* 0x040fe20000410000 */
[----:B------:R-:W-:Y:S01]  /*2700*/  MUFU.TANH R28, R28 ;  /* 0x0000001c001c7308 */ /* 0x000fe20000002400 */
[----:B0-----:R-:W-:Y:S02]  /*2710*/  IMAD.U32 R35, RZ, RZ, UR48 ;  /* 0x00000030ff237e24 */ /* 0x001fe4000f8e00ff */
        /* <DEDUP_REMOVED lines=15> */
[----:B0-----:R-:W-:-:S02]  /*2810*/  IMAD R38, R35, -0x80, R34 ;  /* 0xffffff8023267824 */ /* 0x001fc400078e0222 */
[C---:B------:R-:W-:Y:S01]  /*2820*/  FMUL.FTZ R69, R0.reuse, R69 ;  /* 0x0000004500457220 */ /* 0x040fe20000410000 */
[C---:B------:R-:W-:Y:S01]  /*2830*/  FMUL.FTZ R72, R0.reuse, R72 ;  /* 0x0000004800487220 */ /* 0x040fe20000410000 */
[C---:B------:R-:W-:Y:S01]  /*2840*/  FMUL.FTZ R67, R0.reuse, R67 ;  /* 0x0000004300437220 */ /* 0x040fe20000410000 */
[----:B------:R-:W-:Y:S01]  /*2850*/  FMUL.FTZ R73, R0, R73 ;  /* 0x0000004900497220 */ /* 0x000fe20000410000 */
[----:B------:R-:W-:Y:S01]  /*2860*/  ISETP.GT.AND P4, PT, R38, RZ, PT ;  /* 0x000000ff2600720c */ /* 0x000fe20003f84270 */
[----:B------:R-:W-:Y:S01]  /*2870*/  FMUL.FTZ R70, R0, R70 ;  /* 0x0000004600467220 */ /* 0x000fe20000410000 */
[----:B-12---:R-:W0:Y:S01]  /*2880*/  MUFU.TANH R5, R26 ;  /* 0x0000001a00057308 */ /* 0x006e220000002400 */
        /* <DEDUP_REMOVED lines=9> */
[C---:B------:R-:W-:Y:S01]  /*2920*/  FMUL.FTZ R75, R0.reuse, R75 ;  /* 0x0000004b004b7220 */ /* 0x040fe20000410000 */
[----:B-----5:R-:W-:Y:S01]  /*2930*/  FSEL R9, R9, -INF , P3 ;  /* 0xff80000009097808 */ /* 0x020fe20001800000 */
[C---:B------:R-:W-:Y:S01]  /*2940*/  FMUL.FTZ R84, R0.reuse, R84 ;  /* 0x0000005400547220 */ /* 0x040fe20000410000 */
[C---:B------:R-:W-:Y:S01]  /*2950*/  FMUL.FTZ R78, R0.reuse, R78 ;  /* 0x0000004e004e7220 */ /* 0x040fe20000410000 */
[C---:B------:R-:W-:Y:S01]  /*2960*/  FMUL.FTZ R85, R0.reuse, R85 ;  /* 0x0000005500557220 */ /* 0x040fe20000410000 */
[C---:B------:R-:W-:Y:S01]  /*2970*/  FMUL.FTZ R79, R0.reuse, R79 ;  /* 0x0000004f004f7220 */ /* 0x040fe20000410000 */
        /* <DEDUP_REMOVED lines=27> */
[----:B------:R1:W2:Y:S01]  /*2b30*/  MUFU.TANH R15, R46 ;  /* 0x0000002e000f7308 */ /* 0x0002a20000002400 */
        /* <DEDUP_REMOVED lines=17> */
[----:B--2---:R-:W-:Y:S01]  /*2c50*/  FSEL R15, R15, -INF , P4 ;  /* 0xff8000000f0f7808 */ /* 0x004fe20002000000 */
[----:B------:R0:W-:Y:S08]  /*2c60*/  MUFU.TANH R26, R55 ;  /* 0x00000037001a7308 */ /* 0x0001f00000002400 */
[----:B------:R-:W2:Y:S01]  /*2c70*/  MUFU.TANH R45, R45 ;  /* 0x0000002d002d7308 */ /* 0x000ea20000002400 */
        /* <DEDUP_REMOVED lines=9> */
[----:B--2---:R-:W-:Y:S01]  /*2d10*/  FSEL R88, R45, -INF , P5 ;  /* 0xff8000002d587808 */ /* 0x004fe20002800000 */
[----:B------:R0:W-:Y:S01]  /*2d20*/  MUFU.TANH R30, R63 ;  /* 0x0000003f001e7308 */ /* 0x0001e20000002400 */
[----:B------:R-:W-:Y:S02]  /*2d30*/  ISETP.GT.AND P5, PT, R38, 0x40, PT ;  /* 0x000000402600780c */ /* 0x000fe40003fa4270 */
[----:B------:R-:W-:Y:S02]  /*2d40*/  FSEL R21, R21, -INF , P1 ;  /* 0xff80000015157808 */ /* 0x000fe40000800000 */
[----:B-1----:R-:W-:-:S03]  /*2d50*/  FSEL R27, R27, -INF , P5 ;  /* 0xff8000001b1b7808 */ /* 0x002fc60002800000 */
[----:B------:R-:W-:Y:S01]  /*2d60*/  MUFU.TANH R49, R49 ;  /* 0x0000003100317308 */ /* 0x000fe20000002400 */
[----:B0-----:R-:W-:Y:S02]  /*2d70*/  FSEL R63, R40, -INF , P2 ;  /* 0xff800000283f7808 */ /* 0x001fe40001000000 */
[----:B------:R-:W-:Y:S02]  /*2d80*/  ISETP.GT.AND P2, PT, R38, 0x31, PT ;  /* 0x000000312600780c */ /* 0x000fe40003f44270 */
[----:B------:R-:W-:Y:S02]  /*2d90*/  FMNMX.FTZ R25, R63, R24, !PT ;  /* 0x000000183f197209 */ /* 0x000fe40007810000 */
[----:B----4-:R-:W-:Y:S01]  /*2da0*/  FSEL R89, R48, -INF , P1 ;  /* 0xff80000030597808 */ /* 0x010fe20000800000 */
[----:B------:R0:W-:Y:S01]  /*2db0*/  MUFU.TANH R31, R66 ;  /* 0x00000042001f7308 */ /* 0x0001e20000002400 */
[----:B------:R-:W-:-:S07]  /*2dc0*/  ISETP.GT.AND P1, PT, R38, 0x41, PT ;  /* 0x000000412600780c */ /* 0x000fce0003f24270 */
[----:B------:R-:W1:Y:S01]  /*2dd0*/  MUFU.TANH R52, R52 ;  /* 0x0000003400347308 */ /* 0x000e620000002400 */
[----:B0-----:R-:W-:Y:S02]  /*2de0*/  FSEL R66, R41, -INF , P3 ;  /* 0xff80000029427808 */ /* 0x001fe40001800000 */
[----:B------:R-:W-:Y:S02]  /*2df0*/  ISETP.GT.AND P3, PT, R38, 0x38, PT ;  /* 0x000000382600780c */ /* 0x000fe40003f64270 */
[----:B------:R-:W-:-:S03]  /*2e00*/  FMNMX.FTZ R28, R66, R25, !PT ;  /* 0x00000019421c7209 */ /* 0x000fc60007810000 */
[----:B------:R0:W-:Y:S08]  /*2e10*/  MUFU.TANH R34, R71 ;  /* 0x0000004700227308 */ /* 0x0001f00000002400 */
[----:B------:R-:W2:Y:S01]  /*2e20*/  MUFU.TANH R53, R53 ;  /* 0x0000003500357308 */ /* 0x000ea20000002400 */
[----:B0-----:R-:W-:Y:S02]  /*2e30*/  FSEL R71, R44, -INF , P4 ;  /* 0xff8000002c477808 */ /* 0x001fe40002000000 */
[----:B------:R-:W-:-:S02]  /*2e40*/  ISETP.GT.AND P4, PT, R38, 0x39, PT ;  /* 0x000000392600780c */ /* 0x000fc40003f84270 */
[----:B------:R-:W-:Y:S02]  /*2e50*/  FMNMX.FTZ R29, R71, R28, !PT ;  /* 0x0000001c471d7209 */ /* 0x000fe40007810000 */
[----:B-1----:R-:W-:Y:S01]  /*2e60*/  FSEL R52, R52, -INF , P3 ;  /* 0xff80000034347808 */ /* 0x002fe20001800000 */
[----:B------:R-:W0:Y:S01]  /*2e70*/  MUFU.TANH R56, R56 ;  /* 0x0000003800387308 */ /* 0x000e220000002400 */
[----:B------:R-:W-:Y:S02]  /*2e80*/  FMNMX.FTZ R28, R88, R29, !PT ;  /* 0x0000001d581c7209 */ /* 0x000fe40007810000 */
[----:B------:R-:W-:Y:S02]  /*2e90*/  FSEL R26, R26, -INF , P4 ;  /* 0xff8000001a1a7808 */ /* 0x000fe40002000000 */
[----:B------:R-:W-:-:S03]  /*2ea0*/  FMNMX.FTZ R29, R89, R28, !PT ;  /* 0x0000001c591d7209 */ /* 0x000fc60007810000 */
[----:B------:R-:W1:Y:S01]  /*2eb0*/  MUFU.TANH R51, R51 ;  /* 0x0000003300337308 */ /* 0x000e620000002400 */
[----:B--2---:R-:W-:Y:S02]  /*2ec0*/  FSEL R53, R53, -INF , P4 ;  /* 0xff80000035357808 */ /* 0x004fe40002000000 */
[----:B------:R-:W-:-:S04]  /*2ed0*/  ISETP.GT.AND P4, PT, R38, 0x50, PT ;  /* 0x000000502600780c */ /* 0x000fc80003f84270 */
[----:B------:R-:W-:Y:S01]  /*2ee0*/  FSEL R31, R31, -INF , P4 ;  /* 0xff8000001f1f7808 */ /* 0x000fe20002000000 */
[----:B------:R-:W2:Y:S01]  /*2ef0*/  MUFU.TANH R57, R57 ;  /* 0x0000003900397308 */ /* 0x000ea20000002400 */
[----:B0-----:R-:W-:Y:S02]  /*2f00*/  FSEL R56, R56, -INF , P5 ;  /* 0xff80000038387808 */ /* 0x001fe40002800000 */
[----:B------:R-:W-:-:S05]  /*2f10*/  ISETP.GT.AND P5, PT, R38, 0x51, PT ;  /* 0x000000512600780c */ /* 0x000fca0003fa4270 */
[----:B------:R0:W-:Y:S01]  /*2f20*/  MUFU.TANH R35, R74 ;  /* 0x0000004a00237308 */ /* 0x0001e20000002400 */
[----:B-1----:R-:W-:-:S07]  /*2f30*/  FSEL R24, R51, -INF , P2 ;  /* 0xff80000033187808 */ /* 0x002fce0001000000 */
[----:B------:R-:W1:Y:S01]  /*2f40*/  MUFU.TANH R54, R54 ;  /* 0x0000003600367308 */ /* 0x000e620000002400 */
[----:B0-----:R-:W-:Y:S02]  /*2f50*/  FSEL R74, R49, -INF , P2 ;  /* 0xff800000314a7808 */ /* 0x001fe40001000000 */
[----:B------:R-:W-:Y:S02]  /*2f60*/  ISETP.GT.AND P2, PT, R38, 0x48, PT ;  /* 0x000000482600780c */ /* 0x000fe40003f44270 */
[----:B------:R-:W-:Y:S02]  /*2f70*/  FMNMX.FTZ R29, R74, R29, !PT ;  /* 0x0000001d4a1d7209 */ /* 0x000fe40007810000 */
[----:B--2---:R-:W-:Y:S01]  /*2f80*/  FSEL R57, R57, -INF , P1 ;  /* 0xff80000039397808 */ /* 0x004fe20000800000 */
[----:B------:R-:W0:Y:S01]  /*2f90*/  MUFU.TANH R60, R60 ;  /* 0x0000003c003c7308 */ /* 0x000e220000002400 */
[----:B------:R-:W-:-:S04]  /*2fa0*/  FMNMX.FTZ R32, R52, R29, !PT ;  /* 0x0000001d34207209 */ /* 0x000fc80007810000 */
[----:B------:R-:W-:-:S03]  /*2fb0*/  FMNMX.FTZ R33, R53, R32, !PT ;  /* 0x0000002035217209 */ /* 0x000fc60007810000 */
[----:B------:R-:W2:Y:S01]  /*2fc0*/  MUFU.TANH R61, R61 ;  /* 0x0000003d003d7308 */ /* 0x000ea20000002400 */
[----:B------:R-:W-:Y:S02]  /*2fd0*/  FMNMX.FTZ R32, R56, R33, !PT ;  /* 0x0000002138207209 */ /* 0x000fe40007810000 */
[----:B-1----:R-:W-:Y:S02]  /*2fe0*/  FSEL R25, R54, -INF , P3 ;  /* 0xff80000036197808 */ /* 0x002fe40001800000 */
[----:B------:R-:W-:Y:S02]  /*2ff0*/  ISETP.GT.AND P3, PT, R38, 0x49, PT ;  /* 0x000000492600780c */ /* 0x000fe40003f64270 */
[----:B------:R-:W-:Y:S01]  /*3000*/  FMNMX.FTZ R33, R57, R32, !PT ;  /* 0x0000002039217209 */ /* 0x000fe20007810000 */
[----:B------:R-:W1:Y:S01]  /*3010*/  MUFU.TANH R64, R64 ;  /* 0x0000004000407308 */ /* 0x000e620000002400 */
[----:B0-----:R-:W-:Y:S02]  /*3020*/  FSEL R60, R60, -INF , P2 ;  /* 0xff8000003c3c7808 */ /* 0x001fe40001000000 */
[----:B------:R-:W-:-:S02]  /*3030*/  FSEL R30, R30, -INF , P3 ;  /* 0xff8000001e1e7808 */ /* 0x000fc40001800000 */
[----:B------:R-:W-:-:S03]  /*3040*/  FMNMX.FTZ R32, R60, R33, !PT ;  /* 0x000000213c207209 */ /* 0x000fc60007810000 */
[----:B------:R-:W0:Y:S01]  /*3050*/  MUFU.TANH R59, R59 ;  /* 0x0000003b003b7308 */ /* 0x000e220000002400 */
[----:B--2---:R-:W-:Y:S02]  /*3060*/  FSEL R61, R61, -INF , P3 ;  /* 0xff8000003d3d7808 */ /* 0x004fe40001800000 */
[----:B------:R-:W-:Y:S02]  /*3070*/  ISETP.GT.AND P3, PT, R38, 0x60, PT ;  /* 0x000000602600780c */ /* 0x000fe40003f64270 */
[----:B------:R-:W-:Y:S02]  /*3080*/  FMNMX.FTZ R33, R61, R32, !PT ;  /* 0x000000203d217209 */ /* 0x000fe40007810000 */
[----:B------:R-:W-:Y:S01]  /*3090*/  FSEL R35, R35, -INF , P3 ;  /* 0xff80000023237808 */ /* 0x000fe20001800000 */
[----:B------:R-:W2:Y:S01]  /*30a0*/  MUFU.TANH R65, R65 ;  /* 0x0000004100417308 */ /* 0x000ea20000002400 */
[----:B-1----:R-:W-:Y:S02]  /*30b0*/  FSEL R64, R64, -INF , P4 ;  /* 0xff80000040407808 */ /* 0x002fe40002000000 */
[----:B------:R-:W-:-:S02]  /*30c0*/  ISETP.GT.AND P4, PT, R38, 0x61, PT ;  /* 0x000000612600780c */ /* 0x000fc40003f84270 */
[----:B------:R-:W-:-:S03]  /*30d0*/  FMNMX.FTZ R40, R64, R33, !PT ;  /* 0x0000002140287209 */ /* 0x000fc60007810000 */
[----:B------:R-:W1:Y:S01]  /*30e0*/  MUFU.TANH R62, R62 ;  /* 0x0000003e003e7308 */ /* 0x000e620000002400 */
[----:B0-----:R-:W-:Y:S02]  /*30f0*/  FSEL R28, R59, -INF , P1 ;  /* 0xff8000003b1c7808 */ /* 0x001fe40000800000 */
[----:B------:R-:W-:-:S05]  /*3100*/  ISETP.GT.AND P1, PT, R38, 0x58, PT ;  /* 0x000000582600780c */ /* 0x000fca0003f24270 */
[----:B------:R-:W0:Y:S01]  /*3110*/  MUFU.TANH R68, R68 ;  /* 0x0000004400447308 */ /* 0x000e220000002400 */
[----:B--2---:R-:W-:-:S04]  /*3120*/  FSEL R65, R65, -INF , P5 ;  /* 0xff80000041417808 */ /* 0x004fc80002800000 */
[----:B------:R-:W-:-:S03]  /*3130*/  FMNMX.FTZ R33, R65, R40, !PT ;  /* 0x0000002841217209 */ /* 0x000fc60007810000 */
[----:B------:R-:W2:Y:S01]  /*3140*/  MUFU.TANH R69, R69 ;  /* 0x0000004500457308 */ /* 0x000ea20000002400 */
[----:B-1----:R-:W-:Y:S02]  /*3150*/  FSEL R29, R62, -INF , P2 ;  /* 0xff8000003e1d7808 */ /* 0x002fe40001000000 */
[----:B------:R-:W-:-:S04]  /*3160*/  ISETP.GT.AND P2, PT, R38, 0x59, PT ;  /* 0x000000592600780c */ /* 0x000fc80003f44270 */
[----:B------:R-:W-:Y:S01]  /*3170*/  FSEL R34, R34, -INF , P2 ;  /* 0xff80000022227808 */ /* 0x000fe20001000000 */
[----:B------:R-:W1:Y:S01]  /*3180*/  MUFU.TANH R72, R72 ;  /* 0x0000004800487308 */ /* 0x000e620000002400 */
[----:B0-----:R-:W-:-:S04]  /*3190*/  FSEL R68, R68, -INF , P1 ;  /* 0xff80000044447808 */ /* 0x001fc80000800000 */
[----:B------:R-:W-:-:S03]  /*31a0*/  FMNMX.FTZ R40, R68, R33, !PT ;  /* 0x0000002144287209 */ /* 0x000fc60007810000 */
[----:B------:R-:W0:Y:S01]  /*31b0*/  MUFU.TANH R67, R67 ;  /* 0x0000004300437308 */ /* 0x000e220000002400 */
[----:B--2---:R-:W-:Y:S02]  /*31c0*/  FSEL R69, R69, -INF , P2 ;  /* 0xff80000045457808 */ /* 0x004fe40001000000 */
[----:B------:R-:W-:Y:S02]  /*31d0*/  ISETP.GT.AND P2, PT, R38, 0x70, PT ;  /* 0x000000702600780c */ /* 0x000fe40003f44270 */
[----:B------:R-:W-:-:S03]  /*31e0*/  FMNMX.FTZ R41, R69, R40, !PT ;  /* 0x0000002845297209 */ /* 0x000fc60007810000 */
[----:B------:R-:W2:Y:S01]  /*31f0*/  MUFU.TANH R73, R73 ;  /* 0x0000004900497308 */ /* 0x000ea20000002400 */
[----:B-1----:R-:W-:Y:S02]  /*3200*/  FSEL R72, R72, -INF , P3 ;  /* 0xff80000048487808 */ /* 0x002fe40001800000 */
[----:B------:R-:W-:Y:S02]  /*3210*/  ISETP.GT.AND P3, PT, R38, 0x71, PT ;  /* 0x000000712600780c */ /* 0x000fe40003f64270 */
        /* <DEDUP_REMOVED lines=9> */
[----:B------:R-:W-:-:S05]  /*32b0*/  ISETP.GT.AND P1, PT, R38, 0x69, PT ;  /* 0x000000692600780c */ /* 0x000fca0003f24270 */
[----:B------:R-:W1:Y:S01]  /*32c0*/  MUFU.TANH R80, R80 ;  /* 0x0000005000507308 */ /* 0x000e620000002400 */
[----:B0-----:R-:W-:-:S04]  /*32d0*/  FSEL R76, R76, -INF , P5 ;  /* 0xff8000004c4c7808 */ /* 0x001fc80002800000 */
[----:B------:R-:W-:-:S03]  /*32e0*/  FMNMX.FTZ R40, R76, R41, !PT ;  /* 0x000000294c287209 */ /* 0x000fc60007810000 */
[----:B------:R-:W0:Y:S01]  /*32f0*/  MUFU.TANH R36, R75 ;  /* 0x0000004b00247308 */ /* 0x000e220000002400 */
[----:B--2---:R-:W-:-:S04]  /*3300*/  FSEL R77, R77, -INF , P1 ;  /* 0xff8000004d4d7808 */ /* 0x004fc80000800000 */
[----:B------:R-:W-:-:S03]  /*3310*/  FMNMX.FTZ R41, R77, R40, !PT ;  /* 0x000000284d297209 */ /* 0x000fc60007810000 */
[----:B------:R-:W2:Y:S01]  /*3320*/  MUFU.TANH R81, R81 ;  /* 0x0000005100517308 */ /* 0x000ea20000002400 */
[----:B-1----:R-:W-:-:S04]  /*3330*/  FSEL R80, R80, -INF , P2 ;  /* 0xff80000050507808 */ /* 0x002fc80001000000 */
[----:B------:R-:W-:-:S03]  /*3340*/  FMNMX.FTZ R40, R80, R41, !PT ;  /* 0x0000002950287209 */ /* 0x000fc60007810000 */
[----:B------:R1:W4:Y:S01]  /*3350*/  MUFU.TANH R37, R78 ;  /* 0x0000004e00257308 */ /* 0x0003220000002400 */
[----:B0-----:R-:W-:Y:S02]  /*3360*/  FSEL R36, R36, -INF , P4 ;  /* 0xff80000024247808 */ /* 0x001fe40002000000 */
[----:B------:R-:W-:-:S05]  /*3370*/  ISETP.GT.AND P4, PT, R38, 0x78, PT ;  /* 0x000000782600780c */ /* 0x000fca0003f84270 */
[----:B------:R-:W0:Y:S01]  /*3380*/  MUFU.TANH R84, R84 ;  /* 0x0000005400547308 */ /* 0x000e220000002400 */
[----:B--2---:R-:W-:Y:S01]  /*3390*/  FSEL R81, R81, -INF , P3 ;  /* 0xff80000051517808 */ /* 0x004fe20001800000 */
[----:B-1----:R-:W-:-:S03]  /*33a0*/  IMAD.MOV.U32 R78, RZ, RZ, R151 ;  /* 0x000000ffff4e7224 */ /* 0x002fc600078e0097 */
[----:B------:R-:W-:-:S03]  /*33b0*/  FMNMX.FTZ R41, R81, R40, !PT ;  /* 0x0000002851297209 */ /* 0x000fc60007810000 */
[----:B------:R-:W1:Y:S01]  /*33c0*/  MUFU.TANH R85, R85 ;  /* 0x0000005500557308 */ /* 0x000e620000002400 */
[----:B----4-:R-:W-:Y:S02]  /*33d0*/  FSEL R37, R37, -INF , P5 ;  /* 0xff80000025257808 */ /* 0x010fe40002800000 */
[----:B------:R-:W-:-:S05]  /*33e0*/  ISETP.GT.AND P5, PT, R38, 0x79, PT ;  /* 0x000000792600780c */ /* 0x000fca0003fa4270 */
[----:B------:R-:W2:Y:S01]  /*33f0*/  MUFU.TANH R79, R79 ;  /* 0x0000004f004f7308 */ /* 0x000ea20000002400 */
[----:B0-----:R-:W-:-:S04]  /*3400*/  FSEL R84, R84, -INF , P4 ;  /* 0xff80000054547808 */ /* 0x001fc80002000000 */
[----:B------:R-:W-:-:S03]  /*3410*/  FMNMX.FTZ R38, R84, R41, !PT ;  /* 0x0000002954267209 */ /* 0x000fc60007810000 */
[----:B------:R-:W0:Y:S01]  /*3420*/  MUFU.TANH R82, R82 ;  /* 0x0000005200527308 */ /* 0x000e220000002400 */
[----:B-1----:R-:W-:-:S04]  /*3430*/  FSEL R85, R85, -INF , P5 ;  /* 0xff80000055557808 */ /* 0x002fc80002800000 */
[----:B------:R-:W-:-:S03]  /*3440*/  FMNMX.FTZ R38, R85, R38, !PT ;  /* 0x0000002655267209 */ /* 0x000fc60007810000 */
[----:B------:R-:W1:Y:S01]  /*3450*/  MUFU.TANH R83, R83 ;  /* 0x0000005300537308 */ /* 0x000e620000002400 */
[----:B--2---:R-:W-:Y:S01]  /*3460*/  FSEL R79, R79, -INF , P1 ;  /* 0xff8000004f4f7808 */ /* 0x004fe20000800000 */
[----:B------:R-:W2:Y:S06]  /*3470*/  SHFL.BFLY PT, R41, R38, 0x2, 0x1f ;  /* 0x0c401f0026297f89 */ /* 0x000eac00000e0000 */
[----:B------:R-:W4:Y:S01]  /*3480*/  MUFU.TANH R86, R86 ;  /* 0x0000005600567308 */ /* 0x000f220000002400 */
[----:B0-----:R-:W-:-:S07]  /*3490*/  FSEL R82, R82, -INF , P2 ;  /* 0xff80000052527808 */ /* 0x001fce0001000000 */
[----:B------:R-:W0:Y:S01]  /*34a0*/  MUFU.TANH R87, R87 ;  /* 0x0000005700577308 */ /* 0x000e220000002400 */
[----:B-1----:R-:W-:Y:S02]  /*34b0*/  FSEL R83, R83, -INF , P3 ;  /* 0xff80000053537808 */ /* 0x002fe40001800000 */
[----:B----4-:R-:W-:Y:S02]  /*34c0*/  FSEL R86, R86, -INF , P4 ;  /* 0xff80000056567808 */ /* 0x010fe40002000000 */
[----:B--2---:R-:W-:-:S05]  /*34d0*/  FMNMX.FTZ R41, R38, R41, !PT ;  /* 0x0000002926297209 */ /* 0x004fca0007810000 */
[----:B------:R-:W1:Y:S01]  /*34e0*/  SHFL.BFLY PT, R40, R41, 0x1, 0x1f ;  /* 0x0c201f0029287f89 */ /* 0x000e6200000e0000 */
[----:B0-----:R-:W-:Y:S02]  /*34f0*/  FSEL R87, R87, -INF , P5 ;  /* 0xff80000057577808 */ /* 0x001fe40002800000 */
[----:B-1----:R-:W-:Y:S01]  /*3500*/  FMNMX.FTZ R189, R41, R40, !PT ;  /* 0x0000002829bd7209 */ /* 0x002fe20007810000 */
[----:B------:R-:W-:-:S03]  /*3510*/  IMAD.U32 R40, RZ, RZ, UR6 ;  /* 0x00000006ff287e24 */ /* 0x000fc6000f8e00ff */
[C---:B------:R-:W-:Y:S01]  /*3520*/  FSETP.NEU.FTZ.AND P6, PT, R189.reuse, -INF , PT ;  /* 0xff800000bd00780b */ /* 0x040fe20003fdd000 */
[----:B------:R-:W-:-:S05]  /*3530*/  FFMA.FTZ R40, R189, R40, -8 ;  /* 0xc1000000bd287423 */ /* 0x000fca0000010028 */
[----:B------:R-:W-:Y:S02]  /*3540*/  FSEL R67, R40, RZ, P6 ;  /* 0x000000ff28437208 */ /* 0x000fe40003000000 */
[----:B---3--:R-:W-:Y:S01]  /*3550*/  LOP3.LUT P6, RZ, R90, 0x7f, RZ, 0xc0, !PT ;  /* 0x0000007f5aff7812 */ /* 0x008fe200078cc0ff */
[----:B------:R-:W-:Y:S02]  /*3560*/  IMAD.MOV.U32 R90, RZ, RZ, R151 ;  /* 0x000000ffff5a7224 */ /* 0x000fe400078e0097 */
[----:B------:R-:W-:-:S01]  /*3570*/  FFMA.FTZ R38, R39, UR6, -R67 ;  /* 0x0000000627267c23 */ /* 0x000fc20008010843 */
[--C-:B------:R-:W-:Y:S01]  /*3580*/  FFMA.FTZ R39, R42, UR6, -R67.reuse ;  /* 0x000000062a277c23 */ /* 0x100fe20008010843 */
[----:B------:R-:W-:Y:S01]  /*3590*/  FMNMX.FTZ R42, R5, R6, !PT ;  /* 0x00000006052a7209 */ /* 0x000fe20007810000 */
[--C-:B------:R-:W-:Y:S01]  /*35a0*/  FFMA.FTZ R40, R43, UR6, -R67.reuse ;  /* 0x000000062b287c23 */ /* 0x100fe20008010843 */
        /* <DEDUP_REMOVED lines=8> */
[----:B------:R-:W-:Y:S01]  /*3630*/  IMAD.U32 R68, RZ, RZ, UR6 ;  /* 0x00000006ff447e24 */ /* 0x000fe2000f8e00ff */
[----:B------:R-:W-:Y:S01]  /*3640*/  MUFU.EX2 R38, R38 ;  /* 0x0000002600267308 */ /* 0x000fe20000000800 */
[----:B------:R-:W-:Y:S01]  /*3650*/  FMNMX.FTZ R43, R9, R42, !PT ;  /* 0x0000002a092b7209 */ /* 0x000fe20007810000 */
[--C-:B------:R-:W-:Y:S01]  /*3660*/  FFMA.FTZ R71, R71, UR6, -R67.reuse ;  /* 0x0000000647477c23 */ /* 0x100fe20008010843 */
[----:B------:R-:W-:-:S01]  /*3670*/  FFMA.FTZ R60, R60, UR6, -R67 ;  /* 0x000000063c3c7c23 */ /* 0x000fc20008010843 */
[--C-:B------:R-:W-:Y:S01]  /*3680*/  FFMA.FTZ R61, R61, UR6, -R67.reuse ;  /* 0x000000063d3d7c23 */ /* 0x100fe20008010843 */
[----:B------:R-:W-:Y:S01]  /*3690*/  FMNMX.FTZ R44, R10, R43, !PT ;  /* 0x0000002b0a2c7209 */ /* 0x000fe20007810000 */
[--C-:B------:R-:W-:Y:S01]  /*36a0*/  FFMA.FTZ R43, R50, UR6, -R67.reuse ;  /* 0x00000006322b7c23 */ /* 0x100fe20008010843 */
[----:B------:R-:W-:-:S01]  /*36b0*/  FFMA.FTZ R51, R88, UR6, -R67 ;  /* 0x0000000658337c23 */ /* 0x000fc20008010843 */
[----:B------:R-:W-:Y:S01]  /*36c0*/  MUFU.EX2 R42, R47 ;  /* 0x0000002f002a7308 */ /* 0x000fe20000000800 */
[----:B------:R-:W-:Y:S01]  /*36d0*/  FMNMX.FTZ R45, R11, R44, !PT ;  /* 0x0000002c0b2d7209 */ /* 0x000fe20007810000 */
[--C-:B------:R-:W-:Y:S01]  /*36e0*/  FFMA.FTZ R74, R74, UR6, -R67.reuse ;  /* 0x000000064a4a7c23 */ /* 0x100fe20008010843 */
[----:B------:R-:W-:-:S01]  /*36f0*/  FFMA.FTZ R69, R69, UR6, -R67 ;  /* 0x0000000645457c23 */ /* 0x000fc20008010843 */
[----:B------:R-:W-:Y:S01]  /*3700*/  FFMA.FTZ R62, R72, UR6, -R67 ;  /* 0x00000006483e7c23 */ /* 0x000fe20008010843 */
[----:B------:R-:W-:Y:S01]  /*3710*/  FMNMX.FTZ R44, R12, R45, !PT ;  /* 0x0000002d0c2c7209 */ /* 0x000fe20007810000 */
[----:B------:R-:W-:-:S02]  /*3720*/  @!P6 VIADD R4, R4, 0x38840 ;  /* 0x000388400404e836 */ /* 0x000fc40000000000 */
[----:B------:R0:W-:Y:S01]  /*3730*/  MUFU.EX2 R47, R58 ;  /* 0x0000003a002f7308 */ /* 0x0001e20000000800 */
[----:B------:R-:W-:Y:S01]  /*3740*/  FMNMX.FTZ R45, R13, R44, !PT ;  /* 0x0000002c0d2d7209 */ /* 0x000fe20007810000 */
[----:B------:R-:W-:Y:S01]  /*3750*/  IMAD.MOV.U32 R88, RZ, RZ, R151 ;  /* 0x000000ffff587224 */ /* 0x000fe200078e0097 */
[----:B------:R-:W-:Y:S02]  /*3760*/  @!P6 PRMT R4, RZ, 0x654, R4 ;  /* 0x00000654ff04e816 */ /* 0x000fe40000000004 */
[----:B------:R-:W-:Y:S02]  /*3770*/  FMNMX.FTZ R46, R14, R45, !PT ;  /* 0x0000002d0e2e7209 */ /* 0x000fe40007810000 */
[----:B------:R1:W-:Y:S01]  /*3780*/  @!P6 SYNCS.ARRIVE.TRANS64.RED.A1T0 RZ, [R4+URZ], RZ ;  /* 0x000000ff04ffe9a7 */ /* 0x0003e2000810043f */
[----:B------:R-:W2:Y:S01]  /*3790*/  MUFU.EX2 R44, R55 ;  /* 0x00000037002c7308 */ /* 0x000ea20000000800 */
[----:B------:R-:W-:Y:S01]  /*37a0*/  FMNMX.FTZ R45, R15, R46, !PT ;  /* 0x0000002e0f2d7209 */ /* 0x000fe20007810000 */
[----:B0-----:R-:W-:-:S03]  /*37b0*/  FFMA.FTZ R58, R52, UR6, -R67 ;  /* 0x00000006343a7c23 */ /* 0x001fc60008010843 */
[----:B------:R-:W-:Y:S01]  /*37c0*/  FMNMX.FTZ R46, R20, R45, !PT ;  /* 0x0000002d142e7209 */ /* 0x000fe20007810000 */
[----:B------:R-:W-:-:S01]  /*37d0*/  FFMA.FTZ R45, R63, UR6, -R67 ;  /* 0x000000063f2d7c23 */ /* 0x000fc20008010843 */
[----:B------:R-:W-:Y:S01]  /*37e0*/  FFMA.FTZ R63, R85, UR6, -R67 ;  /* 0x00000006553f7c23 */ /* 0x000fe20008010843 */
[----:B------:R-:W-:Y:S01]  /*37f0*/  MUFU.EX2 R39, R39 ;  /* 0x0000002700277308 */ /* 0x000fe20000000800 */
[----:B------:R-:W-:Y:S01]  /*3800*/  FMNMX.FTZ R49, R21, R46, !PT ;  /* 0x0000002e15317209 */ /* 0x000fe20007810000 */
[----:B------:R-:W-:-:S03]  /*3810*/  IMAD.MOV.U32 R85, RZ, RZ, R151 ;  /* 0x000000ffff557224 */ /* 0x000fc600078e0097 */
[----:B------:R-:W-:-:S03]  /*3820*/  FMNMX.FTZ R46, R24, R49, !PT ;  /* 0x00000031182e7209 */ /* 0x000fc60007810000 */
[----:B------:R-:W-:Y:S01]  /*3830*/  MUFU.EX2 R40, R40 ;  /* 0x0000002800287308 */ /* 0x000fe20000000800 */
[----:B------:R-:W-:Y:S02]  /*3840*/  FMNMX.FTZ R49, R25, R46, !PT ;  /* 0x0000002e19317209 */ /* 0x000fe40007810000 */
[----:B--2---:R-:W-:Y:S02]  /*3850*/  F2FP.SATFINITE.E4M3.F32.PACK_AB_MERGE_C R230, R47, R44, RZ ;  /* 0x0000002c2fe6723e */ /* 0x004fe400048070ff */
[----:B------:R-:W-:-:S03]  /*3860*/  FMNMX.FTZ R48, R26, R49, !PT ;  /* 0x000000311a307209 */ /* 0x000fc60007810000 */
[----:B------:R-:W-:Y:S01]  /*3870*/  MUFU.EX2 R46, R66 ;  /* 0x00000042002e7308 */ /* 0x000fe20000000800 */
[----:B------:R-:W-:-:S04]  /*3880*/  FMNMX.FTZ R49, R27, R48, !PT ;  /* 0x000000301b317209 */ /* 0x000fc80007810000 */
[----:B------:R-:W-:-:S03]  /*3890*/  FMNMX.FTZ R50, R28, R49, !PT ;  /* 0x000000311c327209 */ /* 0x000fc60007810000 */
[----:B------:R0:W-:Y:S01]  /*38a0*/  MUFU.EX2 R66, R58 ;  /* 0x0000003a00427308 */ /* 0x0001e20000000800 */
[----:B------:R-:W-:-:S04]  /*38b0*/  FMNMX.FTZ R49, R29, R50, !PT ;  /* 0x000000321d317209 */ /* 0x000fc80007810000 */
[----:B------:R-:W-:Y:S01]  /*38c0*/  FMNMX.FTZ R50, R30, R49, !PT ;  /* 0x000000311e327209 */ /* 0x000fe20007810000 */
[----:B------:R-:W-:-:S01]  /*38d0*/  FFMA.FTZ R49, R89, UR6, -R67 ;  /* 0x0000000659317c23 */ /* 0x000fc20008010843 */
[----:B------:R-:W-:Y:S01]  /*38e0*/  IMAD.MOV.U32 R89, RZ, RZ, R151 ;  /* 0x000000ffff597224 */ /* 0x000fe200078e0097 */
[----:B------:R-:W2:Y:S01]  /*38f0*/  MUFU.EX2 R41, R41 ;  /* 0x0000002900297308 */ /* 0x000ea20000000800 */
[----:B------:R-:W-:Y:S01]  /*3900*/  FMNMX.FTZ R55, R31, R50, !PT ;  /* 0x000000321f377209 */ /* 0x000fe20007810000 */
[----:B0-----:R-:W-:-:S03]  /*3910*/  FFMA.FTZ R58, R57, UR6, -R67 ;  /* 0x00000006393a7c23 */ /* 0x001fc60008010843 */
[----:B------:R-:W-:-:S03]  /*3920*/  FMNMX.FTZ R50, R32, R55, !PT ;  /* 0x0000003720327209 */ /* 0x000fc60007810000 */
[----:B------:R-:W-:Y:S01]  /*3930*/  MUFU.EX2 R48, R71 ;  /* 0x0000004700307308 */ /* 0x000fe20000000800 */
[----:B------:R-:W-:-:S04]  /*3940*/  FMNMX.FTZ R55, R33, R50, !PT ;  /* 0x0000003221377209 */ /* 0x000fc80007810000 */
[----:B------:R-:W-:-:S03]  /*3950*/  FMNMX.FTZ R54, R34, R55, !PT ;  /* 0x0000003722367209 */ /* 0x000fc60007810000 */
[----:B------:R0:W-:Y:S01]  /*3960*/  MUFU.EX2 R70, R60 ;  /* 0x0000003c00467308 */ /* 0x0001e20000000800 */
[----:B------:R-:W-:Y:S02]  /*3970*/  FMNMX.FTZ R55, R35, R54, !PT ;  /* 0x0000003623377209 */ /* 0x000fe40007810000 */
[----:B--2---:R-:W-:Y:S02]  /*3980*/  F2FP.SATFINITE.E4M3.F32.PACK_AB_MERGE_C R228, R41, R40, RZ ;  /* 0x0000002829e4723e */ /* 0x004fe400048070ff */
[----:B------:R-:W-:Y:S01]  /*3990*/  FMNMX.FTZ R52, R36, R55, !PT ;  /* 0x0000003724347209 */ /* 0x000fe20007810000 */
[--C-:B------:R-:W-:Y:S01]  /*39a0*/  FFMA.FTZ R55, R53, UR6, -R67.reuse ;  /* 0x0000000635377c23 */ /* 0x100fe20008010843 */
[----:B------:R-:W-:Y:S01]  /*39b0*/  F2FP.SATFINITE.E4M3.F32.PACK_AB_MERGE_C R228, R39, R38, R228 ;  /* 0x0000002627e4723e */ /* 0x000fe200048070e4 */
[----:B------:R2:W3:Y:S01]  /*39c0*/  MUFU.EX2 R75, R61 ;  /* 0x0000003d004b7308 */ /* 0x0004e20000000800 */
[----:B------:R-:W-:Y:S01]  /*39d0*/  FMNMX.FTZ R52, R37, R52, !PT ;  /* 0x0000003425347209 */ /* 0x000fe20007810000 */
[----:B0-----:R-:W-:Y:S01]  /*39e0*/  FFMA.FTZ R60, R76, UR6, -R67 ;  /* 0x000000064c3c7c23 */ /* 0x001fe20008010843 */
[----:B------:R-:W-:-:S02]  /*39f0*/  IMAD.MOV.U32 R76, RZ, RZ, R151 ;  /* 0x000000ffff4c7224 */ /* 0x000fc400078e0097 */
[----:B------:R-:W-:Y:S01]  /*3a00*/  FMNMX.FTZ R53, R79, R52, !PT ;  /* 0x000000344f357209 */ /* 0x000fe20007810000 */
[----:B------:R-:W-:-:S02]  /*3a10*/  FFMA.FTZ R52, R56, UR6, -R67 ;  /* 0x0000000638347c23 */ /* 0x000fc40008010843 */
[----:B------:R0:W4:Y:S01]  /*3a20*/  MUFU.EX2 R71, R55 ;  /* 0x0000003700477308 */ /* 0x0001220000000800 */
[----:B------:R-:W-:Y:S01]  /*3a30*/  FMNMX.FTZ R54, R82, R53, !PT ;  /* 0x0000003552367209 */ /* 0x000fe20007810000 */
[----:B--2---:R-:W-:Y:S01]  /*3a40*/  FFMA.FTZ R61, R81, UR6, -R67 ;  /* 0x00000006513d7c23 */ /* 0x004fe20008010843 */
[----:B------:R-:W-:Y:S02]  /*3a50*/  IMAD.MOV.U32 R81, RZ, RZ, R151 ;  /* 0x000000ffff517224 */ /* 0x000fe400078e0097 */
[----:B------:R-:W-:-:S03]  /*3a60*/  FMNMX.FTZ R53, R83, R54, !PT ;  /* 0x0000003653357209 */ /* 0x000fc60007810000 */
[----:B------:R-:W2:Y:S01]  /*3a70*/  MUFU.EX2 R43, R43 ;  /* 0x0000002b002b7308 */ /* 0x000ea20000000800 */
[----:B------:R-:W-:Y:S01]  /*3a80*/  FMNMX.FTZ R54, R86, R53, !PT ;  /* 0x0000003556367209 */ /* 0x000fe20007810000 */
[--C-:B0-----:R-:W-:Y:S01]  /*3a90*/  FFMA.FTZ R55, R65, UR6, -R67.reuse ;  /* 0x0000000641377c23 */ /* 0x101fe20008010843 */
[----:B------:R-:W-:-:S01]  /*3aa0*/  FFMA.FTZ R65, R73, UR6, -R67 ;  /* 0x0000000649417c23 */ /* 0x000fc20008010843 */
[----:B---3--:R-:W-:Y:S01]  /*3ab0*/  F2FP.SATFINITE.E4M3.F32.PACK_AB_MERGE_C R220, R75, R70, RZ ;  /* 0x000000464bdc723e */ /* 0x008fe200048070ff */
[----:B------:R-:W-:Y:S01]  /*3ac0*/  IMAD.MOV.U32 R73, RZ, RZ, R151 ;  /* 0x000000ffff497224 */ /* 0x000fe200078e0097 */
[----:B------:R-:W-:Y:S01]  /*3ad0*/  FMNMX.FTZ R56, R87, R54, !PT ;  /* 0x0000003657387209 */ /* 0x000fe20007810000 */
[----:B------:R-:W-:-:S01]  /*3ae0*/  FFMA.FTZ R54, R64, UR6, -R67 ;  /* 0x0000000640367c23 */ /* 0x000fc20008010843 */
[----:B------:R0:W-:Y:S01]  /*3af0*/  MUFU.EX2 R53, R58 ;  /* 0x0000003a00357308 */ /* 0x0001e20000000800 */
[----:B----4-:R-:W-:Y:S02]  /*3b00*/  F2FP.SATFINITE.E4M3.F32.PACK_AB_MERGE_C R218, R71, R66, RZ ;  /* 0x0000004247da723e */ /* 0x010fe400048070ff */
[----:B------:R-:W0:Y:S05]  /*3b10*/  SHFL.BFLY PT, R57, R56, 0x2, 0x1f ;  /* 0x0c401f0038397f89 */ /* 0x000e2a00000e0000 */
[----:B------:R-:W-:Y:S01]  /*3b20*/  MUFU.EX2 R50, R74 ;  /* 0x0000004a00327308 */ /* 0x000fe20000000800 */
[----:B--2---:R-:W-:-:S07]  /*3b30*/  F2FP.SATFINITE.E4M3.F32.PACK_AB_MERGE_C R230, R43, R42, R230 ;  /* 0x0000002a2be6723e */ /* 0x004fce00048070e6 */
[----:B------:R-:W-:Y:S08]  /*3b40*/  MUFU.EX2 R64, R69 ;  /* 0x0000004500407308 */ /* 0x000ff00000000800 */
[----:B------:R-:W-:Y:S01]  /*3b50*/  MUFU.EX2 R45, R45 ;  /* 0x0000002d002d7308 */ /* 0x000fe20000000800 */
[----:B0-----:R-:W-:Y:S01]  /*3b60*/  FMNMX.FTZ R58, R56, R57, !PT ;  /* 0x00000039383a7209 */ /* 0x001fe20007810000 */
[--C-:B------:R-:W-:Y:S01]  /*3b70*/  FFMA.FTZ R57, R77, UR6, -R67.reuse ;  /* 0x000000064d397c23 */ /* 0x100fe20008010843 */
[----:B------:R-:W-:-:S01]  /*3b80*/  FFMA.FTZ R56, R80, UR6, -R67 ;  /* 0x0000000650387c23 */ /* 0x000fc20008010843 */
[----:B------:R-:W-:-:S02]  /*3b90*/  IMAD.MOV.U32 R80, RZ, RZ, R151 ;  /* 0x000000ffff507224 */ /* 0x000fc400078e0097 */
[----:B------:R-:W0:Y:S02]  /*3ba0*/  SHFL.BFLY PT, R195, R58, 0x1, 0x1f ;  /* 0x0c201f003ac37f89 */ /* 0x000e2400000e0000 */
[----:B------:R-:W2:Y:S01]  /*3bb0*/  MUFU.EX2 R51, R51 ;  /* 0x0000003300337308 */ /* 0x000ea20000000800 */
[----:B------:R-:W-:-:S07]  /*3bc0*/  IMAD.MOV.U32 R77, RZ, RZ, R151 ;  /* 0x000000ffff4d7224 */ /* 0x000fce00078e0097 */
[----:B------:R-:W3:Y:S08]  /*3bd0*/  MUFU.EX2 R49, R49 ;  /* 0x0000003100317308 */ /* 0x000ef00000000800 */
[----:B------:R-:W-:Y:S01]  /*3be0*/  MUFU.EX2 R52, R52 ;  /* 0x0000003400347308 */ /* 0x000fe20000000800 */
[----:B--2---:R-:W-:-:S04]  /*3bf0*/  F2FP.SATFINITE.E4M3.F32.PACK_AB_MERGE_C R216, R51, R48, RZ ;  /* 0x0000003033d8723e */ /* 0x004fc800048070ff */
[----:B------:R-:W-:Y:S02]  /*3c00*/  F2FP.SATFINITE.E4M3.F32.PACK_AB_MERGE_C R216, R46, R45, R216 ;  /* 0x0000002d2ed8723e */ /* 0x000fe400048070d8 */
[----:B0-----:R-:W-:Y:S01]  /*3c10*/  FMNMX.FTZ R195, R58, R195, !PT ;  /* 0x000000c33ac37209 */ /* 0x001fe20007810000 */
[----:B------:R-:W-:Y:S01]  /*3c20*/  FFMA.FTZ R58, R84, UR6, -R67 ;  /* 0x00000006543a7c23 */ /* 0x000fe20008010843 */
[----:B------:R-:W-:-:S01]  /*3c30*/  FADD.FTZ R67, R38, R39 ;  /* 0x0000002726437221 */ /* 0x000fc20000010000 */
[----:B------:R-:W-:Y:S01]  /*3c40*/  MUFU.EX2 R54, R54 ;  /* 0x0000003600367308 */ /* 0x000fe20000000800 */
[C---:B------:R-:W-:Y:S01]  /*3c50*/  FSETP.NEU.FTZ.AND P1, PT, R195.reuse, -INF , PT ;  /* 0xff800000c300780b */ /* 0x040fe20003f3d000 */
[----:B------:R-:W-:Y:S01]  /*3c60*/  FFMA.FTZ R68, R195, R68, -8 ;  /* 0xc1000000c3447423 */ /* 0x000fe20000010044 */
[----:B------:R-:W-:-:S01]  /*3c70*/  FADD.FTZ R74, R40, R67 ;  /* 0x00000043284a7221 */ /* 0x000fc20000010000 */
[----:B---3--:R-:W-:Y:S01]  /*3c80*/  F2FP.SATFINITE.E4M3.F32.PACK_AB_MERGE_C R218, R50, R49, R218 ;  /* 0x0000003132da723e */ /* 0x008fe200048070da */
[----:B------:R-:W-:-:S02]  /*3c90*/  IMAD.MOV.U32 R84, RZ, RZ, R151 ;  /* 0x000000ffff547224 */ /* 0x000fc400078e0097 */
[----:B------:R-:W-:Y:S01]  /*3ca0*/  FSEL R68, R68, RZ, P1 ;  /* 0x000000ff44447208 */ /* 0x000fe20000800000 */
[----:B------:R-:W-:-:S01]  /*3cb0*/  FADD.FTZ R69, R41, R74 ;  /* 0x0000004a29457221 */ /* 0x000fc20000010000 */
[----:B------:R-:W-:Y:S01]  /*3cc0*/  MUFU.EX2 R55, R55 ;  /* 0x0000003700377308 */ /* 0x000fe20000000800 */
[----:B------:R-:W-:Y:S01]  /*3cd0*/  PLOP3.LUT P1, PT, PT, PT, UP0, 0x80, 0x0 ;  /* 0x000000000000781c */ /* 0x000fe20003f2f008 */
[----:B------:R-:W-:Y:S02]  /*3ce0*/  IMAD.MOV.U32 R39, RZ, RZ, R151 ;  /* 0x000000ffff277224 */ /* 0x000fe400078e0097 */
        /* <DEDUP_REMOVED lines=14> */
[----:B------:R-:W0:Y:S01]  /*3dd0*/  MUFU.EX2 R6, R6 ;  /* 0x0000000600067308 */ /* 0x000e220000000800 */
        /* <DEDUP_REMOVED lines=16> */
[----:B0-----:R-:W-:-:S01]  /*3ee0*/  FADD.FTZ R72, R5, R6 ;  /* 0x0000000605487221 */ /* 0x001fc20000010000 */
[--C-:B------:R-:W-:Y:S01]  /*3ef0*/  FFMA.FTZ R36, R36, UR6, -R68.reuse ;  /* 0x0000000624247c23 */ /* 0x100fe20008010844 */
[----:B------:R-:W-:-:S01]  /*3f00*/  FFMA.FTZ R37, R37, UR6, -R68 ;  /* 0x0000000625257c23 */ /* 0x000fc20008010844 */
[--C-:B------:R-:W-:Y:S01]  /*3f10*/  FFMA.FTZ R79, R79, UR6, -R68.reuse ;  /* 0x000000064f4f7c23 */ /* 0x100fe20008010844 */
[----:B------:R-:W-:-:S01]  /*3f20*/  FFMA.FTZ R82, R82, UR6, -R68 ;  /* 0x0000000652527c23 */ /* 0x000fc20008010844 */
[--C-:B------:R-:W-:Y:S01]  /*3f30*/  FFMA.FTZ R83, R83, UR6, -R68.reuse ;  /* 0x0000000653537c23 */ /* 0x100fe20008010844 */
[----:B------:R-:W-:-:S01]  /*3f40*/  FFMA.FTZ R86, R86, UR6, -R68 ;  /* 0x0000000656567c23 */ /* 0x000fc20008010844 */
[----:B------:R-:W0:Y:S01]  /*3f50*/  MUFU.EX2 R9, R9 ;  /* 0x0000000900097308 */ /* 0x000e220000000800 */
[----:B--2---:R-:W-:-:S01]  /*3f60*/  FADD.FTZ R67, R7, R72 ;  /* 0x0000004807437221 */ /* 0x004fc20000010000 */
[----:B------:R-:W-:Y:S01]  /*3f70*/  FFMA.FTZ R68, R87, UR6, -R68 ;  /* 0x0000000657447c23 */ /* 0x000fe20008010844 */
[----:B------:R-:W-:Y:S01]  /*3f80*/  F2FP.SATFINITE.E4M3.F32.PACK_AB_MERGE_C R220, R53, R52, R220 ;  /* 0x0000003435dc723e */ /* 0x000fe200048070dc */
[----:B------:R-:W-:-:S02]  /*3f90*/  IMAD.MOV.U32 R87, RZ, RZ, R151 ;  /* 0x000000ffff577224 */ /* 0x000fc400078e0097 */
[----:B------:R-:W-:Y:S02]  /*3fa0*/  IMAD.MOV.U32 R74, RZ, RZ, R151 ;  /* 0x000000ffff4a7224 */ /* 0x000fe400078e0097 */
[----:B------:R-:W1:Y:S01]  /*3fb0*/  MUFU.EX2 R10, R10 ;  /* 0x0000000a000a7308 */ /* 0x000e620000000800 */
[----:B---3--:R-:W-:-:S01]  /*3fc0*/  FADD.FTZ R72, R8, R67 ;  /* 0x0000004308487221 */ /* 0x008fc20000010000 */
[--C-:B------:R-:W-:Y:S02]  /*3fd0*/  IMAD.MOV.U32 R43, RZ, RZ, R151.reuse ;  /* 0x000000ffff2b7224 */ /* 0x100fe400078e0097 */
[--C-:B------:R-:W-:Y:S02]  /*3fe0*/  IMAD.MOV.U32 R42, RZ, RZ, R151.reuse ;  /* 0x000000ffff2a7224 */ /* 0x100fe400078e0097 */
[----:B------:R-:W-:Y:S02]  /*3ff0*/  IMAD.MOV.U32 R38, RZ, RZ, R151 ;  /* 0x000000ffff267224 */ /* 0x000fe400078e0097 */
[----:B------:R-:W2:Y:S01]  /*4000*/  MUFU.EX2 R11, R11 ;  /* 0x0000000b000b7308 */ /* 0x000ea20000000800 */
[----:B0-----:R-:W-:-:S01]  /*4010*/  FADD.FTZ R67, R9, R72 ;  /* 0x0000004809437221 */ /* 0x001fc20000010000 */
[----:B------:R-:W-:Y:S01]  /*4020*/  FADD.FTZ R72, R44, R69 ;  /* 0x000000452c487221 */ /* 0x000fe20000010000 */
[----:B------:R-:W-:-:S03]  /*4030*/  IMAD.MOV.U32 R44, RZ, RZ, R151 ;  /* 0x000000ffff2c7224 */ /* 0x000fc600078e0097 */
[----:B------:R-:W-:Y:S01]  /*4040*/  FADD.FTZ R72, R47, R72 ;  /* 0x000000482f487221 */ /* 0x000fe20000010000 */
[----:B------:R-:W-:Y:S01]  /*4050*/  IMAD.MOV.U32 R47, RZ, RZ, R151 ;  /* 0x000000ffff2f7224 */ /* 0x000fe200078e0097 */
[----:B------:R-:W0:Y:S01]  /*4060*/  MUFU.EX2 R12, R12 ;  /* 0x0000000c000c7308 */ /* 0x000e220000000800 */
[----:B-1----:R-:W-:-:S07]  /*4070*/  FADD.FTZ R4, R10, R67 ;  /* 0x000000430a047221 */ /* 0x002fce0000010000 */
[----:B------:R-:W1:Y:S01]  /*4080*/  MUFU.EX2 R13, R13 ;  /* 0x0000000d000d7308 */ /* 0x000e620000000800 */
[----:B--2---:R-:W-:-:S07]  /*4090*/  FADD.FTZ R67, R11, R4 ;  /* 0x000000040b437221 */ /* 0x004fce0000010000 */
[----:B------:R-:W2:Y:S01]  /*40a0*/  MUFU.EX2 R14, R14 ;  /* 0x0000000e000e7308 */ /* 0x000ea20000000800 */
[----:B0-----:R-:W-:-:S01]  /*40b0*/  FADD.FTZ R4, R12, R67 ;  /* 0x000000430c047221 */ /* 0x001fc20000010000 */
[----:B------:R-:W-:Y:S01]  /*40c0*/  FADD.FTZ R67, R45, R72 ;  /* 0x000000482d437221 */ /* 0x000fe20000010000 */
[----:B------:R-:W-:-:S03]  /*40d0*/  IMAD.MOV.U32 R45, RZ, RZ, R151 ;  /* 0x000000ffff2d7224 */ /* 0x000fc600078e0097 */
[----:B------:R-:W-:Y:S01]  /*40e0*/  FADD.FTZ R67, R46, R67 ;  /* 0x000000432e437221 */ /* 0x000fe20000010000 */
[----:B------:R-:W-:Y:S01]  /*40f0*/  IMAD.MOV.U32 R46, RZ, RZ, R151 ;  /* 0x000000ffff2e7224 */ /* 0x000fe200078e0097 */
[----:B------:R-:W0:Y:S01]  /*4100*/  MUFU.EX2 R15, R15 ;  /* 0x0000000f000f7308 */ /* 0x000e220000000800 */
[----:B-1----:R-:W-:-:S01]  /*4110*/  FADD.FTZ R69, R13, R4 ;  /* 0x000000040d457221 */ /* 0x002fc20000010000 */
[----:B------:R-:W-:Y:S01]  /*4120*/  FADD.FTZ R72, R48, R67 ;  /* 0x0000004330487221 */ /* 0x000fe20000010000 */
[----:B------:R-:W-:-:S03]  /*4130*/  IMAD.MOV.U32 R48, RZ, RZ, R151 ;  /* 0x000000ffff307224 */ /* 0x000fc600078e0097 */
[----:B------:R-:W-:Y:S01]  /*4140*/  FADD.FTZ R72, R51, R72 ;  /* 0x0000004833487221 */ /* 0x000fe20000010000 */
[----:B------:R-:W-:Y:S01]  /*4150*/  IMAD.MOV.U32 R51, RZ, RZ, R151 ;  /* 0x000000ffff337224 */ /* 0x000fe200078e0097 */
[----:B------:R-:W1:Y:S01]  /*4160*/  MUFU.EX2 R20, R20 ;  /* 0x0000001400147308 */ /* 0x000e620000000800 */
[----:B--2---:R-:W-:-:S07]  /*4170*/  FADD.FTZ R4, R14, R69 ;  /* 0x000000450e047221 */ /* 0x004fce0000010000 */
[----:B------:R-:W2:Y:S01]  /*4180*/  MUFU.EX2 R21, R21 ;  /* 0x0000001500157308 */ /* 0x000ea20000000800 */
[----:B0-----:R-:W-:-:S07]  /*4190*/  FADD.FTZ R67, R15, R4 ;  /* 0x000000040f437221 */ /* 0x001fce0000010000 */
[----:B------:R-:W0:Y:S01]  /*41a0*/  MUFU.EX2 R24, R24 ;  /* 0x0000001800187308 */ /* 0x000e220000000800 */
[----:B-1----:R-:W-:-:S01]  /*41b0*/  FADD.FTZ R4, R20, R67 ;  /* 0x0000004314047221 */ /* 0x002fc20000010000 */
[----:B------:R-:W-:Y:S01]  /*41c0*/  FADD.FTZ R67, R49, R72 ;  /* 0x0000004831437221 */ /* 0x000fe20000010000 */
[----:B------:R-:W-:Y:S01]  /*41d0*/  F2FP.SATFINITE.E4M3.F32.PACK_AB_MERGE_C R15, R20, R15, RZ ;  /* 0x0000000f140f723e */ /* 0x000fe200048070ff */
[----:B------:R-:W-:Y:S02]  /*41e0*/  IMAD.MOV.U32 R72, RZ, RZ, R151 ;  /* 0x000000ffff487224 */ /* 0x000fe400078e0097 */
[----:B------:R-:W-:-:S01]  /*41f0*/  FADD.FTZ R67, R50, R67 ;  /* 0x0000004332437221 */ /* 0x000fc20000010000 */
[----:B------:R-:W-:Y:S01]  /*4200*/  F2FP.SATFINITE.E4M3.F32.PACK_AB_MERGE_C R217, R14, R13, R15 ;  /* 0x0000000d0ed9723e */ /* 0x000fe2000480700f */
[----:B------:R-:W1:Y:S01]  /*4210*/  MUFU.EX2 R25, R25 ;  /* 0x0000001900197308 */ /* 0x000e620000000800 */
[----:B--2---:R-:W-:-:S01]  /*4220*/  FADD.FTZ R69, R21, R4 ;  /* 0x0000000415457221 */ /* 0x004fc20000010000 */
[----:B------:R-:W-:Y:S01]  /*4230*/  FADD.FTZ R40, R66, R67 ;  /* 0x0000004342287221 */ /* 0x000fe20000010000 */
[----:B------:R-:W-:-:S02]  /*4240*/  IMAD.MOV.U32 R67, RZ, RZ, R151 ;  /* 0x000000ffff437224 */ /* 0x000fc400078e0097 */
[----:B------:R-:W-:Y:S02]  /*4250*/  IMAD.MOV.U32 R66, RZ, RZ, R151 ;  /* 0x000000ffff427224 */ /* 0x000fe400078e0097 */
[----:B------:R-:W-:-:S01]  /*4260*/  FADD.FTZ R71, R71, R40 ;  /* 0x0000002847477221 */ /* 0x000fc20000010000 */
[----:B------:R-:W-:Y:S01]  /*4270*/  F2FP.SATFINITE.E4M3.F32.PACK_AB_MERGE_C R40, R8, R7, RZ ;  /* 0x000000070828723e */ /* 0x000fe200048070ff */
[----:B------:R-:W2:Y:S01]  /*4280*/  MUFU.EX2 R26, R26 ;  /* 0x0000001a001a7308 */ /* 0x000ea20000000800 */
[----:B0-----:R-:W-:-:S01]  /*4290*/  FADD.FTZ R4, R24, R69 ;  /* 0x0000004518047221 */ /* 0x001fc20000010000 */
[----:B------:R-:W-:Y:S01]  /*42a0*/  FADD.FTZ R8, R52, R71 ;  /* 0x0000004734087221 */ /* 0x000fe20000010000 */
[----:B------:R-:W-:Y:S01]  /*42b0*/  F2FP.SATFINITE.E4M3.F32.PACK_AB_MERGE_C R229, R6, R5, R40 ;  /* 0x0000000506e5723e */ /* 0x000fe20004807028 */
[--C-:B------:R-:W-:Y:S02]  /*42c0*/  IMAD.MOV.U32 R71, RZ, RZ, R151.reuse ;  /* 0x000000ffff477224 */ /* 0x100fe400078e0097 */
[----:B------:R-:W-:-:S02]  /*42d0*/  IMAD.MOV.U32 R69, RZ, RZ, R151 ;  /* 0x000000ffff457224 */ /* 0x000fc400078e0097 */
[----:B------:R-:W0:Y:S01]  /*42e0*/  MUFU.EX2 R27, R27 ;  /* 0x0000001b001b7308 */ /* 0x000e220000000800 */
[----:B-1----:R-:W-:-:S01]  /*42f0*/  FADD.FTZ R41, R25, R4 ;  /* 0x0000000419297221 */ /* 0x002fc20000010000 */
[--C-:B------:R-:W-:Y:S02]  /*4300*/  IMAD.MOV.U32 R52, RZ, RZ, R151.reuse ;  /* 0x000000ffff347224 */ /* 0x100fe400078e0097 */
[--C-:B------:R-:W-:Y:S02]  /*4310*/  IMAD.MOV.U32 R50, RZ, RZ, R151.reuse ;  /* 0x000000ffff327224 */ /* 0x100fe400078e0097 */
[----:B------:R-:W-:Y:S02]  /*4320*/  IMAD.MOV.U32 R49, RZ, RZ, R151 ;  /* 0x000000ffff317224 */ /* 0x000fe400078e0097 */
[----:B------:R-:W1:Y:S01]  /*4330*/  MUFU.EX2 R28, R28 ;  /* 0x0000001c001c7308 */ /* 0x000e620000000800 */
[----:B--2---:R-:W-:-:S01]  /*4340*/  FADD.FTZ R4, R26, R41 ;  /* 0x000000291a047221 */ /* 0x004fc20000010000 */
[----:B------:R-:W-:Y:S01]  /*4350*/  F2FP.SATFINITE.E4M3.F32.PACK_AB_MERGE_C R41, R12, R11, RZ ;  /* 0x0000000b0c29723e */ /* 0x000fe200048070ff */
[----:B------:R-:W-:-:S01]  /*4360*/  FADD.FTZ R11, R53, R8 ;  /* 0x00000008350b7221 */ /* 0x000fc20000010000 */
[----:B------:R-:W-:Y:S01]  /*4370*/  F2FP.SATFINITE.E4M3.F32.PACK_AB_MERGE_C R25, R26, R25, RZ ;  /* 0x000000191a19723e */ /* 0x000fe200048070ff */
[----:B------:R-:W-:Y:S01]  /*4380*/  IMAD.MOV.U32 R53, RZ, RZ, R151 ;  /* 0x000000ffff357224 */ /* 0x000fe200078e0097 */
[----:B------:R-:W-:Y:S01]  /*4390*/  F2FP.SATFINITE.E4M3.F32.PACK_AB_MERGE_C R231, R10, R9, R41 ;  /* 0x000000090ae7723e */ /* 0x000fe20004807029 */
[----:B------:R-:W-:-:S01]  /*43a0*/  FADD.FTZ R12, R70, R11 ;  /* 0x0000000b460c7221 */ /* 0x000fc20000010000 */
[----:B------:R-:W2:Y:S01]  /*43b0*/  MUFU.EX2 R29, R29 ;  /* 0x0000001d001d7308 */ /* 0x000ea20000000800 */
[----:B0-----:R-:W-:-:S01]  /*43c0*/  FADD.FTZ R7, R27, R4 ;  /* 0x000000041b077221 */ /* 0x001fc20000010000 */
[----:B------:R-:W-:Y:S01]  /*43d0*/  F2FP.SATFINITE.E4M3.F32.PACK_AB_MERGE_C R219, R24, R21, R25 ;  /* 0x0000001518db723e */ /* 0x000fe20004807019 */
[----:B------:R-:W-:-:S01]  /*43e0*/  FADD.FTZ R75, R75, R12 ;  /* 0x0000000c4b4b7221 */ /* 0x000fc20000010000 */
[----:B------:R-:W-:-:S02]  /*43f0*/  IMAD.MOV.U32 R70, RZ, RZ, R151 ;  /* 0x000000ffff467224 */ /* 0x000fc400078e0097 */
[----:B------:R-:W-:Y:S02]  /*4400*/  IMAD.MOV.U32 R41, RZ, RZ, R151 ;  /* 0x000000ffff297224 */ /* 0x000fe400078e0097 */
[----:B------:R-:W0:Y:S01]  /*4410*/  MUFU.EX2 R30, R30 ;  /* 0x0000001e001e7308 */ /* 0x000e220000000800 */
[----:B-1----:R-:W-:-:S01]  /*4420*/  FADD.FTZ R8, R28, R7 ;  /* 0x000000071c087221 */ /* 0x002fc20000010000 */
[--C-:B------:R-:W-:Y:S02]  /*4430*/  IMAD.MOV.U32 R40, RZ, RZ, R151.reuse ;  /* 0x000000ffff287224 */ /* 0x100fe400078e0097 */
[--C-:B------:R-:W-:Y:S02]  /*4440*/  IMAD.MOV.U32 R26, RZ, RZ, R151.reuse ;  /* 0x000000ffff1a7224 */ /* 0x100fe400078e0097 */
[----:B------:R-:W-:Y:S02]  /*4450*/  IMAD.MOV.U32 R25, RZ, RZ, R151 ;  /* 0x000000ffff197224 */ /* 0x000fe400078e0097 */
[----:B------:R-:W1:Y:S01]  /*4460*/  MUFU.EX2 R31, R31 ;  /* 0x0000001f001f7308 */ /* 0x000e620000000800 */
[----:B--2---:R-:W-:-:S01]  /*4470*/  FADD.FTZ R7, R29, R8 ;  /* 0x000000081d077221 */ /* 0x004fc20000010000 */
[----:B------:R-:W-:Y:S01]  /*4480*/  FADD.FTZ R8, R54, R75 ;  /* 0x0000004b36087221 */ /* 0x000fe20000010000 */
[----:B------:R-:W-:-:S02]  /*4490*/  IMAD.MOV.U32 R75, RZ, RZ, R151 ;  /* 0x000000ffff4b7224 */ /* 0x000fc400078e0097 */
[----:B------:R-:W-:Y:S02]  /*44a0*/  IMAD.MOV.U32 R24, RZ, RZ, R151 ;  /* 0x000000ffff187224 */ /* 0x000fe400078e0097 */
[----:B------:R-:W-:-:S01]  /*44b0*/  FADD.FTZ R8, R55, R8 ;  /* 0x0000000837087221 */ /* 0x000fc20000010000 */
[----:B------:R-:W2:Y:S01]  /*44c0*/  MUFU.EX2 R32, R32 ;  /* 0x0000002000207308 */ /* 0x000ea20000000800 */
[C---:B0-----:R-:W-:Y:S01]  /*44d0*/  F2FP.SATFINITE.E4M3.F32.PACK_AB_MERGE_C R29, R30.reuse, R29, RZ ;  /* 0x0000001d1e1d723e */ /* 0x041fe200048070ff */
[----:B------:R-:W-:-:S03]  /*44e0*/  FADD.FTZ R30, R30, R7 ;  /* 0x000000071e1e7221 */ /* 0x000fc60000010000 */
[----:B------:R-:W-:Y:S01]  /*44f0*/  F2FP.SATFINITE.E4M3.F32.PACK_AB_MERGE_C R221, R28, R27, R29 ;  /* 0x0000001b1cdd723e */ /* 0x000fe2000480701d */
[----:B------:R-:W-:Y:S02]  /*4500*/  IMAD.MOV.U32 R29, RZ, RZ, R151 ;  /* 0x000000ffff1d7224 */ /* 0x000fe400078e0097 */
[----:B------:R-:W0:Y:S01]  /*4510*/  MUFU.EX2 R59, R59 ;  /* 0x0000003b003b7308 */ /* 0x000e220000000800 */
[----:B-1----:R-:W-:-:S01]  /*4520*/  FADD.FTZ R7, R31, R30 ;  /* 0x0000001e1f077221 */ /* 0x002fc20000010000 */
[--C-:B------:R-:W-:Y:S02]  /*4530*/  IMAD.MOV.U32 R30, RZ, RZ, R151.reuse ;  /* 0x000000ffff1e7224 */ /* 0x100fe400078e0097 */
[--C-:B------:R-:W-:Y:S02]  /*4540*/  IMAD.MOV.U32 R28, RZ, RZ, R151.reuse ;  /* 0x000000ffff1c7224 */ /* 0x100fe400078e0097 */
[----:B------:R-:W-:Y:S02]  /*4550*/  IMAD.MOV.U32 R27, RZ, RZ, R151 ;  /* 0x000000ffff1b7224 */ /* 0x000fe400078e0097 */
[----:B------:R-:W1:Y:S01]  /*4560*/  MUFU.EX2 R33, R33 ;  /* 0x0000002100217308 */ /* 0x000e620000000800 */
[----:B--2---:R-:W-:-:S07]  /*4570*/  FADD.FTZ R12, R32, R7 ;  /* 0x00000007200c7221 */ /* 0x004fce0000010000 */
[----:B------:R-:W2:Y:S01]  /*4580*/  MUFU.EX2 R34, R34 ;  /* 0x0000002200227308 */ /* 0x000ea20000000800 */
[----:B0-----:R-:W-:-:S01]  /*4590*/  FADD.FTZ R7, R59, R8 ;  /* 0x000000083b077221 */ /* 0x001fc20000010000 */
[----:B------:R-:W-:-:S03]  /*45a0*/  F2FP.SATFINITE.E4M3.F32.PACK_AB_MERGE_C R59, R64, R59, RZ ;  /* 0x0000003b403b723e */ /* 0x000fc600048070ff */
[----:B------:R-:W-:Y:S01]  /*45b0*/  FADD.FTZ R7, R64, R7 ;  /* 0x0000000740077221 */ /* 0x000fe20000010000 */
[----:B------:R-:W-:Y:S01]  /*45c0*/  F2FP.SATFINITE.E4M3.F32.PACK_AB_MERGE_C R222, R55, R54, R59 ;  /* 0x0000003637de723e */ /* 0x000fe2000480703b */
[----:B------:R-:W-:Y:S01]  /*45d0*/  IMAD.MOV.U32 R64, RZ, RZ, R151 ;  /* 0x000000ffff407224 */ /* 0x000fe200078e0097 */
[----:B------:R-:W0:Y:S01]  /*45e0*/  MUFU.EX2 R62, R62 ;  /* 0x0000003e003e7308 */ /* 0x000e220000000800 */
[----:B-1----:R-:W-:-:S01]  /*45f0*/  FADD.FTZ R11, R33, R12 ;  /* 0x0000000c210b7221 */ /* 0x002fc20000010000 */
[--C-:B------:R-:W-:Y:S02]  /*4600*/  IMAD.MOV.U32 R59, RZ, RZ, R151.reuse ;  /* 0x000000ffff3b7224 */ /* 0x100fe400078e0097 */
[--C-:B------:R-:W-:Y:S02]  /*4610*/  IMAD.MOV.U32 R55, RZ, RZ, R151.reuse ;  /* 0x000000ffff377224 */ /* 0x100fe400078e0097 */
[----:B------:R-:W-:Y:S02]  /*4620*/  IMAD.MOV.U32 R54, RZ, RZ, R151 ;  /* 0x000000ffff367224 */ /* 0x000fe400078e0097 */
[----:B------:R-:W-:Y:S01]  /*4630*/  MUFU.EX2 R60, R60 ;  /* 0x0000003c003c7308 */ /* 0x000fe20000000800 */
[C---:B--2---:R-:W-:Y:S01]  /*4640*/  F2FP.SATFINITE.E4M3.F32.PACK_AB_MERGE_C R33, R34.reuse, R33, RZ ;  /* 0x000000212221723e */ /* 0x044fe200048070ff */
[----:B------:R-:W-:-:S03]  /*4650*/  FADD.FTZ R34, R34, R11 ;  /* 0x0000000b22227221 */ /* 0x000fc60000010000 */
[----:B------:R-:W-:Y:S01]  /*4660*/  F2FP.SATFINITE.E4M3.F32.PACK_AB_MERGE_C R223, R32, R31, R33 ;  /* 0x0000001f20df723e */ /* 0x000fe20004807021 */
[----:B------:R-:W-:Y:S02]  /*4670*/  IMAD.MOV.U32 R33, RZ, RZ, R151 ;  /* 0x000000ffff217224 */ /* 0x000fe400078e0097 */
[----:B------:R-:W1:Y:S01]  /*4680*/  MUFU.EX2 R57, R57 ;  /* 0x0000003900397308 */ /* 0x000e620000000800 */
[----:B0-----:R-:W-:-:S01]  /*4690*/  FADD.FTZ R8, R62, R7 ;  /* 0x000000073e087221 */ /* 0x001fc20000010000 */
[--C-:B------:R-:W-:Y:S02]  /*46a0*/  IMAD.MOV.U32 R32, RZ, RZ, R151.reuse ;  /* 0x000000ffff207224 */ /* 0x100fe400078e0097 */
[----:B------:R-:W-:-:S04]  /*46b0*/  IMAD.MOV.U32 R31, RZ, RZ, R151 ;  /* 0x000000ffff1f7224 */ /* 0x000fc800078e0097 */
[----:B------:R-:W0:Y:S08]  /*46c0*/  MUFU.EX2 R35, R35 ;  /* 0x0000002300237308 */ /* 0x000e300000000800 */
[----:B------:R-:W2:Y:S01]  /*46d0*/  MUFU.EX2 R65, R65 ;  /* 0x0000004100417308 */ /* 0x000ea20000000800 */
[----:B-1----:R-:W-:-:S07]  /*46e0*/  F2FP.SATFINITE.E4M3.F32.PACK_AB_MERGE_C R11, R57, R60, RZ ;  /* 0x0000003c390b723e */ /* 0x002fce00048070ff */
[----:B------:R-:W1:Y:S01]  /*46f0*/  MUFU.EX2 R36, R36 ;  /* 0x0000002400247308 */ /* 0x000e620000000800 */
[----:B0-----:R-:W-:-:S01]  /*4700*/  FADD.FTZ R7, R35, R34 ;  /* 0x0000002223077221 */ /* 0x001fc20000010000 */
[----:B------:R-:W-:-:S06]  /*4710*/  IMAD.MOV.U32 R34, RZ, RZ, R151 ;  /* 0x000000ffff227224 */ /* 0x000fcc00078e0097 */
[----:B------:R-:W0:Y:S01]  /*4720*/  MUFU.EX2 R37, R37 ;  /* 0x0000002500257308 */ /* 0x000e220000000800 */
[C---:B--2---:R-:W-:Y:S01]  /*4730*/  F2FP.SATFINITE.E4M3.F32.PACK_AB_MERGE_C R224, R65.reuse, R62, R11 ;  /* 0x0000003e41e0723e */ /* 0x044fe2000480700b */
[----:B------:R-:W-:Y:S01]  /*4740*/  FADD.FTZ R65, R65, R8 ;  /* 0x0000000841417221 */ /* 0x000fe20000010000 */
[----:B------:R-:W-:-:S03]  /*4750*/  IMAD.MOV.U32 R62, RZ, RZ, R151 ;  /* 0x000000ffff3e7224 */ /* 0x000fc600078e0097 */
[----:B------:R-:W-:Y:S01]  /*4760*/  FADD.FTZ R60, R60, R65 ;  /* 0x000000413c3c7221 */ /* 0x000fe20000010000 */
[----:B------:R-:W-:Y:S01]  /*4770*/  IMAD.MOV.U32 R65, RZ, RZ, R151 ;  /* 0x000000ffff417224 */ /* 0x000fe200078e0097 */
[----:B------:R2:W3:Y:S01]  /*4780*/  MUFU.EX2 R4, R79 ;  /* 0x0000004f00047308 */ /* 0x0004e20000000800 */
[----:B-1----:R-:W-:-:S01]  /*4790*/  FADD.FTZ R6, R36, R7 ;  /* 0x0000000724067221 */ /* 0x002fc20000010000 */
[----:B------:R-:W-:Y:S01]  /*47a0*/  FADD.FTZ R57, R57, R60 ;  /* 0x0000003c39397221 */ /* 0x000fe20000010000 */
[----:B------:R-:W-:-:S05]  /*47b0*/  IMAD.MOV.U32 R60, RZ, RZ, R151 ;  /* 0x000000ffff3c7224 */ /* 0x000fca00078e0097 */
[----:B------:R-:W-:Y:S01]  /*47c0*/  MUFU.EX2 R58, R58 ;  /* 0x0000003a003a7308 */ /* 0x000fe20000000800 */
[----:B0-----:R-:W-:-:S01]  /*47d0*/  FADD.FTZ R5, R37, R6 ;  /* 0x0000000625057221 */ /* 0x001fc20000010000 */
[----:B--2---:R-:W-:-:S06]  /*47e0*/  IMAD.MOV.U32 R79, RZ, RZ, R151 ;  /* 0x000000ffff4f7224 */ /* 0x004fcc00078e0097 */
[----:B------:R-:W0:Y:S01]  /*47f0*/  MUFU.EX2 R63, R63 ;  /* 0x0000003f003f7308 */ /* 0x000e220000000800 */
[----:B---3--:R-:W-:-:S01]  /*4800*/  FADD.FTZ R5, R4, R5 ;  /* 0x0000000504057221 */ /* 0x008fc20000010000 */
[----:B------:R-:W-:-:S04]  /*4810*/  F2FP.SATFINITE.E4M3.F32.PACK_AB_MERGE_C R37, R4, R37, RZ ;  /* 0x000000250425723e */ /* 0x000fc800048070ff */
[----:B------:R-:W-:Y:S01]  /*4820*/  F2FP.SATFINITE.E4M3.F32.PACK_AB_MERGE_C R225, R36, R35, R37 ;  /* 0x0000002324e1723e */ /* 0x000fe20004807025 */
[--C-:B------:R-:W-:Y:S01]  /*4830*/  IMAD.MOV.U32 R37, RZ, RZ, R151.reuse ;  /* 0x000000ffff257224 */ /* 0x100fe200078e0097 */
        /* <DEDUP_REMOVED lines=9> */
[----:B--2---:R-:W-:-:S07]  /*48d0*/  FADD.FTZ R6, R82, R5 ;  /* 0x0000000552067221 */ /* 0x004fce0000010000 */
[----:B------:R-:W-:Y:S01]  /*48e0*/  MUFU.EX2 R86, R86 ;  /* 0x0000005600567308 */ /* 0x000fe20000000800 */
[C---:B0-----:R-:W-:Y:S01]  /*48f0*/  F2FP.SATFINITE.E4M3.F32.PACK_AB_MERGE_C R226, R61.reuse, R56, R8 ;  /* 0x000000383de2723e */ /* 0x041fe20004807008 */
[----:B------:R-:W-:Y:S01]  /*4900*/  FADD.FTZ R61, R61, R4 ;  /* 0x000000043d3d7221 */ /* 0x000fe20000010000 */
[----:B------:R-:W-:-:S03]  /*4910*/  IMAD.MOV.U32 R56, RZ, RZ, R151 ;  /* 0x000000ffff387224 */ /* 0x000fc600078e0097 */
[----:B------:R-:W-:Y:S01]  /*4920*/  FADD.FTZ R58, R58, R61 ;  /* 0x0000003d3a3a7221 */ /* 0x000fe20000010000 */
[----:B------:R-:W-:Y:S01]  /*4930*/  IMAD.MOV.U32 R61, RZ, RZ, R151 ;  /* 0x000000ffff3d7224 */ /* 0x000fe200078e0097 */
[----:B------:R0:W2:Y:S01]  /*4940*/  MUFU.EX2 R7, R68 ;  /* 0x0000004400077308 */ /* 0x0000a20000000800 */
[----:B-1----:R-:W-:-:S01]  /*4950*/  FADD.FTZ R5, R83, R6 ;  /* 0x0000000653057221 */ /* 0x002fc20000010000 */
[----:B0-----:R-:W-:Y:S01]  /*4960*/  IMAD.MOV.U32 R68, RZ, RZ, R151 ;  /* 0x000000ffff447224 */ /* 0x001fe200078e0097 */
[----:B--2---:R-:W-:Y:S02]  /*4970*/  F2FP.SATFINITE.E4M3.F32.PACK_AB_MERGE_C R4, R7, R86, RZ ;  /* 0x000000560704723e */ /* 0x004fe400048070ff */
[----:B------:R-:W-:Y:S01]  /*4980*/  FADD.FTZ R86, R86, R5 ;  /* 0x0000000556567221 */ /* 0x000fe20000010000 */
[----:B------:R-:W-:-:S01]  /*4990*/  FADD.FTZ R5, R63, R58 ;  /* 0x0000003a3f057221 */ /* 0x000fc20000010000 */
[--C-:B------:R-:W-:Y:S01]  /*49a0*/  IMAD.MOV.U32 R63, RZ, RZ, R151.reuse ;  /* 0x000000ffff3f7224 */ /* 0x100fe200078e0097 */
[----:B------:R-:W-:Y:S01]  /*49b0*/  F2FP.SATFINITE.E4M3.F32.PACK_AB_MERGE_C R227, R83, R82, R4 ;  /* 0x0000005253e3723e */ /* 0x000fe20004807004 */
[----:B------:R-:W-:Y:S01]  /*49c0*/  FADD.FTZ R7, R7, R86 ;  /* 0x0000005607077221 */ /* 0x000fe20000010000 */
[----:B------:R-:W-:-:S02]  /*49d0*/  IMAD.MOV.U32 R86, RZ, RZ, R151 ;  /* 0x000000ffff567224 */ /* 0x000fc400078e0097 */
[--C-:B------:R-:W-:Y:S02]  /*49e0*/  IMAD.MOV.U32 R83, RZ, RZ, R151.reuse ;  /* 0x000000ffff537224 */ /* 0x100fe400078e0097 */
        /* <DEDUP_REMOVED lines=73> */
.L_x_166:
[----:B------:R-:W-:Y:S01]  /*4e80*/  ISETP.NE.AND P2, PT, RZ, UR41, PT ;  /* 0x00000029ff007c0c */ /* 0x000fe2000bf45270 */
[----:B------:R-:W-:-:S04]  /*4e90*/  UISETP.NE.AND UP0, UPT, UR52, 0x1, UPT ;  /* 0x000000013400788c */ /* 0x000fc8000bf05270 */
[----:B------:R-:W-:-:S04]  /*4ea0*/  USEL UR42, URZ, 0x1, UP0 ;  /* 0x000000013f2a7887 */ /* 0x000fc80008000000 */
[----:B------:R-:W-:-:S04]  /*4eb0*/  ULOP3.LUT UR42, UR53, UR42, URZ, 0x3c, !UPT ;  /* 0x0000002a352a7292 */ /* 0x000fc8000f8e3c3f */
[----:B------:R-:W-:Y:S08]  /*4ec0*/  @P2 BRA `(.L_x_157) ;  /* 0x0000000000442947 */ /* 0x000ff00003800000 */
[----:B------:R-:W-:Y:S05]  /*4ed0*/  @!P0 BRA `(.L_x_158) ;  /* 0x0000000000048947 */ /* 0x000fea0003800000 */
[----:B------:R-:W-:Y:S01]  /*4ee0*/  BPT.TRAP 0x1 ;  /* 0x000000040000795c */ /* 0x000fe20000300000 */
.L_x_158:
[----:B------:R-:W0:Y:S01]  /*4ef0*/  S2UR UR10, SR_CgaCtaId ;  /* 0x00000000000a79c3 */ /* 0x000e220000008800 */
[----:B------:R-:W-:Y:S01]  /*4f00*/  UIADD3 UR6, UR52, 0x1, URZ ;  /* 0x0000000134067890 */ /* 0x000fe2000fffe03f */
[----:B------:R-:W-:Y:S01]  /*4f10*/  IMAD.U32 R2, RZ, RZ, UR42 ;  /* 0x0000002aff027e24 */ /* 0x000fe2000f8e00ff */
[----:B------:R-:W-:Y:S02]  /*4f20*/  UMOV UR7, 0x400 ;  /* 0x0000040000077882 */ /* 0x000fe40000000000 */
[----:B------:R-:W-:Y:S02]  /*4f30*/  UISETP.NE.AND UP0, UPT, UR6, 0x2, UPT ;  /* 0x000000020600788c */ /* 0x000fe4000bf05270 */
[----:B------:R-:W-:Y:S02]  /*4f40*/  SHF.L.U32 R2, R2, 0x1f, RZ ;  /* 0x0000001f02027819 */ /* 0x000fe400000006ff */
[----:B------:R-:W-:Y:S02]  /*4f50*/  USEL UR6, UR6, URZ, UP0 ;  /* 0x0000003f06067287 */ /* 0x000fe40008000000 */
[----:B0-----:R-:W-:-:S04]  /*4f60*/  ULEA UR7, UR10, UR7, 0x18 ;  /* 0x000000070a077291 */ /* 0x001fc8000f8ec03f */
[----:B------:R-:W-:-:S09]  /*4f70*/  ULEA UR6, UR6, UR7, 0x3 ;  /* 0x0000000706067291 */ /* 0x000fd2000f8e183f */
[----:B------:R0:W1:Y:S01]  /*4f80*/  SYNCS.PHASECHK.TRANS64.TRYWAIT P1, [UR6+0x38830], R2 ;  /* 0x03883002ff0075a7 */ /* 0x0000620008020146 */
[----:B------:R-:W-:Y:S05]  /*4f90*/  @!P0 BRA `(.L_x_159) ;  /* 0x0000000000048947 */ /* 0x000fea0003800000 */
[----:B------:R-:W-:Y:S01]  /*4fa0*/  BPT.TRAP 0x1 ;  /* 0x000000040000795c */ /* 0x000fe20000300000 */
.L_x_159:
[----:B-1----:R-:W-:Y:S05]  /*4fb0*/  @P1 BRA `(.L_x_157) ;  /* 0x0000000000081947 */ /* 0x002fea0003800000 */
[----:B------:R-:W1:Y:S02]  /*4fc0*/  SYNCS.PHASECHK.TRANS64.TRYWAIT P1, [UR6+0x38830], R2 ;  /* 0x03883002ff0075a7 */ /* 0x000e640008020146 */
[----:B-1----:R-:W-:Y:S05]  /*4fd0*/  @!P1 BRA `(.L_x_160) ;  /* 0x000000d000249947 */ /* 0x002fea0003800000 */
.L_x_157:
        /* <DEDUP_REMOVED lines=50> */
.L_x_162:
[----:B------:R-:W0:Y:S01]  /*5300*/  S2UR UR7, SR_CgaCtaId ;  /* 0x00000000000779c3 */ /* 0x000e220000008800 */
[----:B------:R-:W-:Y:S01]  /*5310*/  UMOV UR6, 0x400 ;  /* 0x0000040000067882 */ /* 0x000fe20000000000 */
[----:B------:R-:W-:-:S05]  /*5320*/  IMAD.U32 R2, RZ, RZ, UR53 ;  /* 0x00000035ff027e24 */ /* 0x000fca000f8e00ff */
[----:B------:R-:W-:Y:S01]  /*5330*/  SHF.L.U32 R2, R2, 0x1f, RZ ;  /* 0x0000001f02027819 */ /* 0x000fe200000006ff */
[----:B0-----:R-:W-:-:S04]  /*5340*/  ULEA UR6, UR7, UR6, 0x18 ;  /* 0x0000000607067291 */ /* 0x001fc8000f8ec03f */
[----:B------:R-:W-:-:S09]  /*5350*/  ULEA UR6, UR52, UR6, 0x3 ;  /* 0x0000000634067291 */ /* 0x000fd2000f8e183f */
[----:B------:R0:W1:Y:S01]  /*5360*/  SYNCS.PHASECHK.TRANS64.TRYWAIT P1, [UR6+0x38850], R2 ;  /* 0x03885002ff0075a7 */ /* 0x0000620008020146 */
[----:B------:R-:W-:Y:S05]  /*5370*/  @!P0 BRA `(.L_x_163) ;  /* 0x0000000000048947 */ /* 0x000fea0003800000 */
[----:B------:R-:W-:Y:S01]  /*5380*/  BPT.TRAP 0x1 ;  /* 0x000000040000795c */ /* 0x000fe20000300000 */
.L_x_163:
[----:B-1----:R-:W-:Y:S05]  /*5390*/  @P1 BRA `(.L_x_161) ;  /* 0x0000000000081947 */ /* 0x002fea0003800000 */
[----:B------:R-:W1:Y:S02]  /*53a0*/  SYNCS.PHASECHK.TRANS64.TRYWAIT P1, [UR6+0x38850], R2 ;  /* 0x03885002ff0075a7 */ /* 0x000e640008020146 */
[----:B-1----:R-:W-:Y:S05]  /*53b0*/  @!P1 BRA `(.L_x_164) ;  /* 0x000000cc00449947 */ /* 0x002fea0003800000 */
.L_x_161:
[----:B------:R-:W2:Y:S01]  /*53c0*/  S2UR UR6, SR_CgaCtaId ;  /* 0x00000000000679c3 */ /* 0x000ea20000008800 */
[----:B01----:R-:W-:Y:S01]  /*53d0*/  MOV R2, 0x400 ;  /* 0x0000040000027802 */ /* 0x003fe20000000f00 */
[----:B------:R-:W-:Y:S01]  /*53e0*/  WARPGROUP.ARRIVE ;  /* 0x00000000000079c5 */ /* 0x000fe20000000000 */
[----:B------:R-:W-:Y:S01]  /*53f0*/  UMOV UR7, 0x40000040 ;  /* 0x4000004000077882 */ /* 0x000fe20000000000 */
[C---:B------:R-:W-:Y:S01]  /*5400*/  FMUL.FTZ R9, R0.reuse, R152 ;  /* 0x0000009800097220 */ /* 0x040fe20000410000 */
[C---:B------:R-:W-:Y:S01]  /*5410*/  FMUL.FTZ R8, R0.reuse, R153 ;  /* 0x0000009900087220 */ /* 0x040fe20000410000 */
[C---:B------:R-:W-:Y:S01]  /*5420*/  FMUL.FTZ R11, R0.reuse, R154 ;  /* 0x0000009a000b7220 */ /* 0x040fe20000410000 */
[C---:B------:R-:W-:Y:S01]  /*5430*/  FMUL.FTZ R10, R0.reuse, R155 ;  /* 0x0000009b000a7220 */ /* 0x040fe20000410000 */
[C---:B------:R-:W-:Y:S01]  /*5440*/  FMUL.FTZ R12, R0.reuse, R156 ;  /* 0x0000009c000c7220 */ /* 0x040fe20000410000 */
[C---:B------:R-:W-:Y:S01]  /*5450*/  FMUL.FTZ R14, R0.reuse, R158 ;  /* 0x0000009e000e7220 */ /* 0x040fe20000410000 */
        /* <DEDUP_REMOVED lines=9> */
[C---:B------:R-:W-:Y:S01]  /*54f0*/  FMUL.FTZ R179, R0.reuse, R189 ;  /* 0x000000bd00b37220 */ /* 0x040fe20000410000 */
[C---:B------:R-:W-:Y:S01]  /*5500*/  FMUL.FTZ R155, R0.reuse, R165 ;  /* 0x000000a5009b7220 */ /* 0x040fe20000410000 */
[C---:B------:R-:W-:Y:S01]  /*5510*/  FMUL.FTZ R165, R0.reuse, R175 ;  /* 0x000000af00a57220 */ /* 0x040fe20000410000 */
[C---:B------:R-:W-:Y:S01]  /*5520*/  FMUL.FTZ R153, R0.reuse, R163 ;  /* 0x000000a300997220 */ /* 0x040fe20000410000 */
[----:B------:R-:W-:Y:S01]  /*5530*/  FMUL.FTZ R175, R0, R185 ;  /* 0x000000b900af7220 */ /* 0x000fe20000410000 */
[----:B--2---:R-:W-:-:S02]  /*5540*/  IMAD.U32 R3, RZ, RZ, UR6 ;  /* 0x00000006ff037e24 */ /* 0x004fc4000f8e00ff */
[C---:B------:R-:W-:Y:S01]  /*5550*/  FMUL.FTZ R154, R0.reuse, R164 ;  /* 0x000000a4009a7220 */ /* 0x040fe20000410000 */
[----:B------:R-:W2:Y:S01]  /*5560*/  MUFU.TANH R11, R11 ;  /* 0x0000000b000b7308 */ /* 0x000ea20000002400 */
[----:B0-----:R-:W-:Y:S01]  /*5570*/  FMNMX.FTZ R189, R9, R4, !PT ;  /* 0x0000000409bd7209 */ /* 0x001fe20007810000 */
[C---:B------:R-:W-:Y:S01]  /*5580*/  FMUL.FTZ R185, R0.reuse, R195 ;  /* 0x000000c300b97220 */ /* 0x040fe20000410000 */
[----:B------:R-:W-:Y:S01]  /*5590*/  LEA R2, R3, R2, 0x18 ;  /* 0x0000000203027211 */ /* 0x000fe200078ec0ff */
[C---:B------:R-:W-:Y:S01]  /*55a0*/  FMUL.FTZ R156, R0.reuse, R166 ;  /* 0x000000a6009c7220 */ /* 0x040fe20000410000 */
[C---:B------:R-:W-:Y:S01]  /*55b0*/  FMUL.FTZ R166, R0.reuse, R176 ;  /* 0x000000b000a67220 */ /* 0x040fe20000410000 */
[----:B------:R-:W-:Y:S01]  /*55c0*/  FMUL.FTZ R176, R0, R186 ;  /* 0x000000ba00b07220 */ /* 0x000fe20000410000 */
[----:B------:R-:W-:Y:S01]  /*55d0*/  R2UR UR6, R2 ;  /* 0x00000000020672ca */ /* 0x000fe200000e0000 */
        /* <DEDUP_REMOVED lines=12> */
[----:B------:R-:W-:Y:S01]  /*56a0*/  UIADD3 UR6, UR6, 0x400, URZ ;  /* 0x0000040006067890 */ /* 0x000fe2000fffe03f */
[C---:B------:R-:W-:Y:S01]  /*56b0*/  FMUL.FTZ R171, R0.reuse, R181 ;  /* 0x000000b500ab7220 */ /* 0x040fe20000410000 */
[C---:B------:R-:W-:Y:S01]  /*56c0*/  FMUL.FTZ R162, R0.reuse, R172 ;  /* 0x000000ac00a27220 */ /* 0x040fe20000410000 */
[----:B------:R-:W-:Y:S01]  /*56d0*/  FMUL.FTZ R181, R0, R191 ;  /* 0x000000bf00b57220 */ /* 0x000fe20000410000 */
[----:B------:R-:W-:Y:S01]  /*56e0*/  USHF.R.U32.HI UR6, URZ, 0x4, UR6 ;  /* 0x000000043f067899 */ /* 0x000fe20008011606 */
[----:B------:R-:W2:Y:S01]  /*56f0*/  MUFU.TANH R14, R14 ;  /* 0x0000000e000e7308 */ /* 0x000ea20000002400 */
[----:B0-----:R-:W-:Y:S01]  /*5700*/  FMNMX.FTZ R189, R10, R189, !PT ;  /* 0x000000bd0abd7209 */ /* 0x001fe20007810000 */
[C---:B------:R-:W-:Y:S01]  /*5710*/  FMUL.FTZ R191, R0.reuse, R200 ;  /* 0x000000c800bf7220 */ /* 0x040fe20000410000 */
[----:B------:R-:W-:Y:S01]  /*5720*/  ULOP3.LUT UR6, UR6, 0x3fff, URZ, 0xc0, !UPT ;  /* 0x00003fff06067892 */ /* 0x000fe2000f8ec03f */
[C---:B------:R-:W-:Y:S01]  /*5730*/  FMUL.FTZ R164, R0.reuse, R174 ;  /* 0x000000ae00a47220 */ /* 0x040fe20000410000 */
[C---:B------:R-:W-:Y:S01]  /*5740*/  FMUL.FTZ R163, R0.reuse, R173 ;  /* 0x000000ad00a37220 */ /* 0x040fe20000410000 */
[----:B------:R-:W-:Y:S01]  /*5750*/  FMUL.FTZ R167, R0, R177 ;  /* 0x000000b100a77220 */ /* 0x000fe20000410000 */
[----:B------:R-:W-:Y:S01]  /*5760*/  ULOP3.LUT UR6, UR6, 0x10000, URZ, 0xfc, !UPT ;  /* 0x0001000006067892 */ /* 0x000fe2000f8efc3f */
[----:B------:R-:W0:Y:S01]  /*5770*/  MUFU.TANH R13, R13 ;  /* 0x0000000d000d7308 */ /* 0x000e220000002400 */
[----:B-1----:R-:W-:Y:S01]  /*5780*/  FMNMX.FTZ R196, R12, R195, !PT ;  /* 0x000000c30cc47209 */ /* 0x002fe20007810000 */
[C---:B------:R-:W-:Y:S01]  /*5790*/  FMUL.FTZ R173, R0.reuse, R183 ;  /* 0x000000b700ad7220 */ /* 0x040fe20000410000 */
[----:B------:R-:W-:Y:S01]  /*57a0*/  ULEA UR10, UR52, UR6, 0xb ;  /* 0x00000006340a7291 */ /* 0x000fe2000f8e583f */
[C---:B------:R-:W-:Y:S01]  /*57b0*/  FMUL.FTZ R170, R0.reuse, R180 ;  /* 0x000000b400aa7220 */ /* 0x040fe20000410000 */
[C---:B------:R-:W-:Y:S01]  /*57c0*/  FMUL.FTZ R183, R0.reuse, R193 ;  /* 0x000000c100b77220 */ /* 0x040fe20000410000 */
[C---:B------:R-:W-:Y:S01]  /*57d0*/  FMUL.FTZ R193, R0.reuse, R202 ;  /* 0x000000ca00c17220 */ /* 0x040fe20000410000 */
[----:B------:R-:W-:Y:S01]  /*57e0*/  FMUL.FTZ R172, R0, R182 ;  /* 0x000000b600ac7220 */ /* 0x000fe20000410000 */
[----:B------:R-:W1:Y:S01]  /*57f0*/  MUFU.TANH R15, R15 ;  /* 0x0000000f000f7308 */ /* 0x000e620000002400 */
[----:B--2---:R-:W-:Y:S01]  /*5800*/  FMNMX.FTZ R198, R14, R189, !PT ;  /* 0x000000bd0ec67209 */ /* 0x004fe20007810000 */
[----:B------:R-:W-:Y:S01]  /*5810*/  UMOV UR6, UR10 ;  /* 0x0000000a00067c82 */ /* 0x000fe20008000000 */
[C---:B------:R-:W-:Y:S01]  /*5820*/  FMUL.FTZ R174, R0.reuse, R184 ;  /* 0x000000b800ae7220 */ /* 0x040fe20000410000 */
[----:B------:R-:W-:Y:S01]  /*5830*/  QGMMA.64x256x32.F32.E4M3.E4M3 R24, R228, gdesc[UR4], R24, gsb0 ;  /* 0x03e00004e4187df3 */ /* 0x000fe20008000818 */
[----:B------:R-:W-:Y:S01]  /*5840*/  UIADD3 UR6, UR10, 0x2, URZ ;  /* 0x000000020a067890 */ /* 0x000fe2000fffe03f */
[C---:B------:R-:W-:Y:S01]  /*5850*/  FMUL.FTZ R177, R0.reuse, R187 ;  /* 0x000000bb00b17220 */ /* 0x040fe20000410000 */
[----:B------:R-:W-:Y:S01]  /*5860*/  UMOV UR7, 0x40000040 ;  /* 0x4000004000077882 */ /* 0x000fe20000000000 */
        /* <DEDUP_REMOVED lines=15> */
[----:B------:R-:W-:Y:S01]  /*5960*/  FMUL.FTZ R203, R0, R211 ;  /* 0x000000d300cb7220 */ /* 0x000fe20000410000 */
[----:B------:R-:W1:Y:S01]  /*5970*/  MUFU.TANH R21, R21 ;  /* 0x0000001500157308 */ /* 0x000e620000002400 */
[----:B--2---:R-:W-:Y:S01]  /*5980*/  FMNMX.FTZ R198, R20, R189, !PT ;  /* 0x000000bd14c67209 */ /* 0x004fe20007810000 */
[C---:B------:R-:W-:Y:S01]  /*5990*/  FMUL.FTZ R205, R0.reuse, R213 ;  /* 0x000000d500cd7220 */ /* 0x040fe20000410000 */
[----:B------:R-:W-:-:S05]  /*59a0*/  FMUL.FTZ R207, R0, R215 ;  /* 0x000000d700cf7220 */ /* 0x000fca0000410000 */
        /* <DEDUP_REMOVED lines=65> */
[----:B0-----:R-:W-:Y:S01]  /*5dc0*/  FMNMX.FTZ R195, R181, R206, !PT ;  /* 0x000000ceb5c37209 */ /* 0x001fe20007810000 */
        /* <DEDUP_REMOVED lines=14> */
[----:B0-----:R-:W-:Y:S02]  /*5eb0*/  LOP3.LUT P1, RZ, R231, 0x7f, RZ, 0xc0, !PT ;  /* 0x0000007fe7ff7812 */ /* 0x001fe4000782c0ff */
[----:B------:R-:W-:-:S03]  /*5ec0*/  SHF.R.U32.HI R231, RZ, 0x7, R231 ;  /* 0x00000007ffe77819 */ /* 0x000fc600000116e7 */
[----:B------:R-:W0:Y:S01]  /*5ed0*/  MUFU.TANH R188, R188 ;  /* 0x000000bc00bc7308 */ /* 0x000e220000002400 */
[----:B--2---:R-:W-:-:S07]  /*5ee0*/  FMNMX.FTZ R195, R185, R208, !PT ;  /* 0x000000d0b9c37209 */ /* 0x004fce0007810000 */
[----:B------:R-:W1:Y:S01]  /*5ef0*/  MUFU.TANH R191, R191 ;  /* 0x000000bf00bf7308 */ /* 0x000e620000002400 */
[----:B---3--:R-:W-:-:S07]  /*5f00*/  FMNMX.FTZ R206, R187, R206, !PT ;  /* 0x000000cebbce7209 */ /* 0x008fce0007810000 */
        /* <DEDUP_REMOVED lines=32> */
[----:B0-----:R-:W-:-:S05]  /*6110*/  FMNMX.FTZ R208, R205, R208, !PT ;  /* 0x000000d0cdd07209 */ /* 0x001fca0007810000 */
[----:B------:R-:W0:Y:S01]  /*6120*/  SHFL.BFLY PT, R189, R208, 0x2, 0x1f ;  /* 0x0c401f00d0bd7f89 */ /* 0x000e2200000e0000 */
[----:B-1----:R-:W-:-:S04]  /*6130*/  FMNMX.FTZ R210, R206, R195, !PT ;  /* 0x000000c3ced27209 */ /* 0x002fc80007810000 */
[----:B--2---:R-:W-:-:S05]  /*6140*/  FMNMX.FTZ R210, R207, R210, !PT ;  /* 0x000000d2cfd27209 */ /* 0x004fca0007810000 */
[----:B------:R-:W1:Y:S01]  /*6150*/  SHFL.BFLY PT, R195, R210, 0x2, 0x1f ;  /* 0x0c401f00d2c37f89 */ /* 0x000e6200000e0000 */
[----:B0-----:R-:W-:-:S05]  /*6160*/  FMNMX.FTZ R209, R208, R189, !PT ;  /* 0x000000bdd0d17209 */ /* 0x001fca0007810000 */
[----:B------:R-:W0:Y:S01]  /*6170*/  SHFL.BFLY PT, R212, R209, 0x1, 0x1f ;  /* 0x0c201f00d1d47f89 */ /* 0x000e2200000e0000 */
[----:B-1----:R-:W-:-:S05]  /*6180*/  FMNMX.FTZ R211, R210, R195, !PT ;  /* 0x000000c3d2d37209 */ /* 0x002fca0007810000 */
[----:B------:R-:W1:Y:S01]  /*6190*/  SHFL.BFLY PT, R214, R211, 0x1, 0x1f ;  /* 0x0c201f00d3d67f89 */ /* 0x000e6200000e0000 */
[----:B0-----:R-:W-:-:S05]  /*61a0*/  FMNMX.FTZ R189, R209, R212, !PT ;  /* 0x000000d4d1bd7209 */ /* 0x001fca0007810000 */
[----:B------:R-:W-:Y:S01]  /*61b0*/  FADD.FTZ R4, -R189, R4 ;  /* 0x00000004bd047221 */ /* 0x000fe20000010100 */
[----:B-1----:R-:W-:Y:S01]  /*61c0*/  FMNMX.FTZ R195, R211, R214, !PT ;  /* 0x000000d6d3c37209 */ /* 0x002fe20007810000 */
[----:B------:R-:W-:Y:S01]  /*61d0*/  IMAD.U32 R211, RZ, RZ, UR51 ;  /* 0x00000033ffd37e24 */ /* 0x000fe2000f8e00ff */
[----:B------:R-:W-:Y:S02]  /*61e0*/  WARPGROUP.DEPBAR.LE gsb0, 0x0 ;  /* 0x00008000000079c5 */ /* 0x000fe40000010000 */
[----:B------:R-:W-:-:S06]  /*61f0*/  WARPGROUP.ARRIVE ;  /* 0x00000000000079c5 */ /* 0x000fcc0000000000 */
[----:B------:R-:W-:Y:S01]  /*6200*/  QGMMA.64x256x32.F32.E4M3.E4M3 R24, R220, gdesc[UR4], R24, gsb0 ;  /* 0x03e00004dc187df3 */ /* 0x000fe20008000818 */
[----:B------:R-:W-:Y:S01]  /*6210*/  UIADD3 UR6, UR10, 0x6, URZ ;  /* 0x000000060a067890 */ /* 0x000fe2000fffe03f */
[----:B------:R-:W-:Y:S01]  /*6220*/  UMOV UR7, 0x40000040 ;  /* 0x4000004000077882 */ /* 0x000fe20000000000 */
[----:B------:R-:W-:Y:S02]  /*6230*/  WARPGROUP.DEPBAR.LE gsb0, 0x0 ;  /* 0x00008000000079c5 */ /* 0x000fe40000010000 */
[----:B------:R-:W-:-:S15]  /*6240*/  WARPGROUP.ARRIVE ;  /* 0x00000000000079c5 */ /* 0x000fde0000000000 */
[----:B------:R-:W-:-:S08]  /*6250*/  NOP ;  /* 0x0000000000007918 */ /* 0x000fd00000000000 */
        /* <DEDUP_REMOVED lines=14> */
[--C-:B0-----:R-:W-:Y:S01]  /*6340*/  FFMA.FTZ R210, R204, UR6, -R208.reuse ;  /* 0x00000006ccd27c23 */ /* 0x101fe200080108d0 */
        /* <DEDUP_REMOVED lines=25> */
[----:B------:R-:W-:Y:S01]  /*64e0*/  IMAD.U32 R208, RZ, RZ, UR6 ;  /* 0x00000006ffd07e24 */ /* 0x000fe2000f8e00ff */
[----:B------:R-:W0:Y:S03]  /*64f0*/  MUFU.EX2 R9, R9 ;  /* 0x0000000900097308 */ /* 0x000e260000000800 */
[----:B------:R-:W-:-:S01]  /*6500*/  FFMA.FTZ R209, R195, R208, -8 ;  /* 0xc1000000c3d17423 */ /* 0x000fc200000100d0 */
[----:B------:R-:W-:-:S03]  /*6510*/  @!P1 IMAD R208, R211, 0x8, R2 ;  /* 0x00000008d3d09824 */ /* 0x000fc600078e0202 */
[--C-:B------:R-:W-:Y:S01]  /*6520*/  FFMA.FTZ R11, R11, UR6, -R209.reuse ;  /* 0x000000060b0b7c23 */ /* 0x100fe200080108d1 */
[----:B------:R-:W-:-:S01]  /*6530*/  FFMA.FTZ R10, R10, UR6, -R209 ;  /* 0x000000060a0a7c23 */ /* 0x000fc200080108d1 */
[----:B------:R-:W-:Y:S01]  /*6540*/  MUFU.EX2 R4, R4 ;  /* 0x0000000400047308 */ /* 0x000fe20000000800 */
[----:B------:R-:W-:-:S01]  /*6550*/  FFMA.FTZ R14, R14, UR6, -R209 ;  /* 0x000000060e0e7c23 */ /* 0x000fc200080108d1 */
[--C-:B------:R-:W-:Y:S01]  /*6560*/  FFMA.FTZ R15, R15, UR6, -R209.reuse ;  /* 0x000000060f0f7c23 */ /* 0x100fe200080108d1 */
[----:B------:R-:W-:-:S01]  /*6570*/  FFMA.FTZ R152, R152, UR6, -R209 ;  /* 0x0000000698987c23 */ /* 0x000fc200080108d1 */
[----:B------:R-:W-:Y:S02]  /*6580*/  @!P1 VIADD R208, R208, 0x38840 ;  /* 0x00038840d0d09836 */ /* 0x000fe40000000000 */
[----:B------:R-:W-:-:S01]  /*6590*/  FFMA.FTZ R153, R153, UR6, -R209 ;  /* 0x0000000699997c23 */ /* 0x000fc200080108d1 */
[--C-:B------:R-:W-:Y:S01]  /*65a0*/  FFMA.FTZ R156, R156, UR6, -R209.reuse ;  /* 0x000000069c9c7c23 */ /* 0x100fe200080108d1 */
[----:B------:R-:W-:-:S01]  /*65b0*/  FFMA.FTZ R157, R157, UR6, -R209 ;  /* 0x000000069d9d7c23 */ /* 0x000fc200080108d1 */
[----:B------:R-:W1:Y:S01]  /*65c0*/  MUFU.EX2 R11, R11 ;  /* 0x0000000b000b7308 */ /* 0x000e620000000800 */
[----:B0-----:R-:W-:-:S01]  /*65d0*/  FFMA.FTZ R5, R6, R5, R9 ;  /* 0x0000000506057223 */ /* 0x001fc20000010009 */
[--C-:B------:R-:W-:Y:S01]  /*65e0*/  FFMA.FTZ R211, R173, UR6, -R209.reuse ;  /* 0x00000006add37c23 */ /* 0x100fe200080108d1 */
        /* <DEDUP_REMOVED lines=11> */
[--C-:B------:R-:W-:Y:S01]  /*66a0*/  FFMA.FTZ R184, R184, UR6, -R209.reuse ;  /* 0x00000006b8b87c23 */ /* 0x100fe200080108d1 */
        /* <DEDUP_REMOVED lines=9> */
[----:B------:R-:W-:Y:S01]  /*6740*/  MUFU.EX2 R12, R12 ;  /* 0x0000000c000c7308 */ /* 0x000fe20000000800 */
[----:B0-----:R-:W-:-:S01]  /*6750*/  FADD.FTZ R5, R8, R5 ;  /* 0x0000000508057221 */ /* 0x001fc20000010000 */
[--C-:B------:R-:W-:Y:S01]  /*6760*/  FFMA.FTZ R202, R202, UR6, -R209.reuse ;  /* 0x00000006caca7c23 */ /* 0x100fe200080108d1 */
[----:B------:R-:W-:-:S01]  /*6770*/  FFMA.FTZ R203, R203, UR6, -R209 ;  /* 0x00000006cbcb7c23 */ /* 0x000fc200080108d1 */
[--C-:B------:R-:W-:Y:S01]  /*6780*/  FFMA.FTZ R206, R206, UR6, -R209.reuse ;  /* 0x00000006cece7c23 */ /* 0x100fe200080108d1 */
[----:B------:R-:W-:-:S03]  /*6790*/  FFMA.FTZ R207, R207, UR6, -R209 ;  /* 0x00000006cfcf7c23 */ /* 0x000fc600080108d1 */
[----:B------:R-:W0:Y:S01]  /*67a0*/  MUFU.EX2 R14, R14 ;  /* 0x0000000e000e7308 */ /* 0x000e220000000800 */
[----:B--2---:R-:W-:-:S07]  /*67b0*/  FADD.FTZ R7, R10, R7 ;  /* 0x000000070a077221 */ /* 0x004fce0000010000 */
[----:B------:R-:W-:Y:S08]  /*67c0*/  MUFU.EX2 R13, R13 ;  /* 0x0000000d000d7308 */ /* 0x000ff00000000800 */
[----:B------:R-:W1:Y:S08]  /*67d0*/  MUFU.EX2 R15, R15 ;  /* 0x0000000f000f7308 */ /* 0x000e700000000800 */
[----:B------:R-:W-:Y:S08]  /*67e0*/  MUFU.EX2 R20, R20 ;  /* 0x0000001400147308 */ /* 0x000ff00000000800 */
[----:B------:R2:W-:Y:S08]  /*67f0*/  MUFU.EX2 R205, R210 ;  /* 0x000000d200cd7308 */ /* 0x0005f00000000800 */
[----:B------:R-:W3:Y:S01]  /*6800*/  MUFU.EX2 R152, R152 ;  /* 0x0000009800987308 */ /* 0x000ee20000000800 */
[----:B--2---:R-:W-:-:S01]  /*6810*/  FFMA.FTZ R210, R172, UR6, -R209 ;  /* 0x00000006acd27c23 */ /* 0x004fc200080108d1 */
[----:B------:R-:W-:-:S02]  /*6820*/  @!P1 PRMT R172, RZ, 0x654, R208 ;  /* 0x00000654ffac9816 */ /* 0x000fc400000000d0 */
[----:B------:R-:W-:-:S04]  /*6830*/  IADD3 R208, -R231, 0xb, RZ ;  /* 0x0000000be7d07810 */ /* 0x000fc80007ffe1ff */
[----:B------:R-:W-:Y:S08]  /*6840*/  MUFU.EX2 R21, R21 ;  /* 0x0000001500157308 */ /* 0x000ff00000000800 */
[----:B------:R-:W2:Y:S08]  /*6850*/  MUFU.EX2 R153, R153 ;  /* 0x0000009900997308 */ /* 0x000eb00000000800 */
[----:B------:R-:W-:Y:S08]  /*6860*/  MUFU.EX2 R154, R154 ;  /* 0x0000009a009a7308 */ /* 0x000ff00000000800 */
[----:B------:R-:W4:Y:S08]  /*6870*/  MUFU.EX2 R156, R156 ;  /* 0x0000009c009c7308 */ /* 0x000f300000000800 */
[----:B------:R0:W-:Y:S08]  /*6880*/  MUFU.EX2 R173, R210 ;  /* 0x000000d200ad7308 */ /* 0x0001f00000000800 */
[----:B------:R-:W-:Y:S01]  /*6890*/  MUFU.EX2 R155, R155 ;  /* 0x0000009b009b7308 */ /* 0x000fe20000000800 */
[----:B0-----:R-:W-:-:S04]  /*68a0*/  FADD.FTZ R210, R14, R7 ;  /* 0x000000070ed27221 */ /* 0x001fc80000010000 */
[----:B-1----:R-:W-:-:S03]  /*68b0*/  FADD.FTZ R7, R15, R210 ;  /* 0x000000d20f077221 */ /* 0x002fc60000010000 */
[----:B------:R-:W0:Y:S01]  /*68c0*/  MUFU.EX2 R157, R157 ;  /* 0x0000009d009d7308 */ /* 0x000e220000000800 */
[----:B---3--:R-:W-:-:S04]  /*68d0*/  FADD.FTZ R210, R152, R7 ;  /* 0x0000000798d27221 */ /* 0x008fc80000010000 */
[----:B--2---:R-:W-:-:S03]  /*68e0*/  FADD.FTZ R7, R153, R210 ;  /* 0x000000d299077221 */ /* 0x004fc60000010000 */
[----:B------:R-:W-:Y:S01]  /*68f0*/  MUFU.EX2 R158, R158 ;  /* 0x0000009e009e7308 */ /* 0x000fe20000000800 */
[----:B----4-:R-:W-:-:S07]  /*6900*/  FADD.FTZ R210, R156, R7 ;  /* 0x000000079cd27221 */ /* 0x010fce0000010000 */
[----:B------:R-:W1:Y:S01]  /*6910*/  MUFU.EX2 R160, R160 ;  /* 0x000000a000a07308 */ /* 0x000e620000000800 */
[----:B0-----:R-:W-:-:S07]  /*6920*/  FADD.FTZ R7, R157, R210 ;  /* 0x000000d29d077221 */ /* 0x001fce0000010000 */
[----:B------:R-:W-:Y:S08]  /*6930*/  MUFU.EX2 R159, R159 ;  /* 0x0000009f009f7308 */ /* 0x000ff00000000800 */
[----:B------:R-:W0:Y:S01]  /*6940*/  MUFU.EX2 R161, R161 ;  /* 0x000000a100a17308 */ /* 0x000e220000000800 */
[----:B-1----:R-:W-:-:S07]  /*6950*/  FADD.FTZ R210, R160, R7 ;  /* 0x00000007a0d27221 */ /* 0x002fce0000010000 */
[----:B------:R-:W-:Y:S08]  /*6960*/  MUFU.EX2 R162, R162 ;  /* 0x000000a200a27308 */ /* 0x000ff00000000800 */
[----:B------:R-:W1:Y:S01]  /*6970*/  MUFU.EX2 R164, R164 ;  /* 0x000000a400a47308 */ /* 0x000e620000000800 */
[----:B0-----:R-:W-:-:S07]  /*6980*/  FADD.FTZ R7, R161, R210 ;  /* 0x000000d2a1077221 */ /* 0x001fce0000010000 */
[----:B------:R-:W-:Y:S08]  /*6990*/  MUFU.EX2 R163, R163 ;  /* 0x000000a300a37308 */ /* 0x000ff00000000800 */
[----:B------:R-:W0:Y:S01]  /*69a0*/  MUFU.EX2 R165, R165 ;  /* 0x000000a500a57308 */ /* 0x000e220000000800 */
[----:B-1----:R-:W-:-:S07]  /*69b0*/  FADD.FTZ R210, R164, R7 ;  /* 0x00000007a4d27221 */ /* 0x002fce0000010000 */
[----:B------:R-:W-:Y:S08]  /*69c0*/  MUFU.EX2 R166, R166 ;  /* 0x000000a600a67308 */ /* 0x000ff00000000800 */
[----:B------:R-:W1:Y:S01]  /*69d0*/  MUFU.EX2 R168, R168 ;  /* 0x000000a800a87308 */ /* 0x000e620000000800 */
[----:B------:R-:W-:Y:S02]  /*69e0*/  WARPGROUP.DEPBAR.LE gsb0, 0x0 ;  /* 0x00008000000079c5 */ /* 0x000fe40000010000 */
[----:B------:R2:W-:Y:S06]  /*69f0*/  BAR.ARV R208, 0x100 ;  /* 0x000400d00000751d */ /* 0x0005ec0000002000 */
[----:B------:R-:W-:Y:S01]  /*6a00*/  MUFU.EX2 R167, R167 ;  /* 0x000000a700a77308 */ /* 0x000fe20000000800 */
[----:B------:R3:W-:Y:S01]  /*6a10*/  @!P1 SYNCS.ARRIVE.TRANS64.RED.A1T0 RZ, [R172+URZ], RZ ;  /* 0x000000ffacff99a7 */ /* 0x0007e2000810043f */
[----:B--2---:R-:W-:-:S01]  /*6a20*/  FADD.FTZ R208, R12, R5 ;  /* 0x000000050cd07221 */ /* 0x004fc20000010000 */
[----:B0-----:R-:W-:-:S03]  /*6a30*/  FADD.FTZ R7, R165, R210 ;  /* 0x000000d2a5077221 */ /* 0x001fc60000010000 */
[----:B------:R-:W-:Y:S02]  /*6a40*/  FADD.FTZ R5, R13, R208 ;  /* 0x000000d00d057221 */ /* 0x000fe40000010000 */
[----:B------:R-:W0:Y:S01]  /*6a50*/  MUFU.EX2 R169, R169 ;  /* 0x000000a900a97308 */ /* 0x000e220000000800 */
[----:B-1----:R-:W-:-:S01]  /*6a60*/  FADD.FTZ R210, R168, R7 ;  /* 0x00000007a8d27221 */ /* 0x002fc20000010000 */
[----:B------:R-:W-:-:S04]  /*6a70*/  FADD.FTZ R208, R20, R5 ;  /* 0x0000000514d07221 */ /* 0x000fc80000010000 */
[----:B------:R-:W-:Y:S02]  /*6a80*/  FADD.FTZ R5, R21, R208 ;  /* 0x000000d015057221 */ /* 0x000fe40000010000 */
[----:B------:R-:W1:Y:S02]  /*6a90*/  MUFU.EX2 R170, R170 ;  /* 0x000000aa00aa7308 */ /* 0x000e640000000800 */
[----:B------:R-:W-:-:S04]  /*6aa0*/  FADD.FTZ R208, R154, R5 ;  /* 0x000000059ad07221 */ /* 0x000fc80000010000 */
[----:B------:R-:W-:Y:S02]  /*6ab0*/  FADD.FTZ R5, R155, R208 ;  /* 0x000000d09b057221 */ /* 0x000fe40000010000 */
[----:B------:R-:W2:Y:S01]  /*6ac0*/  MUFU.EX2 R171, R171 ;  /* 0x000000ab00ab7308 */ /* 0x000ea20000000800 */
[----:B0-----:R-:W-:-:S01]  /*6ad0*/  FADD.FTZ R210, R169, R210 ;  /* 0x000000d2a9d27221 */ /* 0x001fc20000010000 */
[----:B------:R-:W-:-:S04]  /*6ae0*/  FADD.FTZ R208, R158, R5 ;  /* 0x000000059ed07221 */ /* 0x000fc80000010000 */
[----:B------:R-:W-:Y:S02]  /*6af0*/  FADD.FTZ R5, R159, R208 ;  /* 0x000000d09f057221 */ /* 0x000fe40000010000 */
[----:B---3--:R-:W0:Y:S02]  /*6b00*/  MUFU.EX2 R172, R211 ;  /* 0x000000d300ac7308 */ /* 0x008e240000000800 */
[----:B------:R-:W-:-:S04]  /*6b10*/  FADD.FTZ R208, R162, R5 ;  /* 0x00000005a2d07221 */ /* 0x000fc80000010000 */
[----:B------:R-:W-:Y:S02]  /*6b20*/  FADD.FTZ R5, R163, R208 ;  /* 0x000000d0a3057221 */ /* 0x000fe40000010000 */
[----:B------:R-:W-:Y:S02]  /*6b30*/  MUFU.EX2 R174, R174 ;  /* 0x000000ae00ae7308 */ /* 0x000fe40000000800 */
[----:B------:R-:W-:-:S04]  /*6b40*/  FADD.FTZ R208, R166, R5 ;  /* 0x00000005a6d07221 */ /* 0x000fc80000010000 */
[----:B------:R-:W-:Y:S02]  /*6b50*/  FADD.FTZ R5, R167, R208 ;  /* 0x000000d0a7057221 */ /* 0x000fe40000010000 */
[----:B------:R-:W3:Y:S02]  /*6b60*/  MUFU.EX2 R176, R176 ;  /* 0x000000b000b07308 */ /* 0x000ee40000000800 */
[----:B-1----:R-:W-:-:S01]  /*6b70*/  FADD.FTZ R208, R170, R5 ;  /* 0x00000005aad07221 */ /* 0x002fc20000010000 */
[----:B------:R-:W-:-:S03]  /*6b80*/  FADD.FTZ R5, R173, R210 ;  /* 0x000000d2ad057221 */ /* 0x000fc60000010000 */
[----:B--2---:R-:W-:Y:S01]  /*6b90*/  FADD.FTZ R7, R171, R208 ;  /* 0x000000d0ab077221 */ /* 0x004fe20000010000 */
[----:B0-----:R-:W-:-:S01]  /*6ba0*/  FADD.FTZ R5, R172, R5 ;  /* 0x00000005ac057221 */ /* 0x001fc20000010000 */
[----:B------:R-:W-:Y:S08]  /*6bb0*/  MUFU.EX2 R175, R175 ;  /* 0x000000af00af7308 */ /* 0x000ff00000000800 */
[----:B------:R-:W0:Y:S01]  /*6bc0*/  MUFU.EX2 R177, R177 ;  /* 0x000000b100b17308 */ /* 0x000e220000000800 */
[----:B---3--:R-:W-:-:S07]  /*6bd0*/  FADD.FTZ R208, R176, R5 ;  /* 0x00000005b0d07221 */ /* 0x008fce0000010000 */
[----:B------:R-:W-:Y:S08]  /*6be0*/  MUFU.EX2 R178, R178 ;  /* 0x000000b200b27308 */ /* 0x000ff00000000800 */
[----:B------:R-:W1:Y:S08]  /*6bf0*/  MUFU.EX2 R180, R180 ;  /* 0x000000b400b47308 */ /* 0x000e700000000800 */
[----:B------:R-:W-:Y:S08]  /*6c00*/  MUFU.EX2 R179, R179 ;  /* 0x000000b300b37308 */ /* 0x000ff00000000800 */
[----:B------:R-:W2:Y:S08]  /*6c10*/  MUFU.EX2 R181, R181 ;  /* 0x000000b500b57308 */ /* 0x000eb00000000800 */
[----:B------:R-:W3:Y:S08]  /*6c20*/  MUFU.EX2 R182, R182 ;  /* 0x000000b600b67308 */ /* 0x000ef00000000800 */
[----:B------:R4:W-:Y:S08]  /*6c30*/  MUFU.EX2 R209, R190 ;  /* 0x000000be00d17308 */ /* 0x0009f00000000800 */
[----:B------:R-:W5:Y:S01]  /*6c40*/  MUFU.EX2 R184, R184 ;  /* 0x000000b800b87308 */ /* 0x000f620000000800 */
[----:B----4-:R-:W-:-:S01]  /*6c50*/  FADD.FTZ R190, R174, R7 ;  /* 0x00000007aebe7221 */ /* 0x010fc20000010000 */
[----:B0-----:R-:W-:-:S03]  /*6c60*/  FADD.FTZ R7, R177, R208 ;  /* 0x000000d0b1077221 */ /* 0x001fc60000010000 */
[----:B------:R-:W-:Y:S01]  /*6c70*/  FADD.FTZ R5, R175, R190 ;  /* 0x000000beaf057221 */ /* 0x000fe20000010000 */
[----:B-1----:R-:W-:-:S02]  /*6c80*/  FADD.FTZ R208, R180, R7 ;  /* 0x00000007b4d07221 */ /* 0x002fc40000010000 */
[----:B------:R-:W0:Y:S01]  /*6c90*/  MUFU.EX2 R183, R183 ;  /* 0x000000b700b77308 */ /* 0x000e220000000800 */
[----:B------:R-:W-:-:S01]  /*6ca0*/  FADD.FTZ R190, R178, R5 ;  /* 0x00000005b2be7221 */ /* 0x000fc20000010000 */
[----:B--2---:R-:W-:-:S03]  /*6cb0*/  FADD.FTZ R7, R181, R208 ;  /* 0x000000d0b5077221 */ /* 0x004fc60000010000 */
[----:B------:R-:W-:-:S03]  /*6cc0*/  FADD.FTZ R5, R179, R190 ;  /* 0x000000beb3057221 */ /* 0x000fc60000010000 */
[----:B------:R-:W1:Y:S01]  /*6cd0*/  MUFU.EX2 R185, R185 ;  /* 0x000000b900b97308 */ /* 0x000e620000000800 */
[----:B---3--:R-:W-:-:S01]  /*6ce0*/  FADD.FTZ R190, R182, R5 ;  /* 0x00000005b6be7221 */ /* 0x008fc20000010000 */
[----:B-----5:R-:W-:-:S06]  /*6cf0*/  FADD.FTZ R208, R184, R7 ;  /* 0x00000007b8d07221 */ /* 0x020fcc0000010000 */
[----:B------:R-:W2:Y:S01]  /*6d00*/  MUFU.EX2 R186, R186 ;  /* 0x000000ba00ba7308 */ /* 0x000ea20000000800 */
[----:B0-----:R-:W-:-:S07]  /*6d10*/  FADD.FTZ R5, R183, R190 ;  /* 0x000000beb7057221 */ /* 0x001fce0000010000 */
[----:B------:R-:W0:Y:S01]  /*6d20*/  MUFU.EX2 R188, R188 ;  /* 0x000000bc00bc7308 */ /* 0x000e220000000800 */
[----:B-1----:R-:W-:-:S07]  /*6d30*/  FADD.FTZ R7, R185, R208 ;  /* 0x000000d0b9077221 */ /* 0x002fce0000010000 */
[----:B------:R-:W1:Y:S01]  /*6d40*/  MUFU.EX2 R187, R187 ;  /* 0x000000bb00bb7308 */ /* 0x000e620000000800 */
[----:B--2---:R-:W-:-:S07]  /*6d50*/  FADD.FTZ R190, R186, R5 ;  /* 0x00000005babe7221 */ /* 0x004fce0000010000 */
[----:B------:R-:W2:Y:S01]  /*6d60*/  MUFU.EX2 R191, R191 ;  /* 0x000000bf00bf7308 */ /* 0x000ea20000000800 */
[----:B0-----:R-:W-:-:S04]  /*6d70*/  FADD.FTZ R208, R188, R7 ;  /* 0x00000007bcd07221 */ /* 0x001fc80000010000 */
[----:B------:R-:W-:-:S03]  /*6d80*/  FADD.FTZ R208, R209, R208 ;  /* 0x000000d0d1d07221 */ /* 0x000fc60000010000 */
        /* <DEDUP_REMOVED lines=33> */
.L_x_165:
[----:B------:R-:W-:Y:S01]  /*6fa0*/  F2FP.SATFINITE.E4M3.F32.PACK_AB_MERGE_C R12, R13, R12, RZ ;  /* 0x0000000c0d0c723e */ /* 0x000fe200048070ff */
[----:B------:R-:W-:Y:S02]  /*6fb0*/  UIADD3 UR7, UR48, -0x1, URZ ;  /* 0xffffffff30077890 */ /* 0x000fe4000fffe03f */
[----:B------:R-:W-:Y:S01]  /*6fc0*/  ISETP.LT.AND P1, PT, RZ, UR48, PT ;  /* 0x00000030ff007c0c */ /* 0x000fe2000bf21270 */
[----:B------:R-:W-:Y:S01]  /*6fd0*/  UMOV UR53, UR42 ;  /* 0x0000002a00357c82 */ /* 0x000fe20008000000 */
[----:B------:R-:W-:Y:S01]  /*6fe0*/  F2FP.SATFINITE.E4M3.F32.PACK_AB_MERGE_C R228, R8, R9, R12 ;  /* 0x0000000908e4723e */ /* 0x000fe2000480700c */
[----:B------:R-:W-:Y:S01]  /*6ff0*/  IMAD.U32 R9, RZ, RZ, UR52 ;  /* 0x00000034ff097e24 */ /* 0x000fe2000f8e00ff */
[----:B------:R-:W-:Y:S01]  /*7000*/  F2FP.SATFINITE.E4M3.F32.PACK_AB_MERGE_C R14, R15, R14, RZ ;  /* 0x0000000e0f0e723e */ /* 0x000fe200048070ff */
[----:B------:R-:W-:Y:S01]  /*7010*/  UMOV UR52, UR51 ;  /* 0x0000003300347c82 */ /* 0x000fe20008000000 */
[----:B------:R-:W-:Y:S01]  /*7020*/  F2FP.SATFINITE.E4M3.F32.PACK_AB_MERGE_C R154, R155, R154, RZ ;  /* 0x0000009a9b9a723e */ /* 0x000fe200048070ff */
[----:B------:R-:W-:Y:S01]  /*7030*/  IMAD R8, R9, 0x8, R2 ;  /* 0x0000000809087824 */ /* 0x000fe200078e0202 */
[----:B------:R-:W-:Y:S01]  /*7040*/  F2FP.SATFINITE.E4M3.F32.PACK_AB_MERGE_C R156, R157, R156, RZ ;  /* 0x0000009c9d9c723e */ /* 0x000fe200048070ff */
[----:B------:R-:W-:Y:S01]  /*7050*/  UMOV UR48, UR7 ;  /* 0x0000000700307c82 */ /* 0x000fe20008000000 */
[----:B------:R-:W-:Y:S01]  /*7060*/  F2FP.SATFINITE.E4M3.F32.PACK_AB_MERGE_C R162, R163, R162, RZ ;  /* 0x000000a2a3a2723e */ /* 0x000fe200048070ff */
[----:B------:R-:W-:Y:S01]  /*7070*/  VIADD R8, R8, 0x38860 ;  /* 0x0003886008087836 */ /* 0x000fe20000000000 */
[----:B------:R-:W-:Y:S01]  /*7080*/  F2FP.SATFINITE.E4M3.F32.PACK_AB_MERGE_C R164, R165, R164, RZ ;  /* 0x000000a4a5a4723e */ /* 0x000fe200048070ff */
[----:B------:R-:W-:Y:S01]  /*7090*/  FMUL.FTZ R24, R24, R6 ;  /* 0x0000000618187220 */ /* 0x000fe20000410000 */
[----:B------:R-:W-:Y:S01]  /*70a0*/  F2FP.SATFINITE.E4M3.F32.PACK_AB_MERGE_C R170, R171, R170, RZ ;  /* 0x000000aaabaa723e */ /* 0x000fe200048070ff */
[-C--:B------:R-:W-:Y:S01]  /*70b0*/  FMUL.FTZ R25, R25, R6.reuse ;  /* 0x0000000619197220 */ /* 0x080fe20000410000 */
[----:B------:R-:W-:Y:S01]  /*70c0*/  PRMT R8, R3, 0x654, R8 ;  /* 0x0000065403087816 */ /* 0x000fe20000000008 */
[-C--:B------:R-:W-:Y:S01]  /*70d0*/  FMUL.FTZ R28, R28, R6.reuse ;  /* 0x000000061c1c7220 */ /* 0x080fe20000410000 */
[----:B------:R-:W-:Y:S01]  /*70e0*/  F2FP.SATFINITE.E4M3.F32.PACK_AB_MERGE_C R172, R172, R173, RZ ;  /* 0x000000adacac723e */ /* 0x000fe200048070ff */
[----:B------:R-:W-:Y:S01]  /*70f0*/  FMUL.FTZ R29, R29, R6 ;  /* 0x000000061d1d7220 */ /* 0x000fe20000410000 */
[----:B------:R-:W-:Y:S01]  /*7100*/  F2FP.SATFINITE.E4M3.F32.PACK_AB_MERGE_C R178, R179, R178, RZ ;  /* 0x000000b2b3b2723e */ /* 0x000fe200048070ff */
[----:B------:R0:W-:Y:S01]  /*7110*/  SYNCS.ARRIVE.TRANS64.RED.A1T0 RZ, [R8+URZ], RZ ;  /* 0x000000ff08ff79a7 */ /* 0x0001e2000810043f */
[----:B------:R-:W-:Y:S01]  /*7120*/  F2FP.SATFINITE.E4M3.F32.PACK_AB_MERGE_C R180, R181, R180, RZ ;  /* 0x000000b4b5b4723e */ /* 0x000fe200048070ff */
[----:B------:R-:W-:Y:S01]  /*7130*/  FMUL.FTZ R32, R32, R6 ;  /* 0x0000000620207220 */ /* 0x000fe20000410000 */
[----:B------:R-:W-:Y:S01]  /*7140*/  F2FP.SATFINITE.E4M3.F32.PACK_AB_MERGE_C R186, R187, R186, RZ ;  /* 0x000000babbba723e */ /* 0x000fe200048070ff */
[----:B------:R-:W-:Y:S01]  /*7150*/  FMUL.FTZ R33, R33, R6 ;  /* 0x0000000621217220 */ /* 0x000fe20000410000 */
[----:B------:R-:W-:Y:S01]  /*7160*/  F2FP.SATFINITE.E4M3.F32.PACK_AB_MERGE_C R188, R209, R188, RZ ;  /* 0x000000bcd1bc723e */ /* 0x000fe200048070ff */
[----:B------:R-:W-:Y:S01]  /*7170*/  FMUL.FTZ R36, R36, R6 ;  /* 0x0000000624247220 */ /* 0x000fe20000410000 */
        /* <DEDUP_REMOVED lines=141> */
[----:B------:R-:W-:Y:S01]  /*7a50*/  F2FP.SATFINITE.E4M3.F32.PACK_AB_MERGE_C R227, R203, R202, R206 ;  /* 0x000000cacbe3723e */ /* 0x000fe200048070ce */
[----:B0-----:R-:W-:Y:S06]  /*7a60*/  @P1 BRA `(.L_x_166) ;  /* 0xffffffd400041947 */ /* 0x001fec000383ffff */
.L_x_156:
[----:B------:R-:W-:Y:S06]  /*7a70*/  BAR.ARV 0x8, 0x180 ;  /* 0x0206000000007b1d */ /* 0x000fec0000002000 */
[----:B------:R-:W-:Y:S05]  /*7a80*/  @!P0 BRA `(.L_x_167) ;  /* 0x0000000000048947 */ /* 0x000fea0003800000 */
[----:B------:R-:W-:Y:S01]  /*7a90*/  BPT.TRAP 0x1 ;  /* 0x000000040000795c */ /* 0x000fe20000300000 */
.L_x_167:
[----:B------:R-:W-:Y:S02]  /*7aa0*/  IMAD.U32 R0, RZ, RZ, UR42 ;  /* 0x0000002aff007e24 */ /* 0x000fe4000f8e00ff */
[----:B------:R-:W-:-:S03]  /*7ab0*/  IMAD.U32 R15, RZ, RZ, UR51 ;  /* 0x00000033ff0f7e24 */ /* 0x000fc6000f8e00ff */
[----:B------:R-:W-:Y:S01]  /*7ac0*/  SHF.L.U32 R0, R0, 0x1f, RZ ;  /* 0x0000001f00007819 */ /* 0x000fe200000006ff */
[----:B------:R-:W-:-:S04]  /*7ad0*/  IMAD R15, R15, 0x8, R2 ;  /* 0x000000080f0f7824 */ /* 0x000fc800078e0202 */
[----:B------:R0:W1:Y:S01]  /*7ae0*/  SYNCS.PHASECHK.TRANS64.TRYWAIT P1, [R15+URZ+0x38850], R0 ;  /* 0x038850000f0075a7 */ /* 0x000062000802017f */
[----:B------:R-:W-:Y:S05]  /*7af0*/  @!P0 BRA `(.L_x_168) ;  /* 0x0000000000048947 */ /* 0x000fea0003800000 */
[----:B------:R-:W-:Y:S01]  /*7b00*/  BPT.TRAP 0x1 ;  /* 0x000000040000795c */ /* 0x000fe20000300000 */
.L_x_168:
[----:B------:R-:W-:Y:S02]  /*7b10*/  VIADD R2, R2, 0x400 ;  /* 0x0000040002027836 */ /* 0x000fe40000000000 */
[----:B------:R-:W-:-:S03]  /*7b20*/  IMAD.U32 R9, RZ, RZ, UR51 ;  /* 0x00000033ff097e24 */ /* 0x000fc6000f8e00ff */
[----:B------:R-:W-:-:S04]  /*7b30*/  SHF.R.U32.HI R2, RZ, 0x4, R2 ;  /* 0x00000004ff027819 */ /* 0x000fc80000011602 */
[----:B------:R-:W-:-:S04]  /*7b40*/  LOP3.LUT R2, R2, 0x3fff, RZ, 0xc0, !PT ;  /* 0x00003fff02027812 */ /* 0x000fc800078ec0ff */
[----:B------:R-:W-:Y:S01]  /*7b50*/  LOP3.LUT R2, R2, 0x10000, RZ, 0xfc, !PT ;  /* 0x0001000002027812 */ /* 0x000fe200078efcff */
[----:B-1----:R-:W-:Y:S06]  /*7b60*/  @P1 BRA `(.L_x_169) ;  /* 0x0000000000081947 */ /* 0x002fec0003800000 */
[----:B------:R-:W1:Y:S02]  /*7b70*/  SYNCS.PHASECHK.TRANS64.TRYWAIT P1, [R15+URZ+0x38850], R0 ;  /* 0x038850000f0075a7 */ /* 0x000e64000802017f */
[----:B-1----:R-:W-:Y:S05]  /*7b80*/  @!P1 BRA `(.L_x_170) ;  /* 0x000000a400689947 */ /* 0x002fea0003800000 */
.L_x_169:
[----:B------:R-:W-:Y:S01]  /*7b90*/  IMAD R8, R9, 0x800, R2 ;  /* 0x0000080009087824 */ /* 0x000fe200078e0202 */
[----:B------:R-:W-:Y:S05]  /*7ba0*/  WARPSYNC.ALL ;  /* 0x0000000000007948 */ /* 0x000fea0003800000 */
[----:B------:R-:W-:Y:S01]  /*7bb0*/  IMAD.MOV.U32 R9, RZ, RZ, 0x40000040 ;  /* 0x40000040ff097424 */ /* 0x000fe200078e00ff */
[C---:B------:R-:W-:Y:S01]  /*7bc0*/  R2UR UR10, R8.reuse ;  /* 0x00000000080a72ca */ /* 0x040fe200000e0000 */
[----:B------:R-:W-:Y:S01]  /*7bd0*/  WARPGROUP.ARRIVE ;  /* 0x00000000000079c5 */ /* 0x000fe20000000000 */
[----:B------:R-:W-:Y:S01]  /*7be0*/  VIADD R10, R8, 0x2 ;  /* 0x00000002080a7836 */ /* 0x000fe20000000000 */
[----:B------:R-:W-:Y:S01]  /*7bf0*/  ULDC.64 UR8, c[0x0][0x9a0] ;  /* 0x0002680000087ab9 */ /* 0x000fe20000000a00 */
[----:B------:R-:W-:Y:S01]  /*7c00*/  R2UR UR11, R9 ;  /* 0x00000000090b72ca */ /* 0x000fe200000e0000 */
[----:B------:R-:W-:Y:S01]  /*7c10*/  IMAD.MOV.U32 R11, RZ, RZ, 0x40000040 ;  /* 0x40000040ff0b7424 */ /* 0x000fe200078e00ff */
[----:B------:R-:W-:Y:S01]  /*7c20*/  UISETP.NE.U32.AND UP0, UPT, UR8, URZ, UPT ;  /* 0x0000003f0800728c */ /* 0x000fe2000bf05070 */
[----:B------:R-:W-:-:S03]  /*7c30*/  IMAD.MOV.U32 R21, RZ, RZ, 0x3f800000 ;  /* 0x3f800000ff157424 */ /* 0x000fc600078e00ff */
[----:B------:R-:W-:-:S06]  /*7c40*/  UISETP.NE.AND.EX UP0, UPT, UR9, URZ, UPT, UP0 ;  /* 0x0000003f0900728c */ /* 0x000fcc000bf05300 */
[----:B------:R-:W-:Y:S01]  /*7c50*/  PLOP3.LUT P1, PT, PT, PT, UP0, 0x80, 0x0 ;  /* 0x000000000000781c */ /* 0x000fe20003f2f008 */
[----:B------:R-:W-:Y:S01]  /*7c60*/  QGMMA.64x256x32.F32.E4M3.E4M3 R24, R228, gdesc[UR8], R24, gsb0 ;  /* 0x03e00008e4187df3 */ /* 0x000fe20008000818 */
[----:B------:R-:W-:Y:S01]  /*7c70*/  R2UR UR10, R10 ;  /* 0x000000000a0a72ca */ /* 0x000fe200000e0000 */
[----:B------:R-:W-:Y:S01]  /*7c80*/  VIADD R10, R8, 0x4 ;  /* 0x00000004080a7836 */ /* 0x000fe20000000000 */
[----:B------:R-:W-:Y:S01]  /*7c90*/  R2UR UR11, R11 ;  /* 0x000000000b0b72ca */ /* 0x000fe200000e0000 */
[----:B------:R-:W-:Y:S01]  /*7ca0*/  IMAD.MOV.U32 R11, RZ, RZ, 0x40000040 ;  /* 0x40000040ff0b7424 */ /* 0x000fe200078e00ff */
[----:B------:R-:W-:Y:S01]  /*7cb0*/  @UP0 USHF.R.S32.HI UR14, URZ, 0x1f, UR45 ;  /* 0x0000001f3f0e0899 */ /* 0x000fe2000801142d */
[----:B------:R-:W-:Y:S01]  /*7cc0*/  @UP0 ULDC.64 UR12, c[0x0][0x9d0] ;  /* 0x00027400000c0ab9 */ /* 0x000fe20000000a00 */
[----:B------:R-:W-:Y:S02]  /*7cd0*/  WARPGROUP.DEPBAR.LE gsb0, 0x0 ;  /* 0x00008000000079c5 */ /* 0x000fe40000010000 */
[----:B------:R-:W-:-:S15]  /*7ce0*/  WARPGROUP.ARRIVE ;  /* 0x00000000000079c5 */ /* 0x000fde0000000000 */
[----:B------:R-:W-:-:S04]  /*7cf0*/  NOP ;  /* 0x0000000000007918 */ /* 0x000fc80000000000 */
[----:B------:R-:W-:Y:S01]  /*7d00*/  QGMMA.64x256x32.F32.E4M3.E4M3 R24, R216, gdesc[UR8], R24, gsb0 ;  /* 0x03e00008d8187df3 */ /* 0x000fe20008000818 */
[----:B------:R-:W-:Y:S02]  /*7d10*/  @UP0 ULDC.64 UR10, c[0x0][0x9c8] ;  /* 0x00027200000a0ab9 */ /* 0x000fe40000000a00 */
[----:B------:R-:W-:Y:S02]  /*7d20*/  @UP0 UIMAD UR7, UR37, UR10, URZ ;  /* 0x0000000a250702a4 */ /* 0x000fe4000f8e023f */
[----:B------:R-:W-:Y:S01]  /*7d30*/  @UP0 UIMAD.WIDE.U32 UR4, UR36, UR10, URZ ;  /* 0x0000000a240402a5 */ /* 0x000fe2000f8e003f */
[----:B------:R-:W-:Y:S01]  /*7d40*/  R2UR UR10, R10 ;  /* 0x000000000a0a72ca */ /* 0x000fe200000e0000 */
[----:B------:R-:W-:Y:S01]  /*7d50*/  @UP0 UIMAD UR7, UR36, UR11, UR7 ;  /* 0x0000000b240702a4 */ /* 0x000fe2000f8e0207 */
[----:B------:R-:W-:-:S03]  /*7d60*/  R2UR UR11, R11 ;  /* 0x000000000b0b72ca */ /* 0x000fc600000e0000 */
[----:B------:R-:W-:Y:S02]  /*7d70*/  @UP0 UIADD3 UR5, UR5, UR7, URZ ;  /* 0x0000000705050290 */ /* 0x000fe4000fffe03f */
[----:B------:R-:W-:Y:S02]  /*7d80*/  @UP0 UIMAD UR7, UR14, UR12, URZ ;  /* 0x0000000c0e0702a4 */ /* 0x000fe4000f8e023f */
[----:B------:R-:W-:Y:S02]  /*7d90*/  @UP0 UIMAD.WIDE.U32 UR4, UR45, UR12, UR4 ;  /* 0x0000000c2d0402a5 */ /* 0x000fe4000f8e0004 */
[----:B------:R-:W-:-:S04]  /*7da0*/  @UP0 UIMAD UR7, UR45, UR13, UR7 ;  /* 0x0000000d2d0702a4 */ /* 0x000fc8000f8e0207 */
[----:B------:R-:W-:Y:S02]  /*7db0*/  @UP0 UIADD3 UR5, UR5, UR7, URZ ;  /* 0x0000000705050290 */ /* 0x000fe4000fffe03f */
[----:B------:R-:W-:-:S04]  /*7dc0*/  @UP0 ULEA UR7, UP1, UR4, UR8, 0x2 ;  /* 0x0000000804070291 */ /* 0x000fc8000f82103f */
[----:B------:R-:W-:-:S03]  /*7dd0*/  @UP0 ULEA.HI.X UR5, UR4, UR9, UR5, 0x2, UP1 ;  /* 0x0000000904050291 */ /* 0x000fc600088f1405 */
[----:B------:R-:W-:Y:S02]  /*7de0*/  @UP0 UMOV UR4, UR7 ;  /* 0x0000000700040c82 */ /* 0x000fe40008000000 */
[----:B------:R-:W-:Y:S02]  /*7df0*/  IMAD.U32 R10, RZ, RZ, UR4 ;  /* 0x00000004ff0a7e24 */ /* 0x000fe4000f8e00ff */
[----:B------:R-:W-:-:S05]  /*7e00*/  IMAD.U32 R11, RZ, RZ, UR5 ;  /* 0x00000005ff0b7e24 */ /* 0x000fca000f8e00ff */
[----:B------:R2:W3:Y:S01]  /*7e10*/  @P1 LDG.E R21, desc[UR46][R10.64] ;  /* 0x0000002e0a151981 */ /* 0x0004e2000c1e1900 */
[----:B------:R-:W-:Y:S02]  /*7e20*/  VIADD R8, R8, 0x6 ;  /* 0x0000000608087836 */ /* 0x000fe40000000000 */
[----:B------:R-:W-:Y:S01]  /*7e30*/  IMAD.MOV.U32 R9, RZ, RZ, 0x40000040 ;  /* 0x40000040ff097424 */ /* 0x000fe200078e00ff */
[----:B------:R-:W-:Y:S02]  /*7e40*/  WARPGROUP.DEPBAR.LE gsb0, 0x0 ;  /* 0x00008000000079c5 */ /* 0x000fe40000010000 */
[----:B------:R-:W-:-:S06]  /*7e50*/  WARPGROUP.ARRIVE ;  /* 0x00000000000079c5 */ /* 0x000fcc0000000000 */
[----:B------:R-:W-:Y:S01]  /*7e60*/  QGMMA.64x256x32.F32.E4M3.E4M3 R24, R220, gdesc[UR8], R24, gsb0 ;  /* 0x03e00008dc187df3 */ /* 0x000fe20008000818 */
[----:B------:R-:W-:Y:S02]  /*7e70*/  R2UR UR10, R8 ;  /* 0x00000000080a72ca */ /* 0x000fe400000e0000 */
[----:B------:R-:W-:Y:S01]  /*7e80*/  R2UR UR11, R9 ;  /* 0x00000000090b72ca */ /* 0x000fe200000e0000 */
        /* <DEDUP_REMOVED lines=10> */
[----:B--2---:R-:W-:Y:S01]  /*7f30*/  FMUL.FTZ R10, R9, 0.00390625 ;  /* 0x3b800000090a7820 */ /* 0x004fe20000410000 */
[----:B------:R-:W-:-:S04]  /*7f40*/  FMUL.FTZ R7, R13, 0.00390625 ;  /* 0x3b8000000d077820 */ /* 0x000fc80000410000 */
[----:B------:R-:W-:Y:S02]  /*7f50*/  FSETP.NE.FTZ.AND P2, PT, R10, RZ, PT ;  /* 0x000000ff0a00720b */ /* 0x000fe40003f55000 */
[----:B------:R-:W-:-:S05]  /*7f60*/  FSETP.NE.FTZ.AND P3, PT, R7, RZ, PT ;  /* 0x000000ff0700720b */ /* 0x000fca0003f75000 */
[----:B------:R0:W-:Y:S01]  /*7f70*/  @P1 MUFU.RCP R4, R9 ;  /* 0x0000000900041308 */ /* 0x0001e20000001000 */
[----:B------:R-:W-:Y:S01]  /*7f80*/  FSETP.NE.FTZ.AND P1, PT, R13, RZ, PT ;  /* 0x000000ff0d00720b */ /* 0x000fe20003f35000 */
[----:B------:R-:W-:-:S06]  /*7f90*/  IMAD.MOV.U32 R8, RZ, RZ, RZ ;  /* 0x000000ffff087224 */ /* 0x000fcc00078e00ff */
[----:B------:R-:W1:Y:S08]  /*7fa0*/  @P2 MUFU.LG2 R5, R10 ;  /* 0x0000000a00052308 */ /* 0x000e700000000c00 */
[----:B------:R-:W2:Y:S08]  /*7fb0*/  @P3 MUFU.LG2 R7, R7 ;  /* 0x0000000700073308 */ /* 0x000eb00000000c00 */
        /* <DEDUP_REMOVED lines=19> */
.L_x_171:
[----:B------:R-:W-:Y:S01]  /*80f0*/  VIADD R6, R15, 0x38860 ;  /* 0x000388600f067836 */ /* 0x000fe20000000000 */
[----:B------:R-:W-:Y:S01]  /*8100*/  UIADD3 UR51, UR51, 0x1, URZ ;  /* 0x0000000133337890 */ /* 0x000fe2000fffe03f */
[-C--:B------:R-:W-:Y:S01]  /*8110*/  FMUL.FTZ R4, R25, R152.reuse ;  /* 0x0000009819047220 */ /* 0x080fe20000410000 */
[-C--:B------:R-:W-:Y:S01]  /*8120*/  FMUL.FTZ R10, R28, R152.reuse ;  /* 0x000000981c0a7220 */ /* 0x080fe20000410000 */
[-C--:B------:R-:W-:Y:S01]  /*8130*/  FMUL.FTZ R9, R29, R152.reuse ;  /* 0x000000981d097220 */ /* 0x080fe20000410000 */
[----:B------:R-:W-:Y:S01]  /*8140*/  PRMT R3, R3, 0x654, R6 ;  /* 0x0000065403037816 */ /* 0x000fe20000000006 */
[-C--:B------:R-:W-:Y:S01]  /*8150*/  FMUL.FTZ R8, R32, R152.reuse ;  /* 0x0000009820087220 */ /* 0x080fe20000410000 */
[-C--:B------:R-:W-:Y:S01]  /*8160*/  FMUL.FTZ R7, R33, R152.reuse ;  /* 0x0000009821077220 */ /* 0x080fe20000410000 */
[-C--:B------:R-:W-:Y:S01]  /*8170*/  FMUL.FTZ R6, R37, R152.reuse ;  /* 0x0000009825067220 */ /* 0x080fe20000410000 */
[----:B------:R0:W-:Y:S01]  /*8180*/  SYNCS.ARRIVE.TRANS64.RED.A1T0 RZ, [R3+URZ], RZ ;  /* 0x000000ff03ff79a7 */ /* 0x0001e2000810043f */
        /* <DEDUP_REMOVED lines=34> */
[----:B------:R-:W-:Y:S01]  /*83b0*/  UISETP.NE.AND UP0, UPT, UR51, 0x2, UPT ;  /* 0x000000023300788c */ /* 0x000fe2000bf05270 */
        /* <DEDUP_REMOVED lines=82> */
[----:B------:R-:W-:Y:S01]  /*88e0*/  USEL UR4, URZ, 0x1, UP0 ;  /* 0x000000013f047887 */ /* 0x000fe20008000000 */
[-C--:B------:R-:W-:Y:S01]  /*88f0*/  FMUL.FTZ R39, R142, R21.reuse ;  /* 0x000000158e277220 */ /* 0x080fe20000410000 */
[-C--:B------:R-:W-:Y:S01]  /*8900*/  FMUL.FTZ R35, R143, R21.reuse ;  /* 0x000000158f237220 */ /* 0x080fe20000410000 */
[-C--:B------:R-:W-:Y:S01]  /*8910*/  FMUL.FTZ R34, R146, R21.reuse ;  /* 0x0000001592227220 */ /* 0x080fe20000410000 */
[-C--:B------:R-:W-:Y:S01]  /*8920*/  FMUL.FTZ R30, R147, R21.reuse ;  /* 0x00000015931e7220 */ /* 0x080fe20000410000 */
[-C--:B------:R-:W-:Y:S01]  /*8930*/  FMUL.FTZ R31, R150, R21.reuse ;  /* 0x00000015961f7220 */ /* 0x080fe20000410000 */
[----:B------:R-:W-:Y:S01]  /*8940*/  PLOP3.LUT P0, PT, PT, PT, PT, 0x8, 0x0 ;  /* 0x000000000000781c */ /* 0x000fe20003f0e170 */
[----:B------:R-:W-:Y:S01]  /*8950*/  FMUL.FTZ R21, R151, R21 ;  /* 0x0000001597157220 */ /* 0x000fe20000410000 */
[----:B------:R-:W-:-:S02]  /*8960*/  UIADD3 UR43, UR43, 0x1, URZ ;  /* 0x000000012b2b7890 */ /* 0x000fc4000fffe03f */
[----:B------:R-:W-:Y:S02]  /*8970*/  USEL UR51, UR51, URZ, UP0 ;  /* 0x0000003f33337287 */ /* 0x000fe40008000000 */
[----:B0-----:R-:W-:-:S12]  /*8980*/  ULOP3.LUT UR42, UR42, UR4, URZ, 0x3c, !UPT ;  /* 0x000000042a2a7292 */ /* 0x001fd8000f8e3c3f */
.L_x_149:
[----:B------:R-:W0:Y:S01]  /*8990*/  S2R R26, SR_CgaCtaId ;  /* 0x00000000001a7919 */ /* 0x000e220000008800 */
[----:B------:R-:W-:Y:S01]  /*89a0*/  MOV R3, 0x400 ;  /* 0x0000040000037802 */ /* 0x000fe20000000f00 */
[----:B------:R-:W-:Y:S01]  /*89b0*/  BSSY B0, `(.L_x_172) ;  /* 0x00003af000007945 */ /* 0x000fe20003800000 */
[----:B------:R-:W-:Y:S02]  /*89c0*/  BAR.SYNC.DEFER_BLOCKING 0x5, 0x180 ;  /* 0x0146000000007b1d */ /* 0x000fe40000010000 */
[----:B0-----:R-:W-:-:S05]  /*89d0*/  LEA R3, R26, R3, 0x18 ;  /* 0x000000031a037211 */ /* 0x001fca00078ec0ff */
[----:B------:R-:W0:Y:S02]  /*89e0*/  LDS.128 R48, [R3+0x388d0] ;  /* 0x0388d00003307984 */ /* 0x000e240000000c00 */
[----:B0-----:R-:W-:Y:S02]  /*89f0*/  R2UR UR5, R49 ;  /* 0x00000000310572ca */ /* 0x001fe400000e0000 */
[----:B------:R-:W-:Y:S01]  /*8a00*/  R2UR UR45, R50 ;  /* 0x00000000322d72ca */ /* 0x000fe200000e0000 */
[----:B------:R-:W-:Y:S06]  /*8a10*/  BAR.ARV 0x4, 0x180 ;  /* 0x0106000000007b1d */ /* 0x000fec0000002000 */
[----:B------:R-:W-:Y:S08]  /*8a20*/  @P0 BRA `(.L_x_173) ;  /* 0x0000002c001c0947 */ /* 0x000ff00003800000 */
[----:B------:R-:W0:Y:S01]  /*8a30*/  S2R R94, SR_TID.X ;  /* 0x00000000005e7919 */ /* 0x000e220000002100 */
[----:B------:R-:W-:Y:S01]  /*8a40*/  ULDC.64 UR6, c[0x4][0x38] ;  /* 0x01000e0000067ab9 */ /* 0x000fe20000000a00 */
[----:B0-----:R-:W-:-:S05]  /*8a50*/  IMAD.SHL.U32 R26, R94, 0x4, RZ ;  /* 0x000000045e1a7824 */ /* 0x001fca00078e00ff */
[----:B------:R-:W-:-:S04]  /*8a60*/  LOP3.LUT R26, R26, 0xc, RZ, 0xc0, !PT ;  /* 0x0000000c1a1a7812 */ /* 0x000fc800078ec0ff */
[----:B------:R-:W-:-:S05]  /*8a70*/  IADD3 R26, P0, R26, UR6, RZ ;  /* 0x000000061a1a7c10 */ /* 0x000fca000ff1e0ff */
[----:B------:R-:W-:Y:S01]  /*8a80*/  IMAD.X R27, RZ, RZ, UR7, P0 ;  /* 0x00000007ff1b7e24 */ /* 0x000fe200080e06ff */
[----:B------:R-:W-:Y:S01]  /*8a90*/  F2FP.BF16.F32.PACK_AB R11, R14, R11 ;  /* 0x0000000b0e0b723e */ /* 0x000fe200000010ff */
[----:B------:R-:W-:-:S03]  /*8aa0*/  ULDC.64 UR6, c[0x0][0xc00] ;  /* 0x0003000000067ab9 */ /* 0x000fc60000000a00 */
[----:B------:R0:W2:Y:S01]  /*8ab0*/  LDG.E.CONSTANT R26, desc[UR46][R26.64] ;  /* 0x0000002e1a1a7981 */ /* 0x0000a2000c1e9900 */
[----:B------:R-:W-:Y:S01]  /*8ac0*/  LOP3.LUT P0, R14, R94, 0x3, RZ, 0xc0, !PT ;  /* 0x000000035e0e7812 */ /* 0x000fe2000780c0ff */
[----:B------:R-:W-:Y:S01]  /*8ad0*/  UISETP.NE.U32.AND UP0, UPT, UR6, URZ, UPT ;  /* 0x0000003f0600728c */ /* 0x000fe2000bf05070 */
[----:B------:R-:W-:Y:S01]  /*8ae0*/  F2FP.BF16.F32.PACK_AB R6, R6, R7 ;  /* 0x000000070606723e */ /* 0x000fe200000010ff */
[----:B------:R-:W-:Y:S01]  /*8af0*/  USHF.L.U32 UR8, UR36, 0x2, URZ ;  /* 0x0000000224087899 */ /* 0x000fe2000800063f */
[----:B------:R-:W-:Y:S01]  /*8b00*/  F2FP.BF16.F32.PACK_AB R13, R13, R8 ;  /* 0x000000080d0d723e */ /* 0x000fe200000010ff */
[----:B------:R-:W-:Y:S01]  /*8b10*/  UISETP.NE.AND.EX UP0, UPT, UR7, URZ, UPT, UP0 ;  /* 0x0000003f0700728c */ /* 0x000fe2000bf05300 */
[----:B------:R-:W-:Y:S01]  /*8b20*/  ISETP.EQ.OR P0, PT, R14, 0x3, !P0 ;  /* 0x000000030e00780c */ /* 0x000fe20004702670 */
[----:B------:R-:W-:Y:S01]  /*8b30*/  USHF.L.U64.HI UR9, UR36, 0x2, UR37 ;  /* 0x0000000224097899 */ /* 0x000fe20008010225 */
[----:B------:R-:W-:Y:S01]  /*8b40*/  F2FP.BF16.F32.PACK_AB R28, R33, R28 ;  /* 0x0000001c211c723e */ /* 0x000fe200000010ff */
[----:B------:R-:W-:Y:S01]  /*8b50*/  UIADD3 UR4, UP1, UR8, UR6, URZ ;  /* 0x0000000608047290 */ /* 0x000fe2000ff3e03f */
[----:B------:R-:W-:-:S02]  /*8b60*/  F2FP.BF16.F32.PACK_AB R12, R15, R12 ;  /* 0x0000000c0f0c723e */ /* 0x000fc400000010ff */
[----:B------:R-:W-:Y:S01]  /*8b70*/  F2FP.BF16.F32.PACK_AB R33, R79, R82 ;  /* 0x000000524f21723e */ /* 0x000fe200000010ff */
[----:B------:R-:W-:Y:S01]  /*8b80*/  UIADD3.X UR6, UR9, UR7, URZ, UP1, !UPT ;  /* 0x0000000709067290 */ /* 0x000fe20008ffe43f */
[----:B------:R-:W-:Y:S02]  /*8b90*/  SEL R79, R13, R6, P0 ;  /* 0x000000060d4f7207 */ /* 0x000fe40000000000 */
[----:B------:R-:W-:Y:S02]  /*8ba0*/  SEL R15, R6, R13, P0 ;  /* 0x0000000d060f7207 */ /* 0x000fe40000000000 */
[----:B------:R-:W1:Y:S01]  /*8bb0*/  S2R R6, SR_SWINHI ;  /* 0x0000000000067919 */ /* 0x000e620000002f00 */
        /* <DEDUP_REMOVED lines=9> */
[----:B------:R-:W-:Y:S02]  /*8c50*/  SEL R109, R5, R4, P0 ;  /* 0x00000004056d7207 */ /* 0x000fe40000000000 */
[----:B------:R-:W-:Y:S02]  /*8c60*/  SEL R67, R4, R5, P0 ;  /* 0x0000000504437207 */ /* 0x000fe40000000000 */
[----:B------:R-:W-:Y:S02]  /*8c70*/  F2FP.BF16.F32.PACK_AB R49, R63, R66 ;  /* 0x000000423f31723e */ /* 0x000fe400000010ff */
[----:B------:R-:W-:Y:S02]  /*8c80*/  F2FP.BF16.F32.PACK_AB R88, R93, R88 ;  /* 0x000000585d58723e */ /* 0x000fe400000010ff */
[----:B------:R-:W-:Y:S02]  /*8c90*/  F2FP.BF16.F32.PACK_AB R46, R43, R46 ;  /* 0x0000002e2b2e723e */ /* 0x000fe400000010ff */
[----:B------:R-:W-:-:S02]  /*8ca0*/  F2FP.BF16.F32.PACK_AB R96, R101, R96 ;  /* 0x000000606560723e */ /* 0x000fc400000010ff */
[----:B------:R-:W-:Y:S02]  /*8cb0*/  F2FP.BF16.F32.PACK_AB R105, R105, R100 ;  /* 0x000000646969723e */ /* 0x000fe400000010ff */
[----:B------:R-:W-:Y:S02]  /*8cc0*/  MOV R4, R3 ;  /* 0x0000000300047202 */ /* 0x000fe40000000f00 */
[----:B-1----:R-:W-:Y:S02]  /*8cd0*/  MOV R5, R6 ;  /* 0x0000000600057202 */ /* 0x002fe40000000f00 */
[----:B------:R-:W-:Y:S02]  /*8ce0*/  SEL R93, R64, R73, P0 ;  /* 0x00000049405d7207 */ /* 0x000fe40000000000 */
[----:B------:R-:W-:Y:S02]  /*8cf0*/  SEL R43, R73, R64, P0 ;  /* 0x00000040492b7207 */ /* 0x000fe40000000000 */
[----:B------:R-:W-:-:S02]  /*8d00*/  F2FP.BF16.F32.PACK_AB R112, R117, R112 ;  /* 0x000000707570723e */ /* 0x000fc400000010ff */
[----:B------:R-:W-:Y:S02]  /*8d10*/  F2FP.BF16.F32.PACK_AB R121, R121, R116 ;  /* 0x000000747979723e */ /* 0x000fe400000010ff */
[----:B------:R-:W-:Y:S02]  /*8d20*/  SEL R131, R24, R49, P0 ;  /* 0x0000003118837207 */ /* 0x000fe40000000000 */
[----:B------:R-:W-:Y:S01]  /*8d30*/  SEL R73, R49, R24, P0 ;  /* 0x0000001831497207 */ /* 0x000fe20000000000 */
[----:B------:R-:W-:Y:S01]  /*8d40*/  IMAD.WIDE R48, R237, 0x2, R4 ;  /* 0x00000002ed307825 */ /* 0x000fe200078e0204 */
[----:B------:R-:W-:Y:S02]  /*8d50*/  F2FP.BF16.F32.PACK_AB R144, R144, R145 ;  /* 0x000000919090723e */ /* 0x000fe400000010ff */
[----:B------:R-:W-:Y:S02]  /*8d60*/  F2FP.BF16.F32.PACK_AB R141, R140, R141 ;  /* 0x0000008d8c8d723e */ /* 0x000fe400000010ff */
[----:B------:R-:W-:-:S02]  /*8d70*/  F2FP.BF16.F32.PACK_AB R55, R55, R58 ;  /* 0x0000003a3737723e */ /* 0x000fc400000010ff */
[----:B------:R-:W-:Y:S02]  /*8d80*/  F2FP.BF16.F32.PACK_AB R65, R65, R60 ;  /* 0x0000003c4141723e */ /* 0x000fe400000010ff */
[----:B------:R-:W-:Y:S02]  /*8d90*/  SEL R101, R96, R105, P0 ;  /* 0x0000006960657207 */ /* 0x000fe40000000000 */
[----:B------:R-:W-:Y:S02]  /*8da0*/  SEL R58, R105, R96, P0 ;  /* 0x00000060693a7207 */ /* 0x000fe40000000000 */
[----:B------:R-:W-:Y:S02]  /*8db0*/  SEL R105, R112, R121, P0 ;  /* 0x0000007970697207 */ /* 0x000fe40000000000 */
[----:B------:R-:W-:Y:S02]  /*8dc0*/  SEL R60, R121, R112, P0 ;  /* 0x00000070793c7207 */ /* 0x000fe40000000000 */
[----:B------:R-:W-:-:S02]  /*8dd0*/  F2FP.BF16.F32.PACK_AB R8, R168, R169 ;  /* 0x000000a9a808723e */ /* 0x000fc400000010ff */
[----:B------:R-:W-:Y:S02]  /*8de0*/  F2FP.BF16.F32.PACK_AB R167, R166, R167 ;  /* 0x000000a7a6a7723e */ /* 0x000fe400000010ff */
[----:B------:R-:W-:Y:S02]  /*8df0*/  SEL R121, R144, R141, P0 ;  /* 0x0000008d90797207 */ /* 0x000fe40000000000 */
[----:B------:R-:W-:Y:S02]  /*8e00*/  SEL R68, R141, R144, P0 ;  /* 0x000000908d447207 */ /* 0x000fe40000000000 */
[C---:B------:R-:W-:Y:S02]  /*8e10*/  IADD3 R141, P2, R48.reuse, 0x20, RZ ;  /* 0x00000020308d7810 */ /* 0x040fe40007f5e0ff */
[----:B------:R-:W-:Y:S02]  /*8e20*/  IADD3 R143, P3, R48, 0x40, RZ ;  /* 0x00000040308f7810 */ /* 0x000fe40007f7e0ff */
[----:B------:R-:W-:-:S02]  /*8e30*/  SEL R111, R8, R167, P0 ;  /* 0x000000a7086f7207 */ /* 0x000fc40000000000 */
[----:B------:R-:W-:Y:S02]  /*8e40*/  SEL R64, R167, R8, P0 ;  /* 0x00000008a7407207 */ /* 0x000fe40000000000 */
[----:B------:R-:W-:Y:S02]  /*8e50*/  F2FP.BF16.F32.PACK_AB R152, R152, R153 ;  /* 0x000000999898723e */ /* 0x000fe400000010ff */
[----:B------:R-:W-:Y:S02]  /*8e60*/  F2FP.BF16.F32.PACK_AB R149, R148, R149 ;  /* 0x000000959495723e */ /* 0x000fe400000010ff */
[----:B------:R-:W-:Y:S02]  /*8e70*/  LOP3.LUT R6, R141, 0x380, RZ, 0xc0, !PT ;  /* 0x000003808d067812 */ /* 0x000fe400078ec0ff */
[----:B------:R-:W-:Y:S02]  /*8e80*/  LOP3.LUT R8, R143, 0x380, RZ, 0xc0, !PT ;  /* 0x000003808f087812 */ /* 0x000fe400078ec0ff */
[----:B------:R-:W-:-:S02]  /*8e90*/  F2FP.BF16.F32.PACK_AB R56, R61, R56 ;  /* 0x000000383d38723e */ /* 0x000fc400000010ff */
[----:B------:R-:W-:Y:S02]  /*8ea0*/  F2FP.BF16.F32.PACK_AB R20, R25, R20 ;  /* 0x000000141914723e */ /* 0x000fe400000010ff */
[----:B------:R-:W-:Y:S02]  /*8eb0*/  F2FP.BF16.F32.PACK_AB R44, R53, R44 ;  /* 0x0000002c352c723e */ /* 0x000fe400000010ff */
[----:B------:R-:W-:Y:S02]  /*8ec0*/  F2FP.BF16.F32.PACK_AB R57, R57, R52 ;  /* 0x000000343939723e */ /* 0x000fe400000010ff */
[----:B------:R-:W-:Y:S02]  /*8ed0*/  SEL R119, R152, R149, P0 ;  /* 0x0000009598777207 */ /* 0x000fe40000000000 */
[----:B------:R-:W-:Y:S02]  /*8ee0*/  SEL R66, R149, R152, P0 ;  /* 0x0000009895427207 */ /* 0x000fe40000000000 */
[----:B------:R-:W-:-:S02]  /*8ef0*/  SHF.R.U64 R6, R6, 0x3, RZ ;  /* 0x0000000306067819 */ /* 0x000fc400000012ff */
[----:B------:R-:W-:Y:S02]  /*8f00*/  SHF.R.U64 R8, R8, 0x3, RZ ;  /* 0x0000000308087819 */ /* 0x000fe400000012ff */
[----:B------:R-:W-:Y:S02]  /*8f10*/  F2FP.BF16.F32.PACK_AB R25, R81, R76 ;  /* 0x0000004c5119723e */ /* 0x000fe400000010ff */
[C---:B------:R-:W-:Y:S02]  /*8f20*/  IADD3 R147, P5, R48.reuse, 0x4000, RZ ;  /* 0x0000400030937810 */ /* 0x040fe40007fbe0ff */
[----:B------:R-:W-:Y:S02]  /*8f30*/  IADD3 R149, P6, R48, 0x4020, RZ ;  /* 0x0000402030957810 */ /* 0x000fe40007fde0ff */
        /* <DEDUP_REMOVED lines=13> */
[----:B------:R-:W-:-:S02]  /*9010*/  SEL R91, R56, R65, P0 ;  /* 0x00000041385b7207 */ /* 0x000fc40000000000 */
[----:B------:R-:W-:Y:S02]  /*9020*/  SEL R42, R65, R56, P0 ;  /* 0x00000038412a7207 */ /* 0x000fe40000000000 */
[----:B------:R-:W-:Y:S02]  /*9030*/  IADD3 R145, P4, R48, 0x60, RZ ;  /* 0x0000006030917810 */ /* 0x000fe40007f9e0ff */
[----:B------:R-:W-:Y:S02]  /*9040*/  F2FP.BF16.F32.PACK_AB R32, R59, R62 ;  /* 0x0000003e3b20723e */ /* 0x000fe400000010ff */
[----:B------:R-:W-:Y:S02]  /*9050*/  SEL R89, R44, R57, P0 ;  /* 0x000000392c597207 */ /* 0x000fe40000000000 */
[----:B------:R-:W-:Y:S01]  /*9060*/  SEL R39, R57, R44, P0 ;  /* 0x0000002c39277207 */ /* 0x000fe20000000000 */
[----:B------:R-:W-:Y:S01]  /*9070*/  IMAD.X R57, RZ, RZ, R49, P2 ;  /* 0x000000ffff397224 */ /* 0x000fe200010e0631 */
[----:B------:R-:W-:-:S02]  /*9080*/  LOP3.LUT R56, R6, R141, RZ, 0x3c, !PT ;  /* 0x0000008d06387212 */ /* 0x000fc400078e3cff */
[----:B------:R-:W-:Y:S02]  /*9090*/  LOP3.LUT R54, R8, R143, RZ, 0x3c, !PT ;  /* 0x0000008f08367212 */ /* 0x000fe400078e3cff */
[----:B------:R-:W-:Y:S02]  /*90a0*/  F2FP.BF16.F32.PACK_AB R156, R156, R157 ;  /* 0x0000009d9c9c723e */ /* 0x000fe400000010ff */
[----:B------:R-:W-:Y:S02]  /*90b0*/  F2FP.BF16.F32.PACK_AB R155, R154, R155 ;  /* 0x0000009b9a9b723e */ /* 0x000fe400000010ff */
[----:B------:R-:W-:Y:S02]  /*90c0*/  LOP3.LUT R6, R147, 0x380, RZ, 0xc0, !PT ;  /* 0x0000038093067812 */ /* 0x000fe400078ec0ff */
[----:B------:R-:W-:Y:S02]  /*90d0*/  LOP3.LUT R8, R149, 0x380, RZ, 0xc0, !PT ;  /* 0x0000038095087812 */ /* 0x000fe400078ec0ff */
[----:B------:R-:W-:-:S02]  /*90e0*/  SEL R77, R10, R9, P0 ;  /* 0x000000090a4d7207 */ /* 0x000fc40000000000 */
[----:B------:R-:W-:Y:S02]  /*90f0*/  SEL R14, R9, R10, P0 ;  /* 0x0000000a090e7207 */ /* 0x000fe40000000000 */
[----:B------:R-:W-:Y:S02]  /*9100*/  SEL R95, R72, R25, P0 ;  /* 0x00000019485f7207 */ /* 0x000fe40000000000 */
[----:B------:R-:W-:Y:S02]  /*9110*/  SEL R50, R25, R72, P0 ;  /* 0x0000004819327207 */ /* 0x000fe40000000000 */
[----:B------:R-:W-:Y:S02]  /*9120*/  SEL R107, R120, R129, P0 ;  /* 0x00000081786b7207 */ /* 0x000fe40000000000 */
[----:B------:R-:W-:Y:S02]  /*9130*/  SEL R61, R129, R120, P0 ;  /* 0x00000078813d7207 */ /* 0x000fe40000000000 */
[----:B------:R-:W-:-:S02]  /*9140*/  IADD3 R153, P2, R48, 0x4060, RZ ;  /* 0x0000406030997810 */ /* 0x000fc40007f5e0ff */
[----:B------:R-:W-:Y:S02]  /*9150*/  SEL R123, R136, R133, P0 ;  /* 0x00000085887b7207 */ /* 0x000fe40000000000 */
[----:B------:R-:W-:Y:S02]  /*9160*/  SEL R69, R133, R136, P0 ;  /* 0x0000008885457207 */ /* 0x000fe40000000000 */
[----:B------:R-:W-:Y:S02]  /*9170*/  SEL R129, R75, R74, P0 ;  /* 0x0000004a4b817207 */ /* 0x000fe40000000000 */
[----:B------:R-:W-:Y:S02]  /*9180*/  SEL R72, R74, R75, P0 ;  /* 0x0000004b4a487207 */ /* 0x000fe40000000000 */
[----:B------:R-:W-:Y:S02]  /*9190*/  LOP3.LUT R10, R145, 0x380, RZ, 0xc0, !PT ;  /* 0x00000380910a7812 */ /* 0x000fe400078ec0ff */
[----:B------:R-:W-:-:S02]  /*91a0*/  SEL R133, R32, R55, P0 ;  /* 0x0000003720857207 */ /* 0x000fc40000000000 */
[----:B------:R-:W-:Y:S01]  /*91b0*/  SEL R74, R55, R32, P0 ;  /* 0x00000020374a7207 */ /* 0x000fe20000000000 */
[--C-:B------:R-:W-:Y:S01]  /*91c0*/  IMAD.X R55, RZ, RZ, R49.reuse, P3 ;  /* 0x000000ffff377224 */ /* 0x100fe200018e0631 */
[----:B------:R-:W-:Y:S02]  /*91d0*/  SEL R135, R47, R46, P0 ;  /* 0x0000002e2f877207 */ /* 0x000fe40000000000 */
[----:B------:R-:W-:Y:S01]  /*91e0*/  SEL R75, R46, R47, P0 ;  /* 0x0000002f2e4b7207 */ /* 0x000fe20000000000 */
[----:B------:R-:W-:Y:S01]  /*91f0*/  IMAD.X R47, RZ, RZ, R49, P4 ;  /* 0x000000ffff2f7224 */ /* 0x000fe200020e0631 */
[----:B------:R-:W-:Y:S02]  /*9200*/  F2FP.BF16.F32.PACK_AB R80, R85, R80 ;  /* 0x000000505550723e */ /* 0x000fe400000010ff */
[----:B------:R-:W-:Y:S02]  /*9210*/  SEL R81, R11, R12, P0 ;  /* 0x0000000c0b517207 */ /* 0x000fe40000000000 */
[----:B0-----:R-:W-:-:S02]  /*9220*/  SEL R27, R12, R11, P0 ;  /* 0x0000000b0c1b7207 */ /* 0x001fc40000000000 */
[----:B------:R-:W-:Y:S02]  /*9230*/  SEL R117, R156, R155, P0 ;  /* 0x0000009b9c757207 */ /* 0x000fe40000000000 */
[----:B------:R-:W-:Y:S02]  /*9240*/  SEL R65, R155, R156, P0 ;  /* 0x0000009c9b417207 */ /* 0x000fe40000000000 */
[----:B------:R-:W-:Y:S02]  /*9250*/  SHF.R.U64 R6, R6, 0x3, RZ ;  /* 0x0000000306067819 */ /* 0x000fe400000012ff */
[----:B------:R-:W-:Y:S02]  /*9260*/  SHF.R.U64 R8, R8, 0x3, RZ ;  /* 0x0000000308087819 */ /* 0x000fe400000012ff */
[C---:B------:R-:W-:Y:S02]  /*9270*/  IADD3 R155, P3, R48.reuse, 0x8000, RZ ;  /* 0x00008000309b7810 */ /* 0x040fe40007f7e0ff */
[----:B------:R-:W-:-:S02]  /*9280*/  IADD3 R157, P4, R48, 0x8020, RZ ;  /* 0x00008020309d7810 */ /* 0x000fc40007f9e0ff */
[----:B------:R-:W-:Y:S02]  /*9290*/  LOP3.LUT R12, R153, 0x380, RZ, 0xc0, !PT ;  /* 0x00000380990c7812 */ /* 0x000fe400078ec0ff */
[----:B------:R-:W-:Y:S01]  /*92a0*/  SHF.R.U64 R10, R10, 0x3, RZ ;  /* 0x000000030a0a7819 */ /* 0x000fe200000012ff */
[----:B------:R-:W-:Y:S01]  /*92b0*/  IMAD.X R25, RZ, RZ, R49, P4 ;  /* 0x000000ffff197224 */ /* 0x000fe200020e0631 */
[----:B------:R-:W-:Y:S02]  /*92c0*/  F2FP.BF16.F32.PACK_AB R45, R45, R40 ;  /* 0x000000282d2d723e */ /* 0x000fe400000010ff */
[----:B------:R-:W-:Y:S02]  /*92d0*/  F2FP.BF16.F32.PACK_AB R53, R97, R92 ;  /* 0x0000005c6135723e */ /* 0x000fe400000010ff */
[----:B------:R-:W-:Y:S02]  /*92e0*/  F2FP.BF16.F32.PACK_AB R35, R35, R38 ;  /* 0x000000262323723e */ /* 0x000fe400000010ff */
[----:B------:R-:W-:-:S02]  /*92f0*/  IADD3 R151, P1, R48, 0x4040, RZ ;  /* 0x0000404030977810 */ /* 0x000fc40007f3e0ff */
[----:B------:R-:W-:Y:S02]  /*9300*/  F2FP.BF16.F32.PACK_AB R113, R113, R108 ;  /* 0x0000006c7171723e */ /* 0x000fe400000010ff */
[----:B------:R-:W-:Y:S02]  /*9310*/  F2FP.BF16.F32.PACK_AB R34, R31, R34 ;  /* 0x000000221f22723e */ /* 0x000fe400000010ff */
        /* <DEDUP_REMOVED lines=8> */
[----:B------:R-:W-:Y:S02]  /*93a0*/  F2FP.BF16.F32.PACK_AB R160, R160, R161 ;  /* 0x000000a1a0a0723e */ /* 0x000fe400000010ff */
[----:B------:R-:W-:Y:S02]  /*93b0*/  SHF.R.U64 R12, R12, 0x3, RZ ;  /* 0x000000030c0c7819 */ /* 0x000fe400000012ff */
[----:B------:R-:W-:-:S02]  /*93c0*/  LOP3.LUT R6, R155, 0x380, RZ, 0xc0, !PT ;  /* 0x000003809b067812 */ /* 0x000fc400078ec0ff */
[----:B------:R-:W-:Y:S02]  /*93d0*/  LOP3.LUT R8, R157, 0x380, RZ, 0xc0, !PT ;  /* 0x000003809d087812 */ /* 0x000fe400078ec0ff */
[----:B------:R-:W-:Y:S02]  /*93e0*/  IADD3 R161, P6, R48, 0x8060, RZ ;  /* 0x0000806030a17810 */ /* 0x000fe40007fde0ff */
[----:B------:R-:W-:Y:S02]  /*93f0*/  LOP3.LUT R46, R10, R145, RZ, 0x3c, !PT ;  /* 0x000000910a2e7212 */ /* 0x000fe400078e3cff */
[----:B------:R-:W-:Y:S02]  /*9400*/  F2FP.BF16.F32.PACK_AB R159, R158, R159 ;  /* 0x0000009f9e9f723e */ /* 0x000fe400000010ff */
[----:B------:R-:W-:Y:S02]  /*9410*/  SEL R137, R76, R35, P0 ;  /* 0x000000234c897207 */ /* 0x000fe40000000000 */
[----:B------:R-:W-:-:S02]  /*9420*/  LOP3.LUT R10, R151, 0x380, RZ, 0xc0, !PT ;  /* 0x00000380970a7812 */ /* 0x000fc400078ec0ff */
[----:B------:R-:W-:Y:S02]  /*9430*/  SEL R85, R28, R37, P0 ;  /* 0x000000251c557207 */ /* 0x000fe40000000000 */
[----:B------:R-:W-:Y:S01]  /*9440*/  SEL R31, R37, R28, P0 ;  /* 0x0000001c251f7207 */ /* 0x000fe20000000000 */
[--C-:B------:R-:W-:Y:S01]  /*9450*/  IMAD.X R37, RZ, RZ, R49.reuse, P1 ;  /* 0x000000ffff257224 */ /* 0x100fe200008e0631 */
[----:B------:R-:W-:Y:S02]  /*9460*/  SEL R103, R104, R113, P0 ;  /* 0x0000007168677207 */ /* 0x000fe40000000000 */
[----:B------:R-:W-:Y:S02]  /*9470*/  SEL R59, R113, R104, P0 ;  /* 0x00000068713b7207 */ /* 0x000fe40000000000 */
[----:B------:R-:W-:Y:S01]  /*9480*/  SEL R76, R35, R76, P0 ;  /* 0x0000004c234c7207 */ /* 0x000fe20000000000 */
[----:B------:R-:W-:Y:S01]  /*9490*/  IMAD.X R35, RZ, RZ, R49, P2 ;  /* 0x000000ffff237224 */ /* 0x000fe200010e0631 */
[----:B------:R-:W-:-:S02]  /*94a0*/  SEL R139, R34, R21, P0 ;  /* 0x00000015228b7207 */ /* 0x000fc40000000000 */
[----:B------:R-:W-:Y:S01]  /*94b0*/  SEL R78, R21, R34, P0 ;  /* 0x00000022154e7207 */ /* 0x000fe20000000000 */
[----:B------:R-:W-:Y:S01]  /*94c0*/  IMAD.X R21, RZ, RZ, R49, P6 ;  /* 0x000000ffff157224 */ /* 0x000fe200030e0631 */
[----:B------:R-:W-:Y:S02]  /*94d0*/  F2FP.BF16.F32.PACK_AB R7, R87, R90 ;  /* 0x0000005a5707723e */ /* 0x000fe400000010ff */
[----:B------:R-:W-:Y:S02]  /*94e0*/  SEL R113, R164, R163, P0 ;  /* 0x000000a3a4717207 */ /* 0x000fe40000000000 */
[----:B------:R-:W-:Y:S02]  /*94f0*/  SEL R62, R163, R164, P0 ;  /* 0x000000a4a33e7207 */ /* 0x000fe40000000000 */
[----:B------:R-:W-:Y:S02]  /*9500*/  LOP3.LUT R34, R12, R153, RZ, 0x3c, !PT ;  /* 0x000000990c227212 */ /* 0x000fe400078e3cff */
[----:B------:R-:W-:-:S02]  /*9510*/  SHF.R.U64 R6, R6, 0x3, RZ ;  /* 0x0000000306067819 */ /* 0x000fc400000012ff */
[----:B------:R-:W-:Y:S01]  /*9520*/  SHF.R.U64 R8, R8, 0x3, RZ ;  /* 0x0000000308087819 */ /* 0x000fe200000012ff */
[----:B--2---:R-:W-:Y:S01]  /*9530*/  SHFL.IDX PT, R77, R77, R26, 0x1c1f ;  /* 0x001c1f1a4d4d7589 */ /* 0x004fe200000e0000 */
[----:B------:R-:W-:Y:S02]  /*9540*/  SEL R87, R36, R45, P0 ;  /* 0x0000002d24577207 */ /* 0x000fe40000000000 */
[----:B------:R-:W-:Y:S01]  /*9550*/  SEL R38, R45, R36, P0 ;  /* 0x000000242d267207 */ /* 0x000fe20000000000 */
[--C-:B------:R-:W-:Y:S01]  /*9560*/  IMAD.X R45, RZ, RZ, R49.reuse, P5 ;  /* 0x000000ffff2d7224 */ /* 0x100fe200028e0631 */
[C---:B------:R-:W-:Y:S01]  /*9570*/  IADD3 R163, P1, R48.reuse, 0xc000, RZ ;  /* 0x0000c00030a37810 */ /* 0x040fe20007f3e0ff */
[----:B------:R-:W-:Y:S01]  /*9580*/  SHFL.IDX PT, R109, R109, R26, 0x1c1f ;  /* 0x001c1f1a6d6d7589 */ /* 0x000fe200000e0000 */
[----:B------:R-:W-:Y:S02]  /*9590*/  IADD3 R165, P2, R48, 0xc020, RZ ;  /* 0x0000c02030a57810 */ /* 0x000fe40007f5e0ff */
[----:B------:R-:W-:Y:S01]  /*95a0*/  LOP3.LUT R12, R161, 0x380, RZ, 0xc0, !PT ;  /* 0x00000380a10c7812 */ /* 0x000fe200078ec0ff */
[----:B------:R-:W-:Y:S01]  /*95b0*/  SHFL.IDX PT, R79, R79, R26, 0x1c1f ;  /* 0x001c1f1a4f4f7589 */ /* 0x000fe200000e0000 */
[----:B------:R-:W-:Y:S01]  /*95c0*/  SEL R115, R160, R159, P0 ;  /* 0x0000009fa0737207 */ /* 0x000fe20000000000 */
[----:B------:R-:W-:Y:S01]  /*95d0*/  IMAD.X R13, RZ, RZ, R49, P2 ;  /* 0x000000ffff0d7224 */ /* 0x000fe200010e0631 */
[----:B------:R-:W-:Y:S01]  /*95e0*/  SEL R63, R159, R160, P0 ;  /* 0x000000a09f3f7207 */ /* 0x000fe20000000000 */
[----:B------:R-:W-:Y:S01]  /*95f0*/  SHFL.IDX PT, R81, R81, R26, 0x1c1f ;  /* 0x001c1f1a51517589 */ /* 0x000fe200000e0000 */
[----:B------:R-:W-:-:S02]  /*9600*/  SHF.R.U64 R10, R10, 0x3, RZ ;  /* 0x000000030a0a7819 */ /* 0x000fc400000012ff */
[----:B------:R-:W-:Y:S01]  /*9610*/  IADD3 R159, P5, R48, 0x8040, RZ ;  /* 0x00008040309f7810 */ /* 0x000fe20007fbe0ff */
[----:B------:R-:W-:Y:S01]  /*9620*/  SHFL.IDX PT, R111, R111, R26, 0x1c1f ;  /* 0x001c1f1a6f6f7589 */ /* 0x000fe200000e0000 */
[----:B------:R-:W-:Y:S02]  /*9630*/  LOP3.LUT R32, R6, R155, RZ, 0x3c, !PT ;  /* 0x0000009b06207212 */ /* 0x000fe400078e3cff */
[----:B------:R-:W-:Y:S01]  /*9640*/  LOP3.LUT R24, R8, R157, RZ, 0x3c, !PT ;  /* 0x0000009d08187212 */ /* 0x000fe200078e3cff */
[----:B------:R-:W-:Y:S01]  /*9650*/  SHFL.IDX PT, R113, R113, R26, 0x1c1f ;  /* 0x001c1f1a71717589 */ /* 0x000fe200000e0000 */
[----:B------:R-:W-:Y:S02]  /*9660*/  SHF.R.U64 R12, R12, 0x3, RZ ;  /* 0x000000030c0c7819 */ /* 0x000fe400000012ff */
[----:B------:R-:W-:Y:S01]  /*9670*/  LOP3.LUT R6, R163, 0x380, RZ, 0xc0, !PT ;  /* 0x00000380a3067812 */ /* 0x000fe200078ec0ff */
[----:B------:R-:W-:Y:S01]  /*9680*/  SHFL.IDX PT, R115, R115, R26, 0x1c1f ;  /* 0x001c1f1a73737589 */ /* 0x000fe200000e0000 */
[----:B------:R-:W-:-:S02]  /*9690*/  LOP3.LUT R8, R165, 0x380, RZ, 0xc0, !PT ;  /* 0x00000380a5087812 */ /* 0x000fc400078ec0ff */
[----:B------:R-:W-:Y:S01]  /*96a0*/  LOP3.LUT R36, R10, R151, RZ, 0x3c, !PT ;  /* 0x000000970a247212 */ /* 0x000fe200078e3cff */
[----:B------:R-:W-:Y:S01]  /*96b0*/  SHFL.IDX PT, R85, R85, R26, 0x1c1f ;  /* 0x001c1f1a55557589 */ /* 0x000fe200000e0000 */
[----:B------:R-:W-:Y:S02]  /*96c0*/  F2FP.BF16.F32.PACK_AB R86, R83, R86 ;  /* 0x000000565356723e */ /* 0x000fe400000010ff */
[----:B------:R-:W-:Y:S01]  /*96d0*/  LOP3.LUT R10, R159, 0x380, RZ, 0xc0, !PT ;  /* 0x000003809f0a7812 */ /* 0x000fe200078ec0ff */
[----:B------:R-:W-:Y:S01]  /*96e0*/  SHFL.IDX PT, R117, R117, R26, 0x1c1f ;  /* 0x001c1f1a75757589 */ /* 0x000fe200000e0000 */
[----:B------:R-:W-:Y:S02]  /*96f0*/  SEL R83, R20, R29, P0 ;  /* 0x0000001d14537207 */ /* 0x000fe40000000000 */
[----:B------:R-:W-:Y:S01]  /*9700*/  SEL R30, R29, R20, P0 ;  /* 0x000000141d1e7207 */ /* 0x000fe20000000000 */
[----:B------:R-:W-:Y:S01]  /*9710*/  IMAD.X R29, RZ, RZ, R49, P5 ;  /* 0x000000ffff1d7224 */ /* 0x000fe200028e0631 */
[----:B------:R-:W-:Y:S01]  /*9720*/  LOP3.LUT R20, R12, R161, RZ, 0x3c, !PT ;  /* 0x000000a10c147212 */ /* 0x000fe200078e3cff */
[----:B------:R-:W-:Y:S01]  /*9730*/  SHFL.IDX PT, R87, R87, R26, 0x1c1f ;  /* 0x001c1f1a57577589 */ /* 0x000fe200000e0000 */
[----:B------:R-:W-:-:S02]  /*9740*/  SHF.R.U64 R6, R6, 0x3, RZ ;  /* 0x0000000306067819 */ /* 0x000fc400000012ff */
[----:B------:R-:W-:Y:S01]  /*9750*/  SHF.R.U64 R8, R8, 0x3, RZ ;  /* 0x0000000308087819 */ /* 0x000fe200000012ff */
[----:B------:R-:W-:Y:S01]  /*9760*/  SHFL.IDX PT, R83, R83, R26, 0x1c1f ;  /* 0x001c1f1a53537589 */ /* 0x000fe200000e0000 */
[----:B------:R-:W-:Y:S02]  /*9770*/  SEL R125, R128, R7, P0 ;  /* 0x00000007807d7207 */ /* 0x000fe40000000000 */
[----:B------:R-:W-:Y:S01]  /*9780*/  SEL R70, R7, R128, P0 ;  /* 0x0000008007467207 */ /* 0x000fe20000000000 */
[--C-:B------:R-:W-:Y:S01]  /*9790*/  IMAD.X R7, RZ, RZ, R49.reuse, P1 ;  /* 0x000000ffff077224 */ /* 0x100fe200008e0631 */
[----:B------:R-:W-:Y:S01]  /*97a0*/  SHF.R.U64 R10, R10, 0x3, RZ ;  /* 0x000000030a0a7819 */ /* 0x000fe200000012ff */
[----:B------:R-:W-:Y:S01]  /*97b0*/  SHFL.IDX PT, R119, R119, R26, 0x1c1f ;  /* 0x001c1f1a77777589 */ /* 0x000fe200000e0000 */
[----:B------:R-:W-:Y:S02]  /*97c0*/  SEL R127, R86, R33, P0 ;  /* 0x00000021567f7207 */ /* 0x000fe40000000000 */
[----:B------:R-:W-:Y:S01]  /*97d0*/  SEL R71, R33, R86, P0 ;  /* 0x0000005621477207 */ /* 0x000fe20000000000 */
[----:B------:R-:W-:Y:S01]  /*97e0*/  IMAD.X R33, RZ, RZ, R49, P3 ;  /* 0x000000ffff217224 */ /* 0x000fe200018e0631 */
[----:B------:R-:W-:Y:S01]  /*97f0*/  LOP3.LUT R6, R6, R163, RZ, 0x3c, !PT ;  /* 0x000000a306067212 */ /* 0x000fe200078e3cff */
[----:B------:R-:W-:Y:S01]  /*9800*/  SHFL.IDX PT, R89, R89, R26, 0x1c1f ;  /* 0x001c1f1a59597589 */ /* 0x000fe200000e0000 */
[----:B------:R-:W-:-:S02]  /*9810*/  LOP3.LUT R12, R8, R165, RZ, 0x3c, !PT ;  /* 0x000000a5080c7212 */ /* 0x000fc400078e3cff */
[----:B------:R-:W-:Y:S01]  /*9820*/  MOV R86, R20 ;  /* 0x0000001400567202 */ /* 0x000fe20000000f00 */
[----:B------:R-:W-:Y:S01]  /*9830*/  SHFL.IDX PT, R121, R121, R26, 0x1c1f ;  /* 0x001c1f1a79797589 */ /* 0x000fe200000e0000 */
[----:B------:R-:W-:Y:S02]  /*9840*/  LOP3.LUT R21, R26, 0x2, RZ, 0x3c, !PT ;  /* 0x000000021a157812 */ /* 0x000fe400078e3cff */
[----:B------:R-:W-:Y:S01]  /*9850*/  LOP3.LUT R28, R10, R159, RZ, 0x3c, !PT ;  /* 0x0000009f0a1c7212 */ /* 0x000fe200078e3cff */
[----:B------:R-:W-:Y:S01]  /*9860*/  SHFL.IDX PT, R91, R91, R26, 0x1c1f ;  /* 0x001c1f1a5b5b7589 */ /* 0x000fe200000e0000 */
[----:B------:R-:W-:Y:S02]  /*9870*/  MOV R6, R6 ;  /* 0x0000000600067202 */ /* 0x000fe40000000f00 */
[----:B------:R-:W-:Y:S01]  /*9880*/  SEL R99, R88, R53, P0 ;  /* 0x0000003558637207 */ /* 0x000fe20000000000 */
[----:B------:R-:W0:Y:S01]  /*9890*/  SHFL.IDX PT, R14, R14, R21, 0x1c1f ;  /* 0x001c1f150e0e7589 */ /* 0x000e2200000e0000 */
[----:B------:R-:W-:-:S02]  /*98a0*/  IADD3 R169, P4, R48, 0xc060, RZ ;  /* 0x0000c06030a97810 */ /* 0x000fc40007f9e0ff */
[----:B------:R-:W-:Y:S01]  /*98b0*/  MOV R7, R12 ;  /* 0x0000000c00077202 */ /* 0x000fe20000000f00 */
[----:B------:R-:W-:Y:S01]  /*98c0*/  SHFL.IDX PT, R64, R64, R21, 0x1c1f ;  /* 0x001c1f1540407589 */ /* 0x000fe200000e0000 */
[----:B------:R-:W-:Y:S02]  /*98d0*/  SEL R53, R53, R88, P0 ;  /* 0x0000005835357207 */ /* 0x000fe40000000000 */
[----:B------:R-:W-:Y:S01]  /*98e0*/  MOV R90, R24 ;  /* 0x00000018005a7202 */ /* 0x000fe20000000f00 */
[----:B------:R-:W1:Y:S01]  /*98f0*/  SHFL.IDX PT, R12, R67, R21, 0x1c1f ;  /* 0x001c1f15430c7589 */ /* 0x000e6200000e0000 */
[----:B------:R-:W-:Y:S02]  /*9900*/  MOV R92, R44 ;  /* 0x0000002c005c7202 */ /* 0x000fe40000000f00 */
[----:B------:R-:W-:Y:S01]  /*9910*/  MOV R88, R28 ;  /* 0x0000001c00587202 */ /* 0x000fe20000000f00 */
[----:B------:R-:W2:Y:S01]  /*9920*/  SHFL.IDX PT, R24, R15, R21, 0x1c1f ;  /* 0x001c1f150f187589 */ /* 0x000ea200000e0000 */
[----:B------:R-:W-:-:S02]  /*9930*/  MOV R96, R54 ;  /* 0x0000003600607202 */ /* 0x000fc40000000f00 */
[----:B------:R-:W-:Y:S01]  /*9940*/  MOV R94, R46 ;  /* 0x0000002e005e7202 */ /* 0x000fe20000000f00 */
[----:B------:R-:W3:Y:S01]  /*9950*/  SHFL.IDX PT, R28, R27, R21, 0x1c1f ;  /* 0x001c1f151b1c7589 */ /* 0x000ee200000e0000 */
[----:B------:R-:W-:Y:S02]  /*9960*/  MOV R45, R32 ;  /* 0x00000020002d7202 */ /* 0x000fe40000000f00 */
[----:B------:R-:W-:Y:S01]  /*9970*/  LOP3.LUT R9, R48, 0x380, RZ, 0xc0, !PT ;  /* 0x0000038030097812 */ /* 0x000fe200078ec0ff */
[----:B------:R-:W-:Y:S01]  /*9980*/  SHFL.IDX PT, R30, R30, R21, 0x1c1f ;  /* 0x001c1f151e1e7589 */ /* 0x000fe200000e0000 */
[----:B------:R-:W-:Y:S02]  /*9990*/  LOP3.LUT R80, R169, 0x380, RZ, 0xc0, !PT ;  /* 0x00000380a9507812 */ /* 0x000fe400078ec0ff */
[----:B------:R-:W-:Y:S01]  /*99a0*/  MOV R55, R36 ;  /* 0x0000002400377202 */ /* 0x000fe20000000f00 */
[----:B------:R-:W4:Y:S01]  /*99b0*/  SHFL.IDX PT, R62, R62, R21, 0x1c1f ;  /* 0x001c1f153e3e7589 */ /* 0x000f2200000e0000 */
[----:B------:R-:W-:-:S02]  /*99c0*/  MOV R47, R34 ;  /* 0x00000022002f7202 */ /* 0x000fc40000000f00 */
[----:B------:R-:W-:Y:S01]  /*99d0*/  MOV R98, R56 ;  /* 0x0000003800627202 */ /* 0x000fe20000000f00 */
[----:B------:R-:W4:Y:S01]  /*99e0*/  SHFL.IDX PT, R32, R63, R21, 0x1c1f ;  /* 0x001c1f153f207589 */ /* 0x000f2200000e0000 */
[----:B------:R-:W-:Y:S02]  /*99f0*/  MOV R57, R40 ;  /* 0x0000002800397202 */ /* 0x000fe40000000f00 */
[----:B------:R-:W-:Y:S01]  /*9a00*/  IADD3 R167, P3, R48, 0xc040, RZ ;  /* 0x0000c04030a77810 */ /* 0x000fe20007f7e0ff */
[----:B------:R4:W4:Y:S01]  /*9a10*/  SHFL.IDX PT, R34, R31, R21, 0x1c1f ;  /* 0x001c1f151f227589 */ /* 0x00092200000e0000 */
[----:B------:R-:W-:Y:S02]  /*9a20*/  SHF.R.U64 R9, R9, 0x3, RZ ;  /* 0x0000000309097819 */ /* 0x000fe400000012ff */
[----:B------:R-:W-:Y:S01]  /*9a30*/  SHF.R.U64 R80, R80, 0x3, RZ ;  /* 0x0000000350507819 */ /* 0x000fe200000012ff */
[----:B------:R-:W4:Y:S01]  /*9a40*/  SHFL.IDX PT, R36, R65, R21, 0x1c1f ;  /* 0x001c1f1541247589 */ /* 0x000f2200000e0000 */
[----:B------:R-:W-:Y:S01]  /*9a50*/  LOP3.LUT R48, R9, R48, RZ, 0x3c, !PT ;  /* 0x0000003009307212 */ /* 0x000fe200078e3cff */
[--C-:B------:R-:W-:Y:S01]  /*9a60*/  IMAD.X R11, RZ, RZ, R49.reuse, P3 ;  /* 0x000000ffff0b7224 */ /* 0x100fe200018e0631 */
[----:B------:R-:W-:Y:S01]  /*9a70*/  LOP3.LUT R10, R167, 0x380, RZ, 0xc0, !PT ;  /* 0x00000380a70a7812 */ /* 0x000fe200078ec0ff */
[----:B------:R-:W4:Y:S01]  /*9a80*/  SHFL.IDX PT, R38, R38, R21, 0x1c1f ;  /* 0x001c1f1526267589 */ /* 0x000f2200000e0000 */
[----:B------:R-:W-:Y:S01]  /*9a90*/  LOP3.LUT R8, R80, R169, RZ, 0x3c, !PT ;  /* 0x000000a950087212 */ /* 0x000fe200078e3cff */
[----:B------:R-:W-:Y:S01]  /*9aa0*/  IMAD.X R9, RZ, RZ, R49, P4 ;  /* 0x000000ffff097224 */ /* 0x000fe200020e0631 */
[----:B------:R-:W-:Y:S01]  /*9ab0*/  SHF.R.U64 R10, R10, 0x3, RZ ;  /* 0x000000030a0a7819 */ /* 0x000fe200000012ff */
[----:B------:R-:W4:Y:S01]  /*9ac0*/  SHFL.IDX PT, R66, R66, R21, 0x1c1f ;  /* 0x001c1f1542427589 */ /* 0x000f2200000e0000 */
[----:B------:R-:W-:-:S02]  /*9ad0*/  MOV R100, R48 ;  /* 0x0000003000647202 */ /* 0x000fc40000000f00 */
[----:B------:R-:W-:Y:S01]  /*9ae0*/  LOP3.LUT R10, R10, R167, RZ, 0x3c, !PT ;  /* 0x000000a70a0a7212 */ /* 0x000fe200078e3cff */
[----:B------:R4:W-:Y:S01]  /*9af0*/  SHFL.IDX PT, R40, R39, R21, 0x1c1f ;  /* 0x001c1f1527287589 */ /* 0x0009e200000e0000 */
[----:B------:R-:W-:Y:S02]  /*9b00*/  MOV R49, R8 ;  /* 0x0000000800317202 */ /* 0x000fe40000000f00 */
[----:B------:R-:W-:Y:S01]  /*9b10*/  MOV R20, R10 ;  /* 0x0000000a00147202 */ /* 0x000fe20000000f00 */
[----:B------:R-:W-:Y:S01]  /*9b20*/  SHFL.IDX PT, R68, R68, R21, 0x1c1f ;  /* 0x001c1f1544447589 */ /* 0x000fe200000e0000 */
[----:B0-----:R-:W-:Y:S02]  /*9b30*/  SEL R8, R77, R14, P0 ;  /* 0x0000000e4d087207 */ /* 0x001fe40000000000 */
[----:B------:R-:W-:Y:S01]  /*9b40*/  SEL R10, R14, R77, P0 ;  /* 0x0000004d0e0a7207 */ /* 0x000fe20000000000 */
[----:B------:R-:W-:Y:S01]  /*9b50*/  SHFL.IDX PT, R123, R123, R26, 0x1c1f ;  /* 0x001c1f1a7b7b7589 */ /* 0x000fe200000e0000 */
[----:B-1----:R-:W-:-:S02]  /*9b60*/  SEL R9, R109, R12, P0 ;  /* 0x0000000c6d097207 */ /* 0x002fc40000000000 */
[----:B------:R-:W-:Y:S01]  /*9b70*/  SEL R11, R12, R109, P0 ;  /* 0x0000006d0c0b7207 */ /* 0x000fe20000000000 */
[----:B------:R-:W-:Y:S01]  /*9b80*/  BAR.SYNC.DEFER_BLOCKING 0x1, 0x100 ;  /* 0x0044000000007b1d */ /* 0x000fe20000010000 */
[----:B--2---:R-:W-:Y:S02]  /*9b90*/  SEL R12, R79, R24, P0 ;  /* 0x000000184f0c7207 */ /* 0x004fe40000000000 */
[----:B------:R-:W-:Y:S02]  /*9ba0*/  SEL R14, R24, R79, P0 ;  /* 0x0000004f180e7207 */ /* 0x000fe40000000000 */
[----:B------:R-:W-:Y:S02]  /*9bb0*/  SEL R13, R111, R64, P0 ;  /* 0x000000406f0d7207 */ /* 0x000fe40000000000 */
[----:B------:R-:W-:Y:S01]  /*9bc0*/  SEL R15, R64, R111, P0 ;  /* 0x0000006f400f7207 */ /* 0x000fe20000000000 */
[----:B------:R-:W-:Y:S01]  /*9bd0*/  SHFL.IDX PT, R42, R42, R21, 0x1c1f ;  /* 0x001c1f152a2a7589 */ /* 0x000fe200000e0000 */
[----:B---3--:R-:W-:-:S02]  /*9be0*/  SEL R24, R81, R28, P0 ;  /* 0x0000001c51187207 */ /* 0x008fc40000000000 */
[----:B----4-:R-:W-:Y:S01]  /*9bf0*/  SEL R25, R113, R62, P0 ;  /* 0x0000003e71197207 */ /* 0x010fe20000000000 */
[----:B------:R-:W-:Y:S01]  /*9c00*/  SHFL.IDX PT, R56, R69, R21, 0x1c1f ;  /* 0x001c1f1545387589 */ /* 0x000fe200000e0000 */
[----:B------:R-:W-:Y:S02]  /*9c10*/  SEL R27, R62, R113, P0 ;  /* 0x000000713e1b7207 */ /* 0x000fe40000000000 */
[----:B------:R-:W-:Y:S01]  /*9c20*/  SEL R29, R115, R32, P0 ;  /* 0x00000020731d7207 */ /* 0x000fe20000000000 */
[----:B------:R-:W-:Y:S01]  /*9c30*/  SHFL.IDX PT, R93, R93, R26, 0x1c1f ;  /* 0x001c1f1a5d5d7589 */ /* 0x000fe200000e0000 */
[----:B------:R-:W-:Y:S02]  /*9c40*/  SEL R31, R32, R115, P0 ;  /* 0x00000073201f7207 */ /* 0x000fe40000000000 */
[----:B------:R-:W-:Y:S01]  /*9c50*/  SEL R32, R85, R34, P0 ;  /* 0x0000002255207207 */ /* 0x000fe20000000000 */
[----:B------:R-:W-:Y:S01]  /*9c60*/  SHFL.IDX PT, R125, R125, R26, 0x1c1f ;  /* 0x001c1f1a7d7d7589 */ /* 0x000fe200000e0000 */
[----:B------:R-:W-:-:S02]  /*9c70*/  SEL R33, R117, R36, P0 ;  /* 0x0000002475217207 */ /* 0x000fc40000000000 */
[----:B------:R-:W-:Y:S01]  /*9c80*/  SEL R35, R36, R117, P0 ;  /* 0x0000007524237207 */ /* 0x000fe20000000000 */
        /* <DEDUP_REMOVED lines=8> */
[----:B------:R-:W-:Y:S01]  /*9d10*/  PLOP3.LUT P2, PT, PT, PT, UP0, 0x80, 0x0 ;  /* 0x000000000000781c */ /* 0x000fe20003f4f008 */
        /* <DEDUP_REMOVED lines=8> */
[----:B------:R-:W0:Y:S04]  /*9da0*/  SHFL.IDX PT, R72, R72, R21, 0x1c1f ;  /* 0x001c1f1548487589 */ /* 0x000e2800000e0000 */
[----:B------:R-:W-:Y:S04]  /*9db0*/  SHFL.IDX PT, R101, R101, R26, 0x1c1f ;  /* 0x001c1f1a65657589 */ /* 0x000fe800000e0000 */
[----:B------:R-:W-:Y:S04]  /*9dc0*/  SHFL.IDX PT, R131, R131, R26, 0x1c1f ;  /* 0x001c1f1a83837589 */ /* 0x000fe800000e0000 */
[----:B------:R-:W-:Y:S04]  /*9dd0*/  SHFL.IDX PT, R58, R58, R21, 0x1c1f ;  /* 0x001c1f153a3a7589 */ /* 0x000fe800000e0000 */
[----:B------:R-:W-:Y:S04]  /*9de0*/  SHFL.IDX PT, R82, R73, R21, 0x1c1f ;  /* 0x001c1f1549527589 */ /* 0x000fe800000e0000 */
[----:B------:R-:W-:Y:S04]  /*9df0*/  SHFL.IDX PT, R133, R133, R26, 0x1c1f ;  /* 0x001c1f1a85857589 */ /* 0x000fe800000e0000 */
[----:B------:R-:W1:Y:S01]  /*9e00*/  SHFL.IDX PT, R74, R74, R21, 0x1c1f ;  /* 0x001c1f154a4a7589 */ /* 0x000e6200000e0000 */
[----:B0-----:R-:W-:-:S02]  /*9e10*/  SEL R41, R129, R72, P0 ;  /* 0x0000004881297207 */ /* 0x001fc40000000000 */
[----:B------:R-:W-:Y:S01]  /*9e20*/  SEL R43, R72, R129, P0 ;  /* 0x00000081482b7207 */ /* 0x000fe20000000000 */
[----:B------:R-:W-:Y:S04]  /*9e30*/  SHFL.IDX PT, R103, R103, R26, 0x1c1f ;  /* 0x001c1f1a67677589 */ /* 0x000fe800000e0000 */
[----:B------:R-:W-:Y:S04]  /*9e40*/  SHFL.IDX PT, R135, R135, R26, 0x1c1f ;  /* 0x001c1f1a87877589 */ /* 0x000fe800000e0000 */
[----:B------:R1:W0:Y:S04]  /*9e50*/  SHFL.IDX PT, R48, R59, R21, 0x1c1f ;  /* 0x001c1f153b307589 */ /* 0x00022800000e0000 */
[----:B------:R-:W2:Y:S04]  /*9e60*/  SHFL.IDX PT, R84, R75, R21, 0x1c1f ;  /* 0x001c1f154b547589 */ /* 0x000ea800000e0000 */
[----:B------:R-:W-:Y:S04]  /*9e70*/  SHFL.IDX PT, R105, R105, R26, 0x1c1f ;  /* 0x001c1f1a69697589 */ /* 0x000fe800000e0000 */
[----:B------:R-:W-:Y:S01]  /*9e80*/  SHFL.IDX PT, R107, R107, R26, 0x1c1f ;  /* 0x001c1f1a6b6b7589 */ /* 0x000fe200000e0000 */
[----:B-1----:R-:W-:-:S03]  /*9e90*/  SEL R59, R74, R133, P0 ;  /* 0x000000854a3b7207 */ /* 0x002fc60000000000 */
[----:B------:R-:W-:Y:S04]  /*9ea0*/  SHFL.IDX PT, R137, R137, R26, 0x1c1f ;  /* 0x001c1f1a89897589 */ /* 0x000fe800000e0000 */
[----:B------:R-:W1:Y:S04]  /*9eb0*/  SHFL.IDX PT, R60, R60, R21, 0x1c1f ;  /* 0x001c1f153c3c7589 */ /* 0x000e6800000e0000 */
[----:B------:R-:W-:Y:S04]  /*9ec0*/  SHFL.IDX PT, R54, R61, R21, 0x1c1f ;  /* 0x001c1f153d367589 */ /* 0x000fe800000e0000 */
[----:B------:R-:W3:Y:S04]  /*9ed0*/  SHFL.IDX PT, R76, R76, R21, 0x1c1f ;  /* 0x001c1f154c4c7589 */ /* 0x000ee800000e0000 */
[----:B------:R4:W-:Y:S04]  /*9ee0*/  SHFL.IDX PT, R139, R139, R26, 0x1c1f ;  /* 0x001c1f1a8b8b7589 */ /* 0x0009e800000e0000 */
[----:B------:R-:W3:Y:S04]  /*9ef0*/  SHFL.IDX PT, R78, R78, R21, 0x1c1f ;  /* 0x001c1f154e4e7589 */ /* 0x000ee800000e0000 */
[----:B------:R0:W-:Y:S01]  /*9f00*/  STSM.16.M88.4 [R100], R8 ;  /* 0x0000000864007844 */ /* 0x0001e20000000200 */
[----:B----4-:R-:W-:-:S02]  /*9f10*/  SEL R26, R28, R81, P0 ;  /* 0x000000511c1a7207 */ /* 0x010fc40000000000 */
[----:B------:R-:W-:Y:S01]  /*9f20*/  SEL R28, R83, R30, P0 ;  /* 0x0000001e531c7207 */ /* 0x000fe20000000000 */
[----:B------:R4:W-:Y:S01]  /*9f30*/  STSM.16.M88.4 [R98], R12 ;  /* 0x0000000c62007844 */ /* 0x0009e20000000200 */
[----:B------:R-:W-:Y:S01]  /*9f40*/  SEL R30, R30, R83, P0 ;  /* 0x000000531e1e7207 */ /* 0x000fe20000000000 */
[----:B------:R-:W3:Y:S02]  /*9f50*/  LDC R81, c[0x0][0xbe8] ;  /* 0x0002fa00ff517b82 */ /* 0x000ee40000000800 */
[----:B------:R2:W-:Y:S04]  /*9f60*/  STSM.16.M88.4 [R96], R24 ;  /* 0x0000001860007844 */ /* 0x0005e80000000200 */
[----:B------:R1:W-:Y:S01]  /*9f70*/  STSM.16.M88.4 [R94], R28 ;  /* 0x0000001c5e007844 */ /* 0x0003e20000000200 */
[----:B0-----:R-:W-:-:S03]  /*9f80*/  SEL R8, R89, R40, P0 ;  /* 0x0000002859087207 */ /* 0x001fc60000000000 */
[----:B------:R-:W-:Y:S01]  /*9f90*/  STSM.16.M88.4 [R92], R32 ;  /* 0x000000205c007844 */ /* 0x000fe20000000200 */
[----:B------:R-:W-:Y:S02]  /*9fa0*/  SEL R10, R40, R89, P0 ;  /* 0x00000059280a7207 */ /* 0x000fe40000000000 */
[----:B------:R-:W-:Y:S01]  /*9fb0*/  SEL R9, R121, R68, P0 ;  /* 0x0000004479097207 */ /* 0x000fe20000000000 */
[----:B------:R-:W-:Y:S01]  /*9fc0*/  STSM.16.M88.4 [R57], R36 ;  /* 0x0000002439007844 */ /* 0x000fe20000000200 */
[----:B------:R-:W-:Y:S02]  /*9fd0*/  SEL R11, R68, R121, P0 ;  /* 0x00000079440b7207 */ /* 0x000fe40000000000 */
[----:B----4-:R-:W-:Y:S02]  /*9fe0*/  SEL R12, R91, R42, P0 ;  /* 0x0000002a5b0c7207 */ /* 0x010fe40000000000 */
[----:B------:R-:W-:Y:S01]  /*9ff0*/  SEL R14, R42, R91, P0 ;  /* 0x0000005b2a0e7207 */ /* 0x000fe20000000000 */
[----:B------:R0:W-:Y:S01]  /*a000*/  STSM.16.M88.4 [R55], R8 ;  /* 0x0000000837007844 */ /* 0x0001e20000000200 */
[----:B------:R-:W-:-:S02]  /*a010*/  SEL R13, R123, R56, P0 ;  /* 0x000000387b0d7207 */ /* 0x000fc40000000000 */
[----:B------:R-:W-:Y:S02]  /*a020*/  SEL R15, R56, R123, P0 ;  /* 0x0000007b380f7207 */ /* 0x000fe40000000000 */
[----:B--2---:R-:W-:Y:S02]  /*a030*/  SEL R24, R93, R44, P0 ;  /* 0x0000002c5d187207 */ /* 0x004fe40000000000 */
[----:B------:R-:W-:Y:S01]  /*a040*/  SEL R26, R44, R93, P0 ;  /* 0x0000005d2c1a7207 */ /* 0x000fe20000000000 */
[----:B------:R2:W-:Y:S01]  /*a050*/  STSM.16.M88.4 [R47], R12 ;  /* 0x0000000c2f007844 */ /* 0x0005e20000000200 */
[----:B------:R-:W-:Y:S02]  /*a060*/  SEL R25, R125, R70, P0 ;  /* 0x000000467d197207 */ /* 0x000fe40000000000 */
[----:B------:R-:W-:Y:S02]  /*a070*/  SEL R27, R70, R125, P0 ;  /* 0x0000007d461b7207 */ /* 0x000fe40000000000 */
[----:B-1----:R-:W-:-:S02]  /*a080*/  SEL R28, R95, R50, P0 ;  /* 0x000000325f1c7207 */ /* 0x002fc40000000000 */
[----:B------:R-:W-:Y:S01]  /*a090*/  SEL R30, R50, R95, P0 ;  /* 0x0000005f321e7207 */ /* 0x000fe20000000000 */
[----:B------:R1:W-:Y:S01]  /*a0a0*/  STSM.16.M88.4 [R45], R24 ;  /* 0x000000182d007844 */ /* 0x0003e20000000200 */
[----:B------:R-:W-:Y:S01]  /*a0b0*/  SEL R29, R127, R80, P0 ;  /* 0x000000507f1d7207 */ /* 0x000fe20000000000 */
[----:B0-----:R-:W-:Y:S01]  /*a0c0*/  IMAD.U32 R8, RZ, RZ, UR4 ;  /* 0x00000004ff087e24 */ /* 0x001fe2000f8e00ff */
[----:B------:R-:W-:Y:S01]  /*a0d0*/  SEL R31, R80, R127, P0 ;  /* 0x0000007f501f7207 */ /* 0x000fe20000000000 */
[----:B------:R-:W-:Y:S01]  /*a0e0*/  IMAD.U32 R9, RZ, RZ, UR6 ;  /* 0x00000006ff097e24 */ /* 0x000fe2000f8e00ff */
[----:B------:R-:W-:Y:S01]  /*a0f0*/  SEL R40, R97, R52, P0 ;  /* 0x0000003461287207 */ /* 0x000fe20000000000 */
[----:B------:R-:W-:Y:S01]  /*a100*/  ULDC.64 UR6, c[0x0][0xc08] ;  /* 0x0003020000067ab9 */ /* 0x000fe20000000a00 */
[----:B------:R-:W-:Y:S01]  /*a110*/  SEL R42, R52, R97, P0 ;  /* 0x00000061342a7207 */ /* 0x000fe20000000000 */
[----:B------:R-:W-:Y:S01]  /*a120*/  STSM.16.M88.4 [R90], R28 ;  /* 0x0000001c5a007844 */ /* 0x000fe20000000200 */
[----:B------:R-:W-:-:S02]  /*a130*/  SEL R44, R99, R46, P0 ;  /* 0x0000002e632c7207 */ /* 0x000fc40000000000 */
[----:B------:R-:W-:Y:S01]  /*a140*/  SEL R46, R46, R99, P0 ;  /* 0x000000632e2e7207 */ /* 0x000fe20000000000 */
[----:B------:R-:W-:Y:S01]  /*a150*/  STSM.16.M88.4 [R88], R40 ;  /* 0x0000002858007844 */ /* 0x000fe20000000200 */
[----:B--2---:R-:W-:Y:S02]  /*a160*/  SEL R47, R82, R131, P0 ;  /* 0x00000083522f7207 */ /* 0x004fe40000000000 */
[----:B------:R-:W-:Y:S02]  /*a170*/  SEL R56, R101, R58, P0 ;  /* 0x0000003a65387207 */ /* 0x000fe40000000000 */
[----:B-1----:R-:W-:Y:S02]  /*a180*/  SEL R45, R131, R82, P0 ;  /* 0x00000052832d7207 */ /* 0x002fe40000000000 */
[----:B------:R-:W-:Y:S02]  /*a190*/  SEL R58, R58, R101, P0 ;  /* 0x000000653a3a7207 */ /* 0x000fe40000000000 */
[----:B------:R-:W-:Y:S01]  /*a1a0*/  SEL R57, R133, R74, P0 ;  /* 0x0000004a85397207 */ /* 0x000fe20000000000 */
[----:B------:R-:W-:Y:S01]  /*a1b0*/  STSM.16.M88.4 [R86], R44 ;  /* 0x0000002c56007844 */ /* 0x000fe20000000200 */
[----:B------:R-:W-:-:S02]  /*a1c0*/  SEL R12, R103, R48, P0 ;  /* 0x00000030670c7207 */ /* 0x000fc40000000000 */
[----:B------:R-:W-:Y:S01]  /*a1d0*/  SEL R14, R48, R103, P0 ;  /* 0x00000067300e7207 */ /* 0x000fe20000000000 */
[----:B------:R-:W-:Y:S01]  /*a1e0*/  STSM.16.M88.4 [R6], R56 ;  /* 0x0000003806007844 */ /* 0x000fe20000000200 */
[----:B------:R-:W-:Y:S02]  /*a1f0*/  SEL R13, R135, R84, P0 ;  /* 0x00000054870d7207 */ /* 0x000fe40000000000 */
[----:B------:R-:W-:Y:S02]  /*a200*/  SEL R15, R84, R135, P0 ;  /* 0x00000087540f7207 */ /* 0x000fe40000000000 */
[----:B------:R-:W-:Y:S02]  /*a210*/  SEL R24, R105, R60, P0 ;  /* 0x0000003c69187207 */ /* 0x000fe40000000000 */
[----:B------:R-:W-:Y:S01]  /*a220*/  SEL R26, R60, R105, P0 ;  /* 0x000000693c1a7207 */ /* 0x000fe20000000000 */
[----:B------:R0:W-:Y:S01]  /*a230*/  STSM.16.M88.4 [R7], R12 ;  /* 0x0000000c07007844 */ /* 0x0001e20000000200 */
[----:B---3--:R-:W-:-:S02]  /*a240*/  SEL R25, R137, R76, P0 ;  /* 0x0000004c89197207 */ /* 0x008fc40000000000 */
[----:B------:R-:W-:Y:S02]  /*a250*/  SEL R27, R76, R137, P0 ;  /* 0x000000894c1b7207 */ /* 0x000fe40000000000 */
[----:B------:R-:W-:Y:S02]  /*a260*/  SEL R52, R107, R54, P0 ;  /* 0x000000366b347207 */ /* 0x000fe40000000000 */
[----:B------:R-:W-:Y:S01]  /*a270*/  SEL R53, R139, R78, P0 ;  /* 0x0000004e8b357207 */ /* 0x000fe20000000000 */
[----:B------:R1:W-:Y:S01]  /*a280*/  STSM.16.M88.4 [R20], R24 ;  /* 0x0000001814007844 */ /* 0x0003e20000000200 */
[----:B------:R-:W-:Y:S02]  /*a290*/  SEL R55, R78, R139, P0 ;  /* 0x0000008b4e377207 */ /* 0x000fe40000000000 */
[----:B------:R-:W-:-:S05]  /*a2a0*/  SEL R54, R54, R107, P0 ;  /* 0x0000006b36367207 */ /* 0x000fca0000000000 */
[----:B------:R1:W-:Y:S01]  /*a2b0*/  STSM.16.M88.4 [R49], R52 ;  /* 0x0000003431007844 */ /* 0x0003e20000000200 */
[----:B------:R-:W-:Y:S06]  /*a2c0*/  BAR.SYNC.DEFER_BLOCKING 0x1, 0x100 ;  /* 0x0044000000007b1d */ /* 0x000fec0000010000 */
[----:B------:R-:W2:Y:S01]  /*a2d0*/  @P2 LDG.E R10, desc[UR46][R8.64] ;  /* 0x0000002e080a2981 */ /* 0x000ea2000c1e1900 */
[----:B------:R-:W-:Y:S01]  /*a2e0*/  UISETP.NE.U32.AND UP1, UPT, UR6, URZ, UPT ;  /* 0x0000003f0600728c */ /* 0x000fe2000bf25070 */
[----:B------:R-:W-:Y:S01]  /*a2f0*/  ISETP.NE.AND P1, PT, R81, 0x1, PT ;  /* 0x000000015100780c */ /* 0x000fe20003f25270 */
[----:B------:R-:W-:Y:S01]  /*a300*/  UMOV UR4, URZ ;  /* 0x0000003f00047c82 */ /* 0x000fe20008000000 */
[----:B0-----:R-:W-:Y:S01]  /*a310*/  IMAD.U32 R13, RZ, RZ, UR39 ;  /* 0x00000027ff0d7e24 */ /* 0x001fe2000f8e00ff */
[----:B------:R-:W-:-:S06]  /*a320*/  UISETP.NE.AND.EX UP1, UPT, UR7, URZ, UPT, UP1 ;  /* 0x0000003f0700728c */ /* 0x000fcc000bf25310 */
[----:B------:R-:W-:-:S04]  /*a330*/  PLOP3.LUT P0, PT, PT, PT, UP1, 0x80, 0x0 ;  /* 0x000000000000781c */ /* 0x000fc80003f0f018 */
[----:B------:R-:W0:Y:S01]  /*a340*/  @P1 LDC R11, c[0x0][0xbec] ;  /* 0x0002fb00ff0b1b82 */ /* 0x000e220000000800 */
[----:B------:R-:W-:-:S03]  /*a350*/  @UP1 UIADD3 UR6, UP2, UR8, UR6, URZ ;  /* 0x0000000608061290 */ /* 0x000fc6000ff5e03f */
[----:B------:R-:W-:Y:S01]  /*a360*/  ULDC UR8, c[0x0][0xa88] ;  /* 0x0002a20000087ab9 */ /* 0x000fe20000000800 */
[----:B------:R-:W-:Y:S02]  /*a370*/  @UP1 UIADD3.X UR7, UR9, UR7, URZ, UP2, !UPT ;  /* 0x0000000709071290 */ /* 0x000fe400097fe43f */
[----:B------:R-:W-:Y:S01]  /*a380*/  IMAD.U32 R6, RZ, RZ, UR6 ;  /* 0x00000006ff067e24 */ /* 0x000fe2000f8e00ff */
[----:B------:R-:W3:Y:S03]  /*a390*/  @P1 LDC R12, c[0x0][0xbf0] ;  /* 0x0002fc00ff0c1b82 */ /* 0x000ee60000000800 */
[----:B------:R-:W-:Y:S01]  /*a3a0*/  IMAD.U32 R7, RZ, RZ, UR7 ;  /* 0x00000007ff077e24 */ /* 0x000fe2000f8e00ff */
[----:B--2---:R-:W-:Y:S01]  /*a3b0*/  @P2 R2UR UR4, R10 ;  /* 0x000000000a0422ca */ /* 0x004fe200000e0000 */
[----:B------:R-:W-:-:S06]  /*a3c0*/  IMAD.U32 R10, RZ, RZ, UR8 ;  /* 0x00000008ff0a7e24 */ /* 0x000fcc000f8e00ff */
[----:B------:R1:W5:Y:S01]  /*a3d0*/  @P0 LDG.E R10, desc[UR46][R6.64] ;  /* 0x0000002e060a0981 */ /* 0x000362000c1e1900 */
[----:B0--3--:R-:W-:Y:S07]  /*a3e0*/  @P0 BRA `(.L_x_174) ;  /* 0x0000000000100947 */ /* 0x009fee0003800000 */
[----:B------:R-:W-:Y:S05]  /*a3f0*/  @!P2 BRA `(.L_x_174) ;  /* 0x00000000000ca947 */ /* 0x000fea0003800000 */
[----:B-1----:R-:W2:Y:S04]  /*a400*/  LDG.E R7, desc[UR46][R8.64] ;  /* 0x0000002e08077981 */ /* 0x002ea8000c1e1900 */
[----:B-----5:R-:W2:Y:S02]  /*a410*/  LDG.E R10, desc[UR46][R8.64+0x4] ;  /* 0x0000042e080a7981 */ /* 0x020ea4000c1e1900 */
[----:B--2---:R-:W-:-:S07]  /*a420*/  IMAD.IADD R10, R10, 0x1, -R7 ;  /* 0x000000010a0a7824 */ /* 0x004fce00078e0a07 */
.L_x_174:
[----:B------:R-:W-:Y:S01]  /*a430*/  USHF.R.S32.HI UR14, URZ, 0x1f, UR40 ;  /* 0x0000001f3f0e7899 */ /* 0x000fe20008011428 */
[----:B------:R-:W-:Y:S01]  /*a440*/  IMAD R14, R13, 0x80, R236 ;  /* 0x000000800d0e7824 */ /* 0x000fe200078e02ec */
[----:B------:R-:W-:Y:S01]  /*a450*/  ULDC.64 UR12, c[0x0][0xb90] ;  /* 0x0002e400000c7ab9 */ /* 0x000fe20000000a00 */
[----:B------:R-:W-:Y:S01]  /*a460*/  USHF.R.S32.HI UR9, URZ, 0x1f, UR4 ;  /* 0x0000001f3f097899 */ /* 0x000fe20008011404 */
[----:B-----5:R-:W-:Y:S01]  /*a470*/  IMAD R85, R10, R81, RZ ;  /* 0x000000510a557224 */ /* 0x020fe200078e02ff */
[----:B------:R-:W-:Y:S01]  /*a480*/  UIMAD UR10, UR14, UR12, URZ ;  /* 0x0000000c0e0a72a4 */ /* 0x000fe2000f8e023f */
[----:B-1----:R-:W-:Y:S01]  /*a490*/  @P1 IMAD.HI.U32 R7, R14, R11, RZ ;  /* 0x0000000b0e071227 */ /* 0x002fe200078e00ff */
[----:B------:R-:W-:Y:S01]  /*a4a0*/  UMOV UR8, UR4 ;  /* 0x0000000400087c82 */ /* 0x000fe20008000000 */
[----:B------:R-:W-:Y:S01]  /*a4b0*/  USEL UR37, UR37, URZ, !UP0 ;  /* 0x0000003f25257287 */ /* 0x000fe2000c000000 */
[----:B------:R-:W0:Y:S01]  /*a4c0*/  @P1 LDC R83, c[0x0][0xbf0] ;  /* 0x0002fc00ff531b82 */ /* 0x000e220000000800 */
[----:B------:R-:W-:Y:S01]  /*a4d0*/  UIMAD.WIDE.U32 UR6, UR40, UR12, UR8 ;  /* 0x0000000c280672a5 */ /* 0x000fe2000f8e0008 */
[----:B------:R-:W-:Y:S01]  /*a4e0*/  IMAD.MOV.U32 R6, RZ, RZ, R14 ;  /* 0x000000ffff067224 */ /* 0x000fe200078e000e */
[----:B------:R-:W-:Y:S01]  /*a4f0*/  UIMAD UR10, UR40, UR13, UR10 ;  /* 0x0000000d280a72a4 */ /* 0x000fe2000f8e020a */
[----:B------:R-:W-:Y:S01]  /*a500*/  @P1 SHF.R.U32.HI R6, RZ, R12, R7 ;  /* 0x0000000cff061219 */ /* 0x000fe20000011607 */
[----:B------:R-:W-:Y:S01]  /*a510*/  USEL UR36, UR36, URZ, !UP0 ;  /* 0x0000003f24247287 */ /* 0x000fe2000c000000 */
[----:B------:R-:W-:Y:S01]  /*a520*/  IMAD R7, R23, 0x40, R16 ;  /* 0x0000004017077824 */ /* 0x000fe200078e0210 */
[----:B------:R-:W-:Y:S01]  /*a530*/  ULDC.64 UR12, c[0x0][0xb98] ;  /* 0x0002e600000c7ab9 */ /* 0x000fe20000000a00 */
[----:B------:R-:W-:Y:S01]  /*a540*/  UIADD3 UR7, UR7, UR10, URZ ;  /* 0x0000000a07077290 */ /* 0x000fe2000fffe03f */
[----:B------:R-:W-:Y:S01]  /*a550*/  IMAD.MOV R8, RZ, RZ, -R6 ;  /* 0x000000ffff087224 */ /* 0x000fe200078e0a06 */
[----:B------:R-:W-:Y:S01]  /*a560*/  UIMAD UR8, UR37, UR12, URZ ;  /* 0x0000000c250872a4 */ /* 0x000fe2000f8e023f */
[----:B------:R-:W-:Y:S01]  /*a570*/  IMAD.WIDE R4, R7, 0x2, R4 ;  /* 0x0000000207047825 */ /* 0x000fe200078e0204 */
[----:B------:R-:W-:Y:S01]  /*a580*/  UIMAD.WIDE.U32 UR6, UR36, UR12, UR6 ;  /* 0x0000000c240672a5 */ /* 0x000fe2000f8e0006 */
[----:B------:R-:W-:Y:S01]  /*a590*/  SHF.R.S32.HI R7, RZ, 0x1f, R6 ;  /* 0x0000001fff077819 */ /* 0x000fe20000011406 */
[----:B------:R-:W-:Y:S01]  /*a5a0*/  UIMAD UR8, UR36, UR13, UR8 ;  /* 0x0000000d240872a4 */ /* 0x000fe2000f8e0208 */
[----:B------:R-:W-:Y:S01]  /*a5b0*/  IMAD R9, R81, R8, R14 ;  /* 0x0000000851097224 */ /* 0x000fe200078e020e */
[----:B------:R-:W-:Y:S01]  /*a5c0*/  IADD3 R14, P5, R4, 0x1000, RZ ;  /* 0x00001000040e7810 */ /* 0x000fe20007fbe0ff */
[----:B------:R-:W-:Y:S01]  /*a5d0*/  ULDC.64 UR10, c[0x0][0xaa0] ;  /* 0x0002a800000a7ab9 */ /* 0x000fe20000000a00 */
[----:B------:R-:W-:-:S02]  /*a5e0*/  IADD3 R6, P0, R6, UR6, RZ ;  /* 0x0000000606067c10 */ /* 0x000fc4000ff1e0ff */
[----:B------:R-:W-:Y:S01]  /*a5f0*/  IMAD.U32 R8, RZ, RZ, UR8 ;  /* 0x00000008ff087e24 */ /* 0x000fe2000f8e00ff */
[----:B------:R-:W-:Y:S02]  /*a600*/  LOP3.LUT R11, R14, 0x380, RZ, 0xc0, !PT ;  /* 0x000003800e0b7812 */ /* 0x000fe400078ec0ff */
[C---:B------:R-:W-:Y:S02]  /*a610*/  IADD3 R29, P2, R4.reuse, 0x5000, RZ ;  /* 0x00005000041d7810 */ /* 0x040fe40007f5e0ff */
[----:B------:R-:W-:Y:S01]  /*a620*/  IADD3.X R7, R7, UR7, R8, P0, !PT ;  /* 0x0000000707077c10 */ /* 0x000fe200087fe408 */
[----:B------:R-:W-:Y:S01]  /*a630*/  ULDC.64 UR6, c[0x0][0xb88] ;  /* 0x0002e20000067ab9 */ /* 0x000fe20000000a00 */
[----:B------:R-:W-:Y:S02]  /*a640*/  SHF.R.S32.HI R8, RZ, 0x1f, R9 ;  /* 0x0000001fff087819 */ /* 0x000fe40000011409 */
[----:B------:R-:W-:Y:S01]  /*a650*/  IADD3 R25, P0, R4, 0x3000, RZ ;  /* 0x0000300004197810 */ /* 0x000fe20007f1e0ff */
[----:B------:R-:W-:Y:S01]  /*a660*/  IMAD.WIDE.U32 R6, R9, UR6, R6 ;  /* 0x0000000609067c25 */ /* 0x000fe2000f8e0006 */
[----:B------:R-:W-:-:S02]  /*a670*/  SHF.R.U64 R11, R11, 0x3, RZ ;  /* 0x000000030b0b7819 */ /* 0x000fc400000012ff */
[----:B------:R-:W-:Y:S01]  /*a680*/  LOP3.LUT R24, R25, 0x380, RZ, 0xc0, !PT ;  /* 0x0000038019187812 */ /* 0x000fe200078ec0ff */
[----:B------:R-:W-:Y:S01]  /*a690*/  IMAD R20, R8, UR6, RZ ;  /* 0x0000000608147c24 */ /* 0x000fe2000f8e02ff */
[----:B------:R-:W-:Y:S02]  /*a6a0*/  LOP3.LUT R8, R11, R14, RZ, 0x3c, !PT ;  /* 0x0000000e0b087212 */ /* 0x000fe400078e3cff */
[----:B------:R-:W-:Y:S01]  /*a6b0*/  SHF.R.U64 R24, R24, 0x3, RZ ;  /* 0x0000000318187819 */ /* 0x000fe200000012ff */
[----:B------:R-:W-:Y:S01]  /*a6c0*/  IMAD R11, R9, UR7, R20 ;  /* 0x00000007090b7c24 */ /* 0x000fe2000f8e0214 */
[----:B------:R-:W-:Y:S01]  /*a6d0*/  LOP3.LUT R28, R29, 0x380, RZ, 0xc0, !PT ;  /* 0x000003801d1c7812 */ /* 0x000fe200078ec0ff */
[----:B------:R-:W-:Y:S01]  /*a6e0*/  ULDC.64 UR6, c[0x0][0xb50] ;  /* 0x0002d40000067ab9 */ /* 0x000fe20000000a00 */
[----:B------:R-:W-:Y:S01]  /*a6f0*/  LOP3.LUT R24, R24, R25, RZ, 0x3c, !PT ;  /* 0x0000001918187212 */ /* 0x000fe200078e3cff */
[----:B------:R-:W-:Y:S01]  /*a700*/  IMAD.IADD R7, R7, 0x1, R11 ;  /* 0x0000000107077824 */ /* 0x000fe200078e020b */
[----:B------:R-:W-:Y:S01]  /*a710*/  LEA R14, P6, R6, UR6, 0x2 ;  /* 0x00000006060e7c11 */ /* 0x000fe2000f8c10ff */
[--C-:B------:R-:W-:Y:S01]  /*a720*/  IMAD.X R25, RZ, RZ, R5.reuse, P0 ;  /* 0x000000ffff197224 */ /* 0x100fe200000e0605 */
[----:B------:R-:W-:Y:S01]  /*a730*/  SHF.R.U64 R28, R28, 0x3, RZ ;  /* 0x000000031c1c7819 */ /* 0x000fe200000012ff */
[----:B------:R-:W-:Y:S01]  /*a740*/  IMAD.X R9, RZ, RZ, R5, P5 ;  /* 0x000000ffff097224 */ /* 0x000fe200028e0605 */
[----:B------:R-:W-:Y:S01]  /*a750*/  IADD3 R61, P0, R4, 0x9000, RZ ;  /* 0x00009000043d7810 */ /* 0x000fe20007f1e0ff */
[----:B------:R-:W-:Y:S01]  /*a760*/  SHFL.IDX PT, R20, R14, RZ, 0x1c1f ;  /* 0x001c1fff0e147589 */ /* 0x000fe200000e0000 */
[----:B------:R-:W-:Y:S01]  /*a770*/  LEA.HI.X R15, R6, UR7, R7, 0x2, P6 ;  /* 0x00000007060f7c11 */ /* 0x000fe2000b0f1407 */
[----:B------:R-:W-:Y:S01]  /*a780*/  IMAD.U32 R7, RZ, RZ, UR39 ;  /* 0x00000027ff077e24 */ /* 0x000fe2000f8e00ff */
[----:B------:R-:W-:Y:S01]  /*a790*/  LOP3.LUT R28, R28, R29, RZ, 0x3c, !PT ;  /* 0x0000001d1c1c7212 */ /* 0x000fe200078e3cff */
[--C-:B------:R-:W-:Y:S01]  /*a7a0*/  IMAD.X R29, RZ, RZ, R5.reuse, P2 ;  /* 0x000000ffff1d7224 */ /* 0x100fe200010e0605 */
[----:B------:R-:W-:Y:S01]  /*a7b0*/  LOP3.LUT R60, R61, 0x380, RZ, 0xc0, !PT ;  /* 0x000003803d3c7812 */ /* 0x000fe200078ec0ff */
[----:B------:R-:W1:Y:S01]  /*a7c0*/  SHFL.IDX PT, R21, R15, RZ, 0x1c1f ;  /* 0x001c1fff0f157589 */ /* 0x000e6200000e0000 */
[----:B------:R-:W-:Y:S01]  /*a7d0*/  IADD3 R41, P2, R4, 0xb000, RZ ;  /* 0x0000b00004297810 */ /* 0x000fe20007f5e0ff */
[----:B------:R-:W-:Y:S01]  /*a7e0*/  IMAD R26, R7, 0x80, R234 ;  /* 0x00000080071a7824 */ /* 0x000fe200078e02ea */
[----:B------:R-:W-:Y:S01]  /*a7f0*/  SHF.R.U64 R60, R60, 0x3, RZ ;  /* 0x000000033c3c7819 */ /* 0x000fe200000012ff */
[----:B------:R-:W-:Y:S01]  /*a800*/  SHFL.IDX PT, R42, R14, 0x1, 0x1c1f ;  /* 0x003c1f000e2a7f89 */ /* 0x000fe200000e0000 */
[----:B------:R-:W-:Y:S01]  /*a810*/  LOP3.LUT R40, R41, 0x380, RZ, 0xc0, !PT ;  /* 0x0000038029287812 */ /* 0x000fe200078ec0ff */
[----:B------:R-:W-:Y:S01]  /*a820*/  VIADD R6, R26, 0x8 ;  /* 0x000000081a067836 */ /* 0x000fe20000000000 */
[----:B------:R-:W-:Y:S01]  /*a830*/  LOP3.LUT R60, R60, R61, RZ, 0x3c, !PT ;  /* 0x0000003d3c3c7212 */ /* 0x000fe200078e3cff */
[----:B------:R-:W-:Y:S01]  /*a840*/  IMAD.X R61, RZ, RZ, R5, P0 ;  /* 0x000000ffff3d7224 */ /* 0x000fe200000e0605 */
[----:B------:R-:W-:Y:S01]  /*a850*/  SHF.R.U64 R40, R40, 0x3, RZ ;  /* 0x0000000328287819 */ /* 0x000fe200000012ff */
[----:B------:R-:W2:Y:S01]  /*a860*/  SHFL.IDX PT, R43, R15, 0x1, 0x1c1f ;  /* 0x003c1f000f2b7f89 */ /* 0x000ea200000e0000 */
[----:B------:R-:W-:-:S02]  /*a870*/  LOP3.LUT P0, RZ, R232, 0x3, RZ, 0xc0, !PT ;  /* 0x00000003e8ff7812 */ /* 0x000fc4000780c0ff */
[----:B------:R-:W-:Y:S01]  /*a880*/  LOP3.LUT R40, R40, R41, RZ, 0x3c, !PT ;  /* 0x0000002928287212 */ /* 0x000fe200078e3cff */
[----:B------:R-:W-:Y:S01]  /*a890*/  IMAD.X R41, RZ, RZ, R5, P2 ;  /* 0x000000ffff297224 */ /* 0x000fe200010e0605 */
[----:B------:R-:W-:Y:S02]  /*a8a0*/  ISETP.GE.OR P2, PT, R26, R85, P0 ;  /* 0x000000551a00720c */ /* 0x000fe40000746670 */
[C---:B------:R-:W-:Y:S02]  /*a8b0*/  IADD3 R13, P4, R4.reuse, 0x2000, RZ ;  /* 0x00002000040d7810 */ /* 0x040fe40007f9e0ff */
[----:B------:R-:W-:Y:S02]  /*a8c0*/  IADD3 R57, P3, R4, 0x4000, RZ ;  /* 0x0000400004397810 */ /* 0x000fe40007f7e0ff */
[----:B------:R-:W-:Y:S02]  /*a8d0*/  LOP3.LUT R12, R13, 0x380, RZ, 0xc0, !PT ;  /* 0x000003800d0c7812 */ /* 0x000fe400078ec0ff */
[----:B------:R-:W-:-:S02]  /*a8e0*/  LOP3.LUT R56, R57, 0x380, RZ, 0xc0, !PT ;  /* 0x0000038039387812 */ /* 0x000fc400078ec0ff */
[----:B------:R-:W-:Y:S02]  /*a8f0*/  SHF.R.U64 R12, R12, 0x3, RZ ;  /* 0x000000030c0c7819 */ /* 0x000fe400000012ff */
[----:B------:R-:W-:Y:S01]  /*a900*/  ISETP.GE.OR P0, PT, R6, R85, P0 ;  /* 0x000000550600720c */ /* 0x000fe20000706670 */
[----:B-1----:R1:W-:Y:S01]  /*a910*/  @!P2 ST.E desc[UR46][R20.64], R2 ;  /* 0x000000021400a985 */ /* 0x0023e2000c10192e */
[----:B------:R-:W-:Y:S02]  /*a920*/  SHF.R.U64 R56, R56, 0x3, RZ ;  /* 0x0000000338387819 */ /* 0x000fe400000012ff */
[----:B------:R-:W-:Y:S01]  /*a930*/  LOP3.LUT R12, R12, R13, RZ, 0x3c, !PT ;  /* 0x0000000d0c0c7212 */ /* 0x000fe200078e3cff */
[--C-:B------:R-:W-:Y:S01]  /*a940*/  IMAD.X R13, RZ, RZ, R5.reuse, P4 ;  /* 0x000000ffff0d7224 */ /* 0x100fe200020e0605 */
[----:B------:R-:W-:Y:S01]  /*a950*/  LOP3.LUT R56, R56, R57, RZ, 0x3c, !PT ;  /* 0x0000003938387212 */ /* 0x000fe200078e3cff */
[----:B------:R-:W-:Y:S01]  /*a960*/  IMAD.X R57, RZ, RZ, R5, P3 ;  /* 0x000000ffff397224 */ /* 0x000fe200018e0605 */
[C---:B------:R-:W-:Y:S01]  /*a970*/  IADD3 R33, P6, R4.reuse, 0x6000, RZ ;  /* 0x0000600004217810 */ /* 0x040fe20007fde0ff */
[----:B------:R-:W-:Y:S01]  /*a980*/  UIMAD UR8, UR9, UR10, URZ ;  /* 0x0000000a090872a4 */ /* 0x000fe2000f8e023f */
[----:B------:R-:W-:-:S02]  /*a990*/  IADD3 R37, P5, R4, 0x7000, RZ ;  /* 0x0000700004257810 */ /* 0x000fc40007fbe0ff */
[C---:B------:R-:W-:Y:S01]  /*a9a0*/  IADD3 R69, P4, R4.reuse, 0x8000, RZ ;  /* 0x0000800004457810 */ /* 0x040fe20007f9e0ff */
[----:B-1----:R-:W1:Y:S01]  /*a9b0*/  @P1 LDC R21, c[0x0][0xbec] ;  /* 0x0002fb00ff151b82 */ /* 0x002e620000000800 */
[----:B------:R-:W-:Y:S01]  /*a9c0*/  IADD3 R45, P3, R4, 0xa000, RZ ;  /* 0x0000a000042d7810 */ /* 0x000fe20007f7e0ff */
[----:B------:R-:W-:Y:S01]  /*a9d0*/  UIMAD.WIDE.U32 UR6, UR4, UR10, URZ ;  /* 0x0000000a040672a5 */ /* 0x000fe2000f8e003f */
[----:B------:R-:W-:Y:S01]  /*a9e0*/  LOP3.LUT R32, R33, 0x380, RZ, 0xc0, !PT ;  /* 0x0000038021207812 */ /* 0x000fe200078ec0ff */
[----:B------:R-:W-:Y:S01]  /*a9f0*/  UIMAD UR8, UR4, UR11, UR8 ;  /* 0x0000000b040872a4 */ /* 0x000fe2000f8e0208 */
[----:B------:R-:W-:Y:S01]  /*aa00*/  LOP3.LUT R36, R37, 0x380, RZ, 0xc0, !PT ;  /* 0x0000038025247812 */ /* 0x000fe200078ec0ff */
[----:B--2---:R2:W-:Y:S01]  /*aa10*/  @!P0 ST.E desc[UR46][R42.64], R0 ;  /* 0x000000002a008985 */ /* 0x0045e2000c10192e */
[----:B------:R-:W-:Y:S01]  /*aa20*/  LOP3.LUT R68, R69, 0x380, RZ, 0xc0, !PT ;  /* 0x0000038045447812 */ /* 0x000fe200078ec0ff */
[----:B------:R-:W-:Y:S01]  /*aa30*/  ULDC.64 UR10, c[0x0][0xae8] ;  /* 0x0002ba00000a7ab9 */ /* 0x000fe20000000a00 */
[----:B------:R-:W-:Y:S01]  /*aa40*/  LOP3.LUT R44, R45, 0x380, RZ, 0xc0, !PT ;  /* 0x000003802d2c7812 */ /* 0x000fe200078ec0ff */
[----:B------:R-:W-:Y:S01]  /*aa50*/  IMAD.U32 R49, RZ, RZ, UR39 ;  /* 0x00000027ff317e24 */ /* 0x000fe2000f8e00ff */
[----:B------:R-:W-:Y:S01]  /*aa60*/  SHF.R.U64 R32, R32, 0x3, RZ ;  /* 0x0000000320207819 */ /* 0x000fe200000012ff */
[----:B------:R-:W-:Y:S01]  /*aa70*/  UIADD3 UR7, UR7, UR8, URZ ;  /* 0x0000000807077290 */ /* 0x000fe2000fffe03f */
[----:B------:R-:W-:Y:S01]  /*aa80*/  SHF.R.U64 R36, R36, 0x3, RZ ;  /* 0x0000000324247819 */ /* 0x000fe200000012ff */
[----:B------:R-:W-:Y:S01]  /*aa90*/  UIMAD UR4, UR14, UR10, URZ ;  /* 0x0000000a0e0472a4 */ /* 0x000fe2000f8e023f */
[----:B------:R-:W-:Y:S01]  /*aaa0*/  SHF.R.U64 R68, R68, 0x3, RZ ;  /* 0x0000000344447819 */ /* 0x000fe200000012ff */
[----:B------:R-:W5:Y:S01]  /*aab0*/  LD.E.128 R12, desc[UR46][R12.64] ;  /* 0x0000002e0c0c7980 */ /* 0x000f62000c101d00 */
[----:B------:R-:W-:Y:S01]  /*aac0*/  SHF.R.U64 R44, R44, 0x3, RZ ;  /* 0x000000032c2c7819 */ /* 0x000fe200000012ff */
[----:B--2---:R-:W-:Y:S01]  /*aad0*/  IMAD R0, R22, 0x20, R23 ;  /* 0x0000002016007824 */ /* 0x004fe200078e0217 */
[----:B------:R-:W-:Y:S01]  /*aae0*/  LOP3.LUT R32, R32, R33, RZ, 0x3c, !PT ;  /* 0x0000002120207212 */ /* 0x000fe200078e3cff */
[--C-:B------:R-:W-:Y:S01]  /*aaf0*/  IMAD.X R33, RZ, RZ, R5.reuse, P6 ;  /* 0x000000ffff217224 */ /* 0x100fe200030e0605 */
[----:B------:R-:W-:Y:S01]  /*ab00*/  LOP3.LUT R36, R36, R37, RZ, 0x3c, !PT ;  /* 0x0000002524247212 */ /* 0x000fe200078e3cff */
[----:B------:R-:W-:Y:S01]  /*ab10*/  IMAD R48, R49, 0x80, R0 ;  /* 0x0000008031307824 */ /* 0x000fe200078e0200 */
[----:B------:R-:W-:Y:S01]  /*ab20*/  LOP3.LUT R68, R68, R69, RZ, 0x3c, !PT ;  /* 0x0000004544447212 */ /* 0x000fe200078e3cff */
[--C-:B------:R-:W-:Y:S01]  /*ab30*/  IMAD.X R37, RZ, RZ, R5.reuse, P5 ;  /* 0x000000ffff257224 */ /* 0x100fe200028e0605 */
[----:B------:R-:W-:Y:S01]  /*ab40*/  LOP3.LUT R44, R44, R45, RZ, 0x3c, !PT ;  /* 0x0000002d2c2c7212 */ /* 0x000fe200078e3cff */
[--C-:B------:R-:W-:Y:S01]  /*ab50*/  IMAD.X R69, RZ, RZ, R5.reuse, P4 ;  /* 0x000000ffff457224 */ /* 0x100fe200020e0605 */
[----:B------:R-:W-:Y:S01]  /*ab60*/  UIMAD UR4, UR40, UR11, UR4 ;  /* 0x0000000b280472a4 */ /* 0x000fe2000f8e0204 */
[C---:B------:R-:W-:Y:S01]  /*ab70*/  IADD3 R77, P6, R4.reuse, 0xc000, RZ ;  /* 0x0000c000044d7810 */ /* 0x040fe20007fde0ff */
[----:B------:R-:W-:Y:S01]  /*ab80*/  UIMAD.WIDE.U32 UR6, UR40, UR10, UR6 ;  /* 0x0000000a280672a5 */ /* 0x000fe2000f8e0006 */
[C---:B------:R-:W-:Y:S01]  /*ab90*/  IADD3 R73, P5, R4.reuse, 0xd000, RZ ;  /* 0x0000d00004497810 */ /* 0x040fe20007fbe0ff */
[--C-:B------:R-:W-:Y:S01]  /*aba0*/  IMAD.X R45, RZ, RZ, R5.reuse, P3 ;  /* 0x000000ffff2d7224 */ /* 0x100fe200018e0605 */
[C---:B------:R-:W-:Y:S01]  /*abb0*/  IADD3 R65, P4, R4.reuse, 0xe000, RZ ;  /* 0x0000e00004417810 */ /* 0x040fe20007f9e0ff */
[----:B------:R-:W-:Y:S01]  /*abc0*/  ULDC.64 UR8, c[0x0][0xaf0] ;  /* 0x0002bc0000087ab9 */ /* 0x000fe20000000a00 */
[----:B------:R-:W-:Y:S01]  /*abd0*/  IADD3 R7, P3, R4, 0xf000, RZ ;  /* 0x0000f00004077810 */ /* 0x000fe20007f7e0ff */
[----:B-1----:R-:W-:Y:S01]  /*abe0*/  @P1 IMAD.HI.U32 R0, R48, R21, RZ ;  /* 0x0000001530001227 */ /* 0x002fe200078e00ff */
[----:B------:R-:W-:Y:S01]  /*abf0*/  UIADD3 UR7, UR7, UR4, URZ ;  /* 0x0000000407077290 */ /* 0x000fe2000fffe03f */
[----:B------:R-:W-:Y:S01]  /*ac00*/  LOP3.LUT R76, R77, 0x380, RZ, 0xc0, !PT ;  /* 0x000003804d4c7812 */ /* 0x000fe200078ec0ff */
[----:B------:R-:W-:Y:S01]  /*ac10*/  UIMAD UR4, UR37, UR8, URZ ;  /* 0x00000008250472a4 */ /* 0x000fe2000f8e023f */
[----:B------:R-:W-:Y:S01]  /*ac20*/  LOP3.LUT R72, R73, 0x380, RZ, 0xc0, !PT ;  /* 0x0000038049487812 */ /* 0x000fe200078ec0ff */
[----:B------:R-:W-:Y:S01]  /*ac30*/  IMAD.MOV.U32 R49, RZ, RZ, R48 ;  /* 0x000000ffff317224 */ /* 0x000fe200078e0030 */
[----:B------:R-:W-:Y:S01]  /*ac40*/  LOP3.LUT R64, R65, 0x380, RZ, 0xc0, !PT ;  /* 0x0000038041407812 */ /* 0x000fe200078ec0ff */
[----:B------:R-:W-:Y:S01]  /*ac50*/  IMAD.X R53, RZ, RZ, R5, P3 ;  /* 0x000000ffff357224 */ /* 0x000fe200018e0605 */
[----:B------:R-:W-:Y:S01]  /*ac60*/  LOP3.LUT R11, R4, 0x380, RZ, 0xc0, !PT ;  /* 0x00000380040b7812 */ /* 0x000fe200078ec0ff */
[----:B------:R-:W5:Y:S01]  /*ac70*/  LD.E.128 R24, desc[UR46][R24.64] ;  /* 0x0000002e18187980 */ /* 0x000f62000c101d00 */
[----:B------:R-:W-:Y:S01]  /*ac80*/  LOP3.LUT R6, R7, 0x380, RZ, 0xc0, !PT ;  /* 0x0000038007067812 */ /* 0x000fe200078ec0ff */
[----:B------:R-:W-:Y:S01]  /*ac90*/  UIMAD.WIDE.U32 UR6, UR36, UR8, UR6 ;  /* 0x00000008240672a5 */ /* 0x000fe2000f8e0006 */
[----:B0-----:R-:W-:Y:S01]  /*aca0*/  @P1 SHF.R.U32.HI R49, RZ, R83, R0 ;  /* 0x00000053ff311219 */ /* 0x001fe20000011600 */
[----:B------:R-:W-:Y:S01]  /*acb0*/  UIMAD UR4, UR36, UR9, UR4 ;  /* 0x00000009240472a4 */ /* 0x000fe2000f8e0204 */
[----:B------:R-:W-:Y:S01]  /*acc0*/  SHF.R.U64 R76, R76, 0x3, RZ ;  /* 0x000000034c4c7819 */ /* 0x000fe200000012ff */
[----:B------:R-:W5:Y:S01]  /*acd0*/  LD.E.128 R56, desc[UR46][R56.64] ;  /* 0x0000002e38387980 */ /* 0x000f62000c101d00 */
[----:B------:R-:W-:-:S02]  /*ace0*/  SHF.R.U64 R72, R72, 0x3, RZ ;  /* 0x0000000348487819 */ /* 0x000fc400000012ff */
[----:B------:R-:W-:Y:S01]  /*acf0*/  SHF.R.U64 R64, R64, 0x3, RZ ;  /* 0x0000000340407819 */ /* 0x000fe200000012ff */
[----:B------:R-:W5:Y:S01]  /*ad00*/  LD.E.128 R28, desc[UR46][R28.64] ;  /* 0x0000002e1c1c7980 */ /* 0x000f62000c101d00 */
[----:B------:R-:W-:Y:S02]  /*ad10*/  SHF.R.U64 R11, R11, 0x3, RZ ;  /* 0x000000030b0b7819 */ /* 0x000fe400000012ff */
[----:B------:R-:W-:Y:S01]  /*ad20*/  SHF.R.U64 R6, R6, 0x3, RZ ;  /* 0x0000000306067819 */ /* 0x000fe200000012ff */
[----:B------:R-:W-:Y:S01]  /*ad30*/  UIADD3 UR4, UR7, UR4, URZ ;  /* 0x0000000407047290 */ /* 0x000fe2000fffe03f */
[--C-:B------:R-:W-:Y:S01]  /*ad40*/  SHF.R.S32.HI R0, RZ, 0x1f, R49.reuse ;  /* 0x0000001fff007819 */ /* 0x100fe20000011431 */
[----:B------:R-:W-:Y:S01]  /*ad50*/  IMAD.MOV R2, RZ, RZ, -R49 ;  /* 0x000000ffff027224 */ /* 0x000fe200078e0a31 */
[----:B------:R-:W-:Y:S01]  /*ad60*/  LOP3.LUT R76, R76, R77, RZ, 0x3c, !PT ;  /* 0x0000004d4c4c7212 */ /* 0x000fe200078e3cff */
[--C-:B------:R-:W-:Y:S01]  /*ad70*/  IMAD.X R77, RZ, RZ, R5.reuse, P6 ;  /* 0x000000ffff4d7224 */ /* 0x100fe200030e0605 */
[----:B------:R-:W-:Y:S01]  /*ad80*/  LOP3.LUT R72, R72, R73, RZ, 0x3c, !PT ;  /* 0x0000004948487212 */ /* 0x000fe200078e3cff */
[--C-:B------:R-:W-:Y:S01]  /*ad90*/  IMAD.X R73, RZ, RZ, R5.reuse, P5 ;  /* 0x000000ffff497224 */ /* 0x100fe200028e0605 */
[----:B------:R-:W-:Y:S01]  /*ada0*/  LOP3.LUT R64, R64, R65, RZ, 0x3c, !PT ;  /* 0x0000004140407212 */ /* 0x000fe200078e3cff */
[----:B------:R-:W-:Y:S01]  /*adb0*/  IMAD.X R65, RZ, RZ, R5, P4 ;  /* 0x000000ffff417224 */ /* 0x000fe200020e0605 */
[----:B------:R-:W-:Y:S01]  /*adc0*/  LOP3.LUT R4, R11, R4, RZ, 0x3c, !PT ;  /* 0x000000040b047212 */ /* 0x000fe200078e3cff */
[----:B------:R-:W-:Y:S01]  /*add0*/  IMAD.U32 R20, RZ, RZ, UR6 ;  /* 0x00000006ff147e24 */ /* 0x000fe2000f8e00ff */
[----:B------:R-:W-:Y:S01]  /*ade0*/  LOP3.LUT R52, R6, R7, RZ, 0x3c, !PT ;  /* 0x0000000706347212 */ /* 0x000fe200078e3cff */
[----:B------:R-:W-:Y:S01]  /*adf0*/  IMAD.U32 R21, RZ, RZ, UR7 ;  /* 0x00000007ff157e24 */ /* 0x000fe2000f8e00ff */
[----:B------:R-:W-:Y:S01]  /*ae00*/  ULDC.64 UR6, c[0x0][0xae0] ;  /* 0x0002b80000067ab9 */ /* 0x000fe20000000a00 */
[----:B------:R-:W-:Y:S01]  /*ae10*/  IMAD R81, R81, R2, R48 ;  /* 0x0000000251517224 */ /* 0x000fe200078e0230 */
[----:B------:R-:W5:Y:S01]  /*ae20*/  LD.E.128 R4, desc[UR46][R4.64] ;  /* 0x0000002e04047980 */ /* 0x000f62000c101d00 */
[----:B------:R-:W-:-:S02]  /*ae30*/  IMAD R0, R0, UR6, RZ ;  /* 0x0000000600007c24 */ /* 0x000fc4000f8e02ff */
[----:B------:R-:W-:Y:S01]  /*ae40*/  IMAD.U32 R21, RZ, RZ, UR4 ;  /* 0x00000004ff157e24 */ /* 0x000fe2000f8e00ff */
[----:B------:R-:W5:Y:S01]  /*ae50*/  LD.E.128 R8, desc[UR46][R8.64] ;  /* 0x0000002e08087980 */ /* 0x000f62000c101d00 */
[C---:B------:R-:W-:Y:S01]  /*ae60*/  IMAD R83, R49.reuse, UR7, R0 ;  /* 0x0000000731537c24 */ /* 0x040fe2000f8e0200 */
[----:B------:R-:W-:Y:S02]  /*ae70*/  SHF.R.S32.HI R0, RZ, 0x1f, R81 ;  /* 0x0000001fff007819 */ /* 0x000fe40000011451 */
[----:B------:R-:W5:Y:S01]  /*ae80*/  LD.E.128 R32, desc[UR46][R32.64] ;  /* 0x0000002e20207980 */ /* 0x000f62000c101d00 */
[----:B------:R-:W-:Y:S01]  /*ae90*/  IMAD.WIDE.U32 R20, R49, UR6, R20 ;  /* 0x0000000631147c25 */ /* 0x000fe2000f8e0014 */
[----:B------:R-:W-:Y:S02]  /*aea0*/  ULDC.64 UR6, c[0x0][0xad8] ;  /* 0x0002b60000067ab9 */ /* 0x000fe40000000a00 */
[----:B------:R-:W5:Y:S04]  /*aeb0*/  LD.E.128 R36, desc[UR46][R36.64] ;  /* 0x0000002e24247980 */ /* 0x000f68000c101d00 */
[----:B------:R-:W5:Y:S04]  /*aec0*/  LD.E.128 R68, desc[UR46][R68.64] ;  /* 0x0000002e44447980 */ /* 0x000f68000c101d00 */
[----:B------:R-:W5:Y:S04]  /*aed0*/  LD.E.128 R60, desc[UR46][R60.64] ;  /* 0x0000002e3c3c7980 */ /* 0x000f68000c101d00 */
[----:B------:R-:W5:Y:S04]  /*aee0*/  LD.E.128 R44, desc[UR46][R44.64] ;  /* 0x0000002e2c2c7980 */ /* 0x000f68000c101d00 */
[----:B------:R-:W5:Y:S04]  /*aef0*/  LD.E.128 R40, desc[UR46][R40.64] ;  /* 0x0000002e28287980 */ /* 0x000f68000c101d00 */
[----:B------:R-:W5:Y:S04]  /*af00*/  LD.E.128 R76, desc[UR46][R76.64] ;  /* 0x0000002e4c4c7980 */ /* 0x000f68000c101d00 */
[----:B------:R-:W5:Y:S04]  /*af10*/  LD.E.128 R72, desc[UR46][R72.64] ;  /* 0x0000002e48487980 */ /* 0x000f68000c101d00 */
[----:B------:R-:W5:Y:S04]  /*af20*/  LD.E.128 R64, desc[UR46][R64.64] ;  /* 0x0000002e40407980 */ /* 0x000f68000c101d00 */
[----:B------:R-:W5:Y:S01]  /*af30*/  LD.E.128 R52, desc[UR46][R52.64] ;  /* 0x0000002e34347980 */ /* 0x000f62000c101d00 */
[----:B------:R-:W-:Y:S01]  /*af40*/  IMAD.U32 R84, RZ, RZ, UR39 ;  /* 0x00000027ff547e24 */ /* 0x000fe2000f8e00ff */
[----:B------:R-:W-:Y:S01]  /*af50*/  @!PT LDS RZ, [RZ] ;  /* 0x00000000fffff984 */ /* 0x000fe20000000800 */
[----:B------:R-:W-:Y:S01]  /*af60*/  @!PT LDS RZ, [RZ] ;  /* 0x00000000fffff984 */ /* 0x000fe20000000800 */
[----:B------:R-:W-:Y:S01]  /*af70*/  @!PT LDS RZ, [RZ] ;  /* 0x00000000fffff984 */ /* 0x000fe20000000800 */
[----:B------:R-:W-:Y:S01]  /*af80*/  @!PT LDS RZ, [RZ] ;  /* 0x00000000fffff984 */ /* 0x000fe20000000800 */
[----:B------:R0:W-:Y:S06]  /*af90*/  MEMBAR.ALL.CTA ;  /* 0x0000000000007992 */ /* 0x0001ec0000008000 */
[----:B0-----:R-:W0:Y:S01]  /*afa0*/  FENCE.VIEW.ASYNC.S ;  /* 0x00000000000073c6 */ /* 0x001e220000000000 */
[----:B------:R-:W-:-:S02]  /*afb0*/  IMAD.IADD R21, R21, 0x1, R83 ;  /* 0x0000000115157824 */ /* 0x000fc400078e0253 */
[----:B------:R-:W-:Y:S02]  /*afc0*/  IMAD R2, R0, UR6, RZ ;  /* 0x0000000600027c24 */ /* 0x000fe4000f8e02ff */
[----:B------:R-:W-:Y:S02]  /*afd0*/  IMAD R84, R84, 0x80, R23 ;  /* 0x0000008054547824 */ /* 0x000fe400078e0217 */
[C---:B------:R-:W-:Y:S02]  /*afe0*/  IMAD R49, R81.reuse, UR7, R2 ;  /* 0x0000000751317c24 */ /* 0x040fe4000f8e0202 */
[----:B------:R-:W-:Y:S01]  /*aff0*/  IMAD.WIDE.U32 R20, R81, UR6, R20 ;  /* 0x0000000651147c25 */ /* 0x000fe2000f8e0014 */
[C---:B------:R-:W-:Y:S01]  /*b000*/  ISETP.GE.AND P2, PT, R84.reuse, R85, PT ;  /* 0x000000555400720c */ /* 0x040fe20003f46270 */
[----:B------:R-:W-:Y:S02]  /*b010*/  ULDC.64 UR6, c[0x0][0xa80] ;  /* 0x0002a00000067ab9 */ /* 0x000fe40000000a00 */
[----:B------:R-:W-:Y:S01]  /*b020*/  VIADD R0, R84, 0x20 ;  /* 0x0000002054007836 */ /* 0x000fe20000000000 */
[----:B------:R-:W-:Y:S01]  /*b030*/  LEA R50, P3, R20, UR6, 0x1 ;  /* 0x0000000614327c11 */ /* 0x000fe2000f8608ff */
[----:B------:R-:W-:-:S02]  /*b040*/  IMAD.IADD R21, R21, 0x1, R49 ;  /* 0x0000000115157824 */ /* 0x000fc400078e0231 */
[----:B------:R-:W-:Y:S01]  /*b050*/  VIADD R3, R3, 0x38820 ;  /* 0x0003882003037836 */ /* 0x000fe20000000000 */
[-C--:B------:R-:W-:Y:S01]  /*b060*/  ISETP.GE.AND P1, PT, R0, R85.reuse, PT ;  /* 0x000000550000720c */ /* 0x080fe20003f26270 */
[----:B------:R-:W-:Y:S01]  /*b070*/  VIADD R0, R84, 0x40 ;  /* 0x0000004054007836 */ /* 0x000fe20000000000 */
[----:B------:R-:W-:Y:S02]  /*b080*/  LEA.HI.X R82, R20, UR7, R21, 0x1, P3 ;  /* 0x0000000714527c11 */ /* 0x000fe400098f0c15 */
[----:B------:R-:W-:Y:S01]  /*b090*/  PRMT R3, RZ, 0x654, R3 ;  /* 0x00000654ff037816 */ /* 0x000fe20000000003 */
[----:B0-----:R0:W1:Y:S01]  /*b0a0*/  SHFL.IDX PT, R80, R50, RZ, 0x181f ;  /* 0x00181fff32507589 */ /* 0x00106200000e0000 */
[----:B------:R-:W-:Y:S01]  /*b0b0*/  ISETP.GE.AND P0, PT, R0, R85, PT ;  /* 0x000000550000720c */ /* 0x000fe20003f06270 */
[----:B------:R-:W-:Y:S01]  /*b0c0*/  BSSY B1, `(.L_x_175) ;  /* 0x0000019000017945 */ /* 0x000fe20003800000 */
[----:B------:R0:W-:Y:S01]  /*b0d0*/  SYNCS.ARRIVE.TRANS64.RED.A1T0 RZ, [R3+URZ], RZ ;  /* 0x000000ff03ff79a7 */ /* 0x0001e2000810043f */
[----:B------:R0:W2:Y:S01]  /*b0e0*/  SHFL.IDX PT, R0, R82, RZ, 0x181f ;  /* 0x00181fff52007589 */ /* 0x0000a200000e0000 */
[----:B------:R-:W-:-:S02]  /*b0f0*/  SHF.R.S32.HI R86, RZ, 0x1f, R19 ;  /* 0x0000001fff567819 */ /* 0x000fc40000011413 */
[----:B------:R-:W-:Y:S02]  /*b100*/  SHF.R.S32.HI R87, RZ, 0x1f, R17 ;  /* 0x0000001fff577819 */ /* 0x000fe40000011411 */
[----:B------:R-:W-:Y:S02]  /*b110*/  SHF.R.S32.HI R88, RZ, 0x1f, R18 ;  /* 0x0000001fff587819 */ /* 0x000fe40000011412 */
[----:B------:R-:W-:Y:S01]  /*b120*/  SHF.R.S32.HI R89, RZ, 0x1f, R16 ;  /* 0x0000001fff597819 */ /* 0x000fe20000011410 */
[----:B0-----:R-:W-:Y:S06]  /*b130*/  @P2 BRA `(.L_x_176) ;  /* 0x0000000000442947 */ /* 0x001fec0003800000 */
[----:B------:R-:W-:Y:S02]  /*b140*/  ULDC UR4, c[0x0][0xac8] ;  /* 0x0002b20000047ab9 */ /* 0x000fe40000000800 */
[----:B------:R-:W-:Y:S02]  /*b150*/  ISETP.GE.AND P5, PT, R16, UR4, PT ;  /* 0x0000000410007c0c */ /* 0x000fe4000bfa6270 */
[----:B------:R-:W-:Y:S02]  /*b160*/  ISETP.GE.AND P4, PT, R18, UR4, PT ;  /* 0x0000000412007c0c */ /* 0x000fe4000bf86270 */
[----:B------:R-:W-:Y:S02]  /*b170*/  ISETP.GE.AND P3, PT, R17, UR4, PT ;  /* 0x0000000411007c0c */ /* 0x000fe4000bf66270 */
[----:B------:R-:W-:-:S07]  /*b180*/  ISETP.GE.AND P2, PT, R19, UR4, PT ;  /* 0x0000000413007c0c */ /* 0x000fce000bf46270 */
[----:B-1----:R-:W-:-:S04]  /*b190*/  @!P5 LEA R2, P6, R16, R80, 0x1 ;  /* 0x000000501002d211 */ /* 0x002fc800078c08ff */
[----:B--2---:R-:W-:Y:S02]  /*b1a0*/  @!P5 LEA.HI.X R3, R16, R0, R89, 0x1, P6 ;  /* 0x000000001003d211 */ /* 0x004fe400030f0c59 */
[----:B------:R-:W-:-:S03]  /*b1b0*/  @!P4 LEA R20, P6, R18, R80, 0x1 ;  /* 0x000000501214c211 */ /* 0x000fc600078c08ff */
[----:B-----5:R0:W-:Y:S01]  /*b1c0*/  @!P5 ST.E.128 desc[UR46][R2.64], R4 ;  /* 0x000000040200d985 */ /* 0x0201e2000c101d2e */
[----:B------:R-:W-:Y:S02]  /*b1d0*/  @!P4 LEA.HI.X R21, R18, R0, R88, 0x1, P6 ;  /* 0x000000001215c211 */ /* 0x000fe400030f0c58 */
[----:B------:R-:W-:-:S03]  /*b1e0*/  @!P3 LEA R48, P6, R17, R80, 0x1 ;  /* 0x000000501130b211 */ /* 0x000fc600078c08ff */
[----:B------:R0:W-:Y:S01]  /*b1f0*/  @!P4 ST.E.128 desc[UR46][R20.64], R56 ;  /* 0x000000381400c985 */ /* 0x0001e2000c101d2e */
[----:B------:R-:W-:Y:S02]  /*b200*/  @!P3 LEA.HI.X R49, R17, R0, R87, 0x1, P6 ;  /* 0x000000001131b211 */ /* 0x000fe400030f0c57 */
[----:B------:R-:W-:-:S03]  /*b210*/  @!P2 LEA R80, P6, R19, R80, 0x1 ;  /* 0x000000501350a211 */ /* 0x000fc600078c08ff */
[----:B------:R0:W-:Y:S01]  /*b220*/  @!P3 ST.E.128 desc[UR46][R48.64], R68 ;  /* 0x000000443000b985 */ /* 0x0001e2000c101d2e */
[----:B------:R-:W-:-:S05]  /*b230*/  @!P2 LEA.HI.X R81, R19, R0, R86, 0x1, P6 ;  /* 0x000000001351a211 */ /* 0x000fca00030f0c56 */
[----:B------:R0:W-:Y:S04]  /*b240*/  @!P2 ST.E.128 desc[UR46][R80.64], R76 ;  /* 0x0000004c5000a985 */ /* 0x0001e8000c101d2e */
.L_x_176:
[----:B------:R-:W-:Y:S05]  /*b250*/  BSYNC B1 ;  /* 0x0000000000017941 */ /* 0x000fea0003800000 */
.L_x_175:
[----:B--2---:R2:W3:Y:S01]  /*b260*/  SHFL.IDX PT, R0, R82, 0x1, 0x181f ;  /* 0x00381f0052007f89 */ /* 0x0044e200000e0000 */
        /* <DEDUP_REMOVED lines=8> */
[-C--:B0-----:R-:W-:Y:S02]  /*b2f0*/  @!P4 LEA R2, P6, R16, R20.reuse, 0x1 ;  /* 0x000000141002c211 */ /* 0x081fe400078c08ff */
[----:B-----5:R-:W-:Y:S02]  /*b300*/  @!P3 LEA R4, P5, R18, R20, 0x1 ;  /* 0x000000141204b211 */ /* 0x020fe400078a08ff */
[----:B---3--:R-:W-:Y:S02]  /*b310*/  @!P4 LEA.HI.X R3, R16, R0, R89, 0x1, P6 ;  /* 0x000000001003c211 */ /* 0x008fe400030f0c59 */
[----:B------:R-:W-:Y:S02]  /*b320*/  @!P2 LEA R6, P6, R17, R20, 0x1 ;  /* 0x000000141106a211 */ /* 0x000fe400078c08ff */
[----:B------:R-:W-:Y:S01]  /*b330*/  @!P3 LEA.HI.X R5, R18, R0, R88, 0x1, P5 ;  /* 0x000000001205b211 */ /* 0x000fe200028f0c58 */
[----:B------:R4:W-:Y:S01]  /*b340*/  @!P4 ST.E.128 desc[UR46][R2.64], R8 ;  /* 0x000000080200c985 */ /* 0x0009e2000c101d2e */
[----:B------:R-:W-:-:S02]  /*b350*/  @!P1 LEA R20, P5, R19, R20, 0x1 ;  /* 0x0000001413149211 */ /* 0x000fc400078a08ff */
[-C--:B------:R-:W-:Y:S01]  /*b360*/  @!P2 LEA.HI.X R7, R17, R0.reuse, R87, 0x1, P6 ;  /* 0x000000001107a211 */ /* 0x080fe200030f0c57 */
[----:B------:R4:W-:Y:S01]  /*b370*/  @!P3 ST.E.128 desc[UR46][R4.64], R28 ;  /* 0x0000001c0400b985 */ /* 0x0009e2000c101d2e */
[----:B------:R-:W-:-:S03]  /*b380*/  @!P1 LEA.HI.X R21, R19, R0, R86, 0x1, P5 ;  /* 0x0000000013159211 */ /* 0x000fc600028f0c56 */
[----:B------:R4:W-:Y:S04]  /*b390*/  @!P2 ST.E.128 desc[UR46][R6.64], R60 ;  /* 0x0000003c0600a985 */ /* 0x0009e8000c101d2e */
[----:B------:R4:W-:Y:S02]  /*b3a0*/  @!P1 ST.E.128 desc[UR46][R20.64], R72 ;  /* 0x0000004814009985 */ /* 0x0009e4000c101d2e */
.L_x_178:
[----:B------:R-:W-:Y:S05]  /*b3b0*/  BSYNC B1 ;  /* 0x0000000000017941 */ /* 0x000fea0003800000 */
.L_x_177:
[----:B---3--:R3:W0:Y:S01]  /*b3c0*/  SHFL.IDX PT, R0, R82, 0x2, 0x181f ;  /* 0x00581f0052007f89 */ /* 0x00862200000e0000 */
[----:B------:R-:W-:Y:S03]  /*b3d0*/  BSSY B1, `(.L_x_179) ;  /* 0x0000014000017945 */ /* 0x000fe60003800000 */
[----:B----45:R3:W4:Y:S01]  /*b3e0*/  SHFL.IDX PT, R8, R50, 0x2, 0x181f ;  /* 0x00581f0032087f89 */ /* 0x03072200000e0000 */
[----:B------:R-:W-:Y:S05]  /*b3f0*/  @P0 BRA `(.L_x_180) ;  /* 0x0000000000440947 */ /* 0x000fea0003800000 */
[----:B------:R-:W-:Y:S02]  /*b400*/  ULDC UR4, c[0x0][0xac8] ;  /* 0x0002b20000047ab9 */ /* 0x000fe40000000800 */
[----:B------:R-:W-:Y:S02]  /*b410*/  ISETP.GE.AND P3, PT, R16, UR4, PT ;  /* 0x0000000410007c0c */ /* 0x000fe4000bf66270 */
[----:B------:R-:W-:Y:S02]  /*b420*/  ISETP.GE.AND P2, PT, R18, UR4, PT ;  /* 0x0000000412007c0c */ /* 0x000fe4000bf46270 */
[----:B------:R-:W-:Y:S02]  /*b430*/  ISETP.GE.AND P1, PT, R17, UR4, PT ;  /* 0x0000000411007c0c */ /* 0x000fe4000bf26270 */
[----:B------:R-:W-:-:S07]  /*b440*/  ISETP.GE.AND P0, PT, R19, UR4, PT ;  /* 0x0000000413007c0c */ /* 0x000fce000bf06270 */
[-C--:B----4-:R-:W-:Y:S02]  /*b450*/  @!P3 LEA R2, P6, R16, R8.reuse, 0x1 ;  /* 0x000000081002b211 */ /* 0x090fe400078c08ff */
[-C--:B------:R-:W-:Y:S02]  /*b460*/  @!P2 LEA R4, P5, R18, R8.reuse, 0x1 ;  /* 0x000000081204a211 */ /* 0x080fe400078a08ff */
[----:B------:R-:W-:Y:S02]  /*b470*/  @!P1 LEA R6, P4, R17, R8, 0x1 ;  /* 0x0000000811069211 */ /* 0x000fe400078808ff */
[----:B0-----:R-:W-:Y:S02]  /*b480*/  @!P3 LEA.HI.X R3, R16, R0, R89, 0x1, P6 ;  /* 0x000000001003b211 */ /* 0x001fe400030f0c59 */
[----:B------:R-:W-:Y:S02]  /*b490*/  @!P0 LEA R8, P6, R19, R8, 0x1 ;  /* 0x0000000813088211 */ /* 0x000fe400078c08ff */
[-C--:B------:R-:W-:Y:S01]  /*b4a0*/  @!P2 LEA.HI.X R5, R18, R0.reuse, R88, 0x1, P5 ;  /* 0x000000001205a211 */ /* 0x080fe200028f0c58 */
[----:B------:R0:W-:Y:S01]  /*b4b0*/  @!P3 ST.E.128 desc[UR46][R2.64], R12 ;  /* 0x0000000c0200b985 */ /* 0x0001e2000c101d2e */
[----:B------:R-:W-:-:S02]  /*b4c0*/  @!P1 LEA.HI.X R7, R17, R0, R87, 0x1, P4 ;  /* 0x0000000011079211 */ /* 0x000fc400020f0c57 */
[----:B------:R-:W-:Y:S01]  /*b4d0*/  @!P0 LEA.HI.X R9, R19, R0, R86, 0x1, P6 ;  /* 0x0000000013098211 */ /* 0x000fe200030f0c56 */
[----:B------:R0:W-:Y:S04]  /*b4e0*/  @!P2 ST.E.128 desc[UR46][R4.64], R32 ;  /* 0x000000200400a985 */ /* 0x0001e8000c101d2e */
[----:B------:R0:W-:Y:S04]  /*b4f0*/  @!P1 ST.E.128 desc[UR46][R6.64], R44 ;  /* 0x0000002c06009985 */ /* 0x0001e8000c101d2e */
[----:B------:R0:W-:Y:S02]  /*b500*/  @!P0 ST.E.128 desc[UR46][R8.64], R64 ;  /* 0x0000004008008985 */ /* 0x0001e4000c101d2e */
.L_x_180:
[----:B------:R-:W-:Y:S05]  /*b510*/  BSYNC B1 ;  /* 0x0000000000017941 */ /* 0x000fea0003800000 */
.L_x_179:
[----:B0-----:R-:W-:Y:S01]  /*b520*/  VIADD R0, R84, 0x60 ;  /* 0x0000006054007836 */ /* 0x001fe20000000000 */
[----:B--23--:R-:W3:Y:S04]  /*b530*/  SHFL.IDX PT, R82, R82, 0x3, 0x181f ;  /* 0x00781f0052527f89 */ /* 0x00cee800000e0000 */
[----:B------:R-:W-:Y:S01]  /*b540*/  ISETP.GE.AND P0, PT, R0, R85, PT ;  /* 0x000000550000720c */ /* 0x000fe20003f06270 */
[----:B------:R-:W0:-:S12]  /*b550*/  SHFL.IDX PT, R50, R50, 0x3, 0x181f ;  /* 0x00781f0032327f89 */ /* 0x000e1800000e0000 */
[----:B------:R-:W-:Y:S05]  /*b560*/  @P0 BRA `(.L_x_181) ;  /* 0x0000000c00cc0947 */ /* 0x000fea0003800000 */
[----:B------:R-:W-:Y:S02]  /*b570*/  ULDC UR4, c[0x0][0xac8] ;  /* 0x0002b20000047ab9 */ /* 0x000fe40000000800 */
[----:B------:R-:W-:Y:S02]  /*b580*/  ISETP.GE.AND P3, PT, R16, UR4, PT ;  /* 0x0000000410007c0c */ /* 0x000fe4000bf66270 */
[----:B------:R-:W-:Y:S02]  /*b590*/  ISETP.GE.AND P4, PT, R18, UR4, PT ;  /* 0x0000000412007c0c */ /* 0x000fe4000bf86270 */
[----:B------:R-:W-:-:S09]  /*b5a0*/  ISETP.GE.AND P5, PT, R17, UR4, PT ;  /* 0x0000000411007c0c */ /* 0x000fd2000bfa6270 */
[-C--:B0-----:R-:W-:Y:S02]  /*b5b0*/  @!P3 LEA R2, P0, R16, R50.reuse, 0x1 ;  /* 0x000000321002b211 */ /* 0x081fe400078008ff */
[-C--:B------:R-:W-:Y:S02]  /*b5c0*/  @!P4 LEA R4, P1, R18, R50.reuse, 0x1 ;  /* 0x000000321204c211 */ /* 0x080fe400078208ff */
[C---:B------:R-:W-:Y:S02]  /*b5d0*/  @!P5 LEA R6, P2, R17.reuse, R50, 0x1 ;  /* 0x000000321106d211 */ /* 0x040fe400078408ff */
[-C--:B---3--:R-:W-:Y:S02]  /*b5e0*/  @!P3 LEA.HI.X R3, R16, R82.reuse, R89, 0x1, P0 ;  /* 0x000000521003b211 */ /* 0x088fe400000f0c59 */
[-C--:B------:R-:W-:Y:S02]  /*b5f0*/  @!P4 LEA.HI.X R5, R18, R82.reuse, R88, 0x1, P1 ;  /* 0x000000521205c211 */ /* 0x080fe400008f0c58 */
[----:B------:R-:W-:Y:S01]  /*b600*/  @!P5 LEA.HI.X R7, R17, R82, R87, 0x1, P2 ;  /* 0x000000521107d211 */ /* 0x000fe200010f0c57 */
[----:B------:R0:W-:Y:S01]  /*b610*/  @!P3 ST.E.128 desc[UR46][R2.64], R24 ;  /* 0x000000180200b985 */ /* 0x0001e2000c101d2e */
[----:B------:R-:W-:-:S03]  /*b620*/  ISETP.GE.AND P0, PT, R19, UR4, PT ;  /* 0x0000000413007c0c */ /* 0x000fc6000bf06270 */
[----:B------:R0:W-:Y:S04]  /*b630*/  @!P4 ST.E.128 desc[UR46][R4.64], R36 ;  /* 0x000000240400c985 */ /* 0x0001e8000c101d2e */
[----:B------:R0:W-:Y:S06]  /*b640*/  @!P5 ST.E.128 desc[UR46][R6.64], R40 ;  /* 0x000000280600d985 */ /* 0x0001ec000c101d2e */
[----:B------:R-:W-:Y:S05]  /*b650*/  @P0 BRA `(.L_x_181) ;  /* 0x0000000c00900947 */ /* 0x000fea0003800000 */
[----:B0-----:R-:W-:-:S04]  /*b660*/  LEA R2, P0, R19, R50, 0x1 ;  /* 0x0000003213027211 */ /* 0x001fc800078008ff */
[----:B------:R-:W-:-:S05]  /*b670*/  LEA.HI.X R3, R19, R82, R86, 0x1, P0 ;  /* 0x0000005213037211 */ /* 0x000fca00000f0c56 */
[----:B------:R0:W-:Y:S01]  /*b680*/  ST.E.128 desc[UR46][R2.64], R52 ;  /* 0x0000003402007985 */ /* 0x0001e2000c101d2e */
[----:B------:R-:W-:Y:S05]  /*b690*/  BRA `(.L_x_181) ;  /* 0x0000000c00807947 */ /* 0x000fea0003800000 */
.L_x_173:
[----:B------:R-:W-:Y:S01]  /*b6a0*/  ULDC.64 UR6, c[0x0][0xc00] ;  /* 0x0003000000067ab9 */ /* 0x000fe20000000a00 */
[----:B------:R-:W-:Y:S01]  /*b6b0*/  ULDC UR4, c[0x0][0xa88] ;  /* 0x0002a20000047ab9 */ /* 0x000fe20000000800 */
[----:B------:R-:W-:Y:S01]  /*b6c0*/  UISETP.NE.U32.AND UP0, UPT, UR6, URZ, UPT ;  /* 0x0000003f0600728c */ /* 0x000fe2000bf05070 */
[----:B------:R-:W0:Y:S03]  /*b6d0*/  LDC R11, c[0x0][0xbe8] ;  /* 0x0002fa00ff0b7b82 */ /* 0x000e260000000800 */
[----:B------:R-:W-:-:S03]  /*b6e0*/  UISETP.NE.AND.EX UP0, UPT, UR7, URZ, UPT, UP0 ;  /* 0x0000003f0700728c */ /* 0x000fc6000bf05300 */
[----:B------:R-:W-:Y:S02]  /*b6f0*/  ULDC.64 UR6, c[0x0][0xc00] ;  /* 0x0003000000067ab9 */ /* 0x000fe40000000a00 */
[----:B------:R-:W-:Y:S01]  /*b700*/  UIMAD.WIDE UR6, UR36, 0x4, UR6 ;  /* 0x00000004240678a5 */ /* 0x000fe2000f8e0206 */
[----:B------:R-:W-:-:S05]  /*b710*/  PLOP3.LUT P2, PT, PT, PT, UP0, 0x80, 0x0 ;  /* 0x000000000000781c */ /* 0x000fca0003f4f008 */
[----:B------:R-:W-:Y:S02]  /*b720*/  IMAD.U32 R2, RZ, RZ, UR6 ;  /* 0x00000006ff027e24 */ /* 0x000fe4000f8e00ff */
[----:B------:R-:W-:Y:S01]  /*b730*/  IMAD.U32 R3, RZ, RZ, UR7 ;  /* 0x00000007ff037e24 */ /* 0x000fe2000f8e00ff */
[----:B------:R-:W-:Y:S02]  /*b740*/  ULDC.64 UR6, c[0x0][0xc08] ;  /* 0x0003020000067ab9 */ /* 0x000fe40000000a00 */
[----:B------:R-:W-:-:S03]  /*b750*/  UISETP.NE.U32.AND UP1, UPT, UR6, URZ, UPT ;  /* 0x0000003f0600728c */ /* 0x000fc6000bf25070 */
[----:B------:R-:W2:Y:S01]  /*b760*/  @P2 LDG.E R6, desc[UR46][R2.64] ;  /* 0x0000002e02062981 */ /* 0x000ea2000c1e1900 */
[----:B------:R-:W-:Y:S01]  /*b770*/  UISETP.NE.AND.EX UP1, UPT, UR7, URZ, UPT, UP1 ;  /* 0x0000003f0700728c */ /* 0x000fe2000bf25310 */
[----:B------:R-:W-:-:S05]  /*b780*/  IMAD.U32 R0, RZ, RZ, UR4 ;  /* 0x00000004ff007e24 */ /* 0x000fca000f8e00ff */
[----:B------:R-:W-:-:S05]  /*b790*/  PLOP3.LUT P3, PT, PT, PT, UP1, 0x80, 0x0 ;  /* 0x000000000000781c */ /* 0x000fca0003f6f018 */
[----:B------:R-:W-:Y:S02]  /*b7a0*/  @UP1 ULDC.64 UR6, c[0x0][0xc08] ;  /* 0x0003020000061ab9 */ /* 0x000fe40000000a00 */
[----:B------:R-:W-:-:S06]  /*b7b0*/  @UP1 UIMAD.WIDE UR6, UR36, 0x4, UR6 ;  /* 0x00000004240618a5 */ /* 0x000fcc000f8e0206 */
[----:B------:R-:W-:Y:S02]  /*b7c0*/  IMAD.U32 R4, RZ, RZ, UR6 ;  /* 0x00000006ff047e24 */ /* 0x000fe4000f8e00ff */
[----:B------:R-:W-:-:S05]  /*b7d0*/  IMAD.U32 R5, RZ, RZ, UR7 ;  /* 0x00000007ff057e24 */ /* 0x000fca000f8e00ff */
[----:B------:R1:W5:Y:S01]  /*b7e0*/  @P3 LDG.E R0, desc[UR46][R4.64] ;  /* 0x0000002e04003981 */ /* 0x000362000c1e1900 */
[----:B0-----:R-:W-:Y:S01]  /*b7f0*/  ISETP.NE.AND P0, PT, R11, 0x1, PT ;  /* 0x000000010b00780c */ /* 0x001fe20003f05270 */
[----:B------:R-:W-:Y:S01]  /*b800*/  UMOV UR4, URZ ;  /* 0x0000003f00047c82 */ /* 0x000fe20008000000 */
[----:B------:R-:W-:Y:S01]  /*b810*/  USHF.R.S32.HI UR10, URZ, 0x1f, UR40 ;  /* 0x0000001f3f0a7899 */ /* 0x000fe20008011428 */
[----:B------:R-:W0:Y:S10]  /*b820*/  S2R R7, SR_TID.X ;  /* 0x0000000000077919 */ /* 0x000e340000002100 */
[----:B------:R-:W3:Y:S01]  /*b830*/  @P0 LDC R9, c[0x0][0xbec] ;  /* 0x0002fb00ff090b82 */ /* 0x000ee20000000800 */
[----:B0-----:R-:W-:-:S05]  /*b840*/  VIADD R7, R7, 0xffffff80 ;  /* 0xffffff8007077836 */ /* 0x001fca0000000000 */
[----:B------:R-:W-:Y:S02]  /*b850*/  ISETP.GE.AND P1, PT, R7, 0x80, PT ;  /* 0x000000800700780c */ /* 0x000fe40003f26270 */
[----:B--2---:R-:W-:-:S13]  /*b860*/  @P2 R2UR UR4, R6 ;  /* 0x00000000060422ca */ /* 0x004fda00000e0000 */
[----:B------:R-:W-:Y:S01]  /*b870*/  USHF.R.S32.HI UR9, URZ, 0x1f, UR4 ;  /* 0x0000001f3f097899 */ /* 0x000fe20008011404 */
[----:B-1-3--:R-:W-:Y:S11]  /*b880*/  @P3 BRA `(.L_x_182) ;  /* 0x0000000000103947 */ /* 0x00aff60003800000 */
[----:B------:R-:W-:Y:S05]  /*b890*/  @!P2 BRA `(.L_x_182) ;  /* 0x00000000000ca947 */ /* 0x000fea0003800000 */
[----:B------:R-:W2:Y:S04]  /*b8a0*/  LDG.E R5, desc[UR46][R2.64] ;  /* 0x0000002e02057981 */ /* 0x000ea8000c1e1900 */
[----:B-----5:R-:W2:Y:S02]  /*b8b0*/  LDG.E R0, desc[UR46][R2.64+0x4] ;  /* 0x0000042e02007981 */ /* 0x020ea4000c1e1900 */
[----:B--2---:R-:W-:-:S07]  /*b8c0*/  IMAD.IADD R0, R0, 0x1, -R5 ;  /* 0x0000000100007824 */ /* 0x004fce00078e0a05 */
.L_x_182:
[----:B------:R-:W-:Y:S01]  /*b8d0*/  USEL UR36, UR36, URZ, !UP0 ;  /* 0x0000003f24247287 */ /* 0x000fe2000c000000 */
[----:B------:R-:W-:Y:S01]  /*b8e0*/  BSSY B1, `(.L_x_183) ;  /* 0x000002d000017945 */ /* 0x000fe20003800000 */
[----:B------:R-:W-:-:S03]  /*b8f0*/  USEL UR37, UR37, URZ, !UP0 ;  /* 0x0000003f25257287 */ /* 0x000fc6000c000000 */
[----:B------:R-:W-:Y:S09]  /*b900*/  @P1 BRA `(.L_x_184) ;  /* 0x0000000000a81947 */ /* 0x000ff20003800000 */
[----:B------:R-:W0:Y:S01]  /*b910*/  S2R R3, SR_TID.X ;  /* 0x0000000000037919 */ /* 0x000e220000002100 */
[----:B------:R-:W1:Y:S01]  /*b920*/  LDC R7, c[0x0][0xbe8] ;  /* 0x0002fa00ff077b82 */ /* 0x000e620000000800 */
[----:B------:R-:W-:-:S04]  /*b930*/  IMAD.U32 R2, RZ, RZ, UR39 ;  /* 0x00000027ff027e24 */ /* 0x000fc8000f8e00ff */
[----:B0-----:R-:W-:Y:S02]  /*b940*/  IMAD R2, R2, 0x80, R3 ;  /* 0x0000008002027824 */ /* 0x001fe400078e0203 */
[----:B-1---5:R-:W-:Y:S02]  /*b950*/  IMAD R3, R0, R7, RZ ;  /* 0x0000000700037224 */ /* 0x022fe400078e02ff */
[----:B------:R-:W-:-:S05]  /*b960*/  VIADD R4, R2, 0xffffff80 ;  /* 0xffffff8002047836 */ /* 0x000fca0000000000 */
[----:B------:R-:W-:-:S13]  /*b970*/  ISETP.GE.AND P1, PT, R4, R3, PT ;  /* 0x000000030400720c */ /* 0x000fda0003f26270 */
[----:B------:R-:W-:Y:S05]  /*b980*/  @P1 BRA `(.L_x_184) ;  /* 0x0000000000881947 */ /* 0x000fea0003800000 */
[----:B------:R-:W-:Y:S01]  /*b990*/  ISETP.NE.AND P1, PT, R7, 0x1, PT ;  /* 0x000000010700780c */ /* 0x000fe20003f25270 */
[----:B------:R-:W-:Y:S01]  /*b9a0*/  ULDC.64 UR12, c[0x0][0xb90] ;  /* 0x0002e400000c7ab9 */ /* 0x000fe20000000a00 */
[----:B------:R-:W-:Y:S01]  /*b9b0*/  UMOV UR6, UR4 ;  /* 0x0000000400067c82 */ /* 0x000fe20008000000 */
[----:B------:R-:W-:Y:S01]  /*b9c0*/  UIMAD UR8, UR10, UR12, URZ ;  /* 0x0000000c0a0872a4 */ /* 0x000fe2000f8e023f */
[----:B------:R-:W-:Y:S01]  /*b9d0*/  IMAD.MOV.U32 R2, RZ, RZ, R4 ;  /* 0x000000ffff027224 */ /* 0x000fe200078e0004 */
[----:B------:R-:W-:Y:S02]  /*b9e0*/  UMOV UR7, UR9 ;  /* 0x0000000900077c82 */ /* 0x000fe40008000000 */
[----:B------:R-:W-:Y:S02]  /*b9f0*/  UIMAD.WIDE.U32 UR6, UR40, UR12, UR6 ;  /* 0x0000000c280672a5 */ /* 0x000fe4000f8e0006 */
[----:B------:R-:W-:-:S03]  /*ba00*/  UIMAD UR8, UR40, UR13, UR8 ;  /* 0x0000000d280872a4 */ /* 0x000fc6000f8e0208 */
[----:B------:R-:W-:Y:S01]  /*ba10*/  ULDC.64 UR12, c[0x0][0xb98] ;  /* 0x0002e600000c7ab9 */ /* 0x000fe20000000a00 */
[----:B------:R-:W0:Y:S01]  /*ba20*/  @P1 LDC R3, c[0x0][0xbec] ;  /* 0x0002fb00ff031b82 */ /* 0x000e220000000800 */
[----:B------:R-:W-:Y:S02]  /*ba30*/  UIADD3 UR7, UR7, UR8, URZ ;  /* 0x0000000807077290 */ /* 0x000fe4000fffe03f */
[----:B------:R-:W-:Y:S02]  /*ba40*/  UIMAD UR8, UR37, UR12, URZ ;  /* 0x0000000c250872a4 */ /* 0x000fe4000f8e023f */
[----:B------:R-:W-:Y:S02]  /*ba50*/  UIMAD.WIDE.U32 UR6, UR36, UR12, UR6 ;  /* 0x0000000c240672a5 */ /* 0x000fe4000f8e0006 */
[----:B------:R-:W-:Y:S01]  /*ba60*/  UIMAD UR8, UR36, UR13, UR8 ;  /* 0x0000000d240872a4 */ /* 0x000fe2000f8e0208 */
[----:B------:R-:W1:Y:S02]  /*ba70*/  @P1 LDC R6, c[0x0][0xbf0] ;  /* 0x0002fc00ff061b82 */ /* 0x000e640000000800 */
[----:B------:R-:W-:Y:S01]  /*ba80*/  ULDC.64 UR12, c[0x0][0xb88] ;  /* 0x0002e200000c7ab9 */ /* 0x000fe20000000a00 */
[----:B0-----:R-:W-:-:S05]  /*ba90*/  @P1 IMAD.HI.U32 R3, R4, R3, RZ ;  /* 0x0000000304031227 */ /* 0x001fca00078e00ff */
[----:B-1----:R-:W-:Y:S01]  /*baa0*/  @P1 SHF.R.U32.HI R2, RZ, R6, R3 ;  /* 0x00000006ff021219 */ /* 0x002fe20000011603 */
[----:B------:R-:W-:-:S03]  /*bab0*/  IMAD.U32 R6, RZ, RZ, UR8 ;  /* 0x00000008ff067e24 */ /* 0x000fc6000f8e00ff */
[--C-:B------:R-:W-:Y:S01]  /*bac0*/  SHF.R.S32.HI R3, RZ, 0x1f, R2.reuse ;  /* 0x0000001fff037819 */ /* 0x100fe20000011402 */
[----:B------:R-:W-:Y:S01]  /*bad0*/  IMAD.MOV R5, RZ, RZ, -R2 ;  /* 0x000000ffff057224 */ /* 0x000fe200078e0a02 */
[----:B------:R-:W-:-:S03]  /*bae0*/  IADD3 R2, P1, R2, UR6, RZ ;  /* 0x0000000602027c10 */ /* 0x000fc6000ff3e0ff */
[----:B------:R-:W-:Y:S01]  /*baf0*/  IMAD R5, R7, R5, R4 ;  /* 0x0000000507057224 */ /* 0x000fe200078e0204 */
[----:B------:R-:W-:Y:S01]  /*bb00*/  IADD3.X R3, R3, UR7, R6, P1, !PT ;  /* 0x0000000703037c10 */ /* 0x000fe20008ffe406 */
[----:B------:R-:W-:-:S03]  /*bb10*/  ULDC.64 UR6, c[0x0][0xb50] ;  /* 0x0002d40000067ab9 */ /* 0x000fc60000000a00 */
[----:B------:R-:W-:Y:S01]  /*bb20*/  SHF.R.S32.HI R4, RZ, 0x1f, R5 ;  /* 0x0000001fff047819 */ /* 0x000fe20000011405 */
[----:B------:R-:W-:-:S04]  /*bb30*/  IMAD.WIDE.U32 R2, R5, UR12, R2 ;  /* 0x0000000c05027c25 */ /* 0x000fc8000f8e0002 */
[----:B------:R-:W-:-:S04]  /*bb40*/  IMAD R4, R4, UR12, RZ ;  /* 0x0000000c04047c24 */ /* 0x000fc8000f8e02ff */
[----:B------:R-:W-:Y:S01]  /*bb50*/  IMAD R7, R5, UR13, R4 ;  /* 0x0000000d05077c24 */ /* 0x000fe2000f8e0204 */
[----:B------:R-:W-:-:S03]  /*bb60*/  LEA R4, P1, R2, UR6, 0x2 ;  /* 0x0000000602047c11 */ /* 0x000fc6000f8210ff */
[----:B------:R-:W-:-:S05]  /*bb70*/  IMAD.IADD R3, R3, 0x1, R7 ;  /* 0x0000000103037824 */ /* 0x000fca00078e0207 */
[----:B------:R-:W-:Y:S01]  /*bb80*/  LEA.HI.X R5, R2, UR7, R3, 0x2, P1 ;  /* 0x0000000702057c11 */ /* 0x000fe200088f1403 */
[----:B------:R-:W-:-:S05]  /*bb90*/  IMAD.MOV.U32 R3, RZ, RZ, -0x800000 ;  /* 0xff800000ff037424 */ /* 0x000fca00078e00ff */
[----:B------:R0:W-:Y:S02]  /*bba0*/  STG.E desc[UR46][R4.64], R3 ;  /* 0x0000000304007986 */ /* 0x0001e4000c10192e */
.L_x_184:
[----:B------:R-:W-:Y:S05]  /*bbb0*/  BSYNC B1 ;  /* 0x0000000000017941 */ /* 0x000fea0003800000 */
.L_x_183:
[----:B0-----:R-:W0:Y:S01]  /*bbc0*/  @P0 LDC R3, c[0x0][0xbf0] ;  /* 0x0002fc00ff030b82 */ /* 0x001e220000000800 */
[----:B------:R-:W-:Y:S01]  /*bbd0*/  ULDC.64 UR12, c[0x0][0xaa0] ;  /* 0x0002a800000c7ab9 */ /* 0x000fe20000000a00 */
[----:B------:R-:W-:Y:S01]  /*bbe0*/  IMAD R2, R22, 0x20, R23 ;  /* 0x0000002016027824 */ /* 0x000fe200078e0217 */
[----:B------:R-:W-:Y:S01]  /*bbf0*/  UIMAD UR8, UR9, UR12, URZ ;  /* 0x0000000c090872a4 */ /* 0x000fe2000f8e023f */
[----:B------:R-:W-:Y:S01]  /*bc00*/  IMAD.U32 R5, RZ, RZ, UR39 ;  /* 0x00000027ff057e24 */ /* 0x000fe2000f8e00ff */
[----:B------:R-:W-:Y:S01]  /*bc10*/  UIMAD.WIDE.U32 UR6, UR4, UR12, URZ ;  /* 0x0000000c040672a5 */ /* 0x000fe2000f8e003f */
[----:B------:R-:W-:Y:S01]  /*bc20*/  BSSY B1, `(.L_x_185) ;  /* 0x0000045000017945 */ /* 0x000fe20003800000 */
[----:B------:R-:W-:Y:S01]  /*bc30*/  UIMAD UR8, UR4, UR13, UR8 ;  /* 0x0000000d040872a4 */ /* 0x000fe2000f8e0208 */
[----:B------:R-:W-:Y:S01]  /*bc40*/  IMAD R6, R5, 0x80, R2 ;  /* 0x0000008005067824 */ /* 0x000fe200078e0202 */
[----:B------:R-:W-:Y:S01]  /*bc50*/  SHF.R.S32.HI R20, RZ, 0x1f, R19 ;  /* 0x0000001fff147819 */ /* 0x000fe20000011413 */
[----:B------:R-:W-:Y:S01]  /*bc60*/  ULDC.64 UR12, c[0x0][0xae8] ;  /* 0x0002ba00000c7ab9 */ /* 0x000fe20000000a00 */
[----:B------:R-:W-:Y:S01]  /*bc70*/  UIADD3 UR7, UR7, UR8, URZ ;  /* 0x0000000807077290 */ /* 0x000fe2000fffe03f */
[----:B------:R-:W-:Y:S01]  /*bc80*/  @P0 IMAD.HI.U32 R2, R6, R9, RZ ;  /* 0x0000000906020227 */ /* 0x000fe200078e00ff */
[----:B------:R-:W-:Y:S01]  /*bc90*/  UIMAD UR4, UR10, UR12, URZ ;  /* 0x0000000c0a0472a4 */ /* 0x000fe2000f8e023f */
[----:B------:R-:W-:Y:S01]  /*bca0*/  SHF.R.S32.HI R21, RZ, 0x1f, R17 ;  /* 0x0000001fff157819 */ /* 0x000fe20000011411 */
[----:B------:R-:W-:Y:S01]  /*bcb0*/  UIMAD.WIDE.U32 UR6, UR40, UR12, UR6 ;  /* 0x0000000c280672a5 */ /* 0x000fe2000f8e0006 */
[----:B------:R-:W-:Y:S01]  /*bcc0*/  IMAD.MOV.U32 R5, RZ, RZ, R6 ;  /* 0x000000ffff057224 */ /* 0x000fe200078e0006 */
[----:B------:R-:W-:Y:S01]  /*bcd0*/  UIMAD UR4, UR40, UR13, UR4 ;  /* 0x0000000d280472a4 */ /* 0x000fe2000f8e0204 */
[----:B------:R-:W-:Y:S01]  /*bce0*/  SHF.R.S32.HI R24, RZ, 0x1f, R18 ;  /* 0x0000001fff187819 */ /* 0x000fe20000011412 */
[----:B------:R-:W-:Y:S01]  /*bcf0*/  ULDC.64 UR8, c[0x0][0xaf0] ;  /* 0x0002bc0000087ab9 */ /* 0x000fe20000000a00 */
[----:B------:R-:W-:Y:S01]  /*bd00*/  SHF.R.S32.HI R25, RZ, 0x1f, R16 ;  /* 0x0000001fff197819 */ /* 0x000fe20000011410 */
[----:B------:R-:W-:-:S02]  /*bd10*/  UIADD3 UR7, UR7, UR4, URZ ;  /* 0x0000000407077290 */ /* 0x000fc4000fffe03f */
[----:B------:R-:W-:Y:S01]  /*bd20*/  UIMAD UR4, UR37, UR8, URZ ;  /* 0x00000008250472a4 */ /* 0x000fe2000f8e023f */
[----:B0-----:R-:W-:Y:S01]  /*bd30*/  @P0 SHF.R.U32.HI R5, RZ, R3, R2 ;  /* 0x00000003ff050219 */ /* 0x001fe20000011602 */
[----:B------:R-:W-:Y:S02]  /*bd40*/  UIMAD.WIDE.U32 UR6, UR36, UR8, UR6 ;  /* 0x00000008240672a5 */ /* 0x000fe4000f8e0006 */
[----:B------:R-:W-:Y:S01]  /*bd50*/  UIMAD UR4, UR36, UR9, UR4 ;  /* 0x00000009240472a4 */ /* 0x000fe2000f8e0204 */
[--C-:B------:R-:W-:Y:S01]  /*bd60*/  SHF.R.S32.HI R2, RZ, 0x1f, R5.reuse ;  /* 0x0000001fff027819 */ /* 0x100fe20000011405 */
[----:B------:R-:W-:Y:S01]  /*bd70*/  IMAD.MOV R7, RZ, RZ, -R5 ;  /* 0x000000ffff077224 */ /* 0x000fe200078e0a05 */
[----:B------:R-:W-:Y:S01]  /*bd80*/  ULDC.64 UR8, c[0x0][0xae0] ;  /* 0x0002b80000087ab9 */ /* 0x000fe20000000a00 */
[----:B------:R-:W-:Y:S02]  /*bd90*/  UIADD3 UR4, UR7, UR4, URZ ;  /* 0x0000000407047290 */ /* 0x000fe4000fffe03f */
[----:B------:R-:W-:-:S02]  /*bda0*/  IMAD.U32 R3, RZ, RZ, UR7 ;  /* 0x00000007ff037e24 */ /* 0x000fc4000f8e00ff */
[----:B------:R-:W-:Y:S02]  /*bdb0*/  IMAD R4, R2, UR8, RZ ;  /* 0x0000000802047c24 */ /* 0x000fe4000f8e02ff */
[----:B------:R-:W-:Y:S02]  /*bdc0*/  IMAD R7, R11, R7, R6 ;  /* 0x000000070b077224 */ /* 0x000fe400078e0206 */
[----:B------:R-:W-:Y:S01]  /*bdd0*/  IMAD.U32 R2, RZ, RZ, UR6 ;  /* 0x00000006ff027e24 */ /* 0x000fe2000f8e00ff */
[----:B------:R-:W-:Y:S01]  /*bde0*/  ULDC.64 UR6, c[0x0][0xad8] ;  /* 0x0002b60000067ab9 */ /* 0x000fe20000000a00 */
[----:B------:R-:W-:Y:S02]  /*bdf0*/  IMAD.U32 R3, RZ, RZ, UR4 ;  /* 0x00000004ff037e24 */ /* 0x000fe4000f8e00ff */
[C---:B------:R-:W-:Y:S01]  /*be00*/  IMAD R9, R5.reuse, UR9, R4 ;  /* 0x0000000905097c24 */ /* 0x040fe2000f8e0204 */
[----:B------:R-:W-:Y:S01]  /*be10*/  SHF.R.S32.HI R4, RZ, 0x1f, R7 ;  /* 0x0000001fff047819 */ /* 0x000fe20000011407 */
[----:B------:R-:W-:-:S04]  /*be20*/  IMAD.WIDE.U32 R2, R5, UR8, R2 ;  /* 0x0000000805027c25 */ /* 0x000fc8000f8e0002 */
[----:B------:R-:W-:Y:S02]  /*be30*/  IMAD.U32 R6, RZ, RZ, UR39 ;  /* 0x00000027ff067e24 */ /* 0x000fe4000f8e00ff */
[----:B------:R-:W-:Y:S02]  /*be40*/  IMAD.IADD R3, R3, 0x1, R9 ;  /* 0x0000000103037824 */ /* 0x000fe400078e0209 */
[----:B------:R-:W-:Y:S02]  /*be50*/  IMAD R4, R4, UR6, RZ ;  /* 0x0000000604047c24 */ /* 0x000fe4000f8e02ff */
[----:B------:R-:W-:Y:S02]  /*be60*/  IMAD R6, R6, 0x80, R23 ;  /* 0x0000008006067824 */ /* 0x000fe400078e0217 */
[----:B-----5:R-:W-:Y:S02]  /*be70*/  IMAD R11, R0, R11, RZ ;  /* 0x0000000b000b7224 */ /* 0x020fe400078e02ff */
[----:B------:R-:W-:-:S02]  /*be80*/  IMAD R5, R7, UR7, R4 ;  /* 0x0000000707057c24 */ /* 0x000fc4000f8e0204 */
[----:B------:R-:W-:Y:S01]  /*be90*/  IMAD.WIDE.U32 R2, R7, UR6, R2 ;  /* 0x0000000607027c25 */ /* 0x000fe2000f8e0002 */
[C---:B------:R-:W-:Y:S01]  /*bea0*/  ISETP.GE.AND P2, PT, R6.reuse, R11, PT ;  /* 0x0000000b0600720c */ /* 0x040fe20003f46270 */
[----:B------:R-:W-:Y:S02]  /*beb0*/  ULDC.64 UR6, c[0x0][0xa80] ;  /* 0x0002a00000067ab9 */ /* 0x000fe40000000a00 */
[----:B------:R-:W-:Y:S01]  /*bec0*/  VIADD R0, R6, 0x20 ;  /* 0x0000002006007836 */ /* 0x000fe20000000000 */
[----:B------:R-:W-:Y:S01]  /*bed0*/  LEA R4, P3, R2, UR6, 0x1 ;  /* 0x0000000602047c11 */ /* 0x000fe2000f8608ff */
[----:B------:R-:W-:-:S03]  /*bee0*/  IMAD.IADD R3, R3, 0x1, R5 ;  /* 0x0000000103037824 */ /* 0x000fc600078e0205 */
[-C--:B------:R-:W-:Y:S01]  /*bef0*/  ISETP.GE.AND P1, PT, R0, R11.reuse, PT ;  /* 0x0000000b0000720c */ /* 0x080fe20003f26270 */
[----:B------:R-:W-:Y:S01]  /*bf00*/  VIADD R0, R6, 0x40 ;  /* 0x0000004006007836 */ /* 0x000fe20000000000 */
[----:B------:R-:W-:Y:S02]  /*bf10*/  LEA.HI.X R5, R2, UR7, R3, 0x1, P3 ;  /* 0x0000000702057c11 */ /* 0x000fe400098f0c03 */
[----:B------:R0:W1:Y:S02]  /*bf20*/  SHFL.IDX PT, R2, R4, RZ, 0x181f ;  /* 0x00181fff04027589 */ /* 0x00006400000e0000 */
[----:B------:R-:W-:Y:S02]  /*bf30*/  ISETP.GE.AND P0, PT, R0, R11, PT ;  /* 0x0000000b0000720c */ /* 0x000fe40003f06270 */
[----:B------:R0:W2:Y:S01]  /*bf40*/  SHFL.IDX PT, R0, R5, RZ, 0x181f ;  /* 0x00181fff05007589 */ /* 0x0000a200000e0000 */
[----:B------:R-:W-:Y:S10]  /*bf50*/  @P2 BRA `(.L_x_186) ;  /* 0x0000000000442947 */ /* 0x000ff40003800000 */
        /* <DEDUP_REMOVED lines=8> */
[----:B------:R3:W-:Y:S01]  /*bfe0*/  @!P5 ST.E.128 desc[UR46][R8.64], RZ ;  /* 0x000000ff0800d985 */ /* 0x0007e2000c101d2e */
[----:B------:R-:W-:Y:S02]  /*bff0*/  @!P4 LEA.HI.X R13, R18, R0, R24, 0x1, P6 ;  /* 0x00000000120dc211 */ /* 0x000fe400030f0c18 */
[----:B------:R-:W-:-:S03]  /*c000*/  @!P3 LEA R14, P6, R17, R2, 0x1 ;  /* 0x00000002110eb211 */ /* 0x000fc600078c08ff */
[----:B------:R3:W-:Y:S01]  /*c010*/  @!P4 ST.E.128 desc[UR46][R12.64], RZ ;  /* 0x000000ff0c00c985 */ /* 0x0007e2000c101d2e */
[----:B------:R-:W-:Y:S02]  /*c020*/  @!P3 LEA.HI.X R15, R17, R0, R21, 0x1, P6 ;  /* 0x00000000110fb211 */ /* 0x000fe400030f0c15 */
[----:B------:R-:W-:-:S03]  /*c030*/  @!P2 LEA R2, P6, R19, R2, 0x1 ;  /* 0x000000021302a211 */ /* 0x000fc600078c08ff */
[----:B------:R3:W-:Y:S01]  /*c040*/  @!P3 ST.E.128 desc[UR46][R14.64], RZ ;  /* 0x000000ff0e00b985 */ /* 0x0007e2000c101d2e */
[----:B------:R-:W-:-:S05]  /*c050*/  @!P2 LEA.HI.X R3, R19, R0, R20, 0x1, P6 ;  /* 0x000000001303a211 */ /* 0x000fca00030f0c14 */
[----:B------:R3:W-:Y:S04]  /*c060*/  @!P2 ST.E.128 desc[UR46][R2.64], RZ ;  /* 0x000000ff0200a985 */ /* 0x0007e8000c101d2e */
.L_x_186:
[----:B------:R-:W-:Y:S05]  /*c070*/  BSYNC B1 ;  /* 0x0000000000017941 */ /* 0x000fea0003800000 */
.L_x_185:
[----:B--2---:R2:W4:Y:S01]  /*c080*/  SHFL.IDX PT, R0, R5, 0x1, 0x181f ;  /* 0x00381f0005007f89 */ /* 0x00452200000e0000 */
[----:B------:R-:W-:Y:S03]  /*c090*/  BSSY B1, `(.L_x_187) ;  /* 0x0000014000017945 */ /* 0x000fe60003800000 */
[----:B-1-3--:R2:W1:Y:S01]  /*c0a0*/  SHFL.IDX PT, R2, R4, 0x1, 0x181f ;  /* 0x00381f0004027f89 */ /* 0x00a46200000e0000 */
[----:B------:R-:W-:Y:S05]  /*c0b0*/  @P1 BRA `(.L_x_188) ;  /* 0x0000000000441947 */ /* 0x000fea0003800000 */
[----:B------:R-:W-:Y:S02]  /*c0c0*/  ULDC UR4, c[0x0][0xac8] ;  /* 0x0002b20000047ab9 */ /* 0x000fe40000000800 */
[----:B------:R-:W-:Y:S02]  /*c0d0*/  ISETP.GE.AND P4, PT, R16, UR4, PT ;  /* 0x0000000410007c0c */ /* 0x000fe4000bf86270 */
[----:B------:R-:W-:Y:S02]  /*c0e0*/  ISETP.GE.AND P3, PT, R18, UR4, PT ;  /* 0x0000000412007c0c */ /* 0x000fe4000bf66270 */
[----:B------:R-:W-:Y:S02]  /*c0f0*/  ISETP.GE.AND P2, PT, R17, UR4, PT ;  /* 0x0000000411007c0c */ /* 0x000fe4000bf46270 */
[----:B------:R-:W-:-:S07]  /*c100*/  ISETP.GE.AND P1, PT, R19, UR4, PT ;  /* 0x0000000413007c0c */ /* 0x000fce000bf26270 */
[-C--:B-1----:R-:W-:Y:S02]  /*c110*/  @!P4 LEA R8, P6, R16, R2.reuse, 0x1 ;  /* 0x000000021008c211 */ /* 0x082fe400078c08ff */
[----:B------:R-:W-:Y:S02]  /*c120*/  @!P3 LEA R12, P5, R18, R2, 0x1 ;  /* 0x00000002120cb211 */ /* 0x000fe400078a08ff */
[----:B----4-:R-:W-:Y:S02]  /*c130*/  @!P4 LEA.HI.X R9, R16, R0, R25, 0x1, P6 ;  /* 0x000000001009c211 */ /* 0x010fe400030f0c19 */
[----:B------:R-:W-:Y:S02]  /*c140*/  @!P2 LEA R14, P6, R17, R2, 0x1 ;  /* 0x00000002110ea211 */ /* 0x000fe400078c08ff */
[----:B------:R-:W-:Y:S01]  /*c150*/  @!P3 LEA.HI.X R13, R18, R0, R24, 0x1, P5 ;  /* 0x00000000120db211 */ /* 0x000fe200028f0c18 */
[----:B------:R3:W-:Y:S01]  /*c160*/  @!P4 ST.E.128 desc[UR46][R8.64], RZ ;  /* 0x000000ff0800c985 */ /* 0x0007e2000c101d2e */
[----:B------:R-:W-:-:S02]  /*c170*/  @!P1 LEA R2, P5, R19, R2, 0x1 ;  /* 0x0000000213029211 */ /* 0x000fc400078a08ff */
[-C--:B------:R-:W-:Y:S01]  /*c180*/  @!P2 LEA.HI.X R15, R17, R0.reuse, R21, 0x1, P6 ;  /* 0x00000000110fa211 */ /* 0x080fe200030f0c15 */
[----:B------:R3:W-:Y:S01]  /*c190*/  @!P3 ST.E.128 desc[UR46][R12.64], RZ ;  /* 0x000000ff0c00b985 */ /* 0x0007e2000c101d2e */
[----:B------:R-:W-:-:S03]  /*c1a0*/  @!P1 LEA.HI.X R3, R19, R0, R20, 0x1, P5 ;  /* 0x0000000013039211 */ /* 0x000fc600028f0c14 */
[----:B------:R3:W-:Y:S04]  /*c1b0*/  @!P2 ST.E.128 desc[UR46][R14.64], RZ ;  /* 0x000000ff0e00a985 */ /* 0x0007e8000c101d2e */
[----:B------:R3:W-:Y:S02]  /*c1c0*/  @!P1 ST.E.128 desc[UR46][R2.64], RZ ;  /* 0x000000ff02009985 */ /* 0x0007e4000c101d2e */
.L_x_188:
[----:B------:R-:W-:Y:S05]  /*c1d0*/  BSYNC B1 ;  /* 0x0000000000017941 */ /* 0x000fea0003800000 */
.L_x_187:
[----:B----4-:R4:W0:Y:S01]  /*c1e0*/  SHFL.IDX PT, R0, R5, 0x2, 0x181f ;  /* 0x00581f0005007f89 */ /* 0x01082200000e0000 */
        /* <DEDUP_REMOVED lines=9> */
[-C--:B------:R-:W-:Y:S02]  /*c280*/  @!P2 LEA R12, P5, R18, R2.reuse, 0x1 ;  /* 0x00000002120ca211 */ /* 0x080fe400078a08ff */
[----:B------:R-:W-:Y:S02]  /*c290*/  @!P1 LEA R14, P4, R17, R2, 0x1 ;  /* 0x00000002110e9211 */ /* 0x000fe400078808ff */
[----:B0-----:R-:W-:Y:S02]  /*c2a0*/  @!P3 LEA.HI.X R9, R16, R0, R25, 0x1, P6 ;  /* 0x000000001009b211 */ /* 0x001fe400030f0c19 */
[----:B------:R-:W-:Y:S02]  /*c2b0*/  @!P0 LEA R2, P6, R19, R2, 0x1 ;  /* 0x0000000213028211 */ /* 0x000fe400078c08ff */
[-C--:B------:R-:W-:Y:S01]  /*c2c0*/  @!P2 LEA.HI.X R13, R18, R0.reuse, R24, 0x1, P5 ;  /* 0x00000000120da211 */ /* 0x080fe200028f0c18 */
[----:B------:R3:W-:Y:S01]  /*c2d0*/  @!P3 ST.E.128 desc[UR46][R8.64], RZ ;  /* 0x000000ff0800b985 */ /* 0x0007e2000c101d2e */
[----:B------:R-:W-:-:S02]  /*c2e0*/  @!P1 LEA.HI.X R15, R17, R0, R21, 0x1, P4 ;  /* 0x00000000110f9211 */ /* 0x000fc400020f0c15 */
[----:B------:R-:W-:Y:S01]  /*c2f0*/  @!P0 LEA.HI.X R3, R19, R0, R20, 0x1, P6 ;  /* 0x0000000013038211 */ /* 0x000fe200030f0c14 */
[----:B------:R3:W-:Y:S04]  /*c300*/  @!P2 ST.E.128 desc[UR46][R12.64], RZ ;  /* 0x000000ff0c00a985 */ /* 0x0007e8000c101d2e */
[----:B------:R3:W-:Y:S04]  /*c310*/  @!P1 ST.E.128 desc[UR46][R14.64], RZ ;  /* 0x000000ff0e009985 */ /* 0x0007e8000c101d2e */
[----:B------:R3:W-:Y:S02]  /*c320*/  @!P0 ST.E.128 desc[UR46][R2.64], RZ ;  /* 0x000000ff02008985 */ /* 0x0007e4000c101d2e */
.L_x_190:
[----:B------:R-:W-:Y:S05]  /*c330*/  BSYNC B1 ;  /* 0x0000000000017941 */ /* 0x000fea0003800000 */
.L_x_189:
[----:B0-----:R-:W-:Y:S01]  /*c340*/  VIADD R0, R6, 0x60 ;  /* 0x0000006006007836 */ /* 0x001fe20000000000 */
[----:B--2-4-:R-:W0:Y:S04]  /*c350*/  SHFL.IDX PT, R5, R5, 0x3, 0x181f ;  /* 0x00781f0005057f89 */ /* 0x014e2800000e0000 */
[----:B------:R-:W-:Y:S01]  /*c360*/  ISETP.GE.AND P0, PT, R0, R11, PT ;  /* 0x0000000b0000720c */ /* 0x000fe20003f06270 */
[----:B-1-3--:R1:W2:-:S12]  /*c370*/  SHFL.IDX PT, R2, R4, 0x3, 0x181f ;  /* 0x00781f0004027f89 */ /* 0x00a29800000e0000 */
[----:B-1----:R-:W-:Y:S05]  /*c380*/  @P0 BRA `(.L_x_181) ;  /* 0x0000000000440947 */ /* 0x002fea0003800000 */
[----:B------:R-:W-:Y:S02]  /*c390*/  ULDC UR4, c[0x0][0xac8] ;  /* 0x0002b20000047ab9 */ /* 0x000fe40000000800 */
[----:B------:R-:W-:Y:S02]  /*c3a0*/  ISETP.GE.AND P3, PT, R16, UR4, PT ;  /* 0x0000000410007c0c */ /* 0x000fe4000bf66270 */
[----:B------:R-:W-:Y:S02]  /*c3b0*/  ISETP.GE.AND P2, PT, R18, UR4, PT ;  /* 0x0000000412007c0c */ /* 0x000fe4000bf46270 */
[----:B------:R-:W-:Y:S02]  /*c3c0*/  ISETP.GE.AND P1, PT, R17, UR4, PT ;  /* 0x0000000411007c0c */ /* 0x000fe4000bf26270 */
[----:B------:R-:W-:-:S07]  /*c3d0*/  ISETP.GE.AND P0, PT, R19, UR4, PT ;  /* 0x0000000413007c0c */ /* 0x000fce000bf06270 */
[-C--:B--2---:R-:W-:Y:S02]  /*c3e0*/  @!P3 LEA R6, P6, R16, R2.reuse, 0x1 ;  /* 0x000000021006b211 */ /* 0x084fe400078c08ff */
[-C--:B------:R-:W-:Y:S02]  /*c3f0*/  @!P2 LEA R8, P5, R18, R2.reuse, 0x1 ;  /* 0x000000021208a211 */ /* 0x080fe400078a08ff */
[-C--:B------:R-:W-:Y:S02]  /*c400*/  @!P1 LEA R10, P4, R17, R2.reuse, 0x1 ;  /* 0x00000002110a9211 */ /* 0x080fe400078808ff */
[-C--:B0-----:R-:W-:Y:S02]  /*c410*/  @!P3 LEA.HI.X R7, R16, R5.reuse, R25, 0x1, P6 ;  /* 0x000000051007b211 */ /* 0x081fe400030f0c19 */
        /* <DEDUP_REMOVED lines=8> */
.L_x_181:
[----:B------:R-:W-:Y:S05]  /*c4a0*/  BSYNC B0 ;  /* 0x0000000000007941 */ /* 0x000fea0003800000 */
.L_x_172:
[----:B------:R-:W-:Y:S02]  /*c4b0*/  ULDC UR4, c[0x0][0xc3c] ;  /* 0x00030f0000047ab9 */ /* 0x000fe40000000800 */
[----:B------:R-:W-:-:S13]  /*c4c0*/  ISETP.GE.AND P0, PT, R51, UR4, PT ;  /* 0x0000000433007c0c */ /* 0x000fda000bf06270 */
[----:B------:R-:W-:Y:S05]  /*c4d0*/  @!P0 BRA `(.L_x_191) ;  /* 0xffffff4800608947 */ /* 0x000fea000383ffff */
[----:B------:R-:W-:Y:S05]  /*c4e0*/  EXIT ;  /* 0x000000000000794d */ /* 0x000fea0003800000 */
.L_x_146:
[----:B------:R-:W-:-:S08]  /*c4f0*/  NOP ;  /* 0x0000000000007918 */ /* 0x000fd00000000000 */
[----:B------:R-:W0:-:S00]  /*c500*/  USETMAXREG.DEALLOC.CTAPOOL 0x18 ;  /* 0x00000018000079c8 */ /* 0x000e0000080e0500 */
[----:B0-----:R-:W2:Y:S01]  /*c510*/  LDL.LU R2, [R1+0x14] ;  /* 0x0000140001027983 */ /* 0x001ea20000300800 */
[----:B------:R-:W-:-:S06]  /*c520*/  LOP3.LUT R0, R0, 0x3, RZ, 0xc0, !PT ;  /* 0x0000000300007812 */ /* 0x000fcc00078ec0ff */
[----:B------:R-:W0:Y:S02]  /*c530*/  SHFL.IDX PT, R0, R0, RZ, 0x1f ;  /* 0x00001fff00007589 */ /* 0x000e2400000e0000 */
[----:B0-----:R-:W-:Y:S01]  /*c540*/  ISETP.NE.AND P0, PT, R0, RZ, PT ;  /* 0x000000ff0000720c */ /* 0x001fe20003f05270 */
[----:B------:R-:W-:Y:S01]  /*c550*/  IMAD.MOV.U32 R0, RZ, RZ, RZ ;  /* 0x000000ffff007224 */ /* 0x000fe200078e00ff */
[----:B--2---:R-:W-:-:S11]  /*c560*/  LOP3.LUT R2, R2, 0xfffffffd, RZ, 0xc0, !PT ;  /* 0xfffffffd02027812 */ /* 0x004fd600078ec0ff */
[----:B------:R-:W-:-:S05]  /*c570*/  @P0 LOP3.LUT R2, R2, 0x2, RZ, 0xfc, !PT ;  /* 0x0000000202020812 */ /* 0x000fca00078efcff */
[----:B------:R0:W-:Y:S01]  /*c580*/  STL [R1+0x14], R2 ;  /* 0x0000140201007387 */ /* 0x0001e20000100800 */
[----:B------:R-:W-:Y:S05]  /*c590*/  @!P0 BRA `(.L_x_192) ;  /* 0x00000000002c8947 */ /* 0x000fea0003800000 */
[----:B------:R-:W1:Y:S08]  /*c5a0*/  S2UR UR5, SR_CgaCtaId ;  /* 0x00000000000579c3 */ /* 0x000e700000008800 */
[----:B------:R-:W-:Y:S06]  /*c5b0*/  BAR.SYNC.DEFER_BLOCKING 0x5, 0x180 ;  /* 0x0146000000007b1d */ /* 0x000fec0000010000 */
[----:B------:R-:W-:-:S02]  /*c5c0*/  UMOV UR4, 0x400 ;  /* 0x0000040000047882 */ /* 0x000fc40000000000 */
[----:B-1----:R-:W-:-:S09]  /*c5d0*/  ULEA UR4, UR5, UR4, 0x18 ;  /* 0x0000000405047291 */ /* 0x002fd2000f8ec03f */
[----:B------:R-:W1:Y:S04]  /*c5e0*/  LDS.128 R4, [UR4+0x388d0] ;  /* 0x0388d004ff047984 */ /* 0x000e680008000c00 */
[----:B-1----:R1:W-:Y:S01]  /*c5f0*/  STL [R1+0x24], R5 ;  /* 0x0000240501007387 */ /* 0x0023e20000100800 */
[----:B------:R-:W-:Y:S02]  /*c600*/  R2UR UR45, R7 ;  /* 0x00000000072d72ca */ /* 0x000fe400000e0000 */
[----:B------:R-:W-:Y:S01]  /*c610*/  R2UR UR36, R6 ;  /* 0x00000000062472ca */ /* 0x000fe200000e0000 */
[----:B------:R1:W-:Y:S01]  /*c620*/  STL [R1+0x20], R4 ;  /* 0x0000200401007387 */ /* 0x0003e20000100800 */
[----:B------:R-:W-:Y:S06]  /*c630*/  BAR.ARV 0x4, 0x180 ;  /* 0x0106000000007b1d */ /* 0x000fec0000002000 */
[----:B------:R-:W-:Y:S07]  /*c640*/  BRA `(.L_x_193) ;  /* 0x0000000800247947 */ /* 0x000fee0003800000 */
.L_x_192:
[----:B0-----:R-:W0:Y:S01]  /*c650*/  S2R R2, SR_TID.X ;  /* 0x0000000000027919 */ /* 0x001e220000002100 */
[----:B------:R-:W-:Y:S01]  /*c660*/  ULDC UR4, c[0x0][0xc3c] ;  /* 0x00030f0000047ab9 */ /* 0x000fe20000000800 */
[----:B------:R-:W1:Y:S01]  /*c670*/  LDC R9, c[0x0][0xc38] ;  /* 0x00030e00ff097b82 */ /* 0x000e620000000800 */
[----:B0-----:R-:W-:-:S04]  /*c680*/  LOP3.LUT R5, R2, 0x1f, RZ, 0xc0, !PT ;  /* 0x0000001f02057812 */ /* 0x001fc800078ec0ff */
[----:B------:R-:W-:-:S04]  /*c690*/  ISETP.NE.AND P0, PT, R5, 0x1f, PT ;  /* 0x0000001f0500780c */ /* 0x000fc80003f05270 */
[----:B------:R-:W-:-:S13]  /*c6a0*/  ISETP.GE.OR P1, PT, R5, UR4, !P0 ;  /* 0x0000000405007c0c */ /* 0x000fda000c726670 */
[----:B------:R-:W0:Y:S02]  /*c6b0*/  @!P1 LDC.64 R2, c[0x0][0xc80] ;  /* 0x00032000ff029b82 */ /* 0x000e240000000a00 */
[----:B0-----:R-:W-:-:S05]  /*c6c0*/  @!P1 IMAD.WIDE.U32 R2, R5, 0x4, R2 ;  /* 0x0000000405029825 */ /* 0x001fca00078e0002 */
[----:B------:R-:W2:Y:S01]  /*c6d0*/  @!P1 LDG.E R0, desc[UR46][R2.64] ;  /* 0x0000002e02009981 */ /* 0x000ea2000c1e1900 */
[C---:B------:R-:W-:Y:S01]  /*c6e0*/  ISETP.NE.AND P1, PT, R5.reuse, RZ, PT ;  /* 0x000000ff0500720c */ /* 0x040fe20003f25270 */
[----:B------:R-:W-:Y:S01]  /*c6f0*/  UMOV UR45, URZ ;  /* 0x0000003f002d7c82 */ /* 0x000fe20008000000 */
[C---:B------:R-:W-:Y:S02]  /*c700*/  ISETP.GE.U32.AND P2, PT, R5.reuse, 0x2, PT ;  /* 0x000000020500780c */ /* 0x040fe40003f46070 */
[C---:B------:R-:W-:Y:S02]  /*c710*/  ISETP.GE.U32.AND P3, PT, R5.reuse, 0x4, PT ;  /* 0x000000040500780c */ /* 0x040fe40003f66070 */
[C---:B------:R-:W-:Y:S02]  /*c720*/  ISETP.GE.U32.AND P4, PT, R5.reuse, 0x8, PT ;  /* 0x000000080500780c */ /* 0x040fe40003f86070 */
[----:B------:R-:W-:Y:S01]  /*c730*/  ISETP.GE.U32.AND P5, PT, R5, 0x10, PT ;  /* 0x000000100500780c */ /* 0x000fe20003fa6070 */
[----:B--2---:R-:W0:Y:S02]  /*c740*/  SHFL.UP PT, R4, R0, 0x1, RZ ;  /* 0x0420000000047989 */ /* 0x004e2400000e00ff */
[----:B0-----:R-:W-:-:S05]  /*c750*/  SEL R7, R4, RZ, P1 ;  /* 0x000000ff04077207 */ /* 0x001fca0000800000 */
[----:B------:R-:W-:-:S05]  /*c760*/  IMAD.IADD R7, R0, 0x1, R7 ;  /* 0x0000000100077824 */ /* 0x000fca00078e0207 */
[----:B------:R-:W0:Y:S02]  /*c770*/  SHFL.UP PT, R4, R7, 0x2, RZ ;  /* 0x0440000007047989 */ /* 0x000e2400000e00ff */
[----:B0-----:R-:W-:-:S05]  /*c780*/  SEL R4, R4, RZ, P2 ;  /* 0x000000ff04047207 */ /* 0x001fca0001000000 */
[----:B------:R-:W-:-:S05]  /*c790*/  IMAD.IADD R4, R7, 0x1, R4 ;  /* 0x0000000107047824 */ /* 0x000fca00078e0204 */
[----:B------:R-:W0:Y:S02]  /*c7a0*/  SHFL.UP PT, R6, R4, 0x4, RZ ;  /* 0x0480000004067989 */ /* 0x000e2400000e00ff */
[----:B0-----:R-:W-:-:S05]  /*c7b0*/  SEL R3, R6, RZ, P3 ;  /* 0x000000ff06037207 */ /* 0x001fca0001800000 */
[----:B------:R-:W-:Y:S02]  /*c7c0*/  IMAD.IADD R3, R4, 0x1, R3 ;  /* 0x0000000104037824 */ /* 0x000fe400078e0203 */
[----:B------:R-:W0:Y:S03]  /*c7d0*/  S2R R4, SR_CTAID.X ;  /* 0x0000000000047919 */ /* 0x000e260000002500 */
[----:B------:R-:W2:Y:S02]  /*c7e0*/  SHFL.UP PT, R2, R3, 0x8, RZ ;  /* 0x0500000003027989 */ /* 0x000ea400000e00ff */
[----:B--2---:R-:W-:-:S05]  /*c7f0*/  SEL R2, R2, RZ, P4 ;  /* 0x000000ff02027207 */ /* 0x004fca0002000000 */
[----:B------:R-:W-:-:S05]  /*c800*/  IMAD.IADD R8, R3, 0x1, R2 ;  /* 0x0000000103087824 */ /* 0x000fca00078e0202 */
[----:B------:R-:W2:Y:S02]  /*c810*/  SHFL.UP PT, R2, R8, 0x10, RZ ;  /* 0x0600000008027989 */ /* 0x000ea400000e00ff */
[----:B--2---:R-:W-:-:S05]  /*c820*/  SEL R7, R2, RZ, P5 ;  /* 0x000000ff02077207 */ /* 0x004fca0002800000 */
[----:B------:R-:W-:-:S05]  /*c830*/  IMAD.IADD R2, R8, 0x1, R7 ;  /* 0x0000000108027824 */ /* 0x000fca00078e0207 */
[----:B------:R-:W1:Y:S02]  /*c840*/  SHFL.IDX PT, R6, R2, 0x1f, 0x1f ;  /* 0x03e01f0002067f89 */ /* 0x000e6400000e0000 */
[----:B-1----:R-:W-:Y:S02]  /*c850*/  IMAD R7, R6, R9, RZ ;  /* 0x0000000906077224 */ /* 0x002fe400078e02ff */
[----:B------:R-:W-:Y:S02]  /*c860*/  IMAD.MOV.U32 R6, RZ, RZ, RZ ;  /* 0x000000ffff067224 */ /* 0x000fe400078e00ff */
[----:B------:R-:W-:Y:S01]  /*c870*/  IMAD.MOV.U32 R10, RZ, RZ, R7 ;  /* 0x000000ffff0a7224 */ /* 0x000fe200078e0007 */
[----:B0-----:R-:W-:-:S13]  /*c880*/  ISETP.GT.AND P6, PT, R7, R4, PT ;  /* 0x000000040700720c */ /* 0x001fda0003fc4270 */
[----:B------:R-:W-:Y:S05]  /*c890*/  @P6 BRA `(.L_x_194) ;  /* 0x0000000000a46947 */ /* 0x000fea0003800000 */
[----:B------:R-:W-:Y:S01]  /*c8a0*/  IMAD.MOV.U32 R7, RZ, RZ, R10 ;  /* 0x000000ffff077224 */ /* 0x000fe200078e000a */
[----:B------:R-:W-:Y:S01]  /*c8b0*/  UMOV UR45, URZ ;  /* 0x0000003f002d7c82 */ /* 0x000fe20008000000 */
[----:B------:R-:W-:Y:S01]  /*c8c0*/  ULDC UR6, c[0x0][0xc3c] ;  /* 0x00030f0000067ab9 */ /* 0x000fe20000000800 */
[----:B------:R-:W-:-:S05]  /*c8d0*/  ULDC UR5, c[0x0][0xc3c] ;  /* 0x00030f0000057ab9 */ /* 0x000fca0000000800 */
.L_x_198:
[----:B------:R-:W-:-:S03]  /*c8e0*/  UIADD3 UR4, UR45, 0x1f, URZ ;  /* 0x0000001f2d047890 */ /* 0x000fc6000fffe03f */
[----:B------:R-:W-:Y:S01]  /*c8f0*/  UMOV UR45, UR5 ;  /* 0x00000005002d7c82 */ /* 0x000fe20008000000 */
[----:B------:R-:W-:-:S06]  /*c900*/  UISETP.GE.AND UP0, UPT, UR4, UR6, UPT ;  /* 0x000000060400728c */ /* 0x000fcc000bf06270 */
[----:B------:R-:W-:-:S13]  /*c910*/  PLOP3.LUT P6, PT, PT, PT, UP0, 0x40, 0x0 ;  /* 0x000000000000781c */ /* 0x000fda0003fce808 */
[----:B------:R-:W-:Y:S05]  /*c920*/  @!P6 BRA `(.L_x_195) ;  /* 0x000000040034e947 */ /* 0x000fea0003800000 */
[----:B------:R-:W-:Y:S01]  /*c930*/  UMOV UR45, UR4 ;  /* 0x00000004002d7c82 */ /* 0x000fe20008000000 */
[----:B------:R-:W-:Y:S01]  /*c940*/  BSSY B0, `(.L_x_196) ;  /* 0x0000008000007945 */ /* 0x000fe20003800000 */
[----:B------:R-:W-:Y:S02]  /*c950*/  VIADD R9, R5, UR45 ;  /* 0x0000002d05097c36 */ /* 0x000fe40008000000 */
[----:B------:R-:W-:-:S03]  /*c960*/  IMAD.MOV.U32 R0, RZ, RZ, RZ ;  /* 0x000000ffff007224 */ /* 0x000fc600078e00ff */
[----:B------:R-:W-:-:S13]  /*c970*/  ISETP.GE.OR P6, PT, R9, UR6, !P0 ;  /* 0x0000000609007c0c */ /* 0x000fda000c7c6670 */
[----:B------:R-:W-:Y:S05]  /*c980*/  @P6 BRA `(.L_x_197) ;  /* 0x00000000000c6947 */ /* 0x000fea0003800000 */
[----:B------:R-:W0:Y:S02]  /*c990*/  LDC.64 R2, c[0x0][0xc80] ;  /* 0x00032000ff027b82 */ /* 0x000e240000000a00 */
[----:B0-----:R-:W-:-:S05]  /*c9a0*/  IMAD.WIDE R2, R9, 0x4, R2 ;  /* 0x0000000409027825 */ /* 0x001fca00078e0202 */
[----:B------:R0:W5:Y:S02]  /*c9b0*/  LDG.E R0, desc[UR46][R2.64] ;  /* 0x0000002e02007981 */ /* 0x000164000c1e1900 */
.L_x_197:
[----:B------:R-:W-:Y:S05]  /*c9c0*/  BSYNC B0 ;  /* 0x0000000000007941 */ /* 0x000fea0003800000 */
.L_x_196:
[----:B0----5:R-:W0:Y:S02]  /*c9d0*/  SHFL.UP PT, R2, R0, 0x1, RZ ;  /* 0x0420000000027989 */ /* 0x021e2400000e00ff */
[----:B0-----:R-:W-:-:S05]  /*c9e0*/  SEL R3, R2, RZ, P1 ;  /* 0x000000ff02037207 */ /* 0x001fca0000800000 */
[----:B------:R-:W-:-:S05]  /*c9f0*/  IMAD.IADD R3, R0, 0x1, R3 ;  /* 0x0000000100037824 */ /* 0x000fca00078e0203 */
[----:B------:R-:W0:Y:S02]  /*ca00*/  SHFL.UP PT, R2, R3, 0x2, RZ ;  /* 0x0440000003027989 */ /* 0x000e2400000e00ff */
        /* <DEDUP_REMOVED lines=11> */
[----:B------:R-:W0:Y:S03]  /*cac0*/  LDC R9, c[0x0][0xc38] ;  /* 0x00030e00ff097b82 */ /* 0x000e260000000800 */
[----:B------:R-:W0:Y:S02]  /*cad0*/  SHFL.IDX PT, R12, R2, 0x1f, 0x1f ;  /* 0x03e01f00020c7f89 */ /* 0x000e2400000e0000 */
[----:B0-----:R-:W-:-:S04]  /*cae0*/  IMAD R12, R12, R9, RZ ;  /* 0x000000090c0c7224 */ /* 0x001fc800078e02ff */
[----:B------:R-:W-:-:S05]  /*caf0*/  IMAD.IADD R7, R12, 0x1, R7 ;  /* 0x000000010c077824 */ /* 0x000fca00078e0207 */
[----:B------:R-:W-:-:S13]  /*cb00*/  ISETP.GT.AND P6, PT, R7, R4, PT ;  /* 0x000000040700720c */ /* 0x000fda0003fc4270 */
[----:B------:R-:W-:Y:S05]  /*cb10*/  @!P6 BRA `(.L_x_198) ;  /* 0xfffffffc0070e947 */ /* 0x000fea000383ffff */
[----:B------:R-:W-:-:S07]  /*cb20*/  IMAD.MOV.U32 R10, RZ, RZ, R12 ;  /* 0x000000ffff0a7224 */ /* 0x000fce00078e000c */
.L_x_194:
[----:B------:R-:W-:-:S04]  /*cb30*/  IMAD.IADD R8, R7, 0x1, -R10 ;  /* 0x0000000107087824 */ /* 0x000fc800078e0a0a */
[----:B------:R-:W-:-:S05]  /*cb40*/  IMAD R3, R2, R9, R8 ;  /* 0x0000000902037224 */ /* 0x000fca00078e0208 */
[----:B------:R-:W-:-:S13]  /*cb50*/  ISETP.GT.AND P0, PT, R3, R4, PT ;  /* 0x000000040300720c */ /* 0x000fda0003f04270 */
[----:B------:R-:W-:Y:S02]  /*cb60*/  VOTEU.ANY UR5, UPT, !P0 ;  /* 0x0000000000057886 */ /* 0x000fe400040e0100 */
[----:B------:R-:W-:Y:S02]  /*cb70*/  UPOPC UR4, UR5 ;  /* 0x00000005000472bf */ /* 0x000fe40008000000 */
[----:B------:R-:W-:-:S04]  /*cb80*/  ISETP.NE.AND P0, PT, RZ, UR5, PT ;  /* 0x00000005ff007c0c */ /* 0x000fc8000bf05270 */
[----:B------:R-:W-:-:S05]  /*cb90*/  IMAD.U32 R11, RZ, RZ, UR4 ;  /* 0x00000004ff0b7e24 */ /* 0x000fca000f8e00ff */
[----:B------:R-:W0:Y:S02]  /*cba0*/  SHFL.IDX PT, R0, R0, R11, 0x1f ;  /* 0x00001f0b00007589 */ /* 0x000e2400000e0000 */
[----:B0-----:R-:W-:-:S04]  /*cbb0*/  IABS R7, R0 ;  /* 0x0000000000077213 */ /* 0x001fc80000000000 */
[----:B------:R-:W0:Y:S08]  /*cbc0*/  I2F.RP R10, R7 ;  /* 0x00000007000a7306 */ /* 0x000e300000209400 */
[----:B0-----:R-:W0:Y:S02]  /*cbd0*/  MUFU.RCP R10, R10 ;  /* 0x0000000a000a7308 */ /* 0x001e240000001000 */
[----:B0-----:R-:W-:-:S06]  /*cbe0*/  VIADD R3, R10, 0xffffffe ;  /* 0x0ffffffe0a037836 */ /* 0x001fcc0000000000 */
[----:B------:R-:W0:Y:S01]  /*cbf0*/  F2I.FTZ.U32.TRUNC.NTZ R3, R3 ;  /* 0x0000000300037305 */ /* 0x000e22000021f000 */
[----:B------:R-:W-:Y:S05]  /*cc00*/  @!P0 BRA `(.L_x_199) ;  /* 0x00000000000c8947 */ /* 0x000fea0003800000 */
[----:B------:R-:W-:-:S06]  /*cc10*/  UIADD3 UR5, UR4, -0x1, URZ ;  /* 0xffffffff04057890 */ /* 0x000fcc000fffe03f */
[----:B------:R-:W-:-:S05]  /*cc20*/  IMAD.U32 R11, RZ, RZ, UR5 ;  /* 0x00000005ff0b7e24 */ /* 0x000fca000f8e00ff */
[----:B------:R1:W2:Y:S02]  /*cc30*/  SHFL.IDX PT, R6, R2, R11, 0x1f ;  /* 0x00001f0b02067589 */ /* 0x0002a400000e0000 */
.L_x_199:
[--C-:B01----:R-:W-:Y:S01]  /*cc40*/  IMAD.MOV R2, RZ, RZ, -R3.reuse ;  /* 0x000000ffff027224 */ /* 0x103fe200078e0a03 */
[----:B------:R-:W-:Y:S01]  /*cc50*/  UIADD3 UR45, UR4, UR45, URZ ;  /* 0x0000002d042d7290 */ /* 0x000fe2000fffe03f */
[----:B--2---:R-:W-:Y:S02]  /*cc60*/  IMAD R6, R6, R9, R8 ;  /* 0x0000000906067224 */ /* 0x004fe400078e0208 */
[----:B------:R-:W-:Y:S02]  /*cc70*/  IMAD R9, R2, R7, RZ ;  /* 0x0000000702097224 */ /* 0x000fe400078e02ff */
[----:B------:R-:W-:Y:S01]  /*cc80*/  IMAD.MOV.U32 R2, RZ, RZ, RZ ;  /* 0x000000ffff027224 */ /* 0x000fe200078e00ff */
[----:B------:R1:W-:Y:S03]  /*cc90*/  STL [R1+0x20], R6 ;  /* 0x0000200601007387 */ /* 0x0003e60000100800 */
[----:B------:R-:W-:-:S04]  /*cca0*/  IMAD.HI.U32 R2, R3, R9, R2 ;  /* 0x0000000903027227 */ /* 0x000fc800078e0002 */
[----:B------:R-:W-:Y:S01]  /*ccb0*/  IMAD.IADD R9, R4, 0x1, -R6 ;  /* 0x0000000104097824 */ /* 0x000fe200078e0a06 */
[----:B------:R-:W-:-:S04]  /*ccc0*/  IABS R4, R0 ;  /* 0x0000000000047213 */ /* 0x000fc80000000000 */
[----:B------:R-:W-:Y:S01]  /*ccd0*/  IABS R3, R9 ;  /* 0x0000000900037213 */ /* 0x000fe20000000000 */
[----:B------:R-:W-:-:S04]  /*cce0*/  IMAD.MOV R4, RZ, RZ, -R4 ;  /* 0x000000ffff047224 */ /* 0x000fc800078e0a04 */
[----:B------:R-:W-:-:S04]  /*ccf0*/  IMAD.HI.U32 R2, R2, R3, RZ ;  /* 0x0000000302027227 */ /* 0x000fc800078e00ff */
[----:B------:R-:W-:Y:S01]  /*cd00*/  IMAD R4, R2, R4, R3 ;  /* 0x0000000402047224 */ /* 0x000fe200078e0203 */
[----:B------:R-:W-:-:S04]  /*cd10*/  LOP3.LUT R3, R9, R0, RZ, 0x3c, !PT ;  /* 0x0000000009037212 */ /* 0x000fc800078e3cff */
[----:B------:R-:W-:Y:S02]  /*cd20*/  ISETP.GT.U32.AND P1, PT, R7, R4, PT ;  /* 0x000000040700720c */ /* 0x000fe40003f24070 */
[----:B------:R-:W-:-:S11]  /*cd30*/  ISETP.GE.AND P2, PT, R3, RZ, PT ;  /* 0x000000ff0300720c */ /* 0x000fd60003f46270 */
[----:B------:R-:W-:Y:S02]  /*cd40*/  @!P1 IMAD.IADD R4, R4, 0x1, -R7 ;  /* 0x0000000104049824 */ /* 0x000fe400078e0a07 */
[----:B------:R-:W-:Y:S01]  /*cd50*/  @!P1 VIADD R2, R2, 0x1 ;  /* 0x0000000102029836 */ /* 0x000fe20000000000 */
[----:B------:R-:W-:Y:S02]  /*cd60*/  ISETP.NE.AND P1, PT, R0, RZ, PT ;  /* 0x000000ff0000720c */ /* 0x000fe40003f25270 */
[----:B------:R-:W-:-:S13]  /*cd70*/  ISETP.GE.U32.AND P0, PT, R4, R7, PT ;  /* 0x000000070400720c */ /* 0x000fda0003f06070 */
[----:B------:R-:W-:-:S04]  /*cd80*/  @P0 VIADD R2, R2, 0x1 ;  /* 0x0000000102020836 */ /* 0x000fc80000000000 */
[----:B------:R-:W-:Y:S01]  /*cd90*/  @!P2 IMAD.MOV R2, RZ, RZ, -R2 ;  /* 0x000000ffff02a224 */ /* 0x000fe200078e0a02 */
[----:B------:R-:W-:-:S04]  /*cda0*/  @!P1 LOP3.LUT R2, RZ, R0, RZ, 0x33, !PT ;  /* 0x00000000ff029212 */ /* 0x000fc800078e33ff */
[----:B------:R-:W-:Y:S01]  /*cdb0*/  R2UR UR36, R2 ;  /* 0x00000000022472ca */ /* 0x000fe200000e0000 */
[----:B------:R-:W-:-:S04]  /*cdc0*/  IMAD.MOV R3, RZ, RZ, -R2 ;  /* 0x000000ffff037224 */ /* 0x000fc800078e0a02 */
[----:B------:R-:W-:-:S05]  /*cdd0*/  IMAD R0, R0, R3, R9 ;  /* 0x0000000300007224 */ /* 0x000fca00078e0209 */
[----:B------:R1:W-:Y:S01]  /*cde0*/  STL [R1+0x24], R0 ;  /* 0x0000240001007387 */ /* 0x0003e20000100800 */
[----:B------:R-:W-:Y:S05]  /*cdf0*/  BRA `(.L_x_200) ;  /* 0x00000000000c7947 */ /* 0x000fea0003800000 */
.L_x_195:
[----:B------:R0:W-:Y:S01]  /*ce00*/  STL [R1+0x20], R4 ;  /* 0x0000200401007387 */ /* 0x0001e20000100800 */
[----:B------:R-:W-:-:S03]  /*ce10*/  UMOV UR36, URZ ;  /* 0x0000003f00247c82 */ /* 0x000fc60008000000 */
[----:B------:R0:W-:Y:S02]  /*ce20*/  STL [R1+0x24], RZ ;  /* 0x000024ff01007387 */ /* 0x0001e40000100800 */
.L_x_200:
[----:B------:R-:W2:Y:S04]  /*ce30*/  LDL R2, [R1+0x24] ;  /* 0x0000240001027983 */ /* 0x000ea80000100800 */
[----:B0-----:R-:W3:Y:S01]  /*ce40*/  LDL R4, [R1+0x20] ;  /* 0x0000200001047983 */ /* 0x001ee20000100800 */
[----:B------:R-:W-:-:S13]  /*ce50*/  ISETP.NE.AND P0, PT, R5, RZ, PT ;  /* 0x000000ff0500720c */ /* 0x000fda0003f05270 */
[----:B------:R-:W0:Y:S01]  /*ce60*/  @!P0 S2R R3, SR_CgaCtaId ;  /* 0x0000000000038919 */ /* 0x000e220000008800 */
[----:B-1----:R-:W-:Y:S01]  /*ce70*/  @!P0 MOV R0, 0x400 ;  /* 0x0000040000008802 */ /* 0x002fe20000000f00 */
[----:B------:R-:W-:Y:S02]  /*ce80*/  IMAD.U32 R6, RZ, RZ, UR36 ;  /* 0x00000024ff067e24 */ /* 0x000fe4000f8e00ff */
[----:B------:R-:W-:Y:S01]  /*ce90*/  IMAD.U32 R7, RZ, RZ, UR45 ;  /* 0x0000002dff077e24 */ /* 0x000fe2000f8e00ff */
[----:B0-----:R-:W-:Y:S01]  /*cea0*/  @!P0 LEA R0, R3, R0, 0x18 ;  /* 0x0000000003008211 */ /* 0x001fe200078ec0ff */
[----:B--2---:R-:W-:-:S05]  /*ceb0*/  IMAD.MOV.U32 R5, RZ, RZ, R2 ;  /* 0x000000ffff057224 */ /* 0x004fca00078e0002 */
[----:B---3--:R2:W-:Y:S01]  /*cec0*/  @!P0 STS.128 [R0+0x388d0], R4 ;  /* 0x0388d00400008388 */ /* 0x0085e20000000c00 */
[----:B------:R-:W-:Y:S06]  /*ced0*/  BAR.ARV 0x5, 0x180 ;  /* 0x0146000000007b1d */ /* 0x000fec0000002000 */
.L_x_193:
[----:B--2---:R-:W-:Y:S01]  /*cee0*/  IMAD.MOV.U32 R0, RZ, RZ, 0x1 ;  /* 0x00000001ff007424 */ /* 0x004fe200078e00ff */
[----:B------:R-:W-:Y:S01]  /*cef0*/  ULDC UR4, c[0x0][0xc3c] ;  /* 0x00030f0000047ab9 */ /* 0x000fe20000000800 */
[----:B------:R2:W-:Y:S01]  /*cf00*/  STL [R1+0x30], RZ ;  /* 0x000030ff01007387 */ /* 0x0005e20000100800 */
[----:B------:R-:W-:-:S03]  /*cf10*/  UISETP.GE.AND UP0, UPT, UR45, UR4, UPT ;  /* 0x000000042d00728c */ /* 0x000fc6000bf06270 */
[----:B------:R2:W-:Y:S03]  /*cf20*/  STL [R1+0x4], R0 ;  /* 0x0000040001007387 */ /* 0x0005e60000100800 */
[----:B------:R-:W-:Y:S01]  /*cf30*/  PLOP3.LUT P0, PT, PT, PT, UP0, 0x80, 0x0 ;  /* 0x000000000000781c */ /* 0x000fe20003f0f008 */
[----:B------:R2:W-:-:S12]  /*cf40*/  STL [R1], RZ ;  /* 0x000000ff01007387 */ /* 0x0005d80000100800 */
[----:B--2---:R-:W-:Y:S05]  /*cf50*/  @P0 BRA `(.L_x_201) ;  /* 0x0000004c000c0947 */ /* 0x004fea0003800000 */
[----:B------:R-:W2:Y:S01]  /*cf60*/  S2R R7, SR_TID.X ;  /* 0x0000000000077919 */ /* 0x000ea20000002100 */
[----:B------:R-:W3:Y:S01]  /*cf70*/  S2UR UR5, SR_CgaCtaId ;  /* 0x00000000000579c3 */ /* 0x000ee20000008800 */
[----:B------:R-:W-:Y:S01]  /*cf80*/  UMOV UR4, 0x400 ;  /* 0x0000040000047882 */ /* 0x000fe20000000000 */
[----:B------:R-:W-:Y:S01]  /*cf90*/  ULDC UR43, c[0x0][0xc] ;  /* 0x00000300002b7ab9 */ /* 0x000fe20000000800 */
[----:B------:R-:W-:Y:S02]  /*cfa0*/  ULOP3.LUT UR39, UR38, 0x1, URZ, 0xfc, !UPT ;  /* 0x0000000126277892 */ /* 0x000fe4000f8efc3f */
[----:B------:R-:W-:Y:S01]  /*cfb0*/  ULOP3.LUT UR44, UR38, 0x2, URZ, 0xfc, !UPT ;  /* 0x00000002262c7892 */ /* 0x000fe2000f8efc3f */
[----:B------:R-:W-:Y:S01]  /*cfc0*/  ULDC.64 UR52, c[0x0][0x198] ;  /* 0x0000660000347ab9 */ /* 0x000fe20000000a00 */
[----:B---3--:R-:W-:-:S06]  /*cfd0*/  ULEA UR4, UR5, UR4, 0x18 ;  /* 0x0000000405047291 */ /* 0x008fcc000f8ec03f */
[----:B------:R-:W-:Y:S01]  /*cfe0*/  IMAD.U32 R19, RZ, RZ, UR4 ;  /* 0x00000004ff137e24 */ /* 0x000fe2000f8e00ff */
[C---:B--2---:R-:W-:Y:S01]  /*cff0*/  LOP3.LUT R6, R7.reuse, 0x7f, RZ, 0xc0, !PT ;  /* 0x0000007f07067812 */ /* 0x044fe200078ec0ff */
[C---:B0-----:R-:W-:Y:S01]  /*d000*/  IMAD.SHL.U32 R2, R7.reuse, 0x80, RZ ;  /* 0x0000008007027824 */ /* 0x041fe200078e00ff */
[----:B------:R-:W-:Y:S02]  /*d010*/  R2P PR, R7, 0x6 ;  /* 0x0000000607007804 */ /* 0x000fe40000000000 */
[----:B------:R-:W-:Y:S02]  /*d020*/  SHF.R.U32.HI R3, RZ, 0x5, R6 ;  /* 0x00000005ff037819 */ /* 0x000fe40000011606 */
[C---:B-1----:R-:W-:Y:S02]  /*d030*/  LOP3.LUT R4, R2.reuse, 0x400, RZ, 0xc0, !PT ;  /* 0x0000040002047812 */ /* 0x042fe400078ec0ff */
[----:B------:R-:W-:-:S03]  /*d040*/  LOP3.LUT R0, R2, 0x380, RZ, 0xc0, !PT ;  /* 0x0000038002007812 */ /* 0x000fc600078ec0ff */
[C---:B------:R-:W-:Y:S01]  /*d050*/  IMAD R4, R3.reuse, 0x800, R4 ;  /* 0x0000080003047824 */ /* 0x040fe200078e0204 */
[----:B------:R-:W-:Y:S01]  /*d060*/  LOP3.LUT R5, R0, 0x10, R7, 0xf8, !PT ;  /* 0x0000001000057812 */ /* 0x000fe200078ef807 */
[----:B------:R-:W-:Y:S02]  /*d070*/  IMAD R3, R3, 0x10, R0 ;  /* 0x0000001003037824 */ /* 0x000fe400078e0200 */
[----:B------:R-:W-:-:S05]  /*d080*/  IMAD.SHL.U32 R0, R7, 0x10, RZ ;  /* 0x0000001007007824 */ /* 0x000fca00078e00ff */
[--C-:B------:R-:W-:Y:S02]  /*d090*/  LOP3.LUT R3, R3, 0x70, R0.reuse, 0x78, !PT ;  /* 0x0000007003037812 */ /* 0x100fe400078e7800 */
[----:B------:R-:W-:Y:S02]  /*d0a0*/  LOP3.LUT R5, R5, 0x70, R0, 0x78, !PT ;  /* 0x0000007005057812 */ /* 0x000fe400078e7800 */
[----:B------:R-:W-:Y:S01]  /*d0b0*/  LOP3.LUT R2, R3, 0xc00, R2, 0xf8, !PT ;  /* 0x00000c0003027812 */ /* 0x000fe200078ef802 */
[----:B------:R-:W-:Y:S02]  /*d0c0*/  IMAD.SHL.U32 R3, R7, 0x2, RZ ;  /* 0x0000000207037824 */ /* 0x000fe400078e00ff */
[----:B------:R-:W-:Y:S01]  /*d0d0*/  IMAD.IADD R4, R4, 0x1, R5 ;  /* 0x0000000104047824 */ /* 0x000fe200078e0205 */
[----:B------:R-:W-:Y:S01]  /*d0e0*/  SHF.R.U32.HI R5, RZ, 0x3, R6 ;  /* 0x00000003ff057819 */ /* 0x000fe20000011606 */
[----:B------:R0:W-:Y:S04]  /*d0f0*/  STL [R1+0x28], R2 ;  /* 0x0000280201007387 */ /* 0x0001e80000100800 */
[----:B------:R1:W-:Y:S01]  /*d100*/  STL [R1+0x1c], R4 ;  /* 0x00001c0401007387 */ /* 0x0003e20000100800 */
[----:B0-----:R-:W-:-:S04]  /*d110*/  LOP3.LUT R2, R0, 0x3f0, RZ, 0xc0, !PT ;  /* 0x000003f000027812 */ /* 0x001fc800078ec0ff */
[----:B------:R-:W-:Y:S01]  /*d120*/  LOP3.LUT R3, R2, 0x70, R3, 0x78, !PT ;  /* 0x0000007002037812 */ /* 0x000fe200078e7803 */
[----:B------:R-:W-:Y:S02]  /*d130*/  IMAD.SHL.U32 R2, R6, 0x10, RZ ;  /* 0x0000001006027824 */ /* 0x000fe400078e00ff */
[----:B-1----:R-:W-:-:S03]  /*d140*/  IMAD.MOV.U32 R4, RZ, RZ, 0x20 ;  /* 0x00000020ff047424 */ /* 0x002fc600078e00ff */
[----:B------:R-:W-:Y:S01]  /*d150*/  LOP3.LUT R2, R3, 0x400, R2, 0xf8, !PT ;  /* 0x0000040003027812 */ /* 0x000fe200078ef802 */
[----:B------:R-:W-:-:S04]  /*d160*/  IMAD.MOV.U32 R3, RZ, RZ, 0x40 ;  /* 0x00000040ff037424 */ /* 0x000fc800078e00ff */
[----:B------:R-:W-:Y:S01]  /*d170*/  IMAD.IADD R2, R19, 0x1, R2 ;  /* 0x0000000113027824 */ /* 0x000fe200078e0202 */
[----:B------:R-:W-:Y:S02]  /*d180*/  SEL R7, R3, 0xffffffc0, !P2 ;  /* 0xffffffc003077807 */ /* 0x000fe40005000000 */
[----:B------:R-:W-:Y:S02]  /*d190*/  SEL R3, R4, 0xffffffe0, !P1 ;  /* 0xffffffe004037807 */ /* 0x000fe40004800000 */
[----:B------:R-:W-:Y:S01]  /*d1a0*/  LOP3.LUT R4, R5, 0x70, R0, 0xf8, !PT ;  /* 0x0000007005047812 */ /* 0x000fe200078ef800 */
[----:B------:R-:W-:Y:S04]  /*d1b0*/  STL [R1+0x10], R7 ;  /* 0x0000100701007387 */ /* 0x000fe80000100800 */
[----:B------:R0:W-:Y:S04]  /*d1c0*/  STL [R1+0xc], R3 ;  /* 0x00000c0301007387 */ /* 0x0001e80000100800 */
[----:B------:R-:W-:Y:S04]  /*d1d0*/  STL [R1+0x2c], R2 ;  /* 0x00002c0201007387 */ /* 0x000fe80000100800 */
[----:B------:R-:W-:Y:S01]  /*d1e0*/  STL [R1], RZ ;  /* 0x000000ff01007387 */ /* 0x000fe20000100800 */
[----:B0-----:R-:W-:Y:S01]  /*d1f0*/  LOP3.LUT R3, R0, 0x70, RZ, 0xc0, !PT ;  /* 0x0000007000037812 */ /* 0x001fe200078ec0ff */
[----:B------:R-:W-:-:S05]  /*d200*/  IMAD.MOV.U32 R0, RZ, RZ, 0x1 ;  /* 0x00000001ff007424 */ /* 0x000fca00078e00ff */
[----:B------:R0:W-:Y:S04]  /*d210*/  STL [R1+0x4], R0 ;  /* 0x0000040001007387 */ /* 0x0001e80000100800 */
[----:B------:R1:W-:Y:S01]  /*d220*/  STL [R1+0x30], RZ ;  /* 0x000030ff01007387 */ /* 0x0003e20000100800 */
[----:B0-----:R-:W-:-:S07]  /*d230*/  LOP3.LUT R0, R3, 0x80, RZ, 0xfc, !PT ;  /* 0x0000008003007812 */ /* 0x001fce00078efcff */
.L_x_272:
[----:B------:R-:W-:Y:S01]  /*d240*/  ULDC.64 UR4, c[0x0][0xc88] ;  /* 0x0003220000047ab9 */ /* 0x000fe20000000a00 */
[----:B------:R-:W-:Y:S01]  /*d250*/  ULDC.64 UR6, c[0x0][0xa18] ;  /* 0x0002860000067ab9 */ /* 0x000fe20000000a00 */
[----:B------:R-:W-:-:S06]  /*d260*/  UIMAD.WIDE UR4, UR45, 0x4, UR4 ;  /* 0x000000042d0478a5 */ /* 0x000fcc000f8e0204 */
[----:B------:R-:W-:Y:S02]  /*d270*/  IMAD.U32 R2, RZ, RZ, UR4 ;  /* 0x00000004ff027e24 */ /* 0x000fe4000f8e00ff */
[----:B------:R-:W-:Y:S01]  /*d280*/  IMAD.U32 R3, RZ, RZ, UR5 ;  /* 0x00000005ff037e24 */ /* 0x000fe2000f8e00ff */
[----:B------:R-:W-:Y:S01]  /*d290*/  UISETP.NE.U32.AND UP0, UPT, UR6, URZ, UPT ;  /* 0x0000003f0600728c */ /* 0x000fe2000bf05070 */
[----:B------:R-:W-:-:S03]  /*d2a0*/  ULDC.64 UR4, c[0x0][0xa28] ;  /* 0x00028a0000047ab9 */ /* 0x000fc60000000a00 */
[----:B--2---:R-:W2:Y:S01]  /*d2b0*/  LDG.E R2, desc[UR46][R2.64] ;  /* 0x0000002e02027981 */ /* 0x004ea2000c1e1900 */
[----:B------:R-:W-:Y:S02]  /*d2c0*/  UISETP.NE.AND.EX UP0, UPT, UR7, URZ, UPT, UP0 ;  /* 0x0000003f0700728c */ /* 0x000fe4000bf05300 */
[----:B------:R-:W-:Y:S01]  /*d2d0*/  UISETP.NE.U32.AND UP1, UPT, UR4, URZ, UPT ;  /* 0x0000003f0400728c */ /* 0x000fe2000bf25070 */
[----:B------:R-:W-:-:S03]  /*d2e0*/  ULDC UR8, c[0x0][0x288] ;  /* 0x0000a20000087ab9 */ /* 0x000fc60000000800 */
[----:B------:R-:W-:Y:S01]  /*d2f0*/  UISETP.NE.AND.EX UP1, UPT, UR5, URZ, UPT, UP1 ;  /* 0x0000003f0500728c */ /* 0x000fe2000bf25310 */
[----:B------:R-:W-:Y:S01]  /*d300*/  PLOP3.LUT P3, PT, PT, PT, UP0, 0x80, 0x0 ;  /* 0x000000000000781c */ /* 0x000fe20003f6f008 */
[----:B------:R-:W-:-:S04]  /*d310*/  IMAD.U32 R17, RZ, RZ, UR8 ;  /* 0x00000008ff117e24 */ /* 0x000fc8000f8e00ff */
[----:B------:R-:W-:Y:S02]  /*d320*/  PLOP3.LUT P2, PT, PT, PT, UP1, 0x80, 0x0 ;  /* 0x000000000000781c */ /* 0x000fe40003f4f018 */
[----:B--2---:R-:W-:-:S13]  /*d330*/  R2UR UR48, R2 ;  /* 0x00000000023072ca */ /* 0x004fda00000e0000 */
[----:B------:R-:W-:Y:S02]  /*d340*/  USHF.R.S32.HI UR50, URZ, 0x1f, UR48 ;  /* 0x0000001f3f327899 */ /* 0x000fe40008011430 */
[----:B------:R-:W-:Y:S02]  /*d350*/  USHF.L.U32 UR49, UR48, 0x2, URZ ;  /* 0x0000000230317899 */ /* 0x000fe4000800063f */
[----:B------:R-:W-:Y:S02]  /*d360*/  USHF.L.U64.HI UR51, UR48, 0x2, UR50 ;  /* 0x0000000230337899 */ /* 0x000fe40008010232 */
[----:B------:R-:W-:Y:S02]  /*d370*/  @UP0 UIADD3 UR6, UP3, UR49, UR6, URZ ;  /* 0x0000000631060290 */ /* 0x000fe4000ff7e03f */
[----:B------:R-:W-:Y:S02]  /*d380*/  @UP1 ULEA UR4, UP2, UR48, UR4, 0x2 ;  /* 0x0000000430041291 */ /* 0x000fe4000f84103f */
[----:B------:R-:W-:-:S02]  /*d390*/  @UP0 UIADD3.X UR7, UR51, UR7, URZ, UP3, !UPT ;  /* 0x0000000733070290 */ /* 0x000fc40009ffe43f */
[----:B------:R-:W-:Y:S01]  /*d3a0*/  @UP1 ULEA.HI.X UR5, UR48, UR5, UR50, 0x2, UP2 ;  /* 0x0000000530051291 */ /* 0x000fe200090f1432 */
[----:B------:R-:W-:-:S03]  /*d3b0*/  IMAD.U32 R2, RZ, RZ, UR6 ;  /* 0x00000006ff027e24 */ /* 0x000fc6000f8e00ff */
[----:B------:R-:W-:Y:S01]  /*d3c0*/  IMAD.U32 R3, RZ, RZ, UR7 ;  /* 0x00000007ff037e24 */ /* 0x000fe2000f8e00ff */
[----:B------:R-:W-:-:S04]  /*d3d0*/  ULDC.64 UR6, c[0x0][0xa08] ;  /* 0x0002820000067ab9 */ /* 0x000fc80000000a00 */
[----:B0-----:R0:W5:Y:S01]  /*d3e0*/  @P3 LDG.E R17, desc[UR46][R2.64] ;  /* 0x0000002e02113981 */ /* 0x001162000c1e1900 */
[----:B------:R-:W-:Y:S01]  /*d3f0*/  ISETP.NE.U32.AND P1, PT, RZ, UR6, PT ;  /* 0x00000006ff007c0c */ /* 0x000fe2000bf25070 */
[----:B------:R-:W-:Y:S01]  /*d400*/  UIADD3 UR6, UP1, UR49, UR6, URZ ;  /* 0x0000000631067290 */ /* 0x000fe2000ff3e03f */
[----:B0-----:R-:W-:Y:S02]  /*d410*/  IMAD.U32 R2, RZ, RZ, UR4 ;  /* 0x00000004ff027e24 */ /* 0x001fe4000f8e00ff */
[----:B------:R-:W-:Y:S01]  /*d420*/  IMAD.U32 R3, RZ, RZ, UR5 ;  /* 0x00000005ff037e24 */ /* 0x000fe2000f8e00ff */
[----:B------:R-:W-:Y:S02]  /*d430*/  ULDC.64 UR4, c[0x0][0xa00] ;  /* 0x0002800000047ab9 */ /* 0x000fe40000000a00 */
[----:B------:R-:W-:Y:S01]  /*d440*/  ISETP.NE.U32.AND P0, PT, RZ, UR4, PT ;  /* 0x00000004ff007c0c */ /* 0x000fe2000bf05070 */
[----:B------:R-:W-:Y:S01]  /*d450*/  UIADD3 UR4, UP0, UR49, UR4, URZ ;  /* 0x0000000431047290 */ /* 0x000fe2000ff1e03f */
[----:B------:R-:W-:Y:S01]  /*d460*/  ISETP.NE.AND.EX P1, PT, RZ, UR7, PT, P1 ;  /* 0x00000007ff007c0c */ /* 0x000fe2000bf25310 */
[----:B------:R0:W2:Y:S01]  /*d470*/  @P2 LDG.E R7, desc[UR46][R2.64] ;  /* 0x0000002e02072981 */ /* 0x0000a2000c1e1900 */
[----:B------:R-:W-:Y:S01]  /*d480*/  ISETP.NE.AND.EX P0, PT, RZ, UR5, PT, P0 ;  /* 0x00000005ff007c0c */ /* 0x000fe2000bf05300 */
[----:B------:R-:W-:Y:S01]  /*d490*/  UIADD3.X UR5, UR51, UR5, URZ, UP0, !UPT ;  /* 0x0000000533057290 */ /* 0x000fe200087fe43f */
[----:B------:R-:W-:Y:S01]  /*d4a0*/  IMAD.U32 R4, RZ, RZ, UR6 ;  /* 0x00000006ff047e24 */ /* 0x000fe2000f8e00ff */
[----:B------:R-:W-:Y:S01]  /*d4b0*/  UIADD3.X UR7, UR51, UR7, URZ, UP1, !UPT ;  /* 0x0000000733077290 */ /* 0x000fe20008ffe43f */
[----:B0-----:R-:W-:-:S03]  /*d4c0*/  IMAD.U32 R2, RZ, RZ, UR4 ;  /* 0x00000004ff027e24 */ /* 0x001fc6000f8e00ff */
[----:B------:R-:W-:Y:S02]  /*d4d0*/  IMAD.U32 R3, RZ, RZ, UR5 ;  /* 0x00000005ff037e24 */ /* 0x000fe4000f8e00ff */
[----:B------:R-:W-:-:S04]  /*d4e0*/  IMAD.U32 R5, RZ, RZ, UR7 ;  /* 0x00000007ff057e24 */ /* 0x000fc8000f8e00ff */
[----:B------:R0:W5:Y:S04]  /*d4f0*/  @P0 LDG.E R0, desc[UR46][R2.64] ;  /* 0x0000002e02000981 */ /* 0x000168000c1e1900 */
[----:B------:R0:W5:Y:S01]  /*d500*/  @P1 LDG.E R6, desc[UR46][R4.64] ;  /* 0x0000002e04061981 */ /* 0x000162000c1e1900 */
[----:B------:R-:W-:Y:S01]  /*d510*/  UMOV UR41, URZ ;  /* 0x0000003f00297c82 */ /* 0x000fe20008000000 */
[----:B--2---:R-:W-:Y:S01]  /*d520*/  @P2 R2UR UR41, R7 ;  /* 0x00000000072922ca */ /* 0x004fe200000e0000 */
[----:B0-----:R-:W-:-:S14]  /*d530*/  @P3 BRA `(.L_x_202) ;  /* 0x0000000000103947 */ /* 0x001fdc0003800000 */
[----:B------:R-:W-:Y:S05]  /*d540*/  @!P0 BRA `(.L_x_202) ;  /* 0x00000000000c8947 */ /* 0x000fea0003800000 */
[----:B-----5:R-:W2:Y:S04]  /*d550*/  LDG.E R17, desc[UR46][R2.64] ;  /* 0x0000002e02117981 */ /* 0x020ea8000c1e1900 */
[----:B------:R-:W2:Y:S02]  /*d560*/  LDG.E R2, desc[UR46][R2.64+0x4] ;  /* 0x0000042e02027981 */ /* 0x000ea4000c1e1900 */
[----:B--2---:R-:W-:-:S07]  /*d570*/  IMAD.IADD R17, R2, 0x1, -R17 ;  /* 0x0000000102117824 */ /* 0x004fce00078e0a11 */
.L_x_202:
[----:B------:R-:W-:Y:S01]  /*d580*/  UMOV UR54, URZ ;  /* 0x0000003f00367c82 */ /* 0x000fe20008000000 */
[----:B-----5:R-:W-:Y:S01]  /*d590*/  @P0 R2UR UR54, R0 ;  /* 0x00000000003602ca */ /* 0x020fe200000e0000 */
[----:B------:R-:W-:Y:S01]  /*d5a0*/  IMAD.U32 R0, RZ, RZ, UR48 ;  /* 0x00000030ff007e24 */ /* 0x000fe2000f8e00ff */
[----:B------:R-:W-:Y:S01]  /*d5b0*/  ULDC.64 UR6, c[0x0][0xa20] ;  /* 0x0002880000067ab9 */ /* 0x000fe20000000a00 */
[----:B------:R-:W-:Y:S01]  /*d5c0*/  UMOV UR42, URZ ;  /* 0x0000003f002a7c82 */ /* 0x000fe20008000000 */
[----:B------:R-:W-:Y:S01]  /*d5d0*/  ISETP.NE.U32.AND P0, PT, RZ, UR6, PT ;  /* 0x00000006ff007c0c */ /* 0x000fe2000bf05070 */
[----:B------:R-:W-:Y:S01]  /*d5e0*/  ULDC.64 UR4, c[0x0][0x418] ;  /* 0x0001060000047ab9 */ /* 0x000fe20000000a00 */
[----:B------:R0:W-:Y:S01]  /*d5f0*/  STL [R1+0x8], R0 ;  /* 0x0000080001007387 */ /* 0x0001e20000100800 */
[----:B------:R-:W-:Y:S01]  /*d600*/  @P1 R2UR UR42, R6 ;  /* 0x00000000062a12ca */ /* 0x000fe200000e0000 */
[----:B------:R-:W-:Y:S01]  /*d610*/  UISETP.NE.U32.AND UP0, UPT, UR4, URZ, UPT ;  /* 0x0000003f0400728c */ /* 0x000fe2000bf05070 */
[----:B------:R-:W-:-:S02]  /*d620*/  ISETP.NE.AND.EX P0, PT, RZ, UR7, PT, P0 ;  /* 0x00000007ff007c0c */ /* 0x000fc4000bf05300 */
[----:B------:R-:W-:Y:S01]  /*d630*/  ULDC UR4, c[0x0][0x424] ;  /* 0x0001090000047ab9 */ /* 0x000fe20000000800 */
[----:B------:R-:W-:-:S03]  /*d640*/  UISETP.NE.AND.EX UP0, UPT, UR5, URZ, UPT, UP0 ;  /* 0x0000003f0500728c */ /* 0x000fc6000bf05300 */
[----:B------:R-:W-:Y:S01]  /*d650*/  ULDC UR5, c[0x0][0x2f0] ;  /* 0x0000bc0000057ab9 */ /* 0x000fe20000000800 */
[----:B------:R-:W-:-:S04]  /*d660*/  USEL UR4, UR4, 0x1, UP0 ;  /* 0x0000000104047887 */ /* 0x000fc80008000000 */
[----:B------:R-:W-:Y:S02]  /*d670*/  UIMAD UR4, UR4, UR5, URZ ;  /* 0x00000005040472a4 */ /* 0x000fe4000f8e023f */
[----:B------:R-:W-:Y:S01]  /*d680*/  UIADD3 UR42, UR42, UR41, URZ ;  /* 0x000000292a2a7290 */ /* 0x000fe2000fffe03f */
[----:B0-----:R-:W-:Y:S11]  /*d690*/  @!P0 BRA `(.L_x_203) ;  /* 0x00000000001c8947 */ /* 0x001ff60003800000 */
[----:B------:R-:W-:-:S04]  /*d6a0*/  UIADD3 UR4, UP0, UR49, UR6, URZ ;  /* 0x0000000631047290 */ /* 0x000fc8000ff1e03f */
[----:B------:R-:W-:Y:S02]  /*d6b0*/  UIADD3.X UR5, UR51, UR7, URZ, UP0, !UPT ;  /* 0x0000000733057290 */ /* 0x000fe400087fe43f */
[----:B------:R-:W-:-:S04]  /*d6c0*/  IMAD.U32 R2, RZ, RZ, UR4 ;  /* 0x00000004ff027e24 */ /* 0x000fc8000f8e00ff */
[----:B------:R-:W-:-:S05]  /*d6d0*/  IMAD.U32 R3, RZ, RZ, UR5 ;  /* 0x00000005ff037e24 */ /* 0x000fca000f8e00ff */
[----:B------:R-:W2:Y:S02]  /*d6e0*/  LDG.E R2, desc[UR46][R2.64] ;  /* 0x0000002e02027981 */ /* 0x000ea4000c1e1900 */
[----:B--2---:R-:W-:Y:S01]  /*d6f0*/  R2UR UR4, R2 ;  /* 0x00000000020472ca */ /* 0x004fe200000e0000 */
[----:B------:R-:W-:-:S14]  /*d700*/  BRA `(.L_x_204) ;  /* 0x0000000000187947 */ /* 0x000fdc0003800000 */
.L_x_203:
[----:B------:R-:W-:Y:S05]  /*d710*/  @!P1 BRA `(.L_x_204) ;  /* 0x0000000000149947 */ /* 0x000fea0003800000 */
[----:B------:R-:W2:Y:S04]  /*d720*/  LDG.E R0, desc[UR46][R4.64] ;  /* 0x0000002e04007981 */ /* 0x000ea8000c1e1900 */
[----:B------:R-:W3:Y:S01]  /*d730*/  LDG.E R4, desc[UR46][R4.64+0x4] ;  /* 0x0000042e04047981 */ /* 0x000ee2000c1e1900 */
[----:B--2---:R-:W-:Y:S02]  /*d740*/  R2UR UR5, R0 ;  /* 0x00000000000572ca */ /* 0x004fe400000e0000 */
[----:B---3--:R-:W-:-:S13]  /*d750*/  R2UR UR4, R4 ;  /* 0x00000000040472ca */ /* 0x008fda00000e0000 */
[----:B------:R-:W-:-:S12]  /*d760*/  UIADD3 UR4, -UR5, UR4, URZ ;  /* 0x0000000405047290 */ /* 0x000fd8000fffe13f */
.L_x_204:
[----:B------:R-:W-:Y:S01]  /*d770*/  UIADD3 UR41, -UR41, UR4, URZ ;  /* 0x0000000429297290 */ /* 0x000fe2000fffe13f */
[----:B------:R-:W-:Y:S03]  /*d780*/  BSSY B7, `(.L_x_205) ;  /* 0x000039e000077945 */ /* 0x000fe60003800000 */
[----:B------:R-:W-:Y:S02]  /*d790*/  UIADD3 UR40, UR41, 0x7f, URZ ;  /* 0x0000007f29287890 */ /* 0x000fe4000fffe03f */
[----:B------:R-:W-:Y:S02]  /*d7a0*/  ISETP.LT.AND P0, PT, RZ, UR41, PT ;  /* 0x00000029ff007c0c */ /* 0x000fe4000bf01270 */
[----:B------:R-:W-:-:S04]  /*d7b0*/  USHF.R.S32.HI UR4, URZ, 0x1f, UR40 ;  /* 0x0000001f3f047899 */ /* 0x000fc80008011428 */
[----:B------:R-:W-:-:S07]  /*d7c0*/  ULEA.HI UR40, UR4, UR40, URZ, 0x7 ;  /* 0x0000002804287291 */ /* 0x000fce000f8f383f */
[----:B------:R-:W-:Y:S05]  /*d7d0*/  @P0 BRA `(.L_x_206) ;  /* 0x0000000000480947 */ /* 0x000fea0003800000 */
[----:B------:R-:W0:Y:S02]  /*d7e0*/  S2R R0, SR_TID.X ;  /* 0x0000000000007919 */ /* 0x000e240000002100 */
[----:B0-----:R-:W-:-:S04]  /*d7f0*/  LOP3.LUT R0, R0, 0x7f, RZ, 0xc0, !PT ;  /* 0x0000007f00007812 */ /* 0x001fc800078ec0ff */
[----:B------:R-:W-:-:S13]  /*d800*/  ISETP.NE.AND P0, PT, R0, RZ, PT ;  /* 0x000000ff0000720c */ /* 0x000fda0003f05270 */
[----:B------:R-:W-:Y:S05]  /*d810*/  @P0 BRA `(.L_x_207) ;  /* 0x0000003800500947 */ /* 0x000fea0003800000 */
[----:B------:R-:W0:Y:S01]  /*d820*/  S2R R3, SR_LANEID ;  /* 0x0000000000037919 */ /* 0x000e220000000000 */
[----:B------:R-:W-:Y:S02]  /*d830*/  VOTEU.ANY UR4, UPT, PT ;  /* 0x0000000000047886 */ /* 0x000fe400038e0100 */
[----:B------:R-:W0:Y:S08]  /*d840*/  FLO.U32 R0, UR4 ;  /* 0x0000000400007d00 */ /* 0x000e3000080e0000 */
[----:B------:R-:W2:Y:S01]  /*d850*/  POPC R5, UR4 ;  /* 0x0000000400057d09 */ /* 0x000ea20008000000 */
[----:B0-----:R-:W-:-:S02]  /*d860*/  ISETP.EQ.U32.AND P0, PT, R0, R3, PT ;  /* 0x000000030000720c */ /* 0x001fc40003f02070 */
[----:B------:R-:W2:Y:S11]  /*d870*/  LDC.64 R2, c[0x0][0xc60] ;  /* 0x00031800ff027b82 */ /* 0x000eb60000000a00 */
[----:B--2---:R-:W2:Y:S01]  /*d880*/  @P0 ATOMG.E.ADD.STRONG.GPU PT, R3, desc[UR46][R2.64], R5 ;  /* 0x00000005020309a8 */ /* 0x004ea200081ee1ee */
[----:B------:R-:W0:Y:S02]  /*d890*/  S2R R4, SR_LTMASK ;  /* 0x0000000000047919 */ /* 0x000e240000003900 */
[----:B0-----:R-:W-:-:S04]  /*d8a0*/  LOP3.LUT R4, R4, UR4, RZ, 0xc0, !PT ;  /* 0x0000000404047c12 */ /* 0x001fc8000f8ec0ff */
[----:B------:R-:W0:Y:S01]  /*d8b0*/  POPC R7, R4 ;  /* 0x0000000400077309 */ /* 0x000e220000000000 */
[----:B--2---:R-:W0:Y:S02]  /*d8c0*/  SHFL.IDX PT, R0, R3, R0, 0x1f ;  /* 0x00001f0003007589 */ /* 0x004e2400000e0000 */
[----:B0-----:R-:W-:-:S05]  /*d8d0*/  IADD3 R0, R0, UR43, R7 ;  /* 0x0000002b00007c10 */ /* 0x001fca000fffe007 */
[----:B------:R0:W-:Y:S01]  /*d8e0*/  STL [R1+0x20], R0 ;  /* 0x0000200001007387 */ /* 0x0001e20000100800 */
[----:B------:R-:W-:Y:S05]  /*d8f0*/  BRA `(.L_x_207) ;  /* 0x0000003800187947 */ /* 0x000fea0003800000 */
.L_x_206:
[----:B------:R-:W-:Y:S01]  /*d900*/  VIADD R0, R19, 0x28400 ;  /* 0x0002840013007836 */ /* 0x000fe20000000000 */
[----:B------:R-:W-:Y:S04]  /*d910*/  BSSY B6, `(.L_x_208) ;  /* 0x0000013000067945 */ /* 0x000fe80003800000 */
[----:B------:R-:W-:-:S13]  /*d920*/  LOP3.LUT P0, RZ, R0, 0x3ff, RZ, 0xc0, !PT ;  /* 0x000003ff00ff7812 */ /* 0x000fda000780c0ff */
[----:B------:R-:W-:Y:S05]  /*d930*/  @!P0 BRA `(.L_x_209) ;  /* 0x0000000000408947 */ /* 0x000fea0003800000 */
[----:B------:R-:W-:Y:S01]  /*d940*/  MOV R2, 0x0 ;  /* 0x0000000000027802 */ /* 0x000fe20000000f00 */
        /* <DEDUP_REMOVED lines=14> */
[----:B01----:R-:W-:Y:S05]  /*da30*/  CALL.ABS.NOINC R2 ;  /* 0x0000000002007343 */ /* 0x003fea0003c00000 */
.L_x_209:
[----:B------:R-:W-:Y:S05]  /*da40*/  BSYNC B6 ;  /* 0x0000000000067941 */ /* 0x000fea0003800000 */
.L_x_208:
[----:B------:R-:W2:Y:S01]  /*da50*/  LDL.LU R16, [R1+0x14] ;  /* 0x0000140001107983 */ /* 0x000ea20000300800 */
[----:B------:R-:W-:Y:S01]  /*da60*/  VIADD R0, R19, 0x10400 ;  /* 0x0001040013007836 */ /* 0x000fe20000000000 */
[----:B------:R-:W-:Y:S04]  /*da70*/  BSSY B6, `(.L_x_210) ;  /* 0x0000016000067945 */ /* 0x000fe80003800000 */
[----:B------:R-:W-:Y:S02]  /*da80*/  LOP3.LUT P0, RZ, R0, 0x3ff, RZ, 0xc0, !PT ;  /* 0x000003ff00ff7812 */ /* 0x000fe4000780c0ff */
[----:B--2---:R-:W-:-:S11]  /*da90*/  LOP3.LUT R16, R16, 0xfffffffe, RZ, 0xc0, !PT ;  /* 0xfffffffe10107812 */ /* 0x004fd600078ec0ff */
[----:B------:R-:W-:-:S05]  /*daa0*/  @P0 LOP3.LUT R16, R16, 0x1, RZ, 0xfc, !PT ;  /* 0x0000000110100812 */ /* 0x000fca00078efcff */
[----:B------:R0:W-:Y:S01]  /*dab0*/  STL [R1+0x14], R16 ;  /* 0x0000141001007387 */ /* 0x0001e20000100800 */
[----:B------:R-:W-:Y:S05]  /*dac0*/  @!P0 BRA `(.L_x_211) ;  /* 0x0000000000408947 */ /* 0x000fea0003800000 */
[----:B------:R-:W-:Y:S01]  /*dad0*/  MOV R2, 0x0 ;  /* 0x0000000000027802 */ /* 0x000fe20000000f00 */
[----:B------:R-:W-:Y:S01]  /*dae0*/  ULDC.64 UR6, c[0x4][0xc0] ;  /* 0x0100300000067ab9 */ /* 0x000fe20000000a00 */
[----:B------:R-:W-:Y:S01]  /*daf0*/  ULDC.64 UR8, c[0x4][0xc8] ;  /* 0x0100320000087ab9 */ /* 0x000fe20000000a00 */
[----:B------:R-:W-:Y:S01]  /*db00*/  ULDC.64 UR4, c[0x4][0x10] ;  /* 0x0100040000047ab9 */ /* 0x000fe20000000a00 */
[----:B------:R-:W-:Y:S02]  /*db10*/  IMAD.U32 R4, RZ, RZ, UR6 ;  /* 0x00000006ff047e24 */ /* 0x000fe4000f8e00ff */
[----:B------:R-:W2:Y:S01]  /*db20*/  LDC.64 R2, c[0x4][R2] ;  /* 0x0100000002027b82 */ /* 0x000ea20000000a00 */
        /* <DEDUP_REMOVED lines=9> */
[----:B012---:R-:W-:Y:S05]  /*dbc0*/  CALL.ABS.NOINC R2 ;  /* 0x0000000002007343 */ /* 0x007fea0003c00000 */
.L_x_211:
[----:B------:R-:W-:Y:S05]  /*dbd0*/  BSYNC B6 ;  /* 0x0000000000067941 */ /* 0x000fea0003800000 */
.L_x_210:
        /* <DEDUP_REMOVED lines=20> */
.L_x_213:
[----:B------:R-:W-:Y:S05]  /*dd20*/  BSYNC B6 ;  /* 0x0000000000067941 */ /* 0x000fea0003800000 */
.L_x_212:
[----:B------:R-:W-:Y:S01]  /*dd30*/  LOP3.LUT P6, RZ, R16, 0x1, RZ, 0xc0, !PT ;  /* 0x0000000110ff7812 */ /* 0x000fe200078cc0ff */
[----:B------:R-:W-:-:S12]  /*dd40*/  BSSY B6, `(.L_x_214) ;  /* 0x0000012000067945 */ /* 0x000fd80003800000 */
        /* <DEDUP_REMOVED lines=17> */
.L_x_215:
[----:B------:R-:W-:Y:S05]  /*de60*/  BSYNC B6 ;  /* 0x0000000000067941 */ /* 0x000fea0003800000 */
.L_x_214:
[----:B------:R-:W2:Y:S01]  /*de70*/  LDL R18, [R1+0x8] ;  /* 0x0000080001127983 */ /* 0x000ea20000100800 */
[----:B------:R-:W-:Y:S02]  /*de80*/  ULDC.64 UR4, c[0x0][0x9f8] ;  /* 0x00027e0000047ab9 */ /* 0x000fe40000000a00 */
[----:B------:R-:W-:-:S04]  /*de90*/  UISETP.NE.U32.AND UP0, UPT, UR4, URZ, UPT ;  /* 0x0000003f0400728c */ /* 0x000fc8000bf05070 */
[----:B------:R-:W-:-:S06]  /*dea0*/  UISETP.NE.AND.EX UP0, UPT, UR5, URZ, UPT, UP0 ;  /* 0x0000003f0500728c */ /* 0x000fcc000bf05300 */
[----:B------:R-:W-:-:S05]  /*deb0*/  PLOP3.LUT P0, PT, PT, PT, UP0, 0x80, 0x0 ;  /* 0x000000000000781c */ /* 0x000fca0003f0f008 */
[----:B------:R-:W-:-:S04]  /*dec0*/  @UP0 UIADD3 UR4, UP1, UR49, UR4, URZ ;  /* 0x0000000431040290 */ /* 0x000fc8000ff3e03f */
[----:B------:R-:W-:Y:S02]  /*ded0*/  @UP0 UIADD3.X UR5, UR51, UR5, URZ, UP1, !UPT ;  /* 0x0000000533050290 */ /* 0x000fe40008ffe43f */
[----:B------:R-:W-:-:S04]  /*dee0*/  IMAD.U32 R2, RZ, RZ, UR4 ;  /* 0x00000004ff027e24 */ /* 0x000fc8000f8e00ff */
[----:B------:R-:W-:Y:S01]  /*def0*/  IMAD.U32 R3, RZ, RZ, UR5 ;  /* 0x00000005ff037e24 */ /* 0x000fe2000f8e00ff */
[----:B------:R-:W3:Y:S01]  /*df00*/  S2R R0, SR_TID.X ;  /* 0x0000000000007919 */ /* 0x000ee20000002100 */
[----:B------:R-:W-:-:S03]  /*df10*/  ULDC.64 UR4, c[0x0][0xa08] ;  /* 0x0002820000047ab9 */ /* 0x000fc60000000a00 */
[----:B--2---:R2:W4:Y:S01]  /*df20*/  @P0 LDG.E R18, desc[UR46][R2.64] ;  /* 0x0000002e02120981 */ /* 0x004522000c1e1900 */
[----:B---3--:R-:W-:-:S04]  /*df30*/  SHF.R.U32.HI R0, RZ, 0x5, R0 ;  /* 0x00000005ff007819 */ /* 0x008fc80000011600 */
[----:B------:R-:W-:Y:S01]  /*df40*/  LOP3.LUT R0, R0, 0x3, RZ, 0xc0, !PT ;  /* 0x0000000300007812 */ /* 0x000fe200078ec0ff */
[----:B--2---:R-:W2:Y:S01]  /*df50*/  LDC.64 R2, c[0x0][0x418] ;  /* 0x00010600ff027b82 */ /* 0x004ea20000000a00 */
[----:B----4-:R-:W-:Y:S01]  /*df60*/  SHF.R.S32.HI R8, RZ, 0x1f, R18 ;  /* 0x0000001fff087819 */ /* 0x010fe20000011412 */
[----:B------:R3:W-:Y:S01]  /*df70*/  @P0 STL [R1+0x8], R18 ;  /* 0x0000081201000387 */ /* 0x0007e20000100800 */
[----:B--2---:R-:W-:Y:S01]  /*df80*/  LOP3.LUT P0, RZ, R2, UR4, RZ, 0xfc, !PT ;  /* 0x0000000402ff7c12 */ /* 0x004fe2000f80fcff */
[----:B------:R-:W-:Y:S02]  /*df90*/  UMOV UR4, 0xffffffff ;  /* 0xffffffff00047882 */ /* 0x000fe40000000000 */
[----:B------:R3:W-:Y:S01]  /*dfa0*/  STL [R1+0x18], R8 ;  /* 0x0000180801007387 */ /* 0x0007e20000100800 */
[----:B------:R-:W-:-:S04]  /*dfb0*/  LOP3.LUT P0, RZ, R3, UR5, RZ, 0xfc, P0 ;  /* 0x0000000503ff7c12 */ /* 0x000fc8000800fcff */
[----:B0-----:R-:W-:Y:S01]  /*dfc0*/  SEL R16, R18, RZ, !P0 ;  /* 0x000000ff12107207 */ /* 0x001fe20004000000 */
[----:B------:R-:W-:Y:S08]  /*dfd0*/  BRA.DIV UR4, `(.L_x_216) ;  /* 0x0000004204687947 */ /* 0x000ff0000b800000 */
[----:B------:R0:W2:Y:S02]  /*dfe0*/  SHFL.IDX PT, R14, R0, RZ, 0x1f ;  /* 0x00001fff000e7589 */ /* 0x0000a400000e0000 */
.L_x_291:
[----:B0-----:R-:W4:Y:S01]  /*dff0*/  LDL.LU R0, [R1+0x14] ;  /* 0x0000140001007983 */ /* 0x001f220000300800 */
[----:B------:R-:W-:Y:S02]  /*e000*/  PLOP3.LUT P1, PT, PT, PT, PT, 0x8, 0x0 ;  /* 0x000000000000781c */ /* 0x000fe40003f2e170 */
[----:B--2---:R-:W-:Y:S02]  /*e010*/  ISETP.NE.AND P0, PT, R14, RZ, PT ;  /* 0x000000ff0e00720c */ /* 0x004fe40003f05270 */
[----:B----4-:R-:W-:-:S09]  /*e020*/  LOP3.LUT R0, R0, 0xfffffffe, RZ, 0xc0, !PT ;  /* 0xfffffffe00007812 */ /* 0x010fd200078ec0ff */
[----:B------:R-:W-:-:S05]  /*e030*/  @P1 LOP3.LUT R0, R0, 0x1, RZ, 0xfc, !PT ;  /* 0x0000000100001812 */ /* 0x000fca00078efcff */
[----:B------:R0:W-:Y:S01]  /*e040*/  STL [R1+0x14], R0 ;  /* 0x0000140001007387 */ /* 0x0001e20000100800 */
[----:B------:R-:W-:Y:S05]  /*e050*/  @P0 BRA `(.L_x_217) ;  /* 0x0000000400940947 */ /* 0x000fea0003800000 */
[----:B------:R-:W-:-:S06]  /*e060*/  ULEA.HI.SX32 UR4, UR40, 0xffffffff, 0x19 ;  /* 0xffffffff28047891 */ /* 0x000fcc000f8fca3f */
[----:B0-----:R-:W-:Y:S01]  /*e070*/  IMAD.U32 R0, RZ, RZ, UR4 ;  /* 0x00000004ff007e24 */ /* 0x001fe2000f8e00ff */
[----:B------:R-:W-:-:S03]  /*e080*/  UMOV UR4, 0xffffffff ;  /* 0xffffffff00047882 */ /* 0x000fc60000000000 */
[----:B------:R-:W-:Y:S05]  /*e090*/  BRA.DIV UR4, `(.L_x_218) ;  /* 0x0000004204587947 */ /* 0x000fea000b800000 */
[----:B------:R-:W-:-:S13]  /*e0a0*/  ELECT P6, URZ, PT ;  /* 0x00000000003f782f */ /* 0x000fda00038c0000 */
.L_x_294:
[----:B------:R-:W-:Y:S05]  /*e0b0*/  @!P6 BRA `(.L_x_217) ;  /* 0x00000004007ce947 */ /* 0x000fea0003800000 */
[----:B------:R-:W-:-:S04]  /*e0c0*/  ISETP.NE.U32.AND P0, PT, R2, RZ, PT ;  /* 0x000000ff0200720c */ /* 0x000fc80003f05070 */
[----:B------:R-:W-:-:S13]  /*e0d0*/  ISETP.NE.AND.EX P0, PT, R3, RZ, PT, P0 ;  /* 0x000000ff0300720c */ /* 0x000fda0003f05300 */
[----:B------:R-:W-:Y:S05]  /*e0e0*/  @!P0 BRA `(.L_x_219) ;  /* 0x0000000000448947 */ /* 0x000fea0003800000 */
[----:B------:R-:W0:Y:S01]  /*e0f0*/  LDC R7, c[0x0][0x43c] ;  /* 0x00010f00ff077b82 */ /* 0x000e220000000800 */
[----:B------:R-:W-:Y:S01]  /*e100*/  ULDC.64 UR4, c[0x0][0x428] ;  /* 0x00010a0000047ab9 */ /* 0x000fe20000000a00 */
[----:B0-----:R-:W-:-:S13]  /*e110*/  ISETP.NE.AND P0, PT, R7, 0x1, PT ;  /* 0x000000010700780c */ /* 0x001fda0003f05270 */
[----:B------:R-:W0:Y:S02]  /*e120*/  @P0 LDC.64 R4, c[0x0][0x440] ;  /* 0x00011000ff040b82 */ /* 0x000e240000000a00 */
[----:B0-----:R-:W-:-:S04]  /*e130*/  @P0 IMAD.HI.U32 R6, R0, R4, RZ ;  /* 0x0000000400060227 */ /* 0x001fc800078e00ff */
        /* <DEDUP_REMOVED lines=12> */
.L_x_219:
[----:B------:R-:W2:Y:S04]  /*e200*/  LDL R4, [R1] ;  /* 0x0000000001047983 */ /* 0x000ea80000100800 */
[----:B0-----:R-:W4:Y:S01]  /*e210*/  LDL R3, [R1+0x4] ;  /* 0x0000040001037983 */ /* 0x001f220000100800 */
[----:B------:R-:W0:Y:S02]  /*e220*/  S2R R2, SR_TID.X ;  /* 0x0000000000027919 */ /* 0x000e240000002100 */
[----:B0-----:R-:W-:-:S04]  /*e230*/  LOP3.LUT R2, R2, 0x7f, RZ, 0xc0, !PT ;  /* 0x0000007f02027812 */ /* 0x001fc800078ec0ff */
[----:B------:R-:W-:Y:S01]  /*e240*/  ISETP.NE.AND P1, PT, R2, RZ, PT ;  /* 0x000000ff0200720c */ /* 0x000fe20003f25270 */
[----:B--2---:R-:W-:Y:S01]  /*e250*/  IMAD R4, R4, 0x8, R19 ;  /* 0x0000000804047824 */ /* 0x004fe200078e0213 */
[----:B----4-:R-:W-:-:S04]  /*e260*/  SHF.L.U32 R3, R3, 0x1f, RZ ;  /* 0x0000001f03037819 */ /* 0x010fc800000006ff */
[----:B------:R-:W0:Y:S02]  /*e270*/  SYNCS.PHASECHK.TRANS64.TRYWAIT P0, [R4+URZ+0x38880], R3 ;  /* 0x03888003040075a7 */ /* 0x000e24000800017f */
[----:B0-----:R-:W-:Y:S05]  /*e280*/  @!P0 BRA `(.L_x_220) ;  /* 0x0000003c00fc8947 */ /* 0x001fea0003800000 */
.L_x_295:
        /* <DEDUP_REMOVED lines=8> */
.L_x_221:
[----:B------:R-:W2:Y:S01]  /*e310*/  LDL R2, [R1] ;  /* 0x0000000001027983 */ /* 0x000ea20000100800 */
[----:B------:R-:W-:Y:S01]  /*e320*/  R2UR UR33, R4 ;  /* 0x00000000042172ca */ /* 0x000fe200000e0000 */
[----:B------:R-:W-:Y:S01]  /*e330*/  UIADD3 UR4, UP0, UR52, 0x470, URZ ;  /* 0x0000047034047890 */ /* 0x000fe2000ff1e03f */
[----:B------:R-:W-:Y:S01]  /*e340*/  LEA R0, R0, UR42, 0x7 ;  /* 0x0000002a00007c11 */ /* 0x000fe2000f8e38ff */
[----:B------:R-:W-:Y:S01]  /*e350*/  UMOV UR6, 0x0 ;  /* 0x0000000000067882 */ /* 0x000fe20000000000 */
[----:B-----5:R-:W-:Y:S01]  /*e360*/  R2UR UR37, R16 ;  /* 0x00000000102572ca */ /* 0x020fe200000e0000 */
[----:B------:R-:W-:Y:S01]  /*e370*/  UIADD3.X UR5, URZ, UR53, URZ, UP0, !UPT ;  /* 0x000000353f057290 */ /* 0x000fe200087fe43f */
[----:B------:R-:W-:Y:S01]  /*e380*/  R2UR UR35, R0 ;  /* 0x00000000002372ca */ /* 0x000fe200000e0000 */
[----:B------:R-:W-:Y:S01]  /*e390*/  UMOV UR7, 0x14f00000 ;  /* 0x14f0000000077882 */ /* 0x000fe20000000000 */
[----:B------:R-:W-:Y:S01]  /*e3a0*/  UMOV UR34, URZ ;  /* 0x0000003f00227c82 */ /* 0x000fe20008000000 */
[----:B------:R-:W-:Y:S01]  /*e3b0*/  UMOV UR10, 0x80 ;  /* 0x00000080000a7882 */ /* 0x000fe20000000000 */
[----:B------:R-:W-:-:S03]  /*e3c0*/  UMOV UR12, UR36 ;  /* 0x00000024000c7c82 */ /* 0x000fc60008000000 */
[----:B------:R-:W-:-:S04]  /*e3d0*/  UIADD3 UR33, UR33, 0x38870, URZ ;  /* 0x0003887021217890 */ /* 0x000fc8000fffe03f */
[----:B------:R-:W-:Y:S02]  /*e3e0*/  UMOV UR13, UR37 ;  /* 0x00000025000d7c82 */ /* 0x000fe40008000000 */
[----:B------:R-:W-:Y:S01]  /*e3f0*/  UMOV UR11, UR35 ;  /* 0x00000023000b7c82 */ /* 0x000fe20008000000 */
[----:B------:R-:W-:Y:S01]  /*e400*/  UMOV UR9, UR33 ;  /* 0x0000002100097c82 */ /* 0x000fe20008000000 */
[----:B--2---:R-:W-:-:S05]  /*e410*/  IMAD R2, R2, 0x8000, R19 ;  /* 0x0000800002027824 */ /* 0x004fca00078e0213 */
[----:B------:R-:W-:-:S13]  /*e420*/  R2UR UR8, R2 ;  /* 0x00000000020872ca */ /* 0x000fda00000e0000 */
[----:B------:R-:W-:Y:S02]  /*e430*/  UIADD3 UR32, UR8, 0x10400, URZ ;  /* 0x0001040008207890 */ /* 0x000fe4000fffe03f */
[----:B------:R-:W-:-:S07]  /*e440*/  UIADD3 UR8, UR8, 0x14400, URZ ;  /* 0x0001440008087890 */ /* 0x000fce000fffe03f */
[----:B------:R2:W-:Y:S02]  /*e450*/  UTMALDG.4D [UR32], [UR4], desc[UR6] ;  /* 0x00000620040075b4 */ /* 0x0005e40008019000 */
[----:B------:R2:W-:Y:S01]  /*e460*/  UTMALDG.4D [UR8], [UR4], desc[UR6] ;  /* 0x00000608040075b4 */ /* 0x0005e20008019000 */
[----:B------:R-:W4:Y:S02]  /*e470*/  SYNCS.PHASECHK.TRANS64.TRYWAIT P0, [R4+URZ+0x38840], R3 ;  /* 0x03884003040075a7 */ /* 0x000f24000800017f */
[----:B--2-4-:R-:W-:Y:S05]  /*e480*/  @!P0 BRA `(.L_x_222) ;  /* 0x0000003c00908947 */ /* 0x014fea0003800000 */
.L_x_296:
[----:B------:R-:W-:Y:S05]  /*e490*/  @P1 BRA `(.L_x_223) ;  /* 0x00000000001c1947 */ /* 0x000fea0003800000 */
[----:B------:R-:W4:Y:S01]  /*e4a0*/  S2R R5, SR_TID.X ;  /* 0x0000000000057919 */ /* 0x000f220000002100 */
[----:B0-2---:R-:W-:-:S04]  /*e4b0*/  IMAD.MOV.U32 R3, RZ, RZ, 0x8000 ;  /* 0x00008000ff037424 */ /* 0x005fc800078e00ff */
[----:B------:R0:W-:Y:S01]  /*e4c0*/  SYNCS.ARRIVE.TRANS64 RZ, [R4+URZ+0x38830], R3 ;  /* 0x0388300304ff79a7 */ /* 0x0001e2000800003f */
[----:B----4-:R-:W-:-:S04]  /*e4d0*/  LOP3.LUT R5, R5, 0x1f, RZ, 0xc0, !PT ;  /* 0x0000001f05057812 */ /* 0x010fc800078ec0ff */
[----:B------:R-:W-:-:S13]  /*e4e0*/  ISETP.NE.AND P0, PT, R5, RZ, PT ;  /* 0x000000ff0500720c */ /* 0x000fda0003f05270 */
[----:B0-----:R-:W-:Y:S05]  /*e4f0*/  @!P0 BRA `(.L_x_223) ;  /* 0x0000000000048947 */ /* 0x001fea0003800000 */
[----:B------:R-:W-:Y:S01]  /*e500*/  BPT.TRAP 0x1 ;  /* 0x000000040000795c */ /* 0x000fe20000300000 */
.L_x_223:
[----:B0-2---:R-:W2:Y:S01]  /*e510*/  LDL.LU R3, [R1+0x14] ;  /* 0x0000140001037983 */ /* 0x005ea20000300800 */
        /* <DEDUP_REMOVED lines=25> */
.L_x_217:
[----:B------:R-:W-:Y:S05]  /*e6b0*/  WARPSYNC.ALL ;  /* 0x0000000000007948 */ /* 0x000fea0003800000 */
[----:B0-----:R-:W-:Y:S01]  /*e6c0*/  VIADD R0, R19, 0x20400 ;  /* 0x0002040013007836 */ /* 0x001fe20000000000 */
[----:B----4-:R-:W-:Y:S01]  /*e6d0*/  USHF.R.S32.HI UR4, URZ, 0x1f, UR54 ;  /* 0x0000001f3f047899 */ /* 0x010fe20008011436 */
[----:B------:R-:W-:Y:S01]  /*e6e0*/  BAR.SYNC.DEFER_BLOCKING 0x8, 0x180 ;  /* 0x0206000000007b1d */ /* 0x000fe20000010000 */
[----:B------:R-:W-:Y:S02]  /*e6f0*/  USHF.R.S32.HI UR49, URZ, 0x1f, UR36 ;  /* 0x0000001f3f317899 */ /* 0x000fe40008011424 */
[----:B------:R-:W-:-:S03]  /*e700*/  LOP3.LUT P0, RZ, R0, 0x3ff, RZ, 0xc0, !PT ;  /* 0x000003ff00ff7812 */ /* 0x000fc6000780c0ff */
[----:B------:R-:W-:Y:S01]  /*e710*/  ULDC.64 UR6, c[0x0][0x298] ;  /* 0x0000a60000067ab9 */ /* 0x000fe20000000a00 */
[----:B------:R-:W-:Y:S01]  /*e720*/  ULDC.64 UR8, c[0x0][0xa00] ;  /* 0x0002800000087ab9 */ /* 0x000fe20000000a00 */
[----:B------:R-:W-:Y:S01]  /*e730*/  UIMAD UR4, UR4, UR6, URZ ;  /* 0x00000006040472a4 */ /* 0x000fe2000f8e023f */
[----:B------:R-:W-:Y:S01]  /*e740*/  BSSY B6, `(.L_x_224) ;  /* 0x0000019000067945 */ /* 0x000fe20003800000 */
[----:B------:R-:W-:Y:S02]  /*e750*/  UISETP.NE.U32.AND UP0, UPT, UR8, URZ, UPT ;  /* 0x0000003f0800728c */ /* 0x000fe4000bf05070 */
[----:B------:R-:W-:Y:S02]  /*e760*/  UIMAD.WIDE.U32 UR56, UR54, UR6, URZ ;  /* 0x00000006363872a5 */ /* 0x000fe4000f8e003f */
[----:B------:R-:W-:Y:S02]  /*e770*/  UIMAD UR4, UR54, UR7, UR4 ;  /* 0x00000007360472a4 */ /* 0x000fe4000f8e0204 */
[----:B------:R-:W-:-:S02]  /*e780*/  UISETP.NE.AND.EX UP0, UPT, UR9, URZ, UPT, UP0 ;  /* 0x0000003f0900728c */ /* 0x000fc4000bf05300 */
[----:B------:R-:W-:Y:S02]  /*e790*/  UIADD3 UR51, UR57, UR4, URZ ;  /* 0x0000000439337290 */ /* 0x000fe4000fffe03f */
[----:B------:R-:W-:Y:S02]  /*e7a0*/  USEL UR48, UR48, URZ, !UP0 ;  /* 0x0000003f30307287 */ /* 0x000fe4000c000000 */
[----:B------:R-:W-:Y:S01]  /*e7b0*/  USEL UR37, UR50, URZ, !UP0 ;  /* 0x0000003f32257287 */ /* 0x000fe2000c000000 */
[----:B------:R-:W-:Y:S11]  /*e7c0*/  @!P0 BRA `(.L_x_225) ;  /* 0x0000000000408947 */ /* 0x000ff60003800000 */
        /* <DEDUP_REMOVED lines=11> */
[----:B---3--:R-:W-:Y:S02]  /*e880*/  IMAD.MOV.U32 R8, RZ, RZ, 0x70 ;  /* 0x00000070ff087424 */ /* 0x008fe400078e00ff */
[----:B------:R-:W-:Y:S02]  /*e890*/  IMAD.MOV.U32 R12, RZ, RZ, 0x1 ;  /* 0x00000001ff0c7424 */ /* 0x000fe400078e00ff */
[----:B------:R-:W-:-:S07]  /*e8a0*/  IMAD.MOV.U32 R13, RZ, RZ, RZ ;  /* 0x000000ffff0d7224 */ /* 0x000fce00078e00ff */
[----:B------:R-:W-:-:S07]  /*e8b0*/  LEPC R20, `(.L_x_225) ;  /* 0x000000001014794e */ /* 0x000fce0000000000 */
[----:B01----:R-:W-:Y:S05]  /*e8c0*/  CALL.ABS.NOINC R2 ;  /* 0x0000000002007343 */ /* 0x003fea0003c00000 */
.L_x_225:
[----:B------:R-:W-:Y:S05]  /*e8d0*/  BSYNC B6 ;  /* 0x0000000000067941 */ /* 0x000fea0003800000 */
.L_x_224:
[----:B------:R-:W2:Y:S01]  /*e8e0*/  LDL.LU R3, [R1+0x24] ;  /* 0x0000240001037983 */ /* 0x000ea20000300800 */
[----:B------:R-:W0:Y:S01]  /*e8f0*/  LDC R6, c[0x0][0x448] ;  /* 0x00011200ff067b82 */ /* 0x000e220000000800 */
[----:B------:R-:W-:Y:S02]  /*e900*/  ULDC.64 UR8, c[0x0][0x2d8] ;  /* 0x0000b60000087ab9 */ /* 0x000fe40000000a00 */
[----:B------:R4:W5:Y:S01]  /*e910*/  LDL R9, [R1+0x2c] ;  /* 0x00002c0001097983 */ /* 0x0009620000100800 */
[----:B------:R-:W1:Y:S01]  /*e920*/  S2R R2, SR_TID.X ;  /* 0x0000000000027919 */ /* 0x000e620000002100 */
[----:B---3--:R-:W3:Y:S01]  /*e930*/  S2R R18, SR_TID.X ;  /* 0x0000000000127919 */ /* 0x008ee20000002100 */
[----:B0-----:R-:W-:-:S13]  /*e940*/  ISETP.NE.AND P0, PT, R6, 0x1, PT ;  /* 0x000000010600780c */ /* 0x001fda0003f05270 */
[----:B------:R-:W0:Y:S01]  /*e950*/  @P0 LDC R0, c[0x0][0x450] ;  /* 0x00011400ff000b82 */ /* 0x000e220000000800 */
[----:B-1----:R-:W-:-:S04]  /*e960*/  LOP3.LUT R2, R2, 0x7f, RZ, 0xc0, !PT ;  /* 0x0000007f02027812 */ /* 0x002fc800078ec0ff */
[----:B------:R-:W-:Y:S01]  /*e970*/  SHF.R.U32.HI R2, RZ, 0x3, R2 ;  /* 0x00000003ff027819 */ /* 0x000fe20000011602 */
[----:B---3--:R-:W-:-:S05]  /*e980*/  IMAD.SHL.U32 R18, R18, 0x10, RZ ;  /* 0x0000001012127824 */ /* 0x008fca00078e00ff */
[----:B------:R-:W-:Y:S02]  /*e990*/  LOP3.LUT R18, R2, 0x70, R18, 0xf8, !PT ;  /* 0x0000007002127812 */ /* 0x000fe400078ef812 */
[----:B------:R-:W1:Y:S01]  /*e9a0*/  @P0 LDC R2, c[0x0][0x44c] ;  /* 0x00011300ff020b82 */ /* 0x000e620000000800 */
[----:B------:R-:W-:Y:S01]  /*e9b0*/  UIMAD UR6, UR49, UR8, URZ ;  /* 0x00000008310672a4 */ /* 0x000fe2000f8e023f */
[----:B------:R-:W3:Y:S01]  /*e9c0*/  S2R R7, SR_TID.X ;  /* 0x0000000000077919 */ /* 0x000ee20000002100 */
[----:B------:R-:W-:Y:S02]  /*e9d0*/  UMOV UR50, UR56 ;  /* 0x0000003800327c82 */ /* 0x000fe40008000000 */
[----:B------:R-:W-:Y:S02]  /*e9e0*/  UIMAD.WIDE.U32 UR4, UR36, UR8, UR50 ;  /* 0x00000008240472a5 */ /* 0x000fe4000f8e0032 */
[----:B------:R-:W-:-:S03]  /*e9f0*/  UIMAD UR6, UR36, UR9, UR6 ;  /* 0x00000009240672a4 */ /* 0x000fc6000f8e0206 */
[----:B------:R-:W-:Y:S01]  /*ea00*/  ULDC.64 UR8, c[0x0][0x2e0] ;  /* 0x0000b80000087ab9 */ /* 0x000fe20000000a00 */
[----:B------:R-:W-:Y:S02]  /*ea10*/  UIADD3 UR5, UR5, UR6, URZ ;  /* 0x0000000605057290 */ /* 0x000fe4000fffe03f */
[----:B------:R-:W-:Y:S02]  /*ea20*/  UIMAD UR6, UR37, UR8, URZ ;  /* 0x00000008250672a4 */ /* 0x000fe4000f8e023f */
[----:B------:R-:W-:Y:S02]  /*ea30*/  UIMAD.WIDE.U32 UR4, UR48, UR8, UR4 ;  /* 0x00000008300472a5 */ /* 0x000fe4000f8e0004 */
[----:B------:R-:W-:-:S03]  /*ea40*/  UIMAD UR6, UR48, UR9, UR6 ;  /* 0x00000009300672a4 */ /* 0x000fc6000f8e0206 */
[----:B------:R-:W-:Y:S01]  /*ea50*/  ULDC.64 UR8, c[0x0][0x2d0] ;  /* 0x0000b40000087ab9 */ /* 0x000fe20000000a00 */
[----:B------:R-:W-:Y:S01]  /*ea60*/  UIADD3 UR5, UR5, UR6, URZ ;  /* 0x0000000605057290 */ /* 0x000fe2000fffe03f */
[----:B---3--:R-:W-:-:S05]  /*ea70*/  IMAD.SHL.U32 R7, R7, 0x10, RZ ;  /* 0x0000001007077824 */ /* 0x008fca00078e00ff */
[----:B------:R-:W-:-:S04]  /*ea80*/  LOP3.LUT R7, R7, 0x70, RZ, 0xc0, !PT ;  /* 0x0000007007077812 */ /* 0x000fc800078ec0ff */
[----:B------:R-:W-:Y:S01]  /*ea90*/  LOP3.LUT R7, R7, 0x80, RZ, 0xfc, !PT ;  /* 0x0000008007077812 */ /* 0x000fe200078efcff */
[----:B--2---:R-:W-:-:S05]  /*eaa0*/  IMAD.SHL.U32 R5, R3, 0x80, RZ ;  /* 0x0000008003057824 */ /* 0x004fca00078e00ff */
[----:B------:R-:W-:Y:S02]  /*eab0*/  LOP3.LUT R3, R18, R5, RZ, 0xfc, !PT ;  /* 0x0000000512037212 */ /* 0x000fe400078efcff */
[----:B------:R-:W2:Y:S03]  /*eac0*/  S2R R18, SR_TID.X ;  /* 0x0000000000127919 */ /* 0x000ea60000002100 */
[----:B-1----:R-:W-:-:S04]  /*ead0*/  @P0 IMAD.HI.U32 R4, R3, R2, RZ ;  /* 0x0000000203040227 */ /* 0x002fc800078e00ff */
[----:B------:R-:W-:Y:S01]  /*eae0*/  IMAD.MOV.U32 R2, RZ, RZ, R3 ;  /* 0x000000ffff027224 */ /* 0x000fe200078e0003 */
[----:B0-----:R-:W-:-:S04]  /*eaf0*/  @P0 SHF.R.U32.HI R2, RZ, R0, R4 ;  /* 0x00000000ff020219 */ /* 0x001fc80000011604 */
[--C-:B------:R-:W-:Y:S01]  /*eb00*/  SHF.R.S32.HI R4, RZ, 0x1f, R2.reuse ;  /* 0x0000001fff047819 */ /* 0x100fe20000011402 */
[----:B------:R-:W-:-:S04]  /*eb10*/  IMAD.MOV R0, RZ, RZ, -R2 ;  /* 0x000000ffff007224 */ /* 0x000fc800078e0a02 */
[----:B------:R-:W-:Y:S02]  /*eb20*/  IMAD R0, R6, R0, R3 ;  /* 0x0000000006007224 */ /* 0x000fe400078e0203 */
[----:B------:R-:W-:Y:S02]  /*eb30*/  IMAD R4, R4, UR8, RZ ;  /* 0x0000000804047c24 */ /* 0x000fe4000f8e02ff */
[----:B------:R-:W-:Y:S02]  /*eb40*/  IMAD.U32 R3, RZ, RZ, UR8 ;  /* 0x00000008ff037e24 */ /* 0x000fe4000f8e00ff */
[C---:B------:R-:W-:Y:S02]  /*eb50*/  IMAD R4, R2.reuse, UR9, R4 ;  /* 0x0000000902047c24 */ /* 0x040fe4000f8e0204 */
[----:B------:R-:W-:Y:S01]  /*eb60*/  IMAD.WIDE.U32 R2, R2, R3, UR4 ;  /* 0x0000000402027e25 */ /* 0x000fe2000f8e0003 */
[----:B------:R-:W-:-:S03]  /*eb70*/  ULDC.64 UR4, c[0x0][0x2c8] ;  /* 0x0000b20000047ab9 */ /* 0x000fc60000000a00 */
[----:B------:R-:W-:Y:S01]  /*eb80*/  IMAD.IADD R3, R3, 0x1, R4 ;  /* 0x0000000103037824 */ /* 0x000fe200078e0204 */
[----:B------:R-:W-:Y:S01]  /*eb90*/  SHF.R.S32.HI R4, RZ, 0x1f, R0 ;  /* 0x0000001fff047819 */ /* 0x000fe20000011400 */
[----:B--2---:R-:W-:-:S04]  /*eba0*/  IMAD.SHL.U32 R10, R18, 0x10, RZ ;  /* 0x00000010120a7824 */ /* 0x004fc800078e00ff */
[----:B------:R-:W-:Y:S02]  /*ebb0*/  IMAD R4, R4, UR4, RZ ;  /* 0x0000000404047c24 */ /* 0x000fe4000f8e02ff */
[----:B------:R-:W-:-:S04]  /*ebc0*/  IMAD.WIDE.U32 R2, R0, UR4, R2 ;  /* 0x0000000400027c25 */ /* 0x000fc8000f8e0002 */
[----:B------:R-:W-:Y:S01]  /*ebd0*/  IMAD R4, R0, UR5, R4 ;  /* 0x0000000500047c24 */ /* 0x000fe2000f8e0204 */
[----:B------:R-:W-:Y:S01]  /*ebe0*/  ULDC.64 UR4, c[0x0][0x280] ;  /* 0x0000a00000047ab9 */ /* 0x000fe20000000a00 */
[----:B------:R-:W-:Y:S02]  /*ebf0*/  LOP3.LUT R10, R10, 0x70, RZ, 0xc0, !PT ;  /* 0x000000700a0a7812 */ /* 0x000fe400078ec0ff */
[----:B------:R-:W-:Y:S01]  /*ec00*/  IADD3 R0, P0, R2, UR4, RZ ;  /* 0x0000000402007c10 */ /* 0x000fe2000ff1e0ff */
[----:B------:R-:W-:Y:S02]  /*ec10*/  ULDC UR4, c[0x0][0x2b8] ;  /* 0x0000ae0000047ab9 */ /* 0x000fe40000000800 */
[----:B------:R-:W-:Y:S02]  /*ec20*/  ISETP.GE.AND P1, PT, R7, UR4, PT ;  /* 0x0000000407007c0c */ /* 0x000fe4000bf26270 */
[----:B------:R-:W-:Y:S02]  /*ec30*/  IADD3.X R2, R3, UR5, R4, P0, !PT ;  /* 0x0000000503027c10 */ /* 0x000fe400087fe404 */
[----:B------:R-:W-:Y:S01]  /*ec40*/  ISETP.GE.AND P0, PT, R10, UR4, PT ;  /* 0x000000040a007c0c */ /* 0x000fe2000bf06270 */
[----:B------:R-:W-:Y:S01]  /*ec50*/  UMOV UR4, 0xffffffff ;  /* 0xffffffff00047882 */ /* 0x000fe20000000000 */
[----:B------:R-:W-:-:S04]  /*ec60*/  LOP3.LUT R18, R18, 0x7f, RZ, 0xc0, !PT ;  /* 0x0000007f12127812 */ /* 0x000fc800078ec0ff */
[----:B------:R-:W-:Y:S01]  /*ec70*/  SHF.R.U32.HI R18, RZ, 0x3, R18 ;  /* 0x00000003ff127819 */ /* 0x000fe20000011612 */
[----:B----4-:R-:W-:Y:S06]  /*ec80*/  BRA.DIV UR4, `(.L_x_226) ;  /* 0x0000003604a47947 */ /* 0x010fec000b800000 */
[----:B------:R-:W0:Y:S01]  /*ec90*/  SHFL.IDX PT, R7, R0, RZ, 0x181f ;  /* 0x00181fff00077589 */ /* 0x000e2200000e0000 */
[----:B------:R-:W-:Y:S02]  /*eca0*/  IMAD R4, R17, R6, RZ ;  /* 0x0000000611047224 */ /* 0x000fe400078e02ff */
[----:B------:R-:W-:Y:S01]  /*ecb0*/  IMAD.IADD R3, R18, 0x1, R5 ;  /* 0x0000000112037824 */ /* 0x000fe200078e0205 */
[----:B------:R-:W1:Y:S03]  /*ecc0*/  SHFL.IDX PT, R6, R2, RZ, 0x181f ;  /* 0x00181fff02067589 */ /* 0x000e6600000e0000 */
[C---:B------:R-:W-:Y:S01]  /*ecd0*/  VIADD R5, R3.reuse, 0x10 ;  /* 0x0000001003057836 */ /* 0x040fe20000000000 */
[-C--:B------:R-:W-:Y:S01]  /*ece0*/  ISETP.GE.AND P4, PT, R3, R4.reuse, PT ;  /* 0x000000040300720c */ /* 0x080fe20003f86270 */
[----:B------:R-:W-:Y:S03]  /*ecf0*/  SHFL.IDX PT, R8, R2, 0x1, 0x181f ;  /* 0x00381f0002087f89 */ /* 0x000fe600000e0000 */
[----:B------:R-:W-:-:S02]  /*ed00*/  ISETP.GE.AND P2, PT, R5, R4, PT ;  /* 0x000000040500720c */ /* 0x000fc40003f46270 */
[----:B------:R-:W2:Y:S07]  /*ed10*/  SHFL.IDX PT, R5, R0, 0x1, 0x181f ;  /* 0x00381f0000057f89 */ /* 0x000eae00000e0000 */
[----:B0-----:R-:W-:-:S05]  /*ed20*/  @!P4 IADD3 R7, P3, R10, R7, RZ ;  /* 0x000000070a07c210 */ /* 0x001fca0007f7e0ff */
[----:B-1----:R-:W-:-:S05]  /*ed30*/  @!P4 IMAD.X R6, RZ, RZ, R6, P3 ;  /* 0x000000ffff06c224 */ /* 0x002fca00018e0606 */
[----:B------:R-:W-:-:S04]  /*ed40*/  @!P4 LOP3.LUT R7, R7, R6, RZ, 0x3c, !PT ;  /* 0x000000060707c212 */ /* 0x000fc800078e3cff */
[C---:B------:R-:W-:Y:S02]  /*ed50*/  @!P4 LOP3.LUT R6, R7.reuse, R6, RZ, 0x3c, !PT ;  /* 0x000000060706c212 */ /* 0x040fe400078e3cff */
[----:B--2---:R-:W-:Y:S02]  /*ed60*/  @!P2 IADD3 R5, P3, R10, R5, RZ ;  /* 0x000000050a05a210 */ /* 0x004fe40007f7e0ff */
[----:B------:R-:W-:-:S05]  /*ed70*/  @!P4 LOP3.LUT R7, R7, R6, RZ, 0x3c, !PT ;  /* 0x000000060707c212 */ /* 0x000fca00078e3cff */
[----:B-----5:R-:W-:Y:S04]  /*ed80*/  @!P4 LDGSTS.E.BYPASS.LTC128B.128 [R9+0x20400], desc[UR46][R6.64], !P0 ;  /* 0x204000000609cfae */ /* 0x020fe8000c101d6e */
[----:B------:R0:W-:Y:S02]  /*ed90*/  @!P4 LDGSTS.E.BYPASS.LTC128B.128 [R9+0x24400], desc[UR46][R6.64+0x80], !P1 ;  /* 0x244000800609cfae */ /* 0x0001e4000c901d6e */
[----:B0-----:R-:W-:-:S04]  /*eda0*/  @!P2 IMAD.X R6, RZ, RZ, R8, P3 ;  /* 0x000000ffff06a224 */ /* 0x001fc800018e0608 */
[----:B------:R-:W-:Y:S02]  /*edb0*/  @!P2 IMAD.MOV.U32 R7, RZ, RZ, R6 ;  /* 0x000000ffff07a224 */ /* 0x000fe400078e0006 */
        /* <DEDUP_REMOVED lines=42> */
[----:B0-----:R-:W0:Y:S04]  /*f060*/  SHFL.IDX PT, R6, R0, 0x6, 0x181f ;  /* 0x00d81f0000067f89 */ /* 0x001e2800000e0000 */
[----:B------:R-:W1:Y:S02]  /*f070*/  SHFL.IDX PT, R0, R0, 0x7, 0x181f ;  /* 0x00f81f0000007f89 */ /* 0x000e6400000e0000 */
[----:B0-----:R-:W-:-:S05]  /*f080*/  @!P2 IADD3 R6, P3, R10, R6, RZ ;  /* 0x000000060a06a210 */ /* 0x001fca0007f7e0ff */
[----:B------:R-:W-:-:S04]  /*f090*/  @!P2 IMAD.X R5, RZ, RZ, R5, P3 ;  /* 0x000000ffff05a224 */ /* 0x000fc800018e0605 */
[----:B------:R-:W-:Y:S02]  /*f0a0*/  @!P2 IMAD.MOV.U32 R7, RZ, RZ, R5 ;  /* 0x000000ffff07a224 */ /* 0x000fe400078e0005 */
[----:B------:R0:W2:Y:S04]  /*f0b0*/  SHFL.IDX PT, R5, R2, 0x7, 0x181f ;  /* 0x00f81f0002057f89 */ /* 0x0000a800000e0000 */
[----:B------:R0:W-:Y:S04]  /*f0c0*/  @!P2 LDGSTS.E.BYPASS.LTC128B.128 [R9+0x23400], desc[UR46][R6.64], !P0 ;  /* 0x234000000609afae */ /* 0x0001e8000c101d6e */
[----:B-1----:R0:W-:Y:S02]  /*f0d0*/  @!P2 LDGSTS.E.BYPASS.LTC128B.128 [R9+0x27400], desc[UR46][R6.64+0x80], !P1 ;  /* 0x274000800609afae */ /* 0x0021e4000c901d6e */
.L_x_313:
[----:B------:R-:W-:Y:S01]  /*f0e0*/  VIADD R3, R3, 0x70 ;  /* 0x0000007003037836 */ /* 0x000fe20000000000 */
[----:B------:R-:W-:Y:S04]  /*f0f0*/  BSSY B0, `(.L_x_227) ;  /* 0x000000a000007945 */ /* 0x000fe80003800000 */
[----:B------:R-:W-:-:S13]  /*f100*/  ISETP.GE.AND P2, PT, R3, R4, PT ;  /* 0x000000040300720c */ /* 0x000fda0003f46270 */
[----:B------:R-:W-:Y:S05]  /*f110*/  @P2 BRA `(.L_x_228) ;  /* 0x00000000001c2947 */ /* 0x000fea0003800000 */
[----:B0-----:R-:W-:-:S05]  /*f120*/  IADD3 R2, P2, R10, R0, RZ ;  /* 0x000000000a027210 */ /* 0x001fca0007f5e0ff */
[----:B--2---:R-:W-:-:S05]  /*f130*/  IMAD.X R3, RZ, RZ, R5, P2 ;  /* 0x000000ffff037224 */ /* 0x004fca00010e0605 */
[----:B------:R-:W-:Y:S01]  /*f140*/  @!PT LDS RZ, [RZ] ;  /* 0x00000000fffff984 */ /* 0x000fe20000000800 */
[----:B------:R-:W-:Y:S01]  /*f150*/  @!PT LDS RZ, [RZ] ;  /* 0x00000000fffff984 */ /* 0x000fe20000000800 */
[----:B------:R-:W-:Y:S01]  /*f160*/  @!PT LDS RZ, [RZ] ;  /* 0x00000000fffff984 */ /* 0x000fe20000000800 */
[----:B------:R1:W-:Y:S04]  /*f170*/  LDGSTS.E.BYPASS.LTC128B.128 [R9+0x23c00], desc[UR46][R2.64], !P0 ;  /* 0x23c0000002097fae */ /* 0x0003e8000c101d6e */
[----:B------:R1:W-:Y:S02]  /*f180*/  LDGSTS.E.BYPASS.LTC128B.128 [R9+0x27c00], desc[UR46][R2.64+0x80], !P1 ;  /* 0x27c0008002097fae */ /* 0x0003e4000c901d6e */
.L_x_228:
[----:B------:R-:W-:Y:S05]  /*f190*/  BSYNC B0 ;  /* 0x0000000000007941 */ /* 0x000fea0003800000 */
.L_x_227:
[----:B------:R-:W-:Y:S01]  /*f1a0*/  NOP ;  /* 0x0000000000007918 */ /* 0x000fe20000000000 */
[----:B------:R-:W-:-:S13]  /*f1b0*/  PLOP3.LUT P0, PT, PT, PT, PT, 0x80, 0x0 ;  /* 0x000000000000781c */ /* 0x000fda0003f0f070 */
.L_x_229:
[----:B------:R-:W-:Y:S02]  /*f1c0*/  PLOP3.LUT P1, PT, P1, P0, PT, 0xa2, 0x0 ;  /* 0x000000000000781c */ /* 0x000fe40000f21472 */
[----:B------:R-:W-:-:S08]  /*f1d0*/  @P0 R2UR P1, UR4, R19 ;  /* 0x00000000130402ca */ /* 0x000fd00000020000 */
[----:B------:R-:W-:-:S05]  /*f1e0*/  @P0 PLOP3.LUT P0, PT, P1, PT, PT, 0x80, 0x0 ;  /* 0x000000000000081c */ /* 0x000fca0000f0f070 */
[----:B------:R-:W-:Y:S01]  /*f1f0*/  @!P1 SYNCS.ARRIVE.TRANS64.RED.A0T1 RZ, [UR4+0x38800], RZ ;  /* 0x038800ffffff99a7 */ /* 0x000fe20008200404 */
[----:B------:R-:W-:Y:S07]  /*f200*/  @!P1 ARRIVES.LDGSTSBAR.64.TRANSCNT [UR4+0x38800] ;  /* 0x03880000ff0099b0 */ /* 0x000fee0008000a84 */
[----:B------:R-:W-:Y:S05]  /*f210*/  @P0 BRA.U.ANY `(.L_x_229) ;  /* 0xfffffffd00e80947 */ /* 0x000fea000393ffff */
[----:B01----:R-:W3:Y:S02]  /*f220*/  LDL.LU R2, [R1+0x30] ;  /* 0x0000300001027983 */ /* 0x003ee40000300800 */
[----:B---3--:R-:W-:-:S05]  /*f230*/  VIADD R2, R2, 0x1 ;  /* 0x0000000102027836 */ /* 0x008fca0000000000 */
[----:B------:R0:W-:Y:S01]  /*f240*/  STL [R1+0x30], R2 ;  /* 0x0000300201007387 */ /* 0x0001e20000100800 */
[----:B------:R-:W-:-:S04]  /*f250*/  LEA.HI R0, R2, R2, RZ, 0x1 ;  /* 0x0000000202007211 */ /* 0x000fc800078f08ff */
[----:B------:R-:W-:-:S05]  /*f260*/  LOP3.LUT R0, R0, 0xfffffffe, RZ, 0xc0, !PT ;  /* 0xfffffffe00007812 */ /* 0x000fca00078ec0ff */
[----:B------:R-:W-:-:S05]  /*f270*/  IMAD.IADD R0, R2, 0x1, -R0 ;  /* 0x0000000102007824 */ /* 0x000fca00078e0a00 */
[----:B------:R-:W-:Y:S01]  /*f280*/  SHF.L.U32 R0, R0, 0x1f, RZ ;  /* 0x0000001f00007819 */ /* 0x000fe200000006ff */
[----:B------:R-:W-:Y:S01]  /*f290*/  NOP ;  /* 0x0000000000007918 */ /* 0x000fe20000000000 */
[----:B------:R0:W-:Y:S01]  /*f2a0*/  SYNCS.ARRIVE.TRANS64.A1T0 RZ, [R19+URZ+0x38800], RZ ;  /* 0x038800ff13ff79a7 */ /* 0x0001e2000810003f */
[----:B------:R-:W-:Y:S01]  /*f2b0*/  BSSY B0, `(.L_x_230) ;  /* 0x0000003000007945 */ /* 0x000fe20003800000 */
[----:B------:R-:W1:Y:S03]  /*f2c0*/  SYNCS.PHASECHK.TRANS64.TRYWAIT P0, [R19+URZ+0x38820], R0 ;  /* 0x03882000130075a7 */ /* 0x000e66000800017f */
[----:B01----:R-:W-:Y:S05]  /*f2d0*/  @!P0 BRA `(.L_x_231) ;  /* 0x0000003800a48947 */ /* 0x003fea0003800000 */
.L_x_314:
[----:B------:R-:W-:Y:S05]  /*f2e0*/  BSYNC B0 ;  /* 0x0000000000007941 */ /* 0x000fea0003800000 */
.L_x_230:
[----:B------:R-:W-:-:S06]  /*f2f0*/  UISETP.GE.AND UP0, UPT, UR41, 0x81, UPT ;  /* 0x000000812900788c */ /* 0x000fcc000bf06270 */
[----:B------:R-:W-:-:S13]  /*f300*/  PLOP3.LUT P0, PT, PT, PT, UP0, 0x80, 0x0 ;  /* 0x000000000000781c */ /* 0x000fda0003f0f008 */
[----:B------:R-:W-:Y:S05]  /*f310*/  @!P0 BRA `(.L_x_232) ;  /* 0x0000001000c08947 */ /* 0x000fea0003800000 */
[----:B0-----:R0:W5:Y:S01]  /*f320*/  LDL.LU R0, [R1+0x4] ;  /* 0x0000040001007983 */ /* 0x0011620000300800 */
[----:B------:R-:W-:-:S03]  /*f330*/  ULEA.HI.SX32 UR4, UR40, 0xfffffffe, 0x19 ;  /* 0xfffffffe28047891 */ /* 0x000fc6000f8fca3f */
[----:B------:R0:W5:Y:S03]  /*f340*/  LDL.LU R6, [R1] ;  /* 0x0000000001067983 */ /* 0x0001660000300800 */
[----:B------:R-:W-:-:S07]  /*f350*/  IMAD.U32 R17, RZ, RZ, UR4 ;  /* 0x00000004ff117e24 */ /* 0x000fce000f8e00ff */
.L_x_254:
[----:B------:R-:W3:Y:S01]  /*f360*/  LDL R2, [R1+0x14] ;  /* 0x0000140001027983 */ /* 0x000ee20000100800 */
[----:B-1---5:R-:W-:Y:S01]  /*f370*/  VIADD R3, R6, 0x1 ;  /* 0x0000000106037836 */ /* 0x022fe20000000000 */
[----:B------:R-:W-:Y:S05]  /*f380*/  YIELD ;  /* 0x0000000000007946 */ /* 0x000fea0003800000 */
[C---:B------:R-:W-:Y:S01]  /*f390*/  ISETP.NE.AND P0, PT, R3.reuse, 0x2, PT ;  /* 0x000000020300780c */ /* 0x040fe20003f05270 */
[----:B------:R-:W-:Y:S03]  /*f3a0*/  BSSY B0, `(.L_x_233) ;  /* 0x000008a000007945 */ /* 0x000fe60003800000 */
[----:B------:R-:W-:-:S02]  /*f3b0*/  SEL R9, R3, RZ, P0 ;  /* 0x000000ff03097207 */ /* 0x000fc40000000000 */
[----:B---3--:R-:W-:Y:S02]  /*f3c0*/  LOP3.LUT P1, RZ, R2, 0x1, RZ, 0xc0, !PT ;  /* 0x0000000102ff7812 */ /* 0x008fe4000782c0ff */
[----:B------:R-:W-:-:S04]  /*f3d0*/  SEL R2, RZ, 0x1, P0 ;  /* 0x00000001ff027807 */ /* 0x000fc80000000000 */
[----:B------:R-:W-:-:S05]  /*f3e0*/  LOP3.LUT R8, R0, R2, RZ, 0x3c, !PT ;  /* 0x0000000200087212 */ /* 0x000fca00078e3cff */
[----:B------:R1:W-:Y:S04]  /*f3f0*/  STL [R1+0x4], R8 ;  /* 0x0000040801007387 */ /* 0x0003e80000100800 */
[----:B------:R1:W-:Y:S01]  /*f400*/  STL [R1], R9 ;  /* 0x0000000901007387 */ /* 0x0003e20000100800 */
[----:B------:R-:W-:Y:S05]  /*f410*/  @!P1 BRA `(.L_x_234) ;  /* 0x0000000800089947 */ /* 0x000fea0003800000 */
[----:B------:R-:W-:Y:S01]  /*f420*/  ULDC.64 UR4, c[0x0][0x418] ;  /* 0x0001060000047ab9 */ /* 0x000fe20000000a00 */
[----:B------:R-:W-:Y:S01]  /*f430*/  IMAD.MOV.U32 R7, RZ, RZ, R17 ;  /* 0x000000ffff077224 */ /* 0x000fe200078e0011 */
[----:B------:R-:W-:-:S04]  /*f440*/  ISETP.NE.U32.AND P0, PT, RZ, UR4, PT ;  /* 0x00000004ff007c0c */ /* 0x000fc8000bf05070 */
[----:B------:R-:W-:-:S13]  /*f450*/  ISETP.NE.AND.EX P0, PT, RZ, UR5, PT, P0 ;  /* 0x00000005ff007c0c */ /* 0x000fda000bf05300 */
[----:B------:R-:W-:Y:S05]  /*f460*/  @!P0 BRA `(.L_x_235) ;  /* 0x00000000004c8947 */ /* 0x000fea0003800000 */
[----:B------:R-:W3:Y:S01]  /*f470*/  LDL R10, [R1+0x18] ;  /* 0x00001800010a7983 */ /* 0x000ee20000100800 */
[----:B------:R-:W4:Y:S01]  /*f480*/  LDC R7, c[0x0][0x43c] ;  /* 0x00010f00ff077b82 */ /* 0x000f220000000800 */
[----:B------:R-:W-:Y:S02]  /*f490*/  ULDC.64 UR6, c[0x0][0x428] ;  /* 0x00010a0000067ab9 */ /* 0x000fe40000000a00 */
[----:B--2---:R-:W2:Y:S01]  /*f4a0*/  LDL R5, [R1+0x8] ;  /* 0x0000080001057983 */ /* 0x004ea20000100800 */
[----:B----4-:R-:W-:-:S13]  /*f4b0*/  ISETP.NE.AND P0, PT, R7, 0x1, PT ;  /* 0x000000010700780c */ /* 0x010fda0003f05270 */
[----:B------:R-:W4:Y:S02]  /*f4c0*/  @P0 LDC.64 R2, c[0x0][0x440] ;  /* 0x00011000ff020b82 */ /* 0x000f240000000a00 */
[----:B----4-:R-:W-:-:S04]  /*f4d0*/  @P0 IMAD.HI.U32 R4, R17, R2, RZ ;  /* 0x0000000211040227 */ /* 0x010fc800078e00ff */
[----:B------:R-:W-:Y:S01]  /*f4e0*/  IMAD.MOV.U32 R2, RZ, RZ, R17 ;  /* 0x000000ffff027224 */ /* 0x000fe200078e0011 */
[----:B------:R-:W-:-:S05]  /*f4f0*/  @P0 SHF.R.U32.HI R2, RZ, R3, R4 ;  /* 0x00000003ff020219 */ /* 0x000fca0000011604 */
[----:B------:R-:W-:-:S04]  /*f500*/  IMAD.MOV R3, RZ, RZ, -R2 ;  /* 0x000000ffff037224 */ /* 0x000fc800078e0a02 */
[----:B------:R-:W-:Y:S01]  /*f510*/  IMAD R7, R7, R3, R17 ;  /* 0x0000000307077224 */ /* 0x000fe200078e0211 */
[----:B------:R-:W-:Y:S01]  /*f520*/  SHF.R.S32.HI R3, RZ, 0x1f, R2 ;  /* 0x0000001fff037819 */ /* 0x000fe20000011402 */
[----:B---3--:R-:W-:-:S04]  /*f530*/  IMAD R4, R10, UR6, RZ ;  /* 0x000000060a047c24 */ /* 0x008fc8000f8e02ff */
[C---:B--2---:R-:W-:Y:S02]  /*f540*/  IMAD R4, R5.reuse, UR7, R4 ;  /* 0x0000000705047c24 */ /* 0x044fe4000f8e0204 */
[----:B------:R-:W-:-:S04]  /*f550*/  IMAD.WIDE.U32 R2, R5, UR6, R2 ;  /* 0x0000000605027c25 */ /* 0x000fc8000f8e0002 */
[----:B------:R-:W-:Y:S01]  /*f560*/  IMAD.IADD R3, R4, 0x1, R3 ;  /* 0x0000000104037824 */ /* 0x000fe200078e0203 */
[----:B------:R-:W-:-:S04]  /*f570*/  LEA R4, P0, R2, UR4, 0x2 ;  /* 0x0000000402047c11 */ /* 0x000fc8000f8010ff */
[----:B------:R-:W-:-:S05]  /*f580*/  LEA.HI.X R5, R2, UR5, R3, 0x2, P0 ;  /* 0x0000000502057c11 */ /* 0x000fca00080f1403 */
[----:B------:R3:W5:Y:S04]  /*f590*/  LDG.E R16, desc[UR46][R4.64] ;  /* 0x0000002e04107981 */ /* 0x000768000c1e1900 */
.L_x_235:
[----:B---3--:R-:W-:Y:S01]  /*f5a0*/  IMAD R4, R9, 0x8, R19 ;  /* 0x0000000809047824 */ /* 0x008fe200078e0213 */
[----:B------:R-:W-:Y:S01]  /*f5b0*/  SHF.L.U32 R3, R8, 0x1f, RZ ;  /* 0x0000001f08037819 */ /* 0x000fe200000006ff */
[----:B------:R-:W3:Y:S01]  /*f5c0*/  S2R R2, SR_TID.X ;  /* 0x0000000000027919 */ /* 0x000ee20000002100 */
[----:B------:R-:W-:Y:S02]  /*f5d0*/  BSSY B1, `(.L_x_236) ;  /* 0x0000005000017945 */ /* 0x000fe40003800000 */
[----:B------:R-:W4:Y:S01]  /*f5e0*/  SYNCS.PHASECHK.TRANS64.TRYWAIT P0, [R4+URZ+0x38880], R3 ;  /* 0x03888003040075a7 */ /* 0x000f22000800017f */
[----:B---3--:R-:W-:-:S04]  /*f5f0*/  LOP3.LUT R2, R2, 0x7f, RZ, 0xc0, !PT ;  /* 0x0000007f02027812 */ /* 0x008fc800078ec0ff */
[----:B------:R-:W-:Y:S01]  /*f600*/  ISETP.NE.AND P1, PT, R2, RZ, PT ;  /* 0x000000ff0200720c */ /* 0x000fe20003f25270 */
[----:B----4-:R-:W-:-:S12]  /*f610*/  @!P0 BRA `(.L_x_237) ;  /* 0x0000003400e88947 */ /* 0x010fd80003800000 */
.L_x_315:
[----:B------:R-:W-:Y:S05]  /*f620*/  BSYNC B1 ;  /* 0x0000000000017941 */ /* 0x000fea0003800000 */
.L_x_236:
[----:B------:R-:W-:Y:S04]  /*f630*/  BSSY B1, `(.L_x_238) ;  /* 0x0000009000017945 */ /* 0x000fe80003800000 */
[----:B------:R-:W-:Y:S05]  /*f640*/  @P1 BRA `(.L_x_239) ;  /* 0x00000000001c1947 */ /* 0x000fea0003800000 */
[----:B------:R-:W2:Y:S02]  /*f650*/  S2R R2, SR_TID.X ;  /* 0x0000000000027919 */ /* 0x000ea40000002100 */
[----:B--2---:R-:W-:Y:S01]  /*f660*/  LOP3.LUT R5, R2, 0x1f, RZ, 0xc0, !PT ;  /* 0x0000001f02057812 */ /* 0x004fe200078ec0ff */
[----:B------:R-:W-:-:S03]  /*f670*/  IMAD.MOV.U32 R2, RZ, RZ, 0x8000 ;  /* 0x00008000ff027424 */ /* 0x000fc600078e00ff */
[----:B------:R-:W-:Y:S01]  /*f680*/  ISETP.NE.AND P0, PT, R5, RZ, PT ;  /* 0x000000ff0500720c */ /* 0x000fe20003f05270 */
[----:B------:R4:W-:-:S12]  /*f690*/  SYNCS.ARRIVE.TRANS64 RZ, [R4+URZ+0x38870], R2 ;  /* 0x0388700204ff79a7 */ /* 0x0009d8000800003f */
[----:B----4-:R-:W-:Y:S05]  /*f6a0*/  @!P0 BRA `(.L_x_239) ;  /* 0x0000000000048947 */ /* 0x010fea0003800000 */
[----:B------:R-:W-:Y:S01]  /*f6b0*/  BPT.TRAP 0x1 ;  /* 0x000000040000795c */ /* 0x000fe20000300000 */
.L_x_239:
[----:B------:R-:W-:Y:S05]  /*f6c0*/  BSYNC B1 ;  /* 0x0000000000017941 */ /* 0x000fea0003800000 */
.L_x_238:
[----:B------:R-:W4:Y:S01]  /*f6d0*/  LDL R2, [R1] ;  /* 0x0000000001027983 */ /* 0x000f220000100800 */
[----:B------:R-:W-:Y:S01]  /*f6e0*/  IMAD.MOV.U32 R11, RZ, RZ, RZ ;  /* 0x000000ffff0b7224 */ /* 0x000fe200078e00ff */
[----:B------:R-:W-:Y:S01]  /*f6f0*/  UIADD3 UR4, UP0, UR52, 0x470, URZ ;  /* 0x0000047034047890 */ /* 0x000fe2000ff1e03f */
[----:B------:R-:W-:Y:S01]  /*f700*/  PLOP3.LUT P0, PT, PT, PT, PT, 0x80, 0x0 ;  /* 0x000000000000781c */ /* 0x000fe20003f0f070 */
[----:B--2---:R-:W-:Y:S01]  /*f710*/  VIADD R5, R4, 0x38870 ;  /* 0x0003887004057836 */ /* 0x004fe20000000000 */
[----:B------:R-:W-:Y:S01]  /*f720*/  LEA R7, R7, UR42, 0x7 ;  /* 0x0000002a07077c11 */ /* 0x000fe2000f8e38ff */
[----:B------:R-:W-:Y:S01]  /*f730*/  UIADD3.X UR5, URZ, UR53, URZ, UP0, !UPT ;  /* 0x000000353f057290 */ /* 0x000fe200087fe43f */
[----:B------:R-:W-:Y:S01]  /*f740*/  R2UR UR10, R11 ;  /* 0x000000000b0a72ca */ /* 0x000fe200000e0000 */
[----:B------:R-:W-:Y:S01]  /*f750*/  UMOV UR6, 0x0 ;  /* 0x0000000000067882 */ /* 0x000fe20000000000 */
[----:B------:R-:W-:Y:S01]  /*f760*/  UMOV UR7, 0x14f00000 ;  /* 0x14f0000000077882 */ /* 0x000fe20000000000 */
[----:B----4-:R-:W-:-:S04]  /*f770*/  IMAD R2, R2, 0x8000, R19 ;  /* 0x0000800002027824 */ /* 0x010fc800078e0213 */
[----:B-1----:R-:W-:-:S08]  /*f780*/  VIADD R8, R2, 0x10400 ;  /* 0x0001040002087836 */ /* 0x002fd00000000000 */
.L_x_240:
        /* <DEDUP_REMOVED lines=9> */
[----:B-1----:R-:W-:Y:S05]  /*f820*/  @P0 BRA.U.ANY `(.L_x_240) ;  /* 0xfffffffd00d80947 */ /* 0x002fea000393ffff */
[----:B------:R-:W-:Y:S01]  /*f830*/  IMAD.MOV.U32 R10, RZ, RZ, 0x80 ;  /* 0x00000080ff0a7424 */ /* 0x000fe200078e00ff */
[----:B------:R-:W-:Y:S01]  /*f840*/  PLOP3.LUT P0, PT, PT, PT, PT, 0x80, 0x0 ;  /* 0x000000000000781c */ /* 0x000fe20003f0f070 */
[----:B------:R-:W-:Y:S01]  /*f850*/  VIADD R8, R2, 0x14400 ;  /* 0x0001440002087836 */ /* 0x000fe20000000000 */
[----:B------:R-:W-:Y:S01]  /*f860*/  UMOV UR6, 0x0 ;  /* 0x0000000000067882 */ /* 0x000fe20000000000 */
[----:B------:R-:W-:Y:S01]  /*f870*/  UMOV UR7, 0x14f00000 ;  /* 0x14f0000000077882 */ /* 0x000fe20000000000 */
[----:B------:R-:W-:-:S15]  /*f880*/  R2UR UR10, R10 ;  /* 0x000000000a0a72ca */ /* 0x000fde00000e0000 */
.L_x_241:
        /* <DEDUP_REMOVED lines=10> */
[----:B------:R-:W1:Y:S01]  /*f930*/  SYNCS.PHASECHK.TRANS64.TRYWAIT P0, [R4+URZ+0x38840], R3 ;  /* 0x03884003040075a7 */ /* 0x000e62000800017f */
[----:B------:R-:W-:Y:S04]  /*f940*/  BSSY B1, `(.L_x_242) ;  /* 0x0000002000017945 */ /* 0x000fe80003800000 */
[----:B-1----:R-:W-:Y:S05]  /*f950*/  @!P0 BRA `(.L_x_243) ;  /* 0x00000034002c8947 */ /* 0x002fea0003800000 */
.L_x_316:
[----:B------:R-:W-:Y:S05]  /*f960*/  BSYNC B1 ;  /* 0x0000000000017941 */ /* 0x000fea0003800000 */
.L_x_242:
[----:B------:R-:W-:Y:S01]  /*f970*/  BSSY B1, `(.L_x_244) ;  /* 0x000000b000017945 */ /* 0x000fe20003800000 */
[----:B------:R-:W-:Y:S02]  /*f980*/  IMAD.MOV.U32 R8, RZ, RZ, 0x0 ;  /* 0x00000000ff087424 */ /* 0x000fe400078e00ff */
[----:B------:R-:W-:Y:S01]  /*f990*/  IMAD.MOV.U32 R9, RZ, RZ, 0x14f00000 ;  /* 0x14f00000ff097424 */ /* 0x000fe200078e00ff */
[----:B------:R-:W-:Y:S06]  /*f9a0*/  @P1 BRA `(.L_x_245) ;  /* 0x00000000001c1947 */ /* 0x000fec0003800000 */
[----:B------:R-:W2:Y:S01]  /*f9b0*/  S2R R5, SR_TID.X ;  /* 0x0000000000057919 */ /* 0x000ea20000002100 */
[----:B-1-3--:R-:W-:-:S04]  /*f9c0*/  IMAD.MOV.U32 R3, RZ, RZ, 0x8000 ;  /* 0x00008000ff037424 */ /* 0x00afc800078e00ff */
[----:B------:R4:W-:Y:S01]  /*f9d0*/  SYNCS.ARRIVE.TRANS64 RZ, [R4+URZ+0x38830], R3 ;  /* 0x0388300304ff79a7 */ /* 0x0009e2000800003f */
[----:B--2---:R-:W-:-:S04]  /*f9e0*/  LOP3.LUT R5, R5, 0x1f, RZ, 0xc0, !PT ;  /* 0x0000001f05057812 */ /* 0x004fc800078ec0ff */
[----:B------:R-:W-:-:S13]  /*f9f0*/  ISETP.NE.AND P0, PT, R5, RZ, PT ;  /* 0x000000ff0500720c */ /* 0x000fda0003f05270 */
[----:B----4-:R-:W-:Y:S05]  /*fa00*/  @!P0 BRA `(.L_x_245) ;  /* 0x0000000000048947 */ /* 0x010fea0003800000 */
[----:B------:R-:W-:Y:S01]  /*fa10*/  BPT.TRAP 0x1 ;  /* 0x000000040000795c */ /* 0x000fe20000300000 */
.L_x_245:
[----:B------:R-:W-:Y:S05]  /*fa20*/  BSYNC B1 ;  /* 0x0000000000017941 */ /* 0x000fea0003800000 */
.L_x_244:
[----:B------:R-:W-:Y:S01]  /*fa30*/  R2UR UR10, R11 ;  /* 0x000000000b0a72ca */ /* 0x000fe200000e0000 */
[----:B------:R-:W-:Y:S01]  /*fa40*/  UIADD3 UR4, UP0, UR52, 0x370, URZ ;  /* 0x0000037034047890 */ /* 0x000fe2000ff1e03f */
[----:B------:R-:W-:Y:S01]  /*fa50*/  R2UR UR6, R8 ;  /* 0x00000000080672ca */ /* 0x000fe200000e0000 */
[----:B-1-3--:R-:W-:Y:S01]  /*fa60*/  VIADD R4, R4, 0x38830 ;  /* 0x0003883004047836 */ /* 0x00afe20000000000 */
[----:B------:R-:W-:Y:S01]  /*fa70*/  R2UR UR7, R9 ;  /* 0x00000000090772ca */ /* 0x000fe200000e0000 */
[----:B------:R-:W-:Y:S01]  /*fa80*/  VIADD R3, R2, 0x28400 ;  /* 0x0002840002037836 */ /* 0x000fe20000000000 */
[----:B------:R-:W-:Y:S01]  /*fa90*/  PLOP3.LUT P0, PT, PT, PT, PT, 0x80, 0x0 ;  /* 0x000000000000781c */ /* 0x000fe20003f0f070 */
[----:B------:R-:W-:-:S12]  /*faa0*/  UIADD3.X UR5, URZ, UR53, URZ, UP0, !UPT ;  /* 0x000000353f057290 */ /* 0x000fd800087fe43f */
.L_x_246:
        /* <DEDUP_REMOVED lines=10> */
[----:B------:R-:W-:Y:S01]  /*fb50*/  R2UR UR10, R10 ;  /* 0x000000000a0a72ca */ /* 0x000fe200000e0000 */
[----:B------:R-:W-:Y:S01]  /*fb60*/  VIADD R2, R2, 0x2c400 ;  /* 0x0002c40002027836 */ /* 0x000fe20000000000 */
[----:B------:R-:W-:Y:S02]  /*fb70*/  R2UR UR6, R8 ;  /* 0x00000000080672ca */ /* 0x000fe400000e0000 */
[----:B------:R-:W-:Y:S02]  /*fb80*/  R2UR UR7, R9 ;  /* 0x00000000090772ca */ /* 0x000fe400000e0000 */
[----:B------:R-:W-:-:S13]  /*fb90*/  PLOP3.LUT P0, PT, PT, PT, PT, 0x80, 0x0 ;  /* 0x000000000000781c */ /* 0x000fda0003f0f070 */
.L_x_247:
        /* <DEDUP_REMOVED lines=9> */
[----:B---3--:R-:W-:Y:S05]  /*fc30*/  @P0 BRA.U.ANY `(.L_x_247) ;  /* 0xfffffffd00d80947 */ /* 0x008fea000393ffff */
.L_x_234:
[----:B------:R-:W-:Y:S05]  /*fc40*/  BSYNC B0 ;  /* 0x0000000000007941 */ /* 0x000fea0003800000 */
.L_x_233:
[----:B------:R-:W-:-:S06]  /*fc50*/  UISETP.NE.AND UP0, UPT, UR39, 0x3, UPT ;  /* 0x000000032700788c */ /* 0x000fcc000bf05270 */
[----:B------:R-:W-:-:S13]  /*fc60*/  PLOP3.LUT P0, PT, PT, PT, UP0, 0x80, 0x0 ;  /* 0x000000000000781c */ /* 0x000fda0003f0f008 */
[----:B------:R-:W-:Y:S05]  /*fc70*/  @!P0 BRA `(.L_x_248) ;  /* 0x0000000000048947 */ /* 0x000fea0003800000 */
[----:B------:R-:W-:Y:S01]  /*fc80*/  BPT.TRAP 0x1 ;  /* 0x000000040000795c */ /* 0x000fe20000300000 */
.L_x_248:
[----:B------:R-:W-:Y:S01]  /*fc90*/  IMAD.U32 R2, RZ, RZ, UR44 ;  /* 0x0000002cff027e24 */ /* 0x000fe2000f8e00ff */
[----:B------:R-:W-:Y:S01]  /*fca0*/  BSSY B0, `(.L_x_249) ;  /* 0x0000007000007945 */ /* 0x000fe20003800000 */
[----:B------:R-:W-:-:S03]  /*fcb0*/  IMAD R20, R6, 0x8, R19 ;  /* 0x0000000806147824 */ /* 0x000fc600078e0213 */
[----:B------:R-:W-:Y:S02]  /*fcc0*/  ISETP.NE.AND P1, PT, R2, 0x3, PT ;  /* 0x000000030200780c */ /* 0x000fe40003f25270 */
[----:B------:R-:W-:-:S04]  /*fcd0*/  LOP3.LUT R2, R0, 0x1, RZ, 0x3c, !PT ;  /* 0x0000000100027812 */ /* 0x000fc800078e3cff */
[----:B------:R-:W-:-:S04]  /*fce0*/  SHF.L.U32 R2, R2, 0x1f, RZ ;  /* 0x0000001f02027819 */ /* 0x000fc800000006ff */
[----:B------:R-:W3:Y:S02]  /*fcf0*/  SYNCS.PHASECHK.TRANS64.TRYWAIT P0, [R20+URZ+0x38870], R2 ;  /* 0x03887002140075a7 */ /* 0x000ee4000800017f */
[----:B---3--:R-:W-:Y:S05]  /*fd00*/  @!P0 BRA `(.L_x_250) ;  /* 0x0000003000548947 */ /* 0x008fea0003800000 */
.L_x_317:
[----:B------:R-:W-:Y:S05]  /*fd10*/  BSYNC B0 ;  /* 0x0000000000007941 */ /* 0x000fea0003800000 */
.L_x_249:
[----:B------:R-:W-:Y:S05]  /*fd20*/  @!P1 BRA `(.L_x_251) ;  /* 0x0000000000049947 */ /* 0x000fea0003800000 */
[----:B------:R-:W-:Y:S01]  /*fd30*/  BPT.TRAP 0x1 ;  /* 0x000000040000795c */ /* 0x000fe20000300000 */
.L_x_251:
[----:B------:R-:W-:Y:S01]  /*fd40*/  SHF.L.U32 R0, R0, 0x1f, RZ ;  /* 0x0000001f00007819 */ /* 0x000fe200000006ff */
[----:B------:R-:W-:-:S03]  /*fd50*/  IMAD.SHL.U32 R3, R6, 0x8000, RZ ;  /* 0x0000800006037824 */ /* 0x000fc600078e00ff */
[----:B------:R-:W4:Y:S02]  /*fd60*/  SYNCS.PHASECHK.TRANS64.TRYWAIT P0, [R20+URZ+0x38860], R0 ;  /* 0x03886000140075a7 */ /* 0x000f24000800017f */
[----:B----4-:R-:W-:Y:S05]  /*fd70*/  @!P0 BRA `(.L_x_252) ;  /* 0x00000030004c8947 */ /* 0x010fea0003800000 */
.L_x_318:
[----:B---3--:R-:W4:Y:S04]  /*fd80*/  LDL R2, [R1+0x28] ;  /* 0x0000280001027983 */ /* 0x008f280000100800 */
[----:B------:R-:W3:Y:S04]  /*fd90*/  LDL R18, [R1+0x10] ;  /* 0x0000100001127983 */ /* 0x000ee80000100800 */
[----:B------:R-:W5:Y:S01]  /*fda0*/  LDL R12, [R1+0x1c] ;  /* 0x00001c00010c7983 */ /* 0x000f620000100800 */
[----:B------:R-:W-:Y:S05]  /*fdb0*/  WARPSYNC.ALL ;  /* 0x0000000000007948 */ /* 0x000fea0003800000 */
[----:B----4-:R-:W-:-:S05]  /*fdc0*/  LOP3.LUT R0, R3, R2, RZ, 0xfc, !PT ;  /* 0x0000000203007212 */ /* 0x010fca00078efcff */
[----:B------:R-:W-:-:S05]  /*fdd0*/  IMAD.IADD R0, R19, 0x1, R0 ;  /* 0x0000000113007824 */ /* 0x000fca00078e0200 */
[----:B-1----:R-:W1:Y:S01]  /*fde0*/  LDSM.16.MT88.4 R8, [R0+0x10400] ;  /* 0x010400000008783b */ /* 0x002e620000004200 */
[----:B---3--:R-:W-:Y:S01]  /*fdf0*/  IMAD.IADD R2, R18, 0x1, R0 ;  /* 0x0000000112027824 */ /* 0x008fe200078e0200 */
[C-C-:B-1----:R-:W-:Y:S02]  /*fe00*/  PRMT R4, R8.reuse, 0x6420, R9.reuse ;  /* 0x0000642008047816 */ /* 0x142fe40000000009 */
[----:B--2---:R-:W-:Y:S02]  /*fe10*/  PRMT R5, R8, 0x7531, R9 ;  /* 0x0000753108057816 */ /* 0x004fe40000000009 */
[C-C-:B------:R-:W-:Y:S02]  /*fe20*/  PRMT R6, R10.reuse, 0x6420, R11.reuse ;  /* 0x000064200a067816 */ /* 0x140fe4000000000b */
[----:B------:R-:W-:Y:S02]  /*fe30*/  PRMT R7, R10, 0x7531, R11 ;  /* 0x000075310a077816 */ /* 0x000fe4000000000b */
[----:B------:R-:W1:Y:S01]  /*fe40*/  LDSM.16.MT88.4 R8, [R2+0x10400] ;  /* 0x010400000208783b */ /* 0x000e620000004200 */
[----:B-----5:R-:W-:-:S05]  /*fe50*/  IADD3 R3, R19, R3, R12 ;  /* 0x0000000313037210 */ /* 0x020fca0007ffe00c */
[----:B------:R-:W-:Y:S01]  /*fe60*/  STSM.16.M88.4 [R3+0x400], R4 ;  /* 0x0004000403007844 */ /* 0x000fe20000000200 */
[C-C-:B-1----:R-:W-:Y:S02]  /*fe70*/  PRMT R12, R8.reuse, 0x6420, R9.reuse ;  /* 0x00006420080c7816 */ /* 0x142fe40000000009 */
[----:B------:R-:W-:Y:S02]  /*fe80*/  PRMT R13, R8, 0x7531, R9 ;  /* 0x00007531080d7816 */ /* 0x000fe40000000009 */
[C-C-:B------:R-:W-:Y:S02]  /*fe90*/  PRMT R14, R10.reuse, 0x6420, R11.reuse ;  /* 0x000064200a0e7816 */ /* 0x140fe4000000000b */
[----:B------:R-:W-:-:S05]  /*fea0*/  PRMT R15, R10, 0x7531, R11 ;  /* 0x000075310a0f7816 */ /* 0x000fca000000000b */
[----:B------:R-:W-:Y:S04]  /*feb0*/  STSM.16.M88.4 [R3+0x2400], R12 ;  /* 0x0024000c03007844 */ /* 0x000fe80000000200 */
[----:B------:R-:W1:Y:S02]  /*fec0*/  LDSM.16.MT88.4 R8, [R0+0x14400] ;  /* 0x014400000008783b */ /* 0x000e640000004200 */
[C-C-:B-1----:R-:W-:Y:S02]  /*fed0*/  PRMT R4, R8.reuse, 0x6420, R9.reuse ;  /* 0x0000642008047816 */ /* 0x142fe40000000009 */
[----:B------:R-:W-:Y:S02]  /*fee0*/  PRMT R5, R8, 0x7531, R9 ;  /* 0x0000753108057816 */ /* 0x000fe40000000009 */
[----:B------:R-:W-:-:S02]  /*fef0*/  PRMT R6, R10, 0x6420, R11 ;  /* 0x000064200a067816 */ /* 0x000fc4000000000b */
[----:B------:R-:W-:Y:S02]  /*ff00*/  PRMT R7, R10, 0x7531, R11 ;  /* 0x000075310a077816 */ /* 0x000fe4000000000b */
[----:B------:R-:W1:Y:S04]  /*ff10*/  LDSM.16.MT88.4 R8, [R2+0x14400] ;  /* 0x014400000208783b */ /* 0x000e680000004200 */
[----:B------:R-:W-:Y:S01]  /*ff20*/  STSM.16.M88.4 [R3+0x4400], R4 ;  /* 0x0044000403007844 */ /* 0x000fe20000000200 */
[C-C-:B-1----:R-:W-:Y:S02]  /*ff30*/  PRMT R12, R8.reuse, 0x6420, R9.reuse ;  /* 0x00006420080c7816 */ /* 0x142fe40000000009 */
[----:B------:R-:W-:Y:S02]  /*ff40*/  PRMT R13, R8, 0x7531, R9 ;  /* 0x00007531080d7816 */ /* 0x000fe40000000009 */
[----:B------:R-:W-:-:S02]  /*ff50*/  PRMT R14, R10, 0x6420, R11 ;  /* 0x000064200a0e7816 */ /* 0x000fc4000000000b */
[----:B------:R-:W-:-:S05]  /*ff60*/  PRMT R15, R10, 0x7531, R11 ;  /* 0x000075310a0f7816 */ /* 0x000fca000000000b */
[----:B------:R1:W-:Y:S04]  /*ff70*/  STSM.16.M88.4 [R3+0x6400], R12 ;  /* 0x0064000c03007844 */ /* 0x0003e80000000200 */
[----:B------:R-:W2:Y:S04]  /*ff80*/  LDSM.16.MT88.4 R8, [R0+0x11400] ;  /* 0x011400000008783b */ /* 0x000ea80000004200 */
[----:B-1----:R-:W3:Y:S01]  /*ff90*/  LDL R15, [R1+0xc] ;  /* 0x00000c00010f7983 */ /* 0x002ee20000100800 */
[C-C-:B--2---:R-:W-:Y:S02]  /*ffa0*/  PRMT R4, R8.reuse, 0x6420, R9.reuse ;  /* 0x0000642008047816 */ /* 0x144fe40000000009 */
[----:B------:R-:W-:-:S02]  /*ffb0*/  PRMT R5, R8, 0x7531, R9 ;  /* 0x0000753108057816 */ /* 0x000fc40000000009 */
[C-C-:B------:R-:W-:Y:S02]  /*ffc0*/  PRMT R6, R10.reuse, 0x6420, R11.reuse ;  /* 0x000064200a067816 */ /* 0x140fe4000000000b */
[----:B------:R-:W-:Y:S02]  /*ffd0*/  PRMT R7, R10, 0x7531, R11 ;  /* 0x000075310a077816 */ /* 0x000fe4000000000b */
[----:B------:R-:W1:Y:S01]  /*ffe0*/  LDSM.16.MT88.4 R8, [R2+0x11400] ;  /* 0x011400000208783b */ /* 0x000e620000004200 */
[----:B------:R-:W-:Y:S01]  /*fff0*/  IMAD.MOV.U32 R14, RZ, RZ, R18 ;  /* 0x000000ffff0e7224 */ /* 0x000fe200078e0012 */
[C-C-:B-1----:R-:W-:Y:S02]  /*10000*/  PRMT R12, R8.reuse, 0x6420, R9.reuse ;  /* 0x00006420080c7816 */ /* 0x142fe40000000009 */
[----:B------:R-:W-:Y:S02]  /*10010*/  PRMT R13, R8, 0x7531, R9 ;  /* 0x00007531080d7816 */ /* 0x000fe40000000009 */
[----:B---3--:R-:W-:-:S05]  /*10020*/  IADD3 R18, R15, 0x400, R3 ;  /* 0x000004000f127810 */ /* 0x008fca0007ffe003 */
[----:B------:R1:W-:Y:S02]  /*10030*/  STSM.16.M88.4 [R18], R4 ;  /* 0x0000000412007844 */ /* 0x0003e40000000200 */
[----:B-1----:R-:W-:Y:S01]  /*10040*/  IMAD.MOV.U32 R6, RZ, RZ, R14 ;  /* 0x000000ffff067224 */ /* 0x002fe200078e000e */
[C---:B------:R-:W-:Y:S01]  /*10050*/  PRMT R14, R10.reuse, 0x6420, R11 ;  /* 0x000064200a0e7816 */ /* 0x040fe2000000000b */
[----:B------:R-:W-:Y:S01]  /*10060*/  IMAD.MOV.U32 R7, RZ, RZ, R15 ;  /* 0x000000ffff077224 */ /* 0x000fe200078e000f */
[----:B------:R-:W-:-:S05]  /*10070*/  PRMT R15, R10, 0x7531, R11 ;  /* 0x000075310a0f7816 */ /* 0x000fca000000000b */
[----:B------:R1:W-:Y:S04]  /*10080*/  STSM.16.M88.4 [R18+0x2000], R12 ;  /* 0x0020000c12007844 */ /* 0x0003e80000000200 */
[----:B------:R-:W2:Y:S01]  /*10090*/  LDSM.16.MT88.4 R8, [R0+0x15400] ;  /* 0x015400000008783b */ /* 0x000ea20000004200 */
[----:B-1----:R-:W-:Y:S02]  /*100a0*/  IMAD.MOV.U32 R14, RZ, RZ, R6 ;  /* 0x000000ffff0e7224 */ /* 0x002fe400078e0006 */
[----:B------:R-:W-:Y:S01]  /*100b0*/  IMAD.MOV.U32 R15, RZ, RZ, R7 ;  /* 0x000000ffff0f7224 */ /* 0x000fe200078e0007 */
[C-C-:B--2---:R-:W-:Y:S02]  /*100c0*/  PRMT R4, R8.reuse, 0x6420, R9.reuse ;  /* 0x0000642008047816 */ /* 0x144fe40000000009 */
[----:B------:R-:W-:-:S02]  /*100d0*/  PRMT R5, R8, 0x7531, R9 ;  /* 0x0000753108057816 */ /* 0x000fc40000000009 */
[C-C-:B------:R-:W-:Y:S02]  /*100e0*/  PRMT R6, R10.reuse, 0x6420, R11.reuse ;  /* 0x000064200a067816 */ /* 0x140fe4000000000b */
[----:B------:R-:W-:Y:S02]  /*100f0*/  PRMT R7, R10, 0x7531, R11 ;  /* 0x000075310a077816 */ /* 0x000fe4000000000b */
[----:B------:R-:W1:Y:S04]  /*10100*/  LDSM.16.MT88.4 R8, [R2+0x15400] ;  /* 0x015400000208783b */ /* 0x000e680000004200 */
[----:B------:R2:W-:Y:S02]  /*10110*/  STSM.16.M88.4 [R18+0x4000], R4 ;  /* 0x0040000412007844 */ /* 0x0005e40000000200 */
[----:B--2---:R-:W-:-:S02]  /*10120*/  IMAD.MOV.U32 R6, RZ, RZ, R14 ;  /* 0x000000ffff067224 */ /* 0x004fc400078e000e */
[----:B------:R-:W-:Y:S01]  /*10130*/  IMAD.MOV.U32 R7, RZ, RZ, R15 ;  /* 0x000000ffff077224 */ /* 0x000fe200078e000f */
[C-C-:B-1----:R-:W-:Y:S02]  /*10140*/  PRMT R12, R8.reuse, 0x6420, R9.reuse ;  /* 0x00006420080c7816 */ /* 0x142fe40000000009 */
[----:B------:R-:W-:Y:S02]  /*10150*/  PRMT R13, R8, 0x7531, R9 ;  /* 0x00007531080d7816 */ /* 0x000fe40000000009 */
[C-C-:B------:R-:W-:Y:S02]  /*10160*/  PRMT R14, R10.reuse, 0x6420, R11.reuse ;  /* 0x000064200a0e7816 */ /* 0x140fe4000000000b */
        /* <DEDUP_REMOVED lines=9> */
[----:B------:R-:W1:Y:S01]  /*10200*/  LDSM.16.MT88.4 R8, [R2+0x12400] ;  /* 0x012400000208783b */ /* 0x000e620000004200 */
[----:B------:R-:W-:-:S05]  /*10210*/  IADD3 R3, R15, 0x400, R3 ;  /* 0x000004000f037810 */ /* 0x000fca0007ffe003 */
[----:B------:R-:W-:Y:S01]  /*10220*/  STSM.16.M88.4 [R3], R4 ;  /* 0x0000000403007844 */ /* 0x000fe20000000200 */
        /* <DEDUP_REMOVED lines=16> */
[----:B------:R-:W-:Y:S04]  /*10330*/  STSM.16.M88.4 [R3+0x6000], R12 ;  /* 0x0060000c03007844 */ /* 0x000fe80000000200 */
[----:B------:R-:W1:Y:S02]  /*10340*/  LDSM.16.MT88.4 R8, [R0+0x13400] ;  /* 0x013400000008783b */ /* 0x000e640000004200 */
[C-C-:B-1----:R-:W-:Y:S02]  /*10350*/  PRMT R4, R8.reuse, 0x6420, R9.reuse ;  /* 0x0000642008047816 */ /* 0x142fe40000000009 */
[----:B------:R-:W-:Y:S02]  /*10360*/  PRMT R5, R8, 0x7531, R9 ;  /* 0x0000753108057816 */ /* 0x000fe40000000009 */
[----:B------:R-:W-:-:S02]  /*10370*/  PRMT R6, R10, 0x6420, R11 ;  /* 0x000064200a067816 */ /* 0x000fc4000000000b */
[----:B------:R-:W-:Y:S02]  /*10380*/  PRMT R7, R10, 0x7531, R11 ;  /* 0x000075310a077816 */ /* 0x000fe4000000000b */
[----:B------:R-:W1:Y:S01]  /*10390*/  LDSM.16.MT88.4 R8, [R2+0x13400] ;  /* 0x013400000208783b */ /* 0x000e620000004200 */
[----:B------:R-:W-:-:S05]  /*103a0*/  IMAD.IADD R3, R18, 0x1, R3 ;  /* 0x0000000112037824 */ /* 0x000fca00078e0203 */
[----:B------:R1:W-:Y:S02]  /*103b0*/  STSM.16.M88.4 [R3], R4 ;  /* 0x0000000403007844 */ /* 0x0003e40000000200 */
[C-C-:B-1----:R-:W-:Y:S02]  /*103c0*/  PRMT R4, R8.reuse, 0x6420, R9.reuse ;  /* 0x0000642008047816 */ /* 0x142fe40000000009 */
[----:B------:R-:W-:Y:S02]  /*103d0*/  PRMT R5, R8, 0x7531, R9 ;  /* 0x0000753108057816 */ /* 0x000fe40000000009 */
[C-C-:B------:R-:W-:Y:S02]  /*103e0*/  PRMT R6, R10.reuse, 0x6420, R11.reuse ;  /* 0x000064200a067816 */ /* 0x140fe4000000000b */
[----:B------:R-:W-:-:S05]  /*103f0*/  PRMT R7, R10, 0x7531, R11 ;  /* 0x000075310a077816 */ /* 0x000fca000000000b */
[----:B------:R-:W-:Y:S04]  /*10400*/  STSM.16.M88.4 [R3+0x2000], R4 ;  /* 0x0020000403007844 */ /* 0x000fe80000000200 */
[----:B------:R-:W1:Y:S04]  /*10410*/  LDSM.16.MT88.4 R8, [R0+0x17400] ;  /* 0x017400000008783b */ /* 0x000e680000004200 */
[----:B------:R-:W2:Y:S01]  /*10420*/  LDSM.16.MT88.4 R4, [R2+0x17400] ;  /* 0x017400000204783b */ /* 0x000ea20000004200 */
[C-C-:B-1----:R-:W-:Y:S02]  /*10430*/  PRMT R12, R8.reuse, 0x6420, R9.reuse ;  /* 0x00006420080c7816 */ /* 0x142fe40000000009 */
        /* <DEDUP_REMOVED lines=17> */
.L_x_253:
        /* <DEDUP_REMOVED lines=13> */
.L_x_232:
[----:B------:R-:W3:Y:S01]  /*10620*/  S2R R2, SR_TID.X ;  /* 0x0000000000027919 */ /* 0x000ee20000002100 */
[----:B------:R-:W-:Y:S01]  /*10630*/  BSSY B0, `(.L_x_255) ;  /* 0x0000011000007945 */ /* 0x000fe20003800000 */
[----:B---3--:R-:W-:-:S04]  /*10640*/  LOP3.LUT R2, R2, 0x7f, RZ, 0xc0, !PT ;  /* 0x0000007f02027812 */ /* 0x008fc800078ec0ff */
[----:B------:R-:W-:-:S13]  /*10650*/  ISETP.NE.AND P0, PT, R2, RZ, PT ;  /* 0x000000ff0200720c */ /* 0x000fda0003f05270 */
[----:B------:R-:W-:Y:S05]  /*10660*/  @P0 BRA `(.L_x_256) ;  /* 0x0000000000340947 */ /* 0x000fea0003800000 */
[----:B-1----:R-:W1:Y:S01]  /*10670*/  S2R R3, SR_LANEID ;  /* 0x0000000000037919 */ /* 0x002e620000000000 */
[----:B------:R-:W-:Y:S02]  /*10680*/  VOTEU.ANY UR4, UPT, PT ;  /* 0x0000000000047886 */ /* 0x000fe400038e0100 */
[----:B0----5:R-:W1:Y:S08]  /*10690*/  FLO.U32 R0, UR4 ;  /* 0x0000000400007d00 */ /* 0x021e7000080e0000 */
[----:B--2---:R-:W0:Y:S01]  /*106a0*/  POPC R5, UR4 ;  /* 0x0000000400057d09 */ /* 0x004e220008000000 */
[----:B-1----:R-:W-:-:S02]  /*106b0*/  ISETP.EQ.U32.AND P1, PT, R0, R3, PT ;  /* 0x000000030000720c */ /* 0x002fc40003f22070 */
[----:B------:R-:W0:Y:S11]  /*106c0*/  LDC.64 R2, c[0x0][0xc60] ;  /* 0x00031800ff027b82 */ /* 0x000e360000000a00 */
[----:B0-----:R-:W2:Y:S01]  /*106d0*/  @P1 ATOMG.E.ADD.STRONG.GPU PT, R3, desc[UR46][R2.64], R5 ;  /* 0x00000005020319a8 */ /* 0x001ea200081ee1ee */
[----:B------:R-:W0:Y:S02]  /*106e0*/  S2R R4, SR_LTMASK ;  /* 0x0000000000047919 */ /* 0x000e240000003900 */
[----:B0-----:R-:W-:-:S04]  /*106f0*/  LOP3.LUT R4, R4, UR4, RZ, 0xc0, !PT ;  /* 0x0000000404047c12 */ /* 0x001fc8000f8ec0ff */
[----:B------:R-:W0:Y:S01]  /*10700*/  POPC R7, R4 ;  /* 0x0000000400077309 */ /* 0x000e220000000000 */
[----:B--2---:R-:W0:Y:S02]  /*10710*/  SHFL.IDX PT, R0, R3, R0, 0x1f ;  /* 0x00001f0003007589 */ /* 0x004e2400000e0000 */
[----:B0-----:R-:W-:-:S05]  /*10720*/  IADD3 R0, R0, UR43, R7 ;  /* 0x0000002b00007c10 */ /* 0x001fca000fffe007 */
[----:B------:R3:W-:Y:S02]  /*10730*/  STL [R1+0x20], R0 ;  /* 0x0000200001007387 */ /* 0x0007e40000100800 */
.L_x_256:
[----:B------:R-:W-:Y:S05]  /*10740*/  BSYNC B0 ;  /* 0x0000000000007941 */ /* 0x000fea0003800000 */
.L_x_255:
[----:B------:R-:W-:-:S06]  /*10750*/  UISETP.NE.AND UP0, UPT, UR39, 0x3, UPT ;  /* 0x000000032700788c */ /* 0x000fcc000bf05270 */
[----:B------:R-:W-:-:S13]  /*10760*/  PLOP3.LUT P1, PT, PT, PT, UP0, 0x80, 0x0 ;  /* 0x000000000000781c */ /* 0x000fda0003f2f008 */
[----:B------:R-:W-:Y:S05]  /*10770*/  @!P1 BRA `(.L_x_257) ;  /* 0x0000000000049947 */ /* 0x000fea0003800000 */
[----:B------:R-:W-:Y:S01]  /*10780*/  BPT.TRAP 0x1 ;  /* 0x000000040000795c */ /* 0x000fe20000300000 */
.L_x_257:
[----:B-1----:R-:W4:Y:S04]  /*10790*/  LDL R3, [R1+0x4] ;  /* 0x0000040001037983 */ /* 0x002f280000100800 */
[----:B------:R-:W2:Y:S01]  /*107a0*/  LDL R2, [R1] ;  /* 0x0000000001027983 */ /* 0x000ea20000100800 */
[----:B0--3-5:R-:W-:Y:S01]  /*107b0*/  IMAD.U32 R0, RZ, RZ, UR44 ;  /* 0x0000002cff007e24 */ /* 0x029fe2000f8e00ff */
[----:B------:R-:W-:Y:S04]  /*107c0*/  BSSY B0, `(.L_x_258) ;  /* 0x0000007000007945 */ /* 0x000fe80003800000 */
[----:B------:R-:W-:-:S02]  /*107d0*/  ISETP.NE.AND P2, PT, R0, 0x3, PT ;  /* 0x000000030000780c */ /* 0x000fc40003f45270 */
[----:B----4-:R-:W-:-:S04]  /*107e0*/  LOP3.LUT R0, R3, 0x1, RZ, 0x3c, !PT ;  /* 0x0000000103007812 */ /* 0x010fc800078e3cff */
[----:B------:R-:W-:Y:S01]  /*107f0*/  SHF.L.U32 R0, R0, 0x1f, RZ ;  /* 0x0000001f00007819 */ /* 0x000fe200000006ff */
[----:B--2---:R-:W-:-:S04]  /*10800*/  IMAD R17, R2, 0x8, R19 ;  /* 0x0000000802117824 */ /* 0x004fc800078e0213 */
[----:B------:R-:W0:Y:S02]  /*10810*/  SYNCS.PHASECHK.TRANS64.TRYWAIT P1, [R17+URZ+0x38870], R0 ;  /* 0x03887000110075a7 */ /* 0x000e24000802017f */
[----:B0-----:R-:W-:Y:S05]  /*10820*/  @!P1 BRA `(.L_x_259) ;  /* 0x0000002400b49947 */ /* 0x001fea0003800000 */
.L_x_319:
[----:B------:R-:W-:Y:S05]  /*10830*/  BSYNC B0 ;  /* 0x0000000000007941 */ /* 0x000fea0003800000 */
.L_x_258:
[----:B------:R-:W-:Y:S05]  /*10840*/  @!P2 BRA `(.L_x_260) ;  /* 0x000000000004a947 */ /* 0x000fea0003800000 */
[----:B------:R-:W-:Y:S01]  /*10850*/  BPT.TRAP 0x1 ;  /* 0x000000040000795c */ /* 0x000fe20000300000 */
.L_x_260:
[----:B0-----:R-:W2:Y:S02]  /*10860*/  LDL R0, [R1+0x4] ;  /* 0x0000040001007983 */ /* 0x001ea40000100800 */
[----:B--2---:R-:W-:-:S04]  /*10870*/  SHF.L.U32 R0, R0, 0x1f, RZ ;  /* 0x0000001f00007819 */ /* 0x004fc800000006ff */
[----:B------:R-:W0:Y:S02]  /*10880*/  SYNCS.PHASECHK.TRANS64.TRYWAIT P1, [R17+URZ+0x38860], R0 ;  /* 0x03886000110075a7 */ /* 0x000e24000802017f */
[----:B0-----:R-:W-:Y:S05]  /*10890*/  @!P1 BRA `(.L_x_261) ;  /* 0x0000002400ac9947 */ /* 0x001fea0003800000 */
.L_x_320:
[----:B------:R-:W2:Y:S04]  /*108a0*/  LDL R18, [R1] ;  /* 0x0000000001127983 */ /* 0x000ea80000100800 */
[----:B------:R-:W0:Y:S04]  /*108b0*/  LDL R2, [R1+0x28] ;  /* 0x0000280001027983 */ /* 0x000e280000100800 */
[----:B------:R-:W3:Y:S04]  /*108c0*/  LDL R16, [R1+0x10] ;  /* 0x0000100001107983 */ /* 0x000ee80000100800 */
[----:B------:R-:W4:Y:S01]  /*108d0*/  LDL R12, [R1+0x1c] ;  /* 0x00001c00010c7983 */ /* 0x000f220000100800 */
[----:B------:R-:W-:Y:S05]  /*108e0*/  WARPSYNC.ALL ;  /* 0x0000000000007948 */ /* 0x000fea0003800000 */
[----:B--2---:R-:W-:-:S05]  /*108f0*/  IMAD.SHL.U32 R3, R18, 0x8000, RZ ;  /* 0x0000800012037824 */ /* 0x004fca00078e00ff */
[----:B0-----:R-:W-:-:S05]  /*10900*/  LOP3.LUT R0, R3, R2, RZ, 0xfc, !PT ;  /* 0x0000000203007212 */ /* 0x001fca00078efcff */
[----:B------:R-:W-:-:S05]  /*10910*/  IMAD.IADD R0, R19, 0x1, R0 ;  /* 0x0000000113007824 */ /* 0x000fca00078e0200 */
[----:B------:R-:W0:Y:S01]  /*10920*/  LDSM.16.MT88.4 R4, [R0+0x10400] ;  /* 0x010400000004783b */ /* 0x000e220000004200 */
[----:B---3--:R-:W-:Y:S01]  /*10930*/  IMAD.IADD R2, R16, 0x1, R0 ;  /* 0x0000000110027824 */ /* 0x008fe200078e0200 */
[----:B----4-:R-:W-:Y:S02]  /*10940*/  IADD3 R3, R19, R3, R12 ;  /* 0x0000000313037210 */ /* 0x010fe40007ffe00c */
[C-C-:B0-----:R-:W-:Y:S02]  /*10950*/  PRMT R8, R4.reuse, 0x6420, R5.reuse ;  /* 0x0000642004087816 */ /* 0x141fe40000000005 */
[----:B------:R-:W-:Y:S02]  /*10960*/  PRMT R9, R4, 0x7531, R5 ;  /* 0x0000753104097816 */ /* 0x000fe40000000005 */
[C-C-:B------:R-:W-:Y:S02]  /*10970*/  PRMT R10, R6.reuse, 0x6420, R7.reuse ;  /* 0x00006420060a7816 */ /* 0x140fe40000000007 */
[----:B------:R-:W-:-:S02]  /*10980*/  PRMT R11, R6, 0x7531, R7 ;  /* 0x00007531060b7816 */ /* 0x000fc40000000007 */
[----:B------:R-:W0:Y:S04]  /*10990*/  LDSM.16.MT88.4 R4, [R2+0x10400] ;  /* 0x010400000204783b */ /* 0x000e280000004200 */
[----:B------:R0:W-:Y:S02]  /*109a0*/  STSM.16.M88.4 [R3+0x400], R8 ;  /* 0x0004000803007844 */ /* 0x0001e40000000200 */
[C-C-:B0-----:R-:W-:Y:S02]  /*109b0*/  PRMT R8, R4.reuse, 0x6420, R5.reuse ;  /* 0x0000642004087816 */ /* 0x141fe40000000005 */
[----:B------:R-:W-:Y:S02]  /*109c0*/  PRMT R9, R4, 0x7531, R5 ;  /* 0x0000753104097816 */ /* 0x000fe40000000005 */
[----:B------:R-:W-:-:S02]  /*109d0*/  PRMT R10, R6, 0x6420, R7 ;  /* 0x00006420060a7816 */ /* 0x000fc40000000007 */
[----:B------:R-:W-:-:S05]  /*109e0*/  PRMT R11, R6, 0x7531, R7 ;  /* 0x00007531060b7816 */ /* 0x000fca0000000007 */
[----:B------:R-:W-:Y:S04]  /*109f0*/  STSM.16.M88.4 [R3+0x2400], R8 ;  /* 0x0024000803007844 */ /* 0x000fe80000000200 */
[----:B------:R-:W0:Y:S02]  /*10a00*/  LDSM.16.MT88.4 R4, [R0+0x14400] ;  /* 0x014400000004783b */ /* 0x000e240000004200 */
        /* <DEDUP_REMOVED lines=11> */
[----:B------:R-:W1:Y:S04]  /*10ac0*/  LDSM.16.MT88.4 R4, [R0+0x11400] ;  /* 0x011400000004783b */ /* 0x000e680000004200 */
[----:B0-----:R-:W2:Y:S01]  /*10ad0*/  LDL R11, [R1+0xc] ;  /* 0x00000c00010b7983 */ /* 0x001ea20000100800 */
[C-C-:B-1----:R-:W-:Y:S02]  /*10ae0*/  PRMT R12, R4.reuse, 0x6420, R5.reuse ;  /* 0x00006420040c7816 */ /* 0x142fe40000000005 */
[----:B------:R-:W-:-:S02]  /*10af0*/  PRMT R13, R4, 0x7531, R5 ;  /* 0x00007531040d7816 */ /* 0x000fc40000000005 */
[C-C-:B------:R-:W-:Y:S02]  /*10b00*/  PRMT R14, R6.reuse, 0x6420, R7.reuse ;  /* 0x00006420060e7816 */ /* 0x140fe40000000007 */
[----:B------:R-:W-:Y:S02]  /*10b10*/  PRMT R15, R6, 0x7531, R7 ;  /* 0x00007531060f7816 */ /* 0x000fe40000000007 */
[----:B------:R-:W0:Y:S01]  /*10b20*/  LDSM.16.MT88.4 R4, [R2+0x11400] ;  /* 0x011400000204783b */ /* 0x000e220000004200 */
[----:B------:R-:W-:Y:S01]  /*10b30*/  IMAD.MOV.U32 R10, RZ, RZ, R16 ;  /* 0x000000ffff0a7224 */ /* 0x000fe200078e0010 */
[C-C-:B0-----:R-:W-:Y:S02]  /*10b40*/  PRMT R8, R4.reuse, 0x6420, R5.reuse ;  /* 0x0000642004087816 */ /* 0x141fe40000000005 */
[----:B------:R-:W-:Y:S02]  /*10b50*/  PRMT R9, R4, 0x7531, R5 ;  /* 0x0000753104097816 */ /* 0x000fe40000000005 */
[----:B--2---:R-:W-:-:S05]  /*10b60*/  IADD3 R16, R11, 0x400, R3 ;  /* 0x000004000b107810 */ /* 0x004fca0007ffe003 */
[----:B------:R0:W-:Y:S02]  /*10b70*/  STSM.16.M88.4 [R16], R12 ;  /* 0x0000000c10007844 */ /* 0x0001e40000000200 */
[----:B0-----:R-:W-:Y:S01]  /*10b80*/  IMAD.MOV.U32 R14, RZ, RZ, R10 ;  /* 0x000000ffff0e7224 */ /* 0x001fe200078e000a */
[C---:B------:R-:W-:Y:S01]  /*10b90*/  PRMT R10, R6.reuse, 0x6420, R7 ;  /* 0x00006420060a7816 */ /* 0x040fe20000000007 */
[----:B------:R-:W-:Y:S01]  /*10ba0*/  IMAD.MOV.U32 R15, RZ, RZ, R11 ;  /* 0x000000ffff0f7224 */ /* 0x000fe200078e000b */
[----:B------:R-:W-:-:S05]  /*10bb0*/  PRMT R11, R6, 0x7531, R7 ;  /* 0x00007531060b7816 */ /* 0x000fca0000000007 */
[----:B------:R0:W-:Y:S04]  /*10bc0*/  STSM.16.M88.4 [R16+0x2000], R8 ;  /* 0x0020000810007844 */ /* 0x0001e80000000200 */
[----:B------:R-:W1:Y:S01]  /*10bd0*/  LDSM.16.MT88.4 R4, [R0+0x15400] ;  /* 0x015400000004783b */ /* 0x000e620000004200 */
[----:B0-----:R-:W-:Y:S02]  /*10be0*/  IMAD.MOV.U32 R10, RZ, RZ, R14 ;  /* 0x000000ffff0a7224 */ /* 0x001fe400078e000e */
[----:B------:R-:W-:Y:S01]  /*10bf0*/  IMAD.MOV.U32 R11, RZ, RZ, R15 ;  /* 0x000000ffff0b7224 */ /* 0x000fe200078e000f */
[C-C-:B-1----:R-:W-:Y:S02]  /*10c00*/  PRMT R12, R4.reuse, 0x6420, R5.reuse ;  /* 0x00006420040c7816 */ /* 0x142fe40000000005 */
[----:B------:R-:W-:-:S02]  /*10c10*/  PRMT R13, R4, 0x7531, R5 ;  /* 0x00007531040d7816 */ /* 0x000fc40000000005 */
[C-C-:B------:R-:W-:Y:S02]  /*10c20*/  PRMT R14, R6.reuse, 0x6420, R7.reuse ;  /* 0x00006420060e7816 */ /* 0x140fe40000000007 */
[----:B------:R-:W-:Y:S02]  /*10c30*/  PRMT R15, R6, 0x7531, R7 ;  /* 0x00007531060f7816 */ /* 0x000fe40000000007 */
[----:B------:R-:W0:Y:S04]  /*10c40*/  LDSM.16.MT88.4 R4, [R2+0x15400] ;  /* 0x015400000204783b */ /* 0x000e280000004200 */
[----:B------:R1:W-:Y:S02]  /*10c50*/  STSM.16.M88.4 [R16+0x4000], R12 ;  /* 0x0040000c10007844 */ /* 0x0003e40000000200 */
[----:B-1----:R-:W-:-:S02]  /*10c60*/  IMAD.MOV.U32 R14, RZ, RZ, R10 ;  /* 0x000000ffff0e7224 */ /* 0x002fc400078e000a */
[----:B------:R-:W-:Y:S01]  /*10c70*/  IMAD.MOV.U32 R15, RZ, RZ, R11 ;  /* 0x000000ffff0f7224 */ /* 0x000fe200078e000b */
[C-C-:B0-----:R-:W-:Y:S02]  /*10c80*/  PRMT R8, R4.reuse, 0x6420, R5.reuse ;  /* 0x0000642004087816 */ /* 0x141fe40000000005 */
[----:B------:R-:W-:Y:S02]  /*10c90*/  PRMT R9, R4, 0x7531, R5 ;  /* 0x0000753104097816 */ /* 0x000fe40000000005 */
[C-C-:B------:R-:W-:Y:S02]  /*10ca0*/  PRMT R10, R6.reuse, 0x6420, R7.reuse ;  /* 0x00006420060a7816 */ /* 0x140fe40000000007 */
        /* <DEDUP_REMOVED lines=62> */
.L_x_262:
[----:B-1----:R-:W2:Y:S01]  /*11090*/  LDL.LU R3, [R1+0x4] ;  /* 0x0000040001037983 */ /* 0x002ea20000300800 */
[----:B0-----:R0:W-:Y:S01]  /*110a0*/  SYNCS.ARRIVE.TRANS64.A1T0 RZ, [R17+URZ+0x38850], RZ ;  /* 0x038850ff11ff79a7 */ /* 0x0011e2000810003f */
[----:B------:R-:W-:Y:S02]  /*110b0*/  VIADD R0, R18, 0x1 ;  /* 0x0000000112007836 */ /* 0x000fe40000000000 */
[----:B0-----:R-:W-:-:S05]  /*110c0*/  @!P0 VIADD R17, R17, 0x38880 ;  /* 0x0003888011118836 */ /* 0x001fca0000000000 */
[----:B------:R-:W-:Y:S01]  /*110d0*/  @!P0 PRMT R17, RZ, 0x654, R17 ;  /* 0x00000654ff118816 */ /* 0x000fe20000000011 */
[----:B------:R-:W-:Y:S06]  /*110e0*/  BAR.SYNC.DEFER_BLOCKING 0x2, 0x80 ;  /* 0x0082000000007b1d */ /* 0x000fec0000010000 */
[----:B------:R3:W-:Y:S01]  /*110f0*/  @!P0 SYNCS.ARRIVE.TRANS64.RED.A1T0 RZ, [R17+URZ], RZ ;  /* 0x000000ff11ff89a7 */ /* 0x0007e2000810043f */
[----:B------:R-:W-:-:S04]  /*11100*/  ISETP.NE.AND P0, PT, R0, 0x2, PT ;  /* 0x000000020000780c */ /* 0x000fc80003f05270 */
[----:B------:R-:W-:Y:S02]  /*11110*/  SEL R2, RZ, 0x1, P0 ;  /* 0x00000001ff027807 */ /* 0x000fe40000000000 */
[----:B------:R-:W-:-:S05]  /*11120*/  SEL R0, R0, RZ, P0 ;  /* 0x000000ff00007207 */ /* 0x000fca0000000000 */
[----:B------:R3:W-:Y:S01]  /*11130*/  STL [R1], R0 ;  /* 0x0000000001007387 */ /* 0x0007e20000100800 */
[----:B--2---:R-:W-:-:S05]  /*11140*/  LOP3.LUT R3, R3, R2, RZ, 0x3c, !PT ;  /* 0x0000000203037212 */ /* 0x004fca00078e3cff */
[----:B------:R3:W-:Y:S02]  /*11150*/  STL [R1+0x4], R3 ;  /* 0x0000040301007387 */ /* 0x0007e40000100800 */
.L_x_207:
[----:B------:R-:W-:Y:S05]  /*11160*/  BSYNC B7 ;  /* 0x0000000000077941 */ /* 0x000fea0003800000 */
.L_x_205:
[----:B0--3--:R-:W2:Y:S02]  /*11170*/  LDL R0, [R1+0x14] ;  /* 0x0000140001007983 */ /* 0x009ea40000100800 */
[----:B--2---:R-:W-:-:S13]  /*11180*/  LOP3.LUT P0, RZ, R0, 0x2, RZ, 0xc0, !PT ;  /* 0x0000000200ff7812 */ /* 0x004fda000780c0ff */
[----:B------:R-:W-:Y:S05]  /*11190*/  @!P0 BRA `(.L_x_263) ;  /* 0x0000000000348947 */ /* 0x000fea0003800000 */
[----:B------:R-:W0:Y:S08]  /*111a0*/  S2UR UR5, SR_CgaCtaId ;  /* 0x00000000000579c3 */ /* 0x000e300000008800 */
[----:B------:R-:W-:Y:S06]  /*111b0*/  BAR.SYNC.DEFER_BLOCKING 0x5, 0x180 ;  /* 0x0146000000007b1d */ /* 0x000fec0000010000 */
[----:B------:R-:W-:-:S02]  /*111c0*/  UMOV UR4, 0x400 ;  /* 0x0000040000047882 */ /* 0x000fc40000000000 */
[----:B0-----:R-:W-:-:S06]  /*111d0*/  ULEA UR4, UR5, UR4, 0x18 ;  /* 0x0000000405047291 */ /* 0x001fcc000f8ec03f */
[----:B------:R-:W-:-:S05]  /*111e0*/  IMAD.U32 R19, RZ, RZ, UR4 ;  /* 0x00000004ff137e24 */ /* 0x000fca000f8e00ff */
[----:B------:R-:W0:Y:S04]  /*111f0*/  LDS.128 R4, [R19+0x388d0] ;  /* 0x0388d00013047984 */ /* 0x000e280000000c00 */
[----:B0-----:R0:W-:Y:S01]  /*11200*/  STL.64 [R1+0x20], R4 ;  /* 0x0000200401007387 */ /* 0x0011e20000100a00 */
[----:B------:R-:W-:Y:S02]  /*11210*/  IMAD.MOV.U32 R2, RZ, RZ, R6 ;  /* 0x000000ffff027224 */ /* 0x000fe400078e0006 */
[----:B------:R-:W-:-:S03]  /*11220*/  IMAD.MOV.U32 R0, RZ, RZ, R7 ;  /* 0x000000ffff007224 */ /* 0x000fc600078e0007 */
[----:B------:R-:W-:Y:S02]  /*11230*/  R2UR UR36, R2 ;  /* 0x00000000022472ca */ /* 0x000fe400000e0000 */
[----:B------:R-:W-:Y:S01]  /*11240*/  R2UR UR45, R0 ;  /* 0x00000000002d72ca */ /* 0x000fe200000e0000 */
[----:B------:R-:W-:Y:S06]  /*11250*/  BAR.ARV 0x4, 0x180 ;  /* 0x0106000000007b1d */ /* 0x000fec0000002000 */
[----:B------:R-:W-:Y:S08]  /*11260*/  BRA `(.L_x_264) ;  /* 0x0000000800387947 */ /* 0x000ff00003800000 */
.L_x_263:
[----:B------:R-:W0:Y:S01]  /*11270*/  S2R R2, SR_TID.X ;  /* 0x0000000000027919 */ /* 0x000e220000002100 */
[----:B------:R-:W-:Y:S01]  /*11280*/  ULDC UR4, c[0x0][0xc3c] ;  /* 0x00030f0000047ab9 */ /* 0x000fe20000000800 */
[----:B------:R-:W2:Y:S01]  /*11290*/  LDL.LU R0, [R1+0x20] ;  /* 0x0000200001007983 */ /* 0x000ea20000300800 */
[----:B0-----:R-:W-:-:S04]  /*112a0*/  LOP3.LUT R10, R2, 0x1f, RZ, 0xc0, !PT ;  /* 0x0000001f020a7812 */ /* 0x001fc800078ec0ff */
[C---:B------:R-:W-:Y:S01]  /*112b0*/  ISETP.NE.AND P0, PT, R10.reuse, 0x1f, PT ;  /* 0x0000001f0a00780c */ /* 0x040fe20003f05270 */
[----:B------:R-:W-:-:S05]  /*112c0*/  VIADD R5, R10, UR45 ;  /* 0x0000002d0a057c36 */ /* 0x000fca0008000000 */
[----:B------:R-:W-:Y:S01]  /*112d0*/  ISETP.GE.OR P1, PT, R5, UR4, !P0 ;  /* 0x0000000405007c0c */ /* 0x000fe2000c726670 */
[----:B------:R-:W-:-:S12]  /*112e0*/  ULDC UR4, c[0x0][0xc3c] ;  /* 0x00030f0000047ab9 */ /* 0x000fd80000000800 */
[----:B------:R-:W0:Y:S02]  /*112f0*/  @!P1 LDC.64 R2, c[0x0][0xc80] ;  /* 0x00032000ff029b82 */ /* 0x000e240000000a00 */
[----:B0-----:R-:W-:-:S04]  /*11300*/  @!P1 IMAD.WIDE R2, R5, 0x4, R2 ;  /* 0x0000000405029825 */ /* 0x001fc800078e0202 */
[----:B------:R-:W-:-:S06]  /*11310*/  IMAD.MOV.U32 R5, RZ, RZ, RZ ;  /* 0x000000ffff057224 */ /* 0x000fcc00078e00ff */
[----:B------:R-:W3:Y:S01]  /*11320*/  @!P1 LDG.E R5, desc[UR46][R2.64] ;  /* 0x0000002e02059981 */ /* 0x000ee2000c1e1900 */
[C---:B------:R-:W-:Y:S02]  /*11330*/  ISETP.NE.AND P1, PT, R10.reuse, RZ, PT ;  /* 0x000000ff0a00720c */ /* 0x040fe40003f25270 */
[C---:B------:R-:W-:Y:S02]  /*11340*/  ISETP.GE.U32.AND P2, PT, R10.reuse, 0x2, PT ;  /* 0x000000020a00780c */ /* 0x040fe40003f46070 */
[C---:B------:R-:W-:Y:S02]  /*11350*/  ISETP.GE.U32.AND P3, PT, R10.reuse, 0x4, PT ;  /* 0x000000040a00780c */ /* 0x040fe40003f66070 */
[C---:B------:R-:W-:Y:S02]  /*11360*/  ISETP.GE.U32.AND P4, PT, R10.reuse, 0x8, PT ;  /* 0x000000080a00780c */ /* 0x040fe40003f86070 */
[----:B------:R-:W-:Y:S01]  /*11370*/  ISETP.GE.U32.AND P5, PT, R10, 0x10, PT ;  /* 0x000000100a00780c */ /* 0x000fe20003fa6070 */
[----:B--2---:R-:W-:-:S02]  /*11380*/  IMAD.MOV.U32 R9, RZ, RZ, R0 ;  /* 0x000000ffff097224 */ /* 0x004fc400078e0000 */
[----:B---3--:R-:W0:Y:S02]  /*11390*/  SHFL.UP PT, R0, R5, 0x1, RZ ;  /* 0x0420000005007989 */ /* 0x008e2400000e00ff */
        /* <DEDUP_REMOVED lines=11> */
[----:B------:R-:W0:Y:S04]  /*11450*/  SHFL.UP PT, R0, R8, 0x10, RZ ;  /* 0x0600000008007989 */ /* 0x000e2800000e00ff */
[----:B------:R-:W-:Y:S01]  /*11460*/  SHFL.IDX PT, R4, R9, 0x1, 0x1f ;  /* 0x00201f0009047f89 */ /* 0x000fe200000e0000 */
[----:B0-----:R-:W-:-:S05]  /*11470*/  SEL R3, R0, RZ, P5 ;  /* 0x000000ff00037207 */ /* 0x001fca0002800000 */
[----:B------:R-:W-:Y:S02]  /*11480*/  IMAD.IADD R2, R8, 0x1, R3 ;  /* 0x0000000108027824 */ /* 0x000fe400078e0203 */
[----:B------:R-:W0:Y:S03]  /*11490*/  LDC R3, c[0x0][0xc38] ;  /* 0x00030e00ff037b82 */ /* 0x000e260000000800 */
[----:B------:R-:W0:Y:S04]  /*114a0*/  SHFL.IDX PT, R6, R2, 0x1f, 0x1f ;  /* 0x03e01f0002067f89 */ /* 0x000e2800000e0000 */
[----:B------:R-:W2:Y:S01]  /*114b0*/  SHFL.IDX PT, R0, R9, RZ, 0x1f ;  /* 0x00001fff09007589 */ /* 0x000ea200000e0000 */
[----:B0-----:R-:W-:-:S04]  /*114c0*/  IMAD R6, R6, R3, RZ ;  /* 0x0000000306067224 */ /* 0x001fc800078e02ff */
[----:B------:R-:W-:-:S05]  /*114d0*/  IMAD.IADD R4, R4, 0x1, R6 ;  /* 0x0000000104047824 */ /* 0x000fca00078e0206 */
[----:B--2---:R-:W-:-:S13]  /*114e0*/  ISETP.GT.AND P6, PT, R4, R0, PT ;  /* 0x000000000400720c */ /* 0x004fda0003fc4270 */
[----:B------:R-:W-:Y:S05]  /*114f0*/  @P6 BRA `(.L_x_265) ;  /* 0x0000000000906947 */ /* 0x000fea0003800000 */
.L_x_269:
[----:B------:R-:W-:-:S04]  /*11500*/  UIADD3 UR45, UR45, 0x1f, URZ ;  /* 0x0000001f2d2d7890 */ /* 0x000fc8000fffe03f */
[----:B------:R-:W-:-:S06]  /*11510*/  UISETP.GE.AND UP0, UPT, UR45, UR4, UPT ;  /* 0x000000042d00728c */ /* 0x000fcc000bf06270 */
[----:B------:R-:W-:-:S13]  /*11520*/  PLOP3.LUT P6, PT, PT, PT, UP0, 0x40, 0x0 ;  /* 0x000000000000781c */ /* 0x000fda0003fce808 */
[----:B------:R-:W-:Y:S05]  /*11530*/  @!P6 BRA `(.L_x_266) ;  /* 0x000000040038e947 */ /* 0x000fea0003800000 */
[----:B------:R-:W0:Y:S01]  /*11540*/  S2R R2, SR_TID.X ;  /* 0x0000000000027919 */ /* 0x000e220000002100 */
[----:B------:R-:W-:Y:S01]  /*11550*/  BSSY B0, `(.L_x_267) ;  /* 0x0000009000007945 */ /* 0x000fe20003800000 */
[----:B------:R-:W-:Y:S01]  /*11560*/  IMAD.MOV.U32 R5, RZ, RZ, RZ ;  /* 0x000000ffff057224 */ /* 0x000fe200078e00ff */
[----:B0-----:R-:W-:-:S05]  /*11570*/  LOP3.LUT R2, R2, 0x1f, RZ, 0xc0, !PT ;  /* 0x0000001f02027812 */ /* 0x001fca00078ec0ff */
[----:B------:R-:W-:-:S05]  /*11580*/  VIADD R6, R2, UR45 ;  /* 0x0000002d02067c36 */ /* 0x000fca0008000000 */
[----:B------:R-:W-:-:S13]  /*11590*/  ISETP.GE.OR P6, PT, R6, UR4, !P0 ;  /* 0x0000000406007c0c */ /* 0x000fda000c7c6670 */
[----:B------:R-:W-:Y:S05]  /*115a0*/  @P6 BRA `(.L_x_268) ;  /* 0x00000000000c6947 */ /* 0x000fea0003800000 */
[----:B------:R-:W0:Y:S02]  /*115b0*/  LDC.64 R2, c[0x0][0xc80] ;  /* 0x00032000ff027b82 */ /* 0x000e240000000a00 */
[----:B0-----:R-:W-:-:S05]  /*115c0*/  IMAD.WIDE R2, R6, 0x4, R2 ;  /* 0x0000000406027825 */ /* 0x001fca00078e0202 */
[----:B------:R0:W5:Y:S02]  /*115d0*/  LDG.E R5, desc[UR46][R2.64] ;  /* 0x0000002e02057981 */ /* 0x000164000c1e1900 */
.L_x_268:
[----:B------:R-:W-:Y:S05]  /*115e0*/  BSYNC B0 ;  /* 0x0000000000007941 */ /* 0x000fea0003800000 */
.L_x_267:
        /* <DEDUP_REMOVED lines=21> */
.L_x_265:
[----:B------:R-:W-:-:S04]  /*11740*/  IMAD.IADD R6, R4, 0x1, -R6 ;  /* 0x0000000104067824 */ /* 0x000fc800078e0a06 */
[----:B------:R-:W-:-:S05]  /*11750*/  IMAD R4, R2, R3, R6 ;  /* 0x0000000302047224 */ /* 0x000fca00078e0206 */
[----:B------:R-:W-:-:S13]  /*11760*/  ISETP.GT.AND P0, PT, R4, R0, PT ;  /* 0x000000000400720c */ /* 0x000fda0003f04270 */
[----:B------:R-:W-:Y:S02]  /*11770*/  VOTEU.ANY UR5, UPT, !P0 ;  /* 0x0000000000057886 */ /* 0x000fe400040e0100 */
[----:B------:R-:W-:Y:S02]  /*11780*/  UPOPC UR4, UR5 ;  /* 0x00000005000472bf */ /* 0x000fe40008000000 */
[----:B------:R-:W-:-:S04]  /*11790*/  ISETP.NE.AND P0, PT, RZ, UR5, PT ;  /* 0x00000005ff007c0c */ /* 0x000fc8000bf05270 */
[----:B------:R-:W-:-:S06]  /*117a0*/  IMAD.U32 R4, RZ, RZ, UR4 ;  /* 0x00000004ff047e24 */ /* 0x000fcc000f8e00ff */
[----:B------:R0:W2:Y:S02]  /*117b0*/  SHFL.IDX PT, R4, R5, R4, 0x1f ;  /* 0x00001f0405047589 */ /* 0x0000a400000e0000 */
[----:B0-----:R-:W-:Y:S01]  /*117c0*/  IMAD.MOV.U32 R5, RZ, RZ, RZ ;  /* 0x000000ffff057224 */ /* 0x001fe200078e00ff */
[----:B------:R-:W-:Y:S06]  /*117d0*/  @!P0 BRA `(.L_x_270) ;  /* 0x00000000000c8947 */ /* 0x000fec0003800000 */
[----:B------:R-:W-:-:S06]  /*117e0*/  UIADD3 UR5, UR4, -0x1, URZ ;  /* 0xffffffff04057890 */ /* 0x000fcc000fffe03f */
[----:B------:R-:W-:-:S06]  /*117f0*/  IMAD.U32 R5, RZ, RZ, UR5 ;  /* 0x00000005ff057e24 */ /* 0x000fcc000f8e00ff */
[----:B------:R0:W3:Y:S02]  /*11800*/  SHFL.IDX PT, R5, R2, R5, 0x1f ;  /* 0x00001f0502057589 */ /* 0x0000e400000e0000 */
.L_x_270:
[----:B---3--:R-:W-:Y:S01]  /*11810*/  IMAD R7, R5, R3, R6 ;  /* 0x0000000305077224 */ /* 0x008fe200078e0206 */
[----:B--2---:R-:W-:Y:S01]  /*11820*/  IABS R5, R4 ;  /* 0x0000000400057213 */ /* 0x004fe20000000000 */
[----:B------:R-:W-:Y:S02]  /*11830*/  UIADD3 UR45, UR4, UR45, URZ ;  /* 0x0000002d042d7290 */ /* 0x000fe4000fffe03f */
[----:B------:R-:W-:Y:S01]  /*11840*/  IMAD.IADD R0, R0, 0x1, -R7 ;  /* 0x0000000100007824 */ /* 0x000fe200078e0a07 */
[----:B0-----:R-:W0:Y:S01]  /*11850*/  I2F.RP R2, R5 ;  /* 0x0000000500027306 */ /* 0x001e220000209400 */
[----:B------:R2:W-:Y:S07]  /*11860*/  STL [R1+0x20], R7 ;  /* 0x0000200701007387 */ /* 0x0005ee0000100800 */
[----:B0-----:R-:W0:Y:S02]  /*11870*/  MUFU.RCP R2, R2 ;  /* 0x0000000200027308 */ /* 0x001e240000001000 */
[----:B0-----:R-:W-:-:S06]  /*11880*/  VIADD R2, R2, 0xffffffe ;  /* 0x0ffffffe02027836 */ /* 0x001fcc0000000000 */
[----:B------:R-:W0:Y:S02]  /*11890*/  F2I.FTZ.U32.TRUNC.NTZ R3, R2 ;  /* 0x0000000200037305 */ /* 0x000e24000021f000 */
[----:B0-----:R-:W-:-:S04]  /*118a0*/  IMAD.MOV R2, RZ, RZ, -R3 ;  /* 0x000000ffff027224 */ /* 0x001fc800078e0a03 */
[----:B------:R-:W-:Y:S02]  /*118b0*/  IMAD R6, R2, R5, RZ ;  /* 0x0000000502067224 */ /* 0x000fe400078e02ff */
[----:B------:R-:W-:-:S04]  /*118c0*/  IMAD.MOV.U32 R2, RZ, RZ, RZ ;  /* 0x000000ffff027224 */ /* 0x000fc800078e00ff */
[----:B------:R-:W-:Y:S01]  /*118d0*/  IMAD.HI.U32 R2, R3, R6, R2 ;  /* 0x0000000603027227 */ /* 0x000fe200078e0002 */
[----:B------:R-:W-:Y:S02]  /*118e0*/  IABS R6, R4 ;  /* 0x0000000400067213 */ /* 0x000fe40000000000 */
[----:B------:R-:W-:-:S03]  /*118f0*/  IABS R3, R0 ;  /* 0x0000000000037213 */ /* 0x000fc60000000000 */
[----:B------:R-:W-:Y:S02]  /*11900*/  IMAD.MOV R6, RZ, RZ, -R6 ;  /* 0x000000ffff067224 */ /* 0x000fe400078e0a06 */
[----:B------:R-:W-:-:S04]  /*11910*/  IMAD.HI.U32 R2, R2, R3, RZ ;  /* 0x0000000302027227 */ /* 0x000fc800078e00ff */
[----:B------:R-:W-:-:S05]  /*11920*/  IMAD R3, R2, R6, R3 ;  /* 0x0000000602037224 */ /* 0x000fca00078e0203 */
[----:B------:R-:W-:-:S13]  /*11930*/  ISETP.GT.U32.AND P1, PT, R5, R3, PT ;  /* 0x000000030500720c */ /* 0x000fda0003f24070 */
[----:B------:R-:W-:Y:S02]  /*11940*/  @!P1 IMAD.IADD R3, R3, 0x1, -R5 ;  /* 0x0000000103039824 */ /* 0x000fe400078e0a05 */
[----:B------:R-:W-:Y:S01]  /*11950*/  @!P1 VIADD R2, R2, 0x1 ;  /* 0x0000000102029836 */ /* 0x000fe20000000000 */
[----:B------:R-:W-:Y:S02]  /*11960*/  ISETP.NE.AND P1, PT, R4, RZ, PT ;  /* 0x000000ff0400720c */ /* 0x000fe40003f25270 */
[----:B------:R-:W-:Y:S02]  /*11970*/  ISETP.GE.U32.AND P0, PT, R3, R5, PT ;  /* 0x000000050300720c */ /* 0x000fe40003f06070 */
[----:B------:R-:W-:-:S04]  /*11980*/  LOP3.LUT R3, R0, R4, RZ, 0x3c, !PT ;  /* 0x0000000400037212 */ /* 0x000fc800078e3cff */
[----:B------:R-:W-:-:S07]  /*11990*/  ISETP.GE.AND P2, PT, R3, RZ, PT ;  /* 0x000000ff0300720c */ /* 0x000fce0003f46270 */
[----:B------:R-:W-:-:S06]  /*119a0*/  @P0 VIADD R2, R2, 0x1 ;  /* 0x0000000102020836 */ /* 0x000fcc0000000000 */
[----:B------:R-:W-:Y:S01]  /*119b0*/  @!P2 IMAD.MOV R2, RZ, RZ, -R2 ;  /* 0x000000ffff02a224 */ /* 0x000fe200078e0a02 */
[----:B------:R-:W-:-:S04]  /*119c0*/  @!P1 LOP3.LUT R2, RZ, R4, RZ, 0x33, !PT ;  /* 0x00000004ff029212 */ /* 0x000fc800078e33ff */
[----:B------:R-:W-:Y:S01]  /*119d0*/  R2UR UR36, R2 ;  /* 0x00000000022472ca */ /* 0x000fe200000e0000 */
[----:B------:R-:W-:-:S04]  /*119e0*/  IMAD.MOV R3, RZ, RZ, -R2 ;  /* 0x000000ffff037224 */ /* 0x000fc800078e0a02 */
[----:B------:R-:W-:-:S05]  /*119f0*/  IMAD R0, R4, R3, R0 ;  /* 0x0000000304007224 */ /* 0x000fca00078e0200 */
[----:B------:R2:W-:Y:S01]  /*11a00*/  STL [R1+0x24], R0 ;  /* 0x0000240001007387 */ /* 0x0005e20000100800 */
[----:B------:R-:W-:Y:S05]  /*11a10*/  BRA `(.L_x_271) ;  /* 0x0000000000107947 */ /* 0x000fea0003800000 */
.L_x_266:
[----:B------:R0:W-:Y:S01]  /*11a20*/  STL [R1+0x20], R0 ;  /* 0x0000200001007387 */ /* 0x0001e20000100800 */
[----:B------:R-:W-:Y:S01]  /*11a30*/  ULDC UR45, c[0x0][0xc3c] ;  /* 0x00030f00002d7ab9 */ /* 0x000fe20000000800 */
[----:B------:R-:W-:Y:S02]  /*11a40*/  UMOV UR36, URZ ;  /* 0x0000003f00247c82 */ /* 0x000fe40008000000 */
[----:B------:R0:W-:Y:S03]  /*11a50*/  STL [R1+0x24], RZ ;  /* 0x000024ff01007387 */ /* 0x0001e60000100800 */
.L_x_271:
[----:B------:R-:W3:Y:S04]  /*11a60*/  LDL R3, [R1+0x20] ;  /* 0x0000200001037983 */ /* 0x000ee80000100800 */
[----:B------:R-:W4:Y:S01]  /*11a70*/  LDL R2, [R1+0x24] ;  /* 0x0000240001027983 */ /* 0x000f220000100800 */
[----:B------:R-:W-:Y:S02]  /*11a80*/  IMAD.U32 R6, RZ, RZ, UR36 ;  /* 0x00000024ff067e24 */ /* 0x000fe4000f8e00ff */
[----:B--2---:R-:W-:Y:S01]  /*11a90*/  IMAD.U32 R7, RZ, RZ, UR45 ;  /* 0x0000002dff077e24 */ /* 0x004fe2000f8e00ff */
[----:B0-----:R-:W0:Y:S02]  /*11aa0*/  S2R R0, SR_TID.X ;  /* 0x0000000000007919 */ /* 0x001e240000002100 */
[----:B0-----:R-:W-:Y:S01]  /*11ab0*/  LOP3.LUT R0, R0, 0x1f, RZ, 0xc0, !PT ;  /* 0x0000001f00007812 */ /* 0x001fe200078ec0ff */
[----:B------:R-:W-:Y:S03]  /*11ac0*/  BAR.SYNC.DEFER_BLOCKING 0x4, 0x180 ;  /* 0x0106000000007b1d */ /* 0x000fe60000010000 */
[----:B------:R-:W-:-:S13]  /*11ad0*/  ISETP.NE.AND P0, PT, R0, RZ, PT ;  /* 0x000000ff0000720c */ /* 0x000fda0003f05270 */
[----:B------:R-:W-:Y:S01]  /*11ae0*/  @!P0 MOV R0, 0x400 ;  /* 0x0000040000008802 */ /* 0x000fe20000000f00 */
[----:B---3--:R-:W-:Y:S02]  /*11af0*/  IMAD.MOV.U32 R4, RZ, RZ, R3 ;  /* 0x000000ffff047224 */ /* 0x008fe400078e0003 */
[----:B------:R-:W0:Y:S01]  /*11b00*/  @!P0 S2R R3, SR_CgaCtaId ;  /* 0x0000000000038919 */ /* 0x000e220000008800 */
[----:B----4-:R-:W-:Y:S01]  /*11b10*/  IMAD.MOV.U32 R5, RZ, RZ, R2 ;  /* 0x000000ffff057224 */ /* 0x010fe200078e0002 */
[----:B0-----:R-:W-:-:S05]  /*11b20*/  @!P0 LEA R19, R3, R0, 0x18 ;  /* 0x0000000003138211 */ /* 0x001fca00078ec0ff */
[----:B------:R2:W-:Y:S01]  /*11b30*/  @!P0 STS.128 [R19+0x388d0], R4 ;  /* 0x0388d00413008388 */ /* 0x0005e20000000c00 */
[----:B------:R-:W-:Y:S06]  /*11b40*/  BAR.ARV 0x5, 0x180 ;  /* 0x0146000000007b1d */ /* 0x000fec0000002000 */
.L_x_264:
[----:B------:R-:W-:Y:S02]  /*11b50*/  ULDC UR4, c[0x0][0xc3c] ;  /* 0x00030f0000047ab9 */ /* 0x000fe40000000800 */
[----:B------:R-:W-:-:S06]  /*11b60*/  UISETP.GE.AND UP0, UPT, UR45, UR4, UPT ;  /* 0x000000042d00728c */ /* 0x000fcc000bf06270 */
[----:B------:R-:W-:-:S13]  /*11b70*/  PLOP3.LUT P0, PT, PT, PT, UP0, 0x80, 0x0 ;  /* 0x000000000000781c */ /* 0x000fda0003f0f008 */
[----:B------:R-:W-:Y:S05]  /*11b80*/  @!P0 BRA `(.L_x_272) ;  /* 0xffffffb400ac8947 */ /* 0x000fea000383ffff */
.L_x_201:
[----:B------:R-:W3:Y:S01]  /*11b90*/  LDL.LU R0, [R1+0x30] ;  /* 0x0000300001007983 */ /* 0x000ee20000300800 */
[----:B------:R-:W-:Y:S01]  /*11ba0*/  BSSY B0, `(.L_x_273) ;  /* 0x000000b000007945 */ /* 0x000fe20003800000 */
[----:B012---:R-:W0:Y:S01]  /*11bb0*/  S2R R5, SR_CgaCtaId ;  /* 0x0000000000057919 */ /* 0x007e220000008800 */
[----:B---3--:R-:W-:-:S05]  /*11bc0*/  VIADD R0, R0, 0x1 ;  /* 0x0000000100007836 */ /* 0x008fca0000000000 */
[----:B------:R-:W-:-:S04]  /*11bd0*/  LEA.HI R2, R0, R0, RZ, 0x1 ;  /* 0x0000000000027211 */ /* 0x000fc800078f08ff */
[----:B------:R-:W-:-:S05]  /*11be0*/  LOP3.LUT R3, R2, 0xfffffffe, RZ, 0xc0, !PT ;  /* 0xfffffffe02037812 */ /* 0x000fca00078ec0ff */
[----:B------:R-:W-:Y:S01]  /*11bf0*/  IMAD.IADD R3, R0, 0x1, -R3 ;  /* 0x0000000100037824 */ /* 0x000fe200078e0a03 */
[----:B------:R-:W-:-:S04]  /*11c00*/  MOV R0, 0x400 ;  /* 0x0000040000007802 */ /* 0x000fc80000000f00 */
[----:B0-----:R-:W-:Y:S02]  /*11c10*/  LEA R0, R5, R0, 0x18 ;  /* 0x0000000005007211 */ /* 0x001fe400078ec0ff */
[----:B------:R-:W-:-:S04]  /*11c20*/  SHF.L.U32 R3, R3, 0x1f, RZ ;  /* 0x0000001f03037819 */ /* 0x000fc800000006ff */
[----:B------:R-:W0:Y:S02]  /*11c30*/  SYNCS.PHASECHK.TRANS64.TRYWAIT P0, [R0+URZ+0x38820], R3 ;  /* 0x03882003000075a7 */ /* 0x000e24000800017f */
[----:B0-----:R-:W-:Y:S05]  /*11c40*/  @!P0 BRA `(.L_x_274) ;  /* 0x0000001000d48947 */ /* 0x001fea0003800000 */
.L_x_321:
[----:B------:R-:W-:Y:S05]  /*11c50*/  BSYNC B0 ;  /* 0x0000000000007941 */ /* 0x000fea0003800000 */
.L_x_273:
[----:B------:R-:W-:-:S03]  /*11c60*/  UMOV UR4, 0xffffffff ;  /* 0xffffffff00047882 */ /* 0x000fc60000000000 */
[----:B------:R-:W-:Y:S05]  /*11c70*/  BRA.DIV UR4, `(.L_x_275) ;  /* 0x0000001204dc7947 */ /* 0x000fea000b800000 */
[----:B------:R-:W1:Y:S02]  /*11c80*/  S2R R2, SR_TID.X ;  /* 0x0000000000027919 */ /* 0x000e640000002100 */
[----:B-1----:R-:W-:-:S04]  /*11c90*/  SHF.R.U32.HI R2, RZ, 0x5, R2 ;  /* 0x00000005ff027819 */ /* 0x002fc80000011602 */
[----:B------:R-:W-:-:S05]  /*11ca0*/  LOP3.LUT R2, R2, 0x3, RZ, 0xc0, !PT ;  /* 0x0000000302027812 */ /* 0x000fca00078ec0ff */
[----:B------:R1:W2:Y:S02]  /*11cb0*/  SHFL.IDX PT, R14, R2, RZ, 0x1f ;  /* 0x00001fff020e7589 */ /* 0x0002a400000e0000 */
.L_x_324:
[----:B--2---:R-:W-:Y:S01]  /*11cc0*/  ISETP.NE.AND P0, PT, R14, RZ, PT ;  /* 0x000000ff0e00720c */ /* 0x004fe20003f05270 */
[----:B------:R-:W-:-:S12]  /*11cd0*/  BSSY B0, `(.L_x_276) ;  /* 0x000002e000007945 */ /* 0x000fd80003800000 */
[----:B------:R-:W-:Y:S05]  /*11ce0*/  @P0 BRA `(.L_x_277) ;  /* 0x0000000000b00947 */ /* 0x000fea0003800000 */
[----:B------:R-:W-:-:S03]  /*11cf0*/  UMOV UR4, 0xffffffff ;  /* 0xffffffff00047882 */ /* 0x000fc60000000000 */
[----:B------:R-:W-:Y:S05]  /*11d00*/  BRA.DIV UR4, `(.L_x_278) ;  /* 0x0000001204ec7947 */ /* 0x000fea000b800000 */
[----:B------:R-:W-:-:S13]  /*11d10*/  ELECT P6, URZ, PT ;  /* 0x00000000003f782f */ /* 0x000fda00038c0000 */
.L_x_327:
[----:B------:R-:W-:Y:S05]  /*11d20*/  @!P6 BRA `(.L_x_277) ;  /* 0x0000000000a0e947 */ /* 0x000fea0003800000 */
[----:B------:R-:W-:-:S06]  /*11d30*/  ULOP3.LUT UR4, UR38, 0x2, URZ, 0xfc, !UPT ;  /* 0x0000000226047892 */ /* 0x000fcc000f8efc3f */
[----:B-1----:R-:W-:-:S05]  /*11d40*/  IMAD.U32 R2, RZ, RZ, UR4 ;  /* 0x00000004ff027e24 */ /* 0x002fca000f8e00ff */
[----:B------:R-:W-:-:S13]  /*11d50*/  ISETP.NE.AND P0, PT, R2, 0x3, PT ;  /* 0x000000030200780c */ /* 0x000fda0003f05270 */
[----:B------:R-:W-:Y:S05]  /*11d60*/  @!P0 BRA `(.L_x_279) ;  /* 0x0000000000048947 */ /* 0x000fea0003800000 */
[----:B------:R-:W-:Y:S01]  /*11d70*/  BPT.TRAP 0x1 ;  /* 0x000000040000795c */ /* 0x000fe20000300000 */
.L_x_279:
[----:B0-----:R-:W2:Y:S04]  /*11d80*/  LDL R3, [R1] ;  /* 0x0000000001037983 */ /* 0x001ea80000100800 */
[----:B------:R-:W3:Y:S01]  /*11d90*/  LDL.LU R7, [R1+0x4] ;  /* 0x0000040001077983 */ /* 0x000ee20000300800 */
[----:B------:R-:W-:-:S04]  /*11da0*/  VIADD R2, R0, 0x38840 ;  /* 0x0003884000027836 */ /* 0x000fc80000000000 */
[C---:B--2---:R-:W-:Y:S02]  /*11db0*/  IMAD R6, R3.reuse, 0x8, R2 ;  /* 0x0000000803067824 */ /* 0x044fe400078e0202 */
[----:B------:R-:W-:Y:S01]  /*11dc0*/  VIADD R3, R3, 0x1 ;  /* 0x0000000103037836 */ /* 0x000fe20000000000 */
[----:B---3--:R-:W-:-:S04]  /*11dd0*/  SHF.L.U32 R5, R7, 0x1f, RZ ;  /* 0x0000001f07057819 */ /* 0x008fc800000006ff */
[C---:B------:R-:W-:Y:S01]  /*11de0*/  ISETP.NE.AND P2, PT, R3.reuse, 0x2, PT ;  /* 0x000000020300780c */ /* 0x040fe20003f45270 */
[----:B------:R-:W0:Y:S03]  /*11df0*/  SYNCS.PHASECHK.TRANS64.TRYWAIT P1, [R6+URZ], R5 ;  /* 0x00000005060075a7 */ /* 0x000e26000802017f */
[----:B------:R-:W-:Y:S02]  /*11e00*/  SEL R4, RZ, 0x1, P2 ;  /* 0x00000001ff047807 */ /* 0x000fe40001000000 */
[----:B------:R-:W-:Y:S02]  /*11e10*/  SEL R3, R3, RZ, P2 ;  /* 0x000000ff03037207 */ /* 0x000fe40001000000 */
[----:B------:R-:W-:-:S03]  /*11e20*/  LOP3.LUT R4, R7, R4, RZ, 0x3c, !PT ;  /* 0x0000000407047212 */ /* 0x000fc600078e3cff */
[----:B------:R-:W-:Y:S01]  /*11e30*/  IMAD R7, R3, 0x8, R2 ;  /* 0x0000000803077824 */ /* 0x000fe200078e0202 */
[----:B------:R-:W-:Y:S01]  /*11e40*/  SHF.L.U32 R2, R4, 0x1f, RZ ;  /* 0x0000001f04027819 */ /* 0x000fe200000006ff */
[----:B0-----:R-:W-:Y:S06]  /*11e50*/  @!P1 BRA `(.L_x_280) ;  /* 0x0000001000b89947 */ /* 0x001fec0003800000 */
.L_x_328:
[----:B------:R-:W1:Y:S02]  /*11e60*/  SYNCS.PHASECHK.TRANS64.TRYWAIT P1, [R7+URZ], R2 ;  /* 0x00000002070075a7 */ /* 0x000e64000802017f */
[----:B-1----:R-:W-:Y:S05]  /*11e70*/  @!P1 BRA `(.L_x_281) ;  /* 0x0000001000c49947 */ /* 0x002fea0003800000 */
.L_x_329:
[----:B------:R-:W-:Y:S05]  /*11e80*/  @!P0 BRA `(.L_x_282) ;  /* 0x0000000000048947 */ /* 0x000fea0003800000 */
[----:B------:R-:W-:Y:S01]  /*11e90*/  BPT.TRAP 0x1 ;  /* 0x000000040000795c */ /* 0x000fe20000300000 */
.L_x_282:
[----:B------:R-:W2:Y:S02]  /*11ea0*/  LDL.LU R4, [R1] ;  /* 0x0000000001047983 */ /* 0x000ea40000300800 */
[----:B--2---:R-:W-:-:S04]  /*11eb0*/  IMAD R4, R4, 0x8, R0 ;  /* 0x0000000804047824 */ /* 0x004fc800078e0200 */
[----:B------:R-:W2:Y:S02]  /*11ec0*/  SYNCS.PHASECHK.TRANS64.TRYWAIT P1, [R4+URZ+0x38860], R5 ;  /* 0x03886005040075a7 */ /* 0x000ea4000802017f */
[----:B--2---:R-:W-:Y:S05]  /*11ed0*/  @!P1 BRA `(.L_x_283) ;  /* 0x0000001000c09947 */ /* 0x004fea0003800000 */
.L_x_330:
[----:B------:R-:W-:Y:S05]  /*11ee0*/  @!P0 BRA `(.L_x_284) ;  /* 0x0000000000048947 */ /* 0x000fea0003800000 */
[----:B------:R-:W-:Y:S01]  /*11ef0*/  BPT.TRAP 0x1 ;  /* 0x000000040000795c */ /* 0x000fe20000300000 */
.L_x_284:
[----:B------:R-:W-:-:S04]  /*11f00*/  IMAD R3, R3, 0x8, R0 ;  /* 0x0000000803037824 */ /* 0x000fc800078e0200 */
[----:B------:R-:W3:Y:S02]  /*11f10*/  SYNCS.PHASECHK.TRANS64.TRYWAIT P1, [R3+URZ+0x38860], R2 ;  /* 0x03886002030075a7 */ /* 0x000ee4000802017f */
[----:B---3--:R-:W-:Y:S05]  /*11f20*/  @!P1 BRA `(.L_x_285) ;  /* 0x0000001000c09947 */ /* 0x008fea0003800000 */
.L_x_331:
[----:B------:R-:W-:Y:S05]  /*11f30*/  @!P0 BRA `(.L_x_286) ;  /* 0x0000000000048947 */ /* 0x000fea0003800000 */
[----:B------:R-:W-:Y:S01]  /*11f40*/  BPT.TRAP 0x1 ;  /* 0x000000040000795c */ /* 0x000fe20000300000 */
.L_x_286:
[----:B------:R-:W4:Y:S02]  /*11f50*/  SYNCS.PHASECHK.TRANS64.TRYWAIT P0, [R4+URZ+0x38880], R5 ;  /* 0x03888005040075a7 */ /* 0x000f24000800017f */
[----:B----4-:R-:W-:Y:S05]  /*11f60*/  @!P0 BRA `(.L_x_287) ;  /* 0x0000001000c48947 */ /* 0x010fea0003800000 */
.L_x_288:
[----:B------:R0:W0:Y:S02]  /*11f70*/  SYNCS.PHASECHK.TRANS64.TRYWAIT P0, [R3+URZ+0x38880], R2 ;  /* 0x03888002030075a7 */ /* 0x000024000800017f */
[----:B0-----:R-:W-:Y:S05]  /*11f80*/  @!P0 NANOSLEEP.SYNCS 0x989680 ;  /* 0x009896800000895d */ /* 0x001fea0003900000 */
[----:B------:R-:W0:Y:S02]  /*11f90*/  @!P0 SYNCS.PHASECHK.TRANS64 P0, [R3+URZ+0x38880], R2 ;  /* 0x03888002030085a7 */ /* 0x000e24000800007f */
[----:B0-----:R-:W-:Y:S05]  /*11fa0*/  @!P0 BRA `(.L_x_288) ;  /* 0xfffffffc00f08947 */ /* 0x001fea000383ffff */
.L_x_277:
[----:B------:R-:W-:Y:S05]  /*11fb0*/  BSYNC B0 ;  /* 0x0000000000007941 */ /* 0x000fea0003800000 */
.L_x_276:
[----:B------:R-:W-:Y:S05]  /*11fc0*/  EXIT ;  /* 0x000000000000794d */ /* 0x000fea0003800000 */
.L_x_151:
[----:B0-----:R0:W1:Y:S02]  /*11fd0*/  SYNCS.PHASECHK.TRANS64.TRYWAIT P1, [R2+URZ+0x38800], R11 ;  /* 0x0388000b020075a7 */ /* 0x001064000802017f */
[----:B-1----:R-:W-:Y:S05]  /*11fe0*/  @!P1 NANOSLEEP.SYNCS 0x989680 ;  /* 0x009896800000995d */ /* 0x002fea0003900000 */
[----:B------:R-:W1:Y:S02]  /*11ff0*/  @!P1 SYNCS.PHASECHK.TRANS64 P1, [R2+URZ+0x38800], R11 ;  /* 0x0388000b020095a7 */ /* 0x000e64000802007f */
[----:B-1----:R-:W-:Y:S05]  /*12000*/  @!P1 BRA `(.L_x_151) ;  /* 0xfffffffc00f09947 */ /* 0x002fea000383ffff */
[----:B------:R-:W-:Y:S05]  /*12010*/  BRA `(.L_x_289) ;  /* 0xfffffef800f07947 */ /* 0x000fea000383ffff */
.L_x_155:
[----:B--2---:R2:W3:Y:S02]  /*12020*/  SYNCS.PHASECHK.TRANS64.TRYWAIT P1, [R4+URZ+0x38830], R5 ;  /* 0x03883005040075a7 */ /* 0x0044e4000802017f */
[----:B---3--:R-:W-:Y:S05]  /*12030*/  @!P1 NANOSLEEP.SYNCS 0x989680 ;  /* 0x009896800000995d */ /* 0x008fea0003900000 */
[----:B------:R-:W3:Y:S02]  /*12040*/  @!P1 SYNCS.PHASECHK.TRANS64 P1, [R4+URZ+0x38830], R5 ;  /* 0x03883005040095a7 */ /* 0x000ee4000802007f */
[----:B---3--:R-:W-:Y:S05]  /*12050*/  @!P1 BRA `(.L_x_155) ;  /* 0xfffffffc00f09947 */ /* 0x008fea000383ffff */
[----:B------:R-:W-:Y:S05]  /*12060*/  BRA `(.L_x_154) ;  /* 0xfffffefc00187947 */ /* 0x000fea000383ffff */
.L_x_160:
[----:B-1----:R-:W-:-:S04]  /*12070*/  IMAD.U32 R3, RZ, RZ, UR6 ;  /* 0x00000006ff037e24 */ /* 0x002fc8000f8e00ff */
[----:B------:R1:W2:Y:S03]  /*12080*/  SYNCS.PHASECHK.TRANS64.TRYWAIT P1, [R3+URZ+0x38830], R2 ;  /* 0x03883002030075a7 */ /* 0x0002a6000802017f */
[----:B--2---:R-:W-:Y:S05]  /*12090*/  @!P1 NANOSLEEP.SYNCS 0x989680 ;  /* 0x009896800000995d */ /* 0x004fea0003900000 */
[----:B------:R-:W2:Y:S02]  /*120a0*/  @!P1 SYNCS.PHASECHK.TRANS64 P1, [R3+URZ+0x38830], R2 ;  /* 0x03883002030095a7 */ /* 0x000ea4000802007f */
[----:B--2---:R-:W-:Y:S05]  /*120b0*/  @!P1 BRA `(.L_x_160) ;  /* 0xfffffffc00ec9947 */ /* 0x004fea000383ffff */
[----:B------:R-:W-:Y:S05]  /*120c0*/  BRA `(.L_x_157) ;  /* 0xffffff2c00c47947 */ /* 0x000fea000383ffff */
.L_x_164:
[----:B-1----:R-:W-:-:S04]  /*120d0*/  IMAD.U32 R3, RZ, RZ, UR6 ;  /* 0x00000006ff037e24 */ /* 0x002fc8000f8e00ff */
[----:B------:R1:W2:Y:S03]  /*120e0*/  SYNCS.PHASECHK.TRANS64.TRYWAIT P1, [R3+URZ+0x38850], R2 ;  /* 0x03885002030075a7 */ /* 0x0002a6000802017f */
[----:B--2---:R-:W-:Y:S05]  /*120f0*/  @!P1 NANOSLEEP.SYNCS 0x989680 ;  /* 0x009896800000995d */ /* 0x004fea0003900000 */
[----:B------:R-:W2:Y:S02]  /*12100*/  @!P1 SYNCS.PHASECHK.TRANS64 P1, [R3+URZ+0x38850], R2 ;  /* 0x03885002030095a7 */ /* 0x000ea4000802007f */
[----:B--2---:R-:W-:Y:S05]  /*12110*/  @!P1 BRA `(.L_x_164) ;  /* 0xfffffffc00ec9947 */ /* 0x004fea000383ffff */
[----:B------:R-:W-:Y:S05]  /*12120*/  BRA `(.L_x_161) ;  /* 0xffffff3000a47947 */ /* 0x000fea000383ffff */
.L_x_170:
[----:B-1----:R1:W2:Y:S02]  /*12130*/  SYNCS.PHASECHK.TRANS64.TRYWAIT P1, [R15+URZ+0x38850], R0 ;  /* 0x038850000f0075a7 */ /* 0x0022a4000802017f */
[----:B--2---:R-:W-:Y:S05]  /*12140*/  @!P1 NANOSLEEP.SYNCS 0x989680 ;  /* 0x009896800000995d */ /* 0x004fea0003900000 */
[----:B------:R-:W2:Y:S02]  /*12150*/  @!P1 SYNCS.PHASECHK.TRANS64 P1, [R15+URZ+0x38850], R0 ;  /* 0x038850000f0095a7 */ /* 0x000ea4000802007f */
[----:B--2---:R-:W-:Y:S05]  /*12160*/  @!P1 BRA `(.L_x_170) ;  /* 0xfffffffc00f09947 */ /* 0x004fea000383ffff */
[----:B------:R-:W-:Y:S05]  /*12170*/  BRA `(.L_x_169) ;  /* 0xffffff5800847947 */ /* 0x000fea000383ffff */
.L_x_216:
[----:B------:R-:W-:Y:S02]  /*12180*/  IMAD.MOV.U32 R13, RZ, RZ, R0 ;  /* 0x000000ffff0d7224 */ /* 0x000fe400078e0000 */
[----:B------:R-:W-:Y:S02]  /*12190*/  IMAD.MOV.U32 R12, RZ, RZ, RZ ;  /* 0x000000ffff0c7224 */ /* 0x000fe400078e00ff */
[----:B------:R-:W-:Y:S02]  /*121a0*/  IMAD.MOV.U32 R11, RZ, RZ, 0x1f ;  /* 0x0000001fff0b7424 */ /* 0x000fe400078e00ff */
[----:B------:R-:W-:-:S07]  /*121b0*/  IMAD.MOV.U32 R15, RZ, RZ, -0x1 ;  /* 0xffffffffff0f7424 */ /* 0x000fce00078e00ff */
[----:B-1-3--:R-:W-:Y:S05]  /*121c0*/  WARPSYNC.COLLECTIVE R15, `(.L_x_290) ;  /* 0x000000000f087348 */ /* 0x00afea0003c00000 */
[----:B------:R0:W2:Y:S02]  /*121d0*/  SHFL.IDX P6, R14, R13, R12, R11 ;  /* 0x0000000c0d0e7389 */ /* 0x0000a400000c000b */
[----:B0123--:R-:W-:Y:S01]  /*121e0*/  ENDCOLLECTIVE ;  /* 0x000000000000791b */ /* 0x00ffe20003800000 */
.L_x_290:
[----:B------:R-:W-:Y:S05]  /*121f0*/  BRA `(.L_x_291) ;  /* 0xffffffbc007c7947 */ /* 0x000fea000383ffff */
.L_x_218:
[----:B------:R-:W-:Y:S01]  /*12200*/  BSSY B0, `(.L_x_292) ;  /* 0x0000006000007945 */ /* 0x000fe20003800000 */
[----:B------:R-:W-:-:S07]  /*12210*/  IMAD.MOV.U32 R15, RZ, RZ, -0x1 ;  /* 0xffffffffff0f7424 */ /* 0x000fce00078e00ff */
[----:B-1-3--:R-:W-:Y:S05]  /*12220*/  WARPSYNC.COLLECTIVE R15, `(.L_x_293) ;  /* 0x000000000f0c7348 */ /* 0x00afea0003c00000 */
[----:B------:R-:W-:Y:S02]  /*12230*/  ELECT P6, UR62, PT ;  /* 0x00000000003e782f */ /* 0x000fe400038c0000 */
[----:B------:R-:W-:Y:S01]  /*12240*/  MOV R14, UR62 ;  /* 0x0000003e000e7c02 */ /* 0x000fe20008000f00 */
[----:B-1-3--:R-:W-:Y:S10]  /*12250*/  ENDCOLLECTIVE ;  /* 0x000000000000791b */ /* 0x00aff40003800000 */
.L_x_293:
[----:B------:R-:W-:Y:S05]  /*12260*/  BSYNC B0 ;  /* 0x0000000000007941 */ /* 0x000fea0003800000 */
.L_x_292:
[----:B------:R-:W-:Y:S05]  /*12270*/  BRA `(.L_x_294) ;  /* 0xffffffbc008c7947 */ /* 0x000fea000383ffff */
.L_x_220:
[----:B0-----:R0:W2:Y:S02]  /*12280*/  SYNCS.PHASECHK.TRANS64.TRYWAIT P0, [R4+URZ+0x38880], R3 ;  /* 0x03888003040075a7 */ /* 0x0010a4000800017f */
[----:B--2---:R-:W-:Y:S05]  /*12290*/  @!P0 NANOSLEEP.SYNCS 0x989680 ;  /* 0x009896800000895d */ /* 0x004fea0003900000 */
[----:B------:R-:W2:Y:S02]  /*122a0*/  @!P0 SYNCS.PHASECHK.TRANS64 P0, [R4+URZ+0x38880], R3 ;  /* 0x03888003040085a7 */ /* 0x000ea4000800007f */
[----:B--2---:R-:W-:Y:S05]  /*122b0*/  @!P0 BRA `(.L_x_220) ;  /* 0xfffffffc00f08947 */ /* 0x004fea000383ffff */
[----:B------:R-:W-:Y:S05]  /*122c0*/  BRA `(.L_x_295) ;  /* 0xffffffbc00f07947 */ /* 0x000fea000383ffff */
.L_x_222:
[----:B--2---:R2:W4:Y:S02]  /*122d0*/  SYNCS.PHASECHK.TRANS64.TRYWAIT P0, [R4+URZ+0x38840], R3 ;  /* 0x03884003040075a7 */ /* 0x004524000800017f */
[----:B----4-:R-:W-:Y:S05]  /*122e0*/  @!P0 NANOSLEEP.SYNCS 0x989680 ;  /* 0x009896800000895d */ /* 0x010fea0003900000 */
[----:B------:R-:W4:Y:S02]  /*122f0*/  @!P0 SYNCS.PHASECHK.TRANS64 P0, [R4+URZ+0x38840], R3 ;  /* 0x03884003040085a7 */ /* 0x000f24000800007f */
[----:B----4-:R-:W-:Y:S05]  /*12300*/  @!P0 BRA `(.L_x_222) ;  /* 0xfffffffc00f08947 */ /* 0x010fea000383ffff */
[----:B------:R-:W-:Y:S05]  /*12310*/  BRA `(.L_x_296) ;  /* 0xffffffc0005c7947 */ /* 0x000fea000383ffff */
.L_x_226:
[----:B------:R-:W-:Y:S02]  /*12320*/  IMAD.MOV.U32 R13, RZ, RZ, R2 ;  /* 0x000000ffff0d7224 */ /* 0x000fe400078e0002 */
[----:B------:R-:W-:Y:S02]  /*12330*/  IMAD.MOV.U32 R12, RZ, RZ, RZ ;  /* 0x000000ffff0c7224 */ /* 0x000fe400078e00ff */
[----:B------:R-:W-:Y:S02]  /*12340*/  IMAD.MOV.U32 R11, RZ, RZ, 0x181f ;  /* 0x0000181fff0b7424 */ /* 0x000fe400078e00ff */
[----:B------:R-:W-:Y:S02]  /*12350*/  IMAD.MOV.U32 R15, RZ, RZ, -0x1 ;  /* 0xffffffffff0f7424 */ /* 0x000fe400078e00ff */
[----:B------:R-:W-:Y:S02]  /*12360*/  IMAD R4, R17, R6, RZ ;  /* 0x0000000611047224 */ /* 0x000fe400078e02ff */
[----:B------:R-:W-:-:S07]  /*12370*/  IMAD.IADD R3, R18, 0x1, R5 ;  /* 0x0000000112037824 */ /* 0x000fce00078e0205 */
[----:B-----5:R-:W-:Y:S05]  /*12380*/  WARPSYNC.COLLECTIVE R15, `(.L_x_297) ;  /* 0x000000000f087348 */ /* 0x020fea0003c00000 */
[----:B------:R0:W1:Y:S02]  /*12390*/  SHFL.IDX P6, R14, R13, R12, R11 ;  /* 0x0000000c0d0e7389 */ /* 0x00006400000c000b */
[----:B01---5:R-:W-:Y:S01]  /*123a0*/  ENDCOLLECTIVE ;  /* 0x000000000000791b */ /* 0x023fe20003800000 */
.L_x_297:
[C---:B------:R-:W-:Y:S01]  /*123b0*/  VIADD R5, R3.reuse, 0x10 ;  /* 0x0000001003057836 */ /* 0x040fe20000000000 */
[----:B------:R-:W-:Y:S01]  /*123c0*/  ISETP.GE.AND P2, PT, R3, R4, PT ;  /* 0x000000040300720c */ /* 0x000fe20003f46270 */
[----:B------:R-:W-:Y:S02]  /*123d0*/  IMAD.MOV.U32 R13, RZ, RZ, R0 ;  /* 0x000000ffff0d7224 */ /* 0x000fe400078e0000 */
[----:B------:R-:W-:-:S10]  /*123e0*/  IMAD.MOV.U32 R6, RZ, RZ, R14 ;  /* 0x000000ffff067224 */ /* 0x000fd400078e000e */
[----:B------:R-:W-:Y:S05]  /*123f0*/  WARPSYNC.COLLECTIVE R15, `(.L_x_298) ;  /* 0x000000000f087348 */ /* 0x000fea0003c00000 */
[----:B------:R0:W1:Y:S02]  /*12400*/  SHFL.IDX P6, R14, R13, R12, R11 ;  /* 0x0000000c0d0e7389 */ /* 0x00006400000c000b */
[----:B01----:R-:W-:Y:S01]  /*12410*/  ENDCOLLECTIVE ;  /* 0x000000000000791b */ /* 0x003fe20003800000 */
.L_x_298:
[----:B------:R-:W-:Y:S02]  /*12420*/  IMAD.MOV.U32 R13, RZ, RZ, R2 ;  /* 0x000000ffff0d7224 */ /* 0x000fe400078e0002 */
[----:B------:R-:W-:Y:S02]  /*12430*/  IMAD.MOV.U32 R12, RZ, RZ, 0x1 ;  /* 0x00000001ff0c7424 */ /* 0x000fe400078e00ff */
[----:B------:R-:W-:-:S07]  /*12440*/  IMAD.MOV.U32 R7, RZ, RZ, R14 ;  /* 0x000000ffff077224 */ /* 0x000fce00078e000e */
[----:B------:R-:W-:Y:S05]  /*12450*/  WARPSYNC.COLLECTIVE R15, `(.L_x_299) ;  /* 0x000000000f087348 */ /* 0x000fea0003c00000 */
[----:B------:R0:W1:Y:S02]  /*12460*/  SHFL.IDX P6, R14, R13, R12, R11 ;  /* 0x0000000c0d0e7389 */ /* 0x00006400000c000b */
[----:B01----:R-:W-:Y:S01]  /*12470*/  ENDCOLLECTIVE ;  /* 0x000000000000791b */ /* 0x003fe20003800000 */
.L_x_299:
[----:B------:R-:W-:-:S05]  /*12480*/  @!P2 IADD3 R7, P3, R10, R7, RZ ;  /* 0x000000070a07a210 */ /* 0x000fca0007f7e0ff */
[----:B------:R-:W-:-:S05]  /*12490*/  @!P2 IMAD.X R6, RZ, RZ, R6, P3 ;  /* 0x000000ffff06a224 */ /* 0x000fca00018e0606 */
[----:B------:R-:W-:Y:S01]  /*124a0*/  @!P2 LOP3.LUT R7, R7, R6, RZ, 0x3c, !PT ;  /* 0x000000060707a212 */ /* 0x000fe200078e3cff */
[----:B------:R-:W-:-:S03]  /*124b0*/  IMAD.MOV.U32 R13, RZ, RZ, R0 ;  /* 0x000000ffff0d7224 */ /* 0x000fc600078e0000 */
[----:B------:R-:W-:-:S04]  /*124c0*/  @!P2 LOP3.LUT R6, R7, R6, RZ, 0x3c, !PT ;  /* 0x000000060706a212 */ /* 0x000fc800078e3cff */
[----:B------:R-:W-:Y:S01]  /*124d0*/  @!P2 LOP3.LUT R7, R7, R6, RZ, 0x3c, !PT ;  /* 0x000000060707a212 */ /* 0x000fe200078e3cff */
[----:B------:R-:W-:-:S07]  /*124e0*/  IMAD.MOV.U32 R8, RZ, RZ, R14 ;  /* 0x000000ffff087224 */ /* 0x000fce00078e000e */
[----:B------:R-:W-:Y:S05]  /*124f0*/  WARPSYNC.COLLECTIVE R15, `(.L_x_300) ;  /* 0x000000000f087348 */ /* 0x000fea0003c00000 */
[----:B------:R0:W1:Y:S02]  /*12500*/  SHFL.IDX P6, R14, R13, R12, R11 ;  /* 0x0000000c0d0e7389 */ /* 0x00006400000c000b */
[----:B01----:R-:W-:Y:S01]  /*12510*/  ENDCOLLECTIVE ;  /* 0x000000000000791b */ /* 0x003fe20003800000 */
.L_x_300:
[----:B------:R-:W-:Y:S01]  /*12520*/  @!PT LDS RZ, [RZ] ;  /* 0x00000000fffff984 */ /* 0x000fe20000000800 */
[----:B------:R-:W-:Y:S01]  /*12530*/  @!PT LDS RZ, [RZ] ;  /* 0x00000000fffff984 */ /* 0x000fe20000000800 */
[----:B------:R-:W-:Y:S01]  /*12540*/  @!PT LDS RZ, [RZ] ;  /* 0x00000000fffff984 */ /* 0x000fe20000000800 */
[----:B------:R0:W-:Y:S04]  /*12550*/  @!P2 LDGSTS.E.BYPASS.LTC128B.128 [R9+0x20400], desc[UR46][R6.64], !P0 ;  /* 0x204000000609afae */ /* 0x0001e8000c101d6e */
[----:B------:R0:W-:Y:S01]  /*12560*/  @!P2 LDGSTS.E.BYPASS.LTC128B.128 [R9+0x24400], desc[UR46][R6.64+0x80], !P1 ;  /* 0x244000800609afae */ /* 0x0001e2000c901d6e */
[----:B------:R-:W-:Y:S01]  /*12570*/  ISETP.GE.AND P2, PT, R5, R4, PT ;  /* 0x000000040500720c */ /* 0x000fe20003f46270 */
[----:B------:R-:W-:Y:S02]  /*12580*/  IMAD.MOV.U32 R13, RZ, RZ, R2 ;  /* 0x000000ffff0d7224 */ /* 0x000fe400078e0002 */
[----:B------:R-:W-:Y:S02]  /*12590*/  IMAD.MOV.U32 R12, RZ, RZ, 0x2 ;  /* 0x00000002ff0c7424 */ /* 0x000fe400078e00ff */
[----:B------:R-:W-:-:S08]  /*125a0*/  IMAD.MOV.U32 R5, RZ, RZ, R14 ;  /* 0x000000ffff057224 */ /* 0x000fd000078e000e */
[----:B0-----:R-:W-:Y:S05]  /*125b0*/  WARPSYNC.COLLECTIVE R15, `(.L_x_301) ;  /* 0x000000000f087348 */ /* 0x001fea0003c00000 */
[----:B------:R1:W2:Y:S02]  /*125c0*/  SHFL.IDX P6, R14, R13, R12, R11 ;  /* 0x0000000c0d0e7389 */ /* 0x0002a400000c000b */
[----:B012---:R-:W-:Y:S01]  /*125d0*/  ENDCOLLECTIVE ;  /* 0x000000000000791b */ /* 0x007fe20003800000 */
.L_x_301:
[----:B------:R-:W-:-:S05]  /*125e0*/  @!P2 IADD3 R5, P3, R10, R5, RZ ;  /* 0x000000050a05a210 */ /* 0x000fca0007f7e0ff */
[----:B------:R-:W-:-:S04]  /*125f0*/  @!P2 IMAD.X R6, RZ, RZ, R8, P3 ;  /* 0x000000ffff06a224 */ /* 0x000fc800018e0608 */
[----:B------:R-:W-:Y:S02]  /*12600*/  @!P2 IMAD.MOV.U32 R7, RZ, RZ, R6 ;  /* 0x000000ffff07a224 */ /* 0x000fe400078e0006 */
        /* <DEDUP_REMOVED lines=13> */
.L_x_302:
[----:B------:R-:W-:Y:S02]  /*126e0*/  IMAD.MOV.U32 R13, RZ, RZ, R2 ;  /* 0x000000ffff0d7224 */ /* 0x000fe400078e0002 */
[----:B------:R-:W-:Y:S02]  /*126f0*/  IMAD.MOV.U32 R12, RZ, RZ, 0x3 ;  /* 0x00000003ff0c7424 */ /* 0x000fe400078e00ff */
[----:B------:R-:W-:-:S07]  /*12700*/  IMAD.MOV.U32 R6, RZ, RZ, R14 ;  /* 0x000000ffff067224 */ /* 0x000fce00078e000e */
[----:B------:R-:W-:Y:S05]  /*12710*/  WARPSYNC.COLLECTIVE R15, `(.L_x_303) ;  /* 0x000000000f087348 */ /* 0x000fea0003c00000 */
[----:B------:R0:W1:Y:S02]  /*12720*/  SHFL.IDX P6, R14, R13, R12, R11 ;  /* 0x0000000c0d0e7389 */ /* 0x00006400000c000b */
[----:B01----:R-:W-:Y:S01]  /*12730*/  ENDCOLLECTIVE ;  /* 0x000000000000791b */ /* 0x003fe20003800000 */
.L_x_303:
        /* <DEDUP_REMOVED lines=15> */
.L_x_304:
[----:B------:R-:W-:Y:S02]  /*12830*/  IMAD.MOV.U32 R13, RZ, RZ, R2 ;  /* 0x000000ffff0d7224 */ /* 0x000fe400078e0002 */
[----:B------:R-:W-:Y:S02]  /*12840*/  IMAD.MOV.U32 R12, RZ, RZ, 0x4 ;  /* 0x00000004ff0c7424 */ /* 0x000fe400078e00ff */
[----:B------:R-:W-:-:S07]  /*12850*/  IMAD.MOV.U32 R6, RZ, RZ, R14 ;  /* 0x000000ffff067224 */ /* 0x000fce00078e000e */
[----:B------:R-:W-:Y:S05]  /*12860*/  WARPSYNC.COLLECTIVE R15, `(.L_x_305) ;  /* 0x000000000f087348 */ /* 0x000fea0003c00000 */
[----:B------:R0:W1:Y:S02]  /*12870*/  SHFL.IDX P6, R14, R13, R12, R11 ;  /* 0x0000000c0d0e7389 */ /* 0x00006400000c000b */
[----:B01----:R-:W-:Y:S01]  /*12880*/  ENDCOLLECTIVE ;  /* 0x000000000000791b */ /* 0x003fe20003800000 */
.L_x_305:
        /* <DEDUP_REMOVED lines=15> */
.L_x_306:
[----:B------:R-:W-:Y:S02]  /*12980*/  IMAD.MOV.U32 R13, RZ, RZ, R2 ;  /* 0x000000ffff0d7224 */ /* 0x000fe400078e0002 */
[----:B------:R-:W-:Y:S02]  /*12990*/  IMAD.MOV.U32 R12, RZ, RZ, 0x5 ;  /* 0x00000005ff0c7424 */ /* 0x000fe400078e00ff */
[----:B------:R-:W-:-:S07]  /*129a0*/  IMAD.MOV.U32 R6, RZ, RZ, R14 ;  /* 0x000000ffff067224 */ /* 0x000fce00078e000e */
[----:B------:R-:W-:Y:S05]  /*129b0*/  WARPSYNC.COLLECTIVE R15, `(.L_x_307) ;  /* 0x000000000f087348 */ /* 0x000fea0003c00000 */
[----:B------:R0:W1:Y:S02]  /*129c0*/  SHFL.IDX P6, R14, R13, R12, R11 ;  /* 0x0000000c0d0e7389 */ /* 0x00006400000c000b */
[----:B01----:R-:W-:Y:S01]  /*129d0*/  ENDCOLLECTIVE ;  /* 0x000000000000791b */ /* 0x003fe20003800000 */
.L_x_307:
        /* <DEDUP_REMOVED lines=15> */
.L_x_308:
[----:B------:R-:W-:Y:S02]  /*12ad0*/  IMAD.MOV.U32 R13, RZ, RZ, R2 ;  /* 0x000000ffff0d7224 */ /* 0x000fe400078e0002 */
[----:B------:R-:W-:Y:S02]  /*12ae0*/  IMAD.MOV.U32 R12, RZ, RZ, 0x6 ;  /* 0x00000006ff0c7424 */ /* 0x000fe400078e00ff */
[----:B------:R-:W-:-:S07]  /*12af0*/  IMAD.MOV.U32 R6, RZ, RZ, R14 ;  /* 0x000000ffff067224 */ /* 0x000fce00078e000e */
[----:B------:R-:W-:Y:S05]  /*12b00*/  WARPSYNC.COLLECTIVE R15, `(.L_x_309) ;  /* 0x000000000f087348 */ /* 0x000fea0003c00000 */
[----:B------:R0:W1:Y:S02]  /*12b10*/  SHFL.IDX P6, R14, R13, R12, R11 ;  /* 0x0000000c0d0e7389 */ /* 0x00006400000c000b */
[----:B01----:R-:W-:Y:S01]  /*12b20*/  ENDCOLLECTIVE ;  /* 0x000000000000791b */ /* 0x003fe20003800000 */
.L_x_309:
        /* <DEDUP_REMOVED lines=13> */
.L_x_310:
[----:B------:R-:W-:-:S05]  /*12c00*/  VIADD R7, R3, 0x60 ;  /* 0x0000006003077836 */ /* 0x000fca0000000000 */
[----:B------:R-:W-:Y:S01]  /*12c10*/  ISETP.GE.AND P2, PT, R7, R4, PT ;  /* 0x000000040700720c */ /* 0x000fe20003f46270 */
[----:B------:R-:W-:Y:S02]  /*12c20*/  IMAD.MOV.U32 R13, RZ, RZ, R2 ;  /* 0x000000ffff0d7224 */ /* 0x000fe400078e0002 */
[----:B------:R-:W-:Y:S02]  /*12c30*/  IMAD.MOV.U32 R12, RZ, RZ, 0x7 ;  /* 0x00000007ff0c7424 */ /* 0x000fe400078e00ff */
[----:B------:R-:W-:-:S08]  /*12c40*/  IMAD.MOV.U32 R6, RZ, RZ, R14 ;  /* 0x000000ffff067224 */ /* 0x000fd000078e000e */
[----:B------:R-:W-:Y:S05]  /*12c50*/  WARPSYNC.COLLECTIVE R15, `(.L_x_311) ;  /* 0x000000000f087348 */ /* 0x000fea0003c00000 */
[----:B------:R0:W1:Y:S02]  /*12c60*/  SHFL.IDX P6, R14, R13, R12, R11 ;  /* 0x0000000c0d0e7389 */ /* 0x00006400000c000b */
[----:B01----:R-:W-:Y:S01]  /*12c70*/  ENDCOLLECTIVE ;  /* 0x000000000000791b */ /* 0x003fe20003800000 */
.L_x_311:
        /* <DEDUP_REMOVED lines=13> */
.L_x_312:
[----:B------:R-:W-:Y:S01]  /*12d50*/  IMAD.MOV.U32 R0, RZ, RZ, R14 ;  /* 0x000000ffff007224 */ /* 0x000fe200078e000e */
[----:B------:R-:W-:Y:S06]  /*12d60*/  BRA `(.L_x_313) ;  /* 0xffffffc000dc7947 */ /* 0x000fec000383ffff */
.L_x_231:
[----:B0-----:R0:W1:Y:S02]  /*12d70*/  SYNCS.PHASECHK.TRANS64.TRYWAIT P0, [R19+URZ+0x38820], R0 ;  /* 0x03882000130075a7 */ /* 0x001064000800017f */
[----:B-1----:R-:W-:Y:S05]  /*12d80*/  @!P0 NANOSLEEP.SYNCS 0x989680 ;  /* 0x009896800000895d */ /* 0x002fea0003900000 */
[----:B------:R-:W1:Y:S02]  /*12d90*/  @!P0 SYNCS.PHASECHK.TRANS64 P0, [R19+URZ+0x38820], R0 ;  /* 0x03882000130085a7 */ /* 0x000e64000800007f */
[----:B-1----:R-:W-:Y:S05]  /*12da0*/  @!P0 BRA `(.L_x_231) ;  /* 0xfffffffc00f08947 */ /* 0x002fea000383ffff */
[----:B------:R-:W-:Y:S05]  /*12db0*/  BRA `(.L_x_314) ;  /* 0xffffffc400487947 */ /* 0x000fea000383ffff */
.L_x_237:
[----:B---3--:R3:W4:Y:S02]  /*12dc0*/  SYNCS.PHASECHK.TRANS64.TRYWAIT P0, [R4+URZ+0x38880], R3 ;  /* 0x03888003040075a7 */ /* 0x008724000800017f */
[----:B----4-:R-:W-:Y:S05]  /*12dd0*/  @!P0 NANOSLEEP.SYNCS 0x989680 ;  /* 0x009896800000895d */ /* 0x010fea0003900000 */
[----:B------:R-:W4:Y:S02]  /*12de0*/  @!P0 SYNCS.PHASECHK.TRANS64 P0, [R4+URZ+0x38880], R3 ;  /* 0x03888003040085a7 */ /* 0x000f24000800007f */
[----:B----4-:R-:W-:Y:S05]  /*12df0*/  @!P0 BRA `(.L_x_237) ;  /* 0xfffffffc00f08947 */ /* 0x010fea000383ffff */
[----:B------:R-:W-:Y:S05]  /*12e00*/  BRA `(.L_x_315) ;  /* 0xffffffc800047947 */ /* 0x000fea000383ffff */
.L_x_243:
[----:B-1----:R1:W2:Y:S02]  /*12e10*/  SYNCS.PHASECHK.TRANS64.TRYWAIT P0, [R4+URZ+0x38840], R3 ;  /* 0x03884003040075a7 */ /* 0x0022a4000800017f */
[----:B--2---:R-:W-:Y:S05]  /*12e20*/  @!P0 NANOSLEEP.SYNCS 0x989680 ;  /* 0x009896800000895d */ /* 0x004fea0003900000 */
[----:B------:R-:W2:Y:S02]  /*12e30*/  @!P0 SYNCS.PHASECHK.TRANS64 P0, [R4+URZ+0x38840], R3 ;  /* 0x03884003040085a7 */ /* 0x000ea4000800007f */
[----:B--2---:R-:W-:Y:S05]  /*12e40*/  @!P0 BRA `(.L_x_243) ;  /* 0xfffffffc00f08947 */ /* 0x004fea000383ffff */
[----:B------:R-:W-:Y:S05]  /*12e50*/  BRA `(.L_x_316) ;  /* 0xffffffc800c07947 */ /* 0x000fea000383ffff */
.L_x_250:
[----:B---3--:R3:W4:Y:S02]  /*12e60*/  SYNCS.PHASECHK.TRANS64.TRYWAIT P0, [R20+URZ+0x38870], R2 ;  /* 0x03887002140075a7 */ /* 0x008724000800017f */
[----:B----4-:R-:W-:Y:S05]  /*12e70*/  @!P0 NANOSLEEP.SYNCS 0x989680 ;  /* 0x009896800000895d */ /* 0x010fea0003900000 */
[----:B------:R-:W4:Y:S02]  /*12e80*/  @!P0 SYNCS.PHASECHK.TRANS64 P0, [R20+URZ+0x38870], R2 ;  /* 0x03887002140085a7 */ /* 0x000f24000800007f */
[----:B----4-:R-:W-:Y:S05]  /*12e90*/  @!P0 BRA `(.L_x_250) ;  /* 0xfffffffc00f08947 */ /* 0x010fea000383ffff */
[----:B------:R-:W-:Y:S05]  /*12ea0*/  BRA `(.L_x_317) ;  /* 0xffffffcc00987947 */ /* 0x000fea000383ffff */
.L_x_252:
[----:B----4-:R4:W0:Y:S02]  /*12eb0*/  SYNCS.PHASECHK.TRANS64.TRYWAIT P0, [R20+URZ+0x38860], R0 ;  /* 0x03886000140075a7 */ /* 0x010824000800017f */
[----:B0-----:R-:W-:Y:S05]  /*12ec0*/  @!P0 NANOSLEEP.SYNCS 0x989680 ;  /* 0x009896800000895d */ /* 0x001fea0003900000 */
[----:B------:R-:W0:Y:S02]  /*12ed0*/  @!P0 SYNCS.PHASECHK.TRANS64 P0, [R20+URZ+0x38860], R0 ;  /* 0x03886000140085a7 */ /* 0x000e24000800007f */
[----:B0-----:R-:W-:Y:S05]  /*12ee0*/  @!P0 BRA `(.L_x_252) ;  /* 0xfffffffc00f08947 */ /* 0x001fea000383ffff */
[----:B------:R-:W-:Y:S05]  /*12ef0*/  BRA `(.L_x_318) ;  /* 0xffffffcc00a07947 */ /* 0x000fea000383ffff */
.L_x_259:
[----:B0-----:R0:W1:Y:S02]  /*12f00*/  SYNCS.PHASECHK.TRANS64.TRYWAIT P1, [R17+URZ+0x38870], R0 ;  /* 0x03887000110075a7 */ /* 0x001064000802017f */
[----:B-1----:R-:W-:Y:S05]  /*12f10*/  @!P1 NANOSLEEP.SYNCS 0x989680 ;  /* 0x009896800000995d */ /* 0x002fea0003900000 */
[----:B------:R-:W1:Y:S02]  /*12f20*/  @!P1 SYNCS.PHASECHK.TRANS64 P1, [R17+URZ+0x38870], R0 ;  /* 0x03887000110095a7 */ /* 0x000e64000802007f */
[----:B-1----:R-:W-:Y:S05]  /*12f30*/  @!P1 BRA `(.L_x_259) ;  /* 0xfffffffc00f09947 */ /* 0x002fea000383ffff */
[----:B------:R-:W-:Y:S05]  /*12f40*/  BRA `(.L_x_319) ;  /* 0xffffffd800387947 */ /* 0x000fea000383ffff */
.L_x_261:
[----:B0-----:R0:W1:Y:S02]  /*12f50*/  SYNCS.PHASECHK.TRANS64.TRYWAIT P1, [R17+URZ+0x38860], R0 ;  /* 0x03886000110075a7 */ /* 0x001064000802017f */
[----:B-1----:R-:W-:Y:S05]  /*12f60*/  @!P1 NANOSLEEP.SYNCS 0x989680 ;  /* 0x009896800000995d */ /* 0x002fea0003900000 */
[----:B------:R-:W1:Y:S02]  /*12f70*/  @!P1 SYNCS.PHASECHK.TRANS64 P1, [R17+URZ+0x38860], R0 ;  /* 0x03886000110095a7 */ /* 0x000e64000802007f */
[----:B-1----:R-:W-:Y:S05]  /*12f80*/  @!P1 BRA `(.L_x_261) ;  /* 0xfffffffc00f09947 */ /* 0x002fea000383ffff */
[----:B------:R-:W-:Y:S05]  /*12f90*/  BRA `(.L_x_320) ;  /* 0xffffffd800407947 */ /* 0x000fea000383ffff */
.L_x_274:
[----:B0-----:R0:W1:Y:S02]  /*12fa0*/  SYNCS.PHASECHK.TRANS64.TRYWAIT P0, [R0+URZ+0x38820], R3 ;  /* 0x03882003000075a7 */ /* 0x001064000800017f */
[----:B-1----:R-:W-:Y:S05]  /*12fb0*/  @!P0 NANOSLEEP.SYNCS 0x989680 ;  /* 0x009896800000895d */ /* 0x002fea0003900000 */
[----:B------:R-:W1:Y:S02]  /*12fc0*/  @!P0 SYNCS.PHASECHK.TRANS64 P0, [R0+URZ+0x38820], R3 ;  /* 0x03882003000085a7 */ /* 0x000e64000800007f */
[----:B-1----:R-:W-:Y:S05]  /*12fd0*/  @!P0 BRA `(.L_x_274) ;  /* 0xfffffffc00f08947 */ /* 0x002fea000383ffff */
[----:B------:R-:W-:Y:S05]  /*12fe0*/  BRA `(.L_x_321) ;  /* 0xffffffec00187947 */ /* 0x000fea000383ffff */
.L_x_275:
[----:B------:R-:W1:Y:S01]  /*12ff0*/  S2R R2, SR_TID.X ;  /* 0x0000000000027919 */ /* 0x000e620000002100 */
[----:B------:R-:W-:Y:S01]  /*13000*/  BSSY B0, `(.L_x_322) ;  /* 0x000000a000007945 */ /* 0x000fe20003800000 */
[----:B------:R-:W-:Y:S02]  /*13010*/  IMAD.MOV.U32 R12, RZ, RZ, RZ ;  /* 0x000000ffff0c7224 */ /* 0x000fe400078e00ff */
[----:B------:R-:W-:Y:S02]  /*13020*/  IMAD.MOV.U32 R11, RZ, RZ, 0x1f ;  /* 0x0000001fff0b7424 */ /* 0x000fe400078e00ff */
[----:B------:R-:W-:Y:S01]  /*13030*/  IMAD.MOV.U32 R15, RZ, RZ, -0x1 ;  /* 0xffffffffff0f7424 */ /* 0x000fe200078e00ff */
[----:B-1----:R-:W-:-:S04]  /*13040*/  SHF.R.U32.HI R2, RZ, 0x5, R2 ;  /* 0x00000005ff027819 */ /* 0x002fc80000011602 */
[----:B------:R-:W-:-:S05]  /*13050*/  LOP3.LUT R2, R2, 0x3, RZ, 0xc0, !PT ;  /* 0x0000000302027812 */ /* 0x000fca00078ec0ff */
[----:B------:R-:W-:-:S07]  /*13060*/  IMAD.MOV.U32 R13, RZ, RZ, R2 ;  /* 0x000000ffff0d7224 */ /* 0x000fce00078e0002 */
[----:B0-----:R-:W-:Y:S05]  /*13070*/  WARPSYNC.COLLECTIVE R15, `(.L_x_323) ;  /* 0x000000000f087348 */ /* 0x001fea0003c00000 */
[----:B------:R1:W2:Y:S02]  /*13080*/  SHFL.IDX P6, R14, R13, R12, R11 ;  /* 0x0000000c0d0e7389 */ /* 0x0002a400000c000b */
[----:B012---:R-:W-:Y:S01]  /*13090*/  ENDCOLLECTIVE ;  /* 0x000000000000791b */ /* 0x007fe20003800000 */
.L_x_323:
[----:B------:R-:W-:Y:S05]  /*130a0*/  BSYNC B0 ;  /* 0x0000000000007941 */ /* 0x000fea0003800000 */
.L_x_322:
[----:B------:R-:W-:Y:S05]  /*130b0*/  BRA `(.L_x_324) ;  /* 0xffffffec00007947 */ /* 0x000fea000383ffff */
.L_x_278:
[----:B------:R-:W-:Y:S01]  /*130c0*/  BSSY B1, `(.L_x_325) ;  /* 0x0000006000017945 */ /* 0x000fe20003800000 */
[----:B------:R-:W-:-:S07]  /*130d0*/  IMAD.MOV.U32 R15, RZ, RZ, -0x1 ;  /* 0xffffffffff0f7424 */ /* 0x000fce00078e00ff */
[----:B01----:R-:W-:Y:S05]  /*130e0*/  WARPSYNC.COLLECTIVE R15, `(.L_x_326) ;  /* 0x000000000f0c7348 */ /* 0x003fea0003c00000 */
[----:B------:R-:W-:Y:S02]  /*130f0*/  ELECT P6, UR62, PT ;  /* 0x00000000003e782f */ /* 0x000fe400038c0000 */
[----:B------:R-:W-:Y:S01]  /*13100*/  MOV R14, UR62 ;  /* 0x0000003e000e7c02 */ /* 0x000fe20008000f00 */
[----:B01----:R-:W-:Y:S10]  /*13110*/  ENDCOLLECTIVE ;  /* 0x000000000000791b */ /* 0x003ff40003800000 */
.L_x_326:
[----:B------:R-:W-:Y:S05]  /*13120*/  BSYNC B1 ;  /* 0x0000000000017941 */ /* 0x000fea0003800000 */
.L_x_325:
[----:B------:R-:W-:Y:S05]  /*13130*/  BRA `(.L_x_327) ;  /* 0xffffffe800f87947 */ /* 0x000fea000383ffff */
.L_x_280:
[----:B0-----:R0:W1:Y:S02]  /*13140*/  SYNCS.PHASECHK.TRANS64.TRYWAIT P1, [R6+URZ], R5 ;  /* 0x00000005060075a7 */ /* 0x001064000802017f */
[----:B-1----:R-:W-:Y:S05]  /*13150*/  @!P1 NANOSLEEP.SYNCS 0x989680 ;  /* 0x009896800000995d */ /* 0x002fea0003900000 */
[----:B------:R-:W1:Y:S02]  /*13160*/  @!P1 SYNCS.PHASECHK.TRANS64 P1, [R6+URZ], R5 ;  /* 0x00000005060095a7 */ /* 0x000e64000802007f */
[----:B-1----:R-:W-:Y:S05]  /*13170*/  @!P1 BRA `(.L_x_280) ;  /* 0xfffffffc00f09947 */ /* 0x002fea000383ffff */
[----:B------:R-:W-:Y:S05]  /*13180*/  BRA `(.L_x_328) ;  /* 0xffffffec00347947 */ /* 0x000fea000383ffff */
.L_x_281:
[----:B-1----:R1:W2:Y:S02]  /*13190*/  SYNCS.PHASECHK.TRANS64.TRYWAIT P1, [R7+URZ], R2 ;  /* 0x00000002070075a7 */ /* 0x0022a4000802017f */
[----:B--2---:R-:W-:Y:S05]  /*131a0*/  @!P1 NANOSLEEP.SYNCS 0x989680 ;  /* 0x009896800000995d */ /* 0x004fea0003900000 */
[----:B------:R-:W2:Y:S02]  /*131b0*/  @!P1 SYNCS.PHASECHK.TRANS64 P1, [R7+URZ], R2 ;  /* 0x00000002070095a7 */ /* 0x000ea4000802007f */
[----:B--2---:R-:W-:Y:S05]  /*131c0*/  @!P1 BRA `(.L_x_281) ;  /* 0xfffffffc00f09947 */ /* 0x004fea000383ffff */
[----:B------:R-:W-:Y:S05]  /*131d0*/  BRA `(.L_x_329) ;  /* 0xffffffec00287947 */ /* 0x000fea000383ffff */
.L_x_283:
[----:B--2---:R2:W3:Y:S02]  /*131e0*/  SYNCS.PHASECHK.TRANS64.TRYWAIT P1, [R4+URZ+0x38860], R5 ;  /* 0x03886005040075a7 */ /* 0x0044e4000802017f */
[----:B---3--:R-:W-:Y:S05]  /*131f0*/  @!P1 NANOSLEEP.SYNCS 0x989680 ;  /* 0x009896800000995d */ /* 0x008fea0003900000 */
[----:B------:R-:W3:Y:S02]  /*13200*/  @!P1 SYNCS.PHASECHK.TRANS64 P1, [R4+URZ+0x38860], R5 ;  /* 0x03886005040095a7 */ /* 0x000ee4000802007f */
[----:B---3--:R-:W-:Y:S05]  /*13210*/  @!P1 BRA `(.L_x_283) ;  /* 0xfffffffc00f09947 */ /* 0x008fea000383ffff */
[----:B------:R-:W-:Y:S05]  /*13220*/  BRA `(.L_x_330) ;  /* 0xffffffec002c7947 */ /* 0x000fea000383ffff */
.L_x_285:
[----:B---3--:R3:W4:Y:S02]  /*13230*/  SYNCS.PHASECHK.TRANS64.TRYWAIT P1, [R3+URZ+0x38860], R2 ;  /* 0x03886002030075a7 */ /* 0x008724000802017f */
[----:B----4-:R-:W-:Y:S05]  /*13240*/  @!P1 NANOSLEEP.SYNCS 0x989680 ;  /* 0x009896800000995d */ /* 0x010fea0003900000 */
[----:B------:R-:W4:Y:S02]  /*13250*/  @!P1 SYNCS.PHASECHK.TRANS64 P1, [R3+URZ+0x38860], R2 ;  /* 0x03886002030095a7 */ /* 0x000f24000802007f */
[----:B----4-:R-:W-:Y:S05]  /*13260*/  @!P1 BRA `(.L_x_285) ;  /* 0xfffffffc00f09947 */ /* 0x010fea000383ffff */
[----:B------:R-:W-:Y:S05]  /*13270*/  BRA `(.L_x_331) ;  /* 0xffffffec002c7947 */ /* 0x000fea000383ffff */
.L_x_287:
[----:B----4-:R4:W0:Y:S02]  /*13280*/  SYNCS.PHASECHK.TRANS64.TRYWAIT P0, [R4+URZ+0x38880], R5 ;  /* 0x03888005040075a7 */ /* 0x010824000800017f */
[----:B0-----:R-:W-:Y:S05]  /*13290*/  @!P0 NANOSLEEP.SYNCS 0x989680 ;  /* 0x009896800000895d */ /* 0x001fea0003900000 */
[----:B------:R-:W0:Y:S02]  /*132a0*/  @!P0 SYNCS.PHASECHK.TRANS64 P0, [R4+URZ+0x38880], R5 ;  /* 0x03888005040085a7 */ /* 0x000e24000800007f */
[----:B0-----:R-:W-:Y:S05]  /*132b0*/  @!P0 BRA `(.L_x_287) ;  /* 0xfffffffc00f08947 */ /* 0x001fea000383ffff */
[----:B------:R-:W-:Y:S05]  /*132c0*/  BRA `(.L_x_288) ;  /* 0xffffffec00287947 */ /* 0x000fea000383ffff */
.L_x_332:
        /* <DEDUP_REMOVED lines=11> */
.L_x_2897:


//--------------------- .text._ZN7cutlass13device_kernelIN5flash11enable_sm90INS1_16FlashAttnFwdSm90INS1_25CollectiveMainloopFwdSm90ILi2EN4cute5tupleIJNS5_1CILi1EEES8_S8_EEENS6_IJNS7_ILi128EEESA_NS7_ILi256EEEEEELi256ENS_12float_e4m3_tEfNS_4arch4Sm90ELb0ELb0ELb1ELb1ELb0ELb1ELb0ELb1ELb1ELb1ELb0ELb0EEENS1_21CollectiveEpilogueFwdINS6_IJSA_SB_SA_EEES9_NS_10bfloat16_tESF_Li256ELb1ELb1ELb0ELb1EEENS1_36VarlenDynamicPersistentTileSchedulerILi128ELi128ELi256ELi128ELb0ELb1ELb1ELb0ELb1ELb1EEEEEEEEEvNT_6ParamsE --------------------------
	.section	.text._ZN7cutlass13device_kernelIN5flash11enable_sm90INS1_16FlashAttnFwdSm90INS1_25CollectiveMainloopFwdSm90ILi2EN4cute5tupleIJNS5_1CILi1EEES8_S8_EEENS6_IJNS7_ILi128EEESA_NS7_ILi256EEEEEELi256ENS_12float_e4m3_tEfNS_4arch4Sm90ELb0ELb0ELb1ELb1ELb0ELb1ELb0ELb1ELb1ELb1ELb0ELb0EEENS1_21CollectiveEpilogueFwdINS6_IJSA_SB_SA_EEES9_NS_10bfloat16_tESF_Li256ELb1ELb1ELb0ELb1EEENS1_36VarlenDynamicPersistentTileSchedulerILi128ELi128ELi256ELi128ELb0ELb1ELb1ELb0ELb1ELb1EEEEEEEEEvNT_6ParamsE,"ax",@progbits
	.align	128
.text._ZN7cutlass13device_kernelIN5flash11enable_sm90INS1_16FlashAttnFwdSm90INS1_25CollectiveMainloopFwdSm90ILi2EN4cute5tupleIJNS5_1CILi1EEES8_S8_EEENS6_IJNS7_ILi128EEESA_NS7_ILi256EEEEEELi256ENS_12float_e4m3_tEfNS_4arch4Sm90ELb0ELb0ELb1ELb1ELb0ELb1ELb0ELb1ELb1ELb1ELb0ELb0EEENS1_21CollectiveEpilogueFwdINS6_IJSA_SB_SA_EEES9_NS_10bfloat16_tESF_Li256ELb1ELb1ELb0ELb1EEENS1_36VarlenDynamicPersistentTileSchedulerILi128ELi128ELi256ELi128ELb0ELb1ELb1ELb0ELb1ELb1EEEEEEEEEvNT_6ParamsE:
        .type           _ZN7cutlass13device_kernelIN5flash11enable_sm90INS1_16FlashAttnFwdSm90INS1_25CollectiveMainloopFwdSm90ILi2EN4cute5tupleIJNS5_1CILi1EEES8_S8_EEENS6_IJNS7_ILi128EEESA_NS7_ILi256EEEEEELi256ENS_12float_e4m3_tEfNS_4arch4Sm90ELb0ELb0ELb1ELb1ELb0ELb1ELb0ELb1ELb1ELb1ELb0ELb0EEENS1_21CollectiveEpilogueFwdINS6_IJSA_SB_SA_EEES9_NS_10bfloat16_tESF_Li256ELb1ELb1ELb0ELb1EEENS1_36VarlenDynamicPersistentTileSchedulerILi128ELi128ELi256ELi128ELb0ELb1ELb1ELb0ELb1ELb1EEEEEEEEEvNT_6ParamsE,@function
        .size           _ZN7cutlass13device_kernelIN5flash11enable_sm90INS1_16FlashAttnFwdSm90INS1_25CollectiveMainloopFwdSm90ILi2EN4cute5tupleIJNS5_1CILi1EEES8_S8_EEENS6_IJNS7_ILi128EEESA_NS7_ILi256EEEEEELi256ENS_12float_e4m3_tEfNS_4arch4Sm90ELb0ELb0ELb1ELb1ELb0ELb1ELb0ELb1ELb1ELb1ELb0ELb0EEENS1_21CollectiveEpilogueFwdINS6_IJSA_SB_SA_EEES9_NS_10bfloat16_tESF_Li256ELb1ELb1ELb0ELb1EEENS1_36VarlenDynamicPersistentTileSchedulerILi128ELi128ELi256ELi128ELb0ELb1ELb1ELb0ELb1ELb1EEEEEEEEEvNT_6ParamsE,(.L_x_2898 - _ZN7cutlass13device_kernelIN5flash11enable_sm90INS1_16FlashAttnFwdSm90INS1_25CollectiveMainloopFwdSm90ILi2EN4cute5tupleIJNS5_1CILi1EEES8_S8_EEENS6_IJNS7_ILi128EEESA_NS7_ILi256EEEEEELi256ENS_12float_e4m3_tEfNS_4arch4Sm90ELb0ELb0ELb1ELb1ELb0ELb1ELb0ELb1ELb1ELb1ELb0ELb0EEENS1_21CollectiveEpilogueFwdINS6_IJSA_SB_SA_EEES9_NS_10bfloat16_tESF_Li256ELb1ELb1ELb0ELb1EEENS1_36VarlenDynamicPersistentTileSchedulerILi128ELi128ELi256ELi128ELb0ELb1ELb1ELb0ELb1ELb1EEEEEEEEEvNT_6ParamsE)
        .other          _ZN7cutlass13device_kernelIN5flash11enable_sm90INS1_16FlashAttnFwdSm90INS1_25CollectiveMainloopFwdSm90ILi2EN4cute5tupleIJNS5_1CILi1EEES8_S8_EEENS6_IJNS7_ILi128EEESA_NS7_ILi256EEEEEELi256ENS_12float_e4m3_tEfNS_4arch4Sm90ELb0ELb0ELb1ELb1ELb0ELb1ELb0ELb1ELb1ELb1ELb0ELb0EEENS1_21CollectiveEpilogueFwdINS6_IJSA_SB_SA_EEES9_NS_10bfloat16_tESF_Li256ELb1ELb1ELb0ELb1EEENS1_36VarlenDynamicPersistentTileSchedulerILi128ELi128ELi256ELi128ELb0ELb1ELb1ELb0ELb1ELb1EEEEEEEEEvNT_6ParamsE,@"STO_CUDA_ENTRY STV_DEFAULT"
_ZN7cutlass13device_kernelIN5flash11enable_sm90INS1_16FlashAttnFwdSm90INS1_25CollectiveMainloopFwdSm90ILi2EN4cute5tupleIJNS5_1CILi1EEES8_S8_EEENS6_IJNS7_ILi128EEESA_NS7_ILi256EEEEEELi256ENS_12float_e4m3_tEfNS_4arch4Sm90ELb0ELb0ELb1ELb1ELb0ELb1ELb0ELb1ELb1ELb1ELb0ELb0EEENS1_21CollectiveEpilogueFwdINS6_IJSA_SB_SA_EEES9_NS_10bfloat16_tESF_Li256ELb1ELb1ELb0ELb1EEENS1_36VarlenDynamicPersistentTileSchedulerILi128ELi128ELi256ELi128ELb0ELb1ELb1ELb0ELb1ELb1EEEEEEEEEvNT_6ParamsE:
        /* <DEDUP_REMOVED lines=13> */
[----:B------:R-:W-:Y:S02]  /*00d0*/  UIADD3 UR10, UP2, UR4, 0x570, URZ ;  /* 0x00000570040a7890 */ /* 0x000fe4000ff5e03f */
[----:B------:R-:W-:Y:S02]  /*00e0*/  UIADD3 UR4, UP3, UR4, 0x670, URZ ;  /* 0x0000067004047890 */ /* 0x000fe4000ff7e03f */
[----:B------:R-:W-:-:S02]  /*00f0*/  UIADD3.X UR7, URZ, UR5, URZ, UP0, !UPT ;  /* 0x000000053f077290 */ /* 0x000fc400087fe43f */
[----:B------:R-:W-:Y:S02]  /*0100*/  UIADD3.X UR9, URZ, UR5, URZ, UP1, !UPT ;  /* 0x000000053f097290 */ /* 0x000fe40008ffe43f */
[----:B------:R-:W-:Y:S02]  /*0110*/  UIADD3.X UR11, URZ, UR5, URZ, UP2, !UPT ;  /* 0x000000053f0b7290 */ /* 0x000fe400097fe43f */
[----:B------:R-:W-:-:S03]  /*0120*/  UIADD3.X UR5, URZ, UR5, URZ, UP3, !UPT ;  /* 0x000000053f057290 */ /* 0x000fc60009ffe43f */
[----:B------:R0:W-:Y:S02]  /*0130*/  UTMACCTL.PF [UR6] ;  /* 0x00000000060079b9 */ /* 0x0001e40008040000 */
[----:B------:R0:W-:Y:S02]  /*0140*/  UTMACCTL.PF [UR8] ;  /* 0x00000000080079b9 */ /* 0x0001e40008040000 */
[----:B------:R0:W-:Y:S02]  /*0150*/  UTMACCTL.PF [UR10] ;  /* 0x000000000a0079b9 */ /* 0x0001e40008040000 */
[----:B------:R0:W-:Y:S02]  /*0160*/  UTMACCTL.PF [UR4] ;  /* 0x00000000040079b9 */ /* 0x0001e40008040000 */
[----:B0-----:R-:W-:Y:S01]  /*0170*/  NOP ;  /* 0x0000000000007918 */ /* 0x001fe20000000000 */
.L_x_334:
[----:B------:R-:W-:Y:S05]  /*0180*/  BSYNC B0 ;  /* 0x0000000000007941 */ /* 0x000fea0003800000 */
.L_x_333:
        /* <DEDUP_REMOVED lines=41> */
.L_x_335:
        /* <DEDUP_REMOVED lines=22> */
.L_x_336:
        /* <DEDUP_REMOVED lines=18> */
.L_x_337:
        /* <DEDUP_REMOVED lines=22> */
.L_x_338:
        /* <DEDUP_REMOVED lines=22> */
.L_x_339:
[----:B------:R-:W-:Y:S01]  /*0960*/  PLOP3.LUT P0, PT, PT, PT, UP0, 0x80, 0x0 ;  /* 0x000000000000781c */ /* 0x000fe20003f0f008 */
[----:B------:R-:W-:Y:S01]  /*0970*/  UMOV UR40, 0x1 ;  /* 0x0000000100287882 */ /* 0x000fe20000000000 */
[----:B------:R-:W-:Y:S01]  /*0980*/  NOP ;  /* 0x0000000000007918 */ /* 0x000fe20000000000 */
[----:B------:R-:W-:Y:S01]  /*0990*/  USEL UR40, UR40, 0x2, !UP0 ;  /* 0x0000000228287887 */ /* 0x000fe2000c000000 */
[----:B------:R-:W-:Y:S01]  /*09a0*/  BSSY B8, `(.L_x_340) ;  /* 0x000250d000087945 */ /* 0x000fe20003800000 */
[----:B------:R-:W-:Y:S01]  /*09b0*/  ULDC.64 UR42, c[0x0][0x208] ;  /* 0x00008200002a7ab9 */ /* 0x000fe20000000a00 */
[----:B012-4-:R-:W-:Y:S07]  /*09c0*/  BAR.SYNC.DEFER_BLOCKING 0x0 ;  /* 0x0000000000007b1d */ /* 0x017fee0000010000 */
[----:B------:R-:W-:Y:S05]  /*09d0*/  @!P0 BRA `(.L_x_341) ;  /* 0x000001e000348947 */ /* 0x000fea0003800000 */
.L_x_342:
        /* <DEDUP_REMOVED lines=8> */
[----:B-1----:R-:W-:-:S06]  /*0a60*/  ULEA UR4, UR44, UR4, 0x18 ;  /* 0x000000042c047291 */ /* 0x002fcc000f8ec03f */
[----:B------:R-:W-:Y:S01]  /*0a70*/  IMAD.U32 R22, RZ, RZ, UR4 ;  /* 0x00000004ff167e24 */ /* 0x000fe2000f8e00ff */
[----:B0-----:R-:W-:Y:S01]  /*0a80*/  SHF.R.U32.HI R0, RZ, 0x7, R0 ;  /* 0x00000007ff007819 */ /* 0x001fe20000011600 */
[----:B------:R-:W-:-:S03]  /*0a90*/  ULDC UR4, c[0x0][0xc3c] ;  /* 0x00030f0000047ab9 */ /* 0x000fc60000000800 */
[----:B------:R-:W-:-:S13]  /*0aa0*/  ISETP.NE.AND P0, PT, R0, 0x1, PT ;  /* 0x000000010000780c */ /* 0x000fda0003f05270 */
[----:B------:R-:W-:Y:S08]  /*0ab0*/  @!P0 BAR.ARV 0x9, 0x100 ;  /* 0x0244000000008b1d */ /* 0x000ff00000002000 */
[----:B------:R-:W-:Y:S06]  /*0ac0*/  BAR.SYNC.DEFER_BLOCKING 0x5, 0x180 ;  /* 0x0146000000007b1d */ /* 0x000fec0000010000 */
[----:B------:R-:W0:Y:S02]  /*0ad0*/  LDS.128 R8, [R22+0x388d0] ;  /* 0x0388d00016087984 */ /* 0x000e240000000c00 */
[----:B------:R-:W-:Y:S06]  /*0ae0*/  BAR.ARV 0x4, 0x180 ;  /* 0x0106000000007b1d */ /* 0x000fec0000002000 */
[----:B0-----:R-:W-:-:S13]  /*0af0*/  ISETP.GE.AND P0, PT, R11, UR4, PT ;  /* 0x000000040b007c0c */ /* 0x001fda000bf06270 */
[----:B------:R-:W-:Y:S05]  /*0b00*/  @P0 BRA `(.L_x_343) ;  /* 0x0000024c00d80947 */ /* 0x000fea0003800000 */
[----:B------:R-:W0:Y:S01]  /*0b10*/  S2R R0, SR_TID.X ;  /* 0x0000000000007919 */ /* 0x000e220000002100 */
[----:B------:R-:W-:Y:S01]  /*0b20*/  R2UR UR46, R22 ;  /* 0x00000000162e72ca */ /* 0x000fe200000e0000 */
[----:B------:R-:W-:Y:S01]  /*0b30*/  IMAD.MOV.U32 R232, RZ, RZ, RZ ;  /* 0x000000ffffe87224 */ /* 0x000fe200078e00ff */
[----:B------:R-:W-:Y:S01]  /*0b40*/  MOV R152, RZ ;  /* 0x000000ff00987202 */ /* 0x000fe20000000f00 */
[----:B------:R-:W-:Y:S01]  /*0b50*/  STL [R1+0x4], R9 ;  /* 0x0000040901007387 */ /* 0x000fe20000100800 */
[----:B------:R-:W-:Y:S01]  /*0b60*/  IMAD.MOV.U32 R234, RZ, RZ, RZ ;  /* 0x000000ffffea7224 */ /* 0x000fe200078e00ff */
[----:B------:R-:W-:Y:S01]  /*0b70*/  ULOP3.LUT UR47, UR40, 0x1, URZ, 0xfc, !UPT ;  /* 0x00000001282f7892 */ /* 0x000fe2000f8efc3f */
[----:B------:R-:W-:Y:S01]  /*0b80*/  IMAD.MOV.U32 R236, RZ, RZ, RZ ;  /* 0x000000ffffec7224 */ /* 0x000fe200078e00ff */
[----:B------:R-:W-:Y:S01]  /*0b90*/  STL [R1+0x8], R10 ;  /* 0x0000080a01007387 */ /* 0x000fe20000100800 */
[----:B------:R-:W-:-:S05]  /*0ba0*/  UMOV UR45, URZ ;  /* 0x0000003f002d7c82 */ /* 0x000fca0008000000 */
[----:B------:R-:W-:Y:S01]  /*0bb0*/  UIADD3 UR46, UR46, 0x20400, URZ ;  /* 0x000204002e2e7890 */ /* 0x000fe2000fffe03f */
[----:B0-----:R-:W-:-:S05]  /*0bc0*/  VIADD R6, R0, 0xffffff80 ;  /* 0xffffff8000067836 */ /* 0x001fca0000000000 */
[----:B------:R-:W-:-:S04]  /*0bd0*/  SHF.R.S32.HI R0, RZ, 0x1f, R6 ;  /* 0x0000001fff007819 */ /* 0x000fc80000011406 */
[CC--:B------:R-:W-:Y:S02]  /*0be0*/  LEA.HI R2, R0.reuse, R6.reuse, RZ, 0x4 ;  /* 0x0000000600027211 */ /* 0x0c0fe400078f20ff */
[----:B------:R-:W-:Y:S02]  /*0bf0*/  LEA.HI R3, R0, R6, RZ, 0x5 ;  /* 0x0000000600037211 */ /* 0x000fe400078f28ff */
[----:B------:R-:W-:Y:S02]  /*0c00*/  SHF.R.S32.HI R5, RZ, 0x4, R2 ;  /* 0x00000004ff057819 */ /* 0x000fe40000011402 */
[----:B------:R-:W-:Y:S02]  /*0c10*/  SHF.L.U32 R4, R3, 0x5, RZ ;  /* 0x0000000503047819 */ /* 0x000fe400000006ff */
[C---:B------:R-:W-:Y:S02]  /*0c20*/  LOP3.LUT R3, R2.reuse, 0x3fffff0, RZ, 0xc0, !PT ;  /* 0x03fffff002037812 */ /* 0x040fe400078ec0ff */
[----:B------:R-:W-:-:S02]  /*0c30*/  LEA.HI R2, R2, R5, RZ, 0x1 ;  /* 0x0000000502027211 */ /* 0x000fc400078f08ff */
[----:B------:R-:W-:Y:S01]  /*0c40*/  LOP3.LUT R4, R4, 0xfffffc00, RZ, 0xc0, !PT ;  /* 0xfffffc0004047812 */ /* 0x000fe200078ec0ff */
[----:B------:R-:W-:Y:S01]  /*0c50*/  IMAD.IADD R3, R6, 0x1, -R3 ;  /* 0x0000000106037824 */ /* 0x000fe200078e0a03 */
[----:B------:R-:W-:-:S03]  /*0c60*/  LOP3.LUT R2, R2, 0x1ffffffe, RZ, 0xc0, !PT ;  /* 0x1ffffffe02027812 */ /* 0x000fc600078ec0ff */
[----:B------:R-:W-:Y:S02]  /*0c70*/  IMAD R3, R3, 0x40, R4 ;  /* 0x0000004003037824 */ /* 0x000fe400078e0204 */
[----:B------:R-:W-:-:S05]  /*0c80*/  IMAD.IADD R2, R5, 0x1, -R2 ;  /* 0x0000000105027824 */ /* 0x000fca00078e0a02 */
[----:B------:R-:W-:-:S05]  /*0c90*/  LEA R2, R2, R3, 0x3 ;  /* 0x0000000302027211 */ /* 0x000fca00078e18ff */
[----:B------:R0:W-:Y:S04]  /*0ca0*/  STL [R1+0x68], R2 ;  /* 0x0000680201007387 */ /* 0x0001e80000100800 */
[----:B------:R1:W-:Y:S01]  /*0cb0*/  STL [R1+0xc], R11 ;  /* 0x00000c0b01007387 */ /* 0x0003e20000100800 */
[CC--:B0-----:R-:W-:Y:S02]  /*0cc0*/  LEA.HI R2, R0.reuse, R6.reuse, RZ, 0x6 ;  /* 0x0000000600027211 */ /* 0x0c1fe400078f30ff */
[----:B------:R-:W-:-:S03]  /*0cd0*/  LEA.HI R0, R0, R6, RZ, 0x3 ;  /* 0x0000000600007211 */ /* 0x000fc600078f18ff */
[----:B------:R-:W-:Y:S01]  /*0ce0*/  IMAD.SHL.U32 R3, R2, 0x10, RZ ;  /* 0x0000001002037824 */ /* 0x000fe200078e00ff */
[----:B------:R-:W-:Y:S02]  /*0cf0*/  LOP3.LUT R2, R0, 0xfffffff8, RZ, 0xc0, !PT ;  /* 0xfffffff800027812 */ /* 0x000fe400078ec0ff */
[----:B------:R-:W-:Y:S02]  /*0d00*/  SHF.R.S32.HI R23, RZ, 0x3, R0 ;  /* 0x00000003ff177819 */ /* 0x000fe40000011400 */
[----:B------:R-:W-:Y:S01]  /*0d10*/  LOP3.LUT R12, R3, 0xfffffc00, RZ, 0xc0, !PT ;  /* 0xfffffc00030c7812 */ /* 0x000fe200078ec0ff */
[----:B------:R-:W-:Y:S01]  /*0d20*/  IMAD.IADD R2, R6, 0x1, -R2 ;  /* 0x0000000106027824 */ /* 0x000fe200078e0a02 */
[C---:B------:R-:W-:Y:S01]  /*0d30*/  IADD3 R8, R23.reuse, 0x40, RZ ;  /* 0x0000004017087810 */ /* 0x040fe20007ffe0ff */
[C---:B------:R-:W-:Y:S01]  /*0d40*/  VIADD R9, R23.reuse, 0x20 ;  /* 0x0000002017097836 */ /* 0x040fe20000000000 */
[----:B------:R-:W-:Y:S01]  /*0d50*/  SHF.R.S32.HI R3, RZ, 0x1f, R23 ;  /* 0x0000001fff037819 */ /* 0x000fe20000011417 */
[C---:B------:R-:W-:Y:S01]  /*0d60*/  VIADD R7, R23.reuse, 0x60 ;  /* 0x0000006017077836 */ /* 0x040fe20000000000 */
[C---:B------:R-:W-:Y:S01]  /*0d70*/  SHF.L.U32 R16, R2.reuse, 0x4, RZ ;  /* 0x0000000402107819 */ /* 0x040fe200000006ff */
[----:B------:R-:W-:Y:S01]  /*0d80*/  IMAD.SHL.U32 R18, R2, 0x8, RZ ;  /* 0x0000000802127824 */ /* 0x000fe200078e00ff */
[----:B------:R-:W-:Y:S01]  /*0d90*/  SHF.R.S32.HI R2, RZ, 0x1f, R9 ;  /* 0x0000001fff027819 */ /* 0x000fe20000011409 */
[----:B------:R-:W-:Y:S01]  /*0da0*/  IMAD.SHL.U32 R0, R23, 0x80, RZ ;  /* 0x0000008017007824 */ /* 0x000fe200078e00ff */
[----:B------:R-:W-:Y:S01]  /*0db0*/  SHF.R.S32.HI R4, RZ, 0x1f, R8 ;  /* 0x0000001fff047819 */ /* 0x000fe20000011408 */
[----:B------:R-:W-:Y:S01]  /*0dc0*/  IMAD.SHL.U32 R3, R8, 0x80, RZ ;  /* 0x0000008008037824 */ /* 0x000fe200078e00ff */
[----:B------:R-:W-:Y:S01]  /*0dd0*/  SHF.R.S32.HI R6, RZ, 0x1f, R7 ;  /* 0x0000001fff067819 */ /* 0x000fe20000011407 */
[----:B------:R-:W-:Y:S01]  /*0de0*/  IMAD.SHL.U32 R5, R7, 0x80, RZ ;  /* 0x0000008007057824 */ /* 0x000fe200078e00ff */
[----:B------:R-:W-:Y:S01]  /*0df0*/  LEA.HI R2, R2, R9, RZ, 0x3 ;  /* 0x0000000902027211 */ /* 0x000fe200078f18ff */
[----:B------:R-:W-:Y:S01]  /*0e00*/  VIADD R235, R16, 0x80 ;  /* 0x0000008010eb7836 */ /* 0x000fe20000000000 */
[----:B------:R-:W-:-:S02]  /*0e10*/  LEA.HI R4, R4, R8, RZ, 0x3 ;  /* 0x0000000804047211 */ /* 0x000fc400078f18ff */
[----:B------:R-:W-:Y:S01]  /*0e20*/  LOP3.LUT R10, R0, 0x380, RZ, 0xc0, !PT ;  /* 0x00000380000a7812 */ /* 0x000fe200078ec0ff */
[----:B------:R-:W-:Y:S01]  /*0e30*/  IMAD.SHL.U32 R0, R9, 0x80, RZ ;  /* 0x0000008009007824 */ /* 0x000fe200078e00ff */
[----:B------:R-:W-:Y:S01]  /*0e40*/  LEA.HI R6, R6, R7, RZ, 0x3 ;  /* 0x0000000706067211 */ /* 0x000fe200078f18ff */
[----:B------:R-:W-:Y:S01]  /*0e50*/  IMAD.SHL.U32 R2, R2, 0x80, RZ ;  /* 0x0000008002027824 */ /* 0x000fe200078e00ff */
[----:B-1----:R-:W-:Y:S01]  /*0e60*/  SHF.R.U32.HI R11, RZ, 0x3, R10 ;  /* 0x00000003ff0b7819 */ /* 0x002fe2000001160a */
[----:B------:R-:W-:Y:S01]  /*0e70*/  IMAD.SHL.U32 R4, R4, 0x80, RZ ;  /* 0x0000008004047824 */ /* 0x000fe200078e00ff */
[----:B------:R-:W-:Y:S02]  /*0e80*/  LOP3.LUT R9, R0, 0x380, RZ, 0xc0, !PT ;  /* 0x0000038000097812 */ /* 0x000fe400078ec0ff */
[----:B------:R-:W-:Y:S02]  /*0e90*/  SHF.L.U32 R6, R6, 0x7, RZ ;  /* 0x0000000706067819 */ /* 0x000fe400000006ff */
[----:B------:R-:W-:-:S02]  /*0ea0*/  LOP3.LUT R0, R10, 0x70, R16, 0xf8, !PT ;  /* 0x000000700a007812 */ /* 0x000fc400078ef810 */
[----:B------:R-:W-:Y:S02]  /*0eb0*/  LOP3.LUT R2, R2, 0xfffffc00, RZ, 0xc0, !PT ;  /* 0xfffffc0002027812 */ /* 0x000fe400078ec0ff */
[----:B------:R-:W-:Y:S02]  /*0ec0*/  LOP3.LUT R8, R3, 0x380, RZ, 0xc0, !PT ;  /* 0x0000038003087812 */ /* 0x000fe400078ec0ff */
[----:B------:R-:W-:Y:S01]  /*0ed0*/  LOP3.LUT R4, R4, 0xfffffc00, RZ, 0xc0, !PT ;  /* 0xfffffc0004047812 */ /* 0x000fe200078ec0ff */
[----:B------:R-:W-:Y:S01]  /*0ee0*/  STL [R1+0x2c], R2 ;  /* 0x00002c0201007387 */ /* 0x000fe20000100800 */
[----:B------:R-:W-:Y:S02]  /*0ef0*/  LOP3.LUT R7, R5, 0x380, RZ, 0xc0, !PT ;  /* 0x0000038005077812 */ /* 0x000fe400078ec0ff */
[----:B------:R-:W-:Y:S01]  /*0f00*/  LOP3.LUT R6, R6, 0xfffffc00, RZ, 0xc0, !PT ;  /* 0xfffffc0006067812 */ /* 0x000fe200078ec0ff */
[----:B------:R-:W-:Y:S01]  /*0f10*/  STL [R1+0x28], R4 ;  /* 0x0000280401007387 */ /* 0x000fe20000100800 */
[----:B------:R-:W-:-:S02]  /*0f20*/  LOP3.LUT R0, R12, R0, R11, 0xf6, !PT ;  /* 0x000000000c007212 */ /* 0x000fc400078ef60b */
[----:B------:R-:W-:Y:S01]  /*0f30*/  SHF.R.U32.HI R10, RZ, 0x3, R9 ;  /* 0x00000003ff0a7819 */ /* 0x000fe20000011609 */
[----:B------:R-:W-:Y:S01]  /*0f40*/  STL [R1+0x24], R6 ;  /* 0x0000240601007387 */ /* 0x000fe20000100800 */
[----:B------:R-:W-:Y:S02]  /*0f50*/  LOP3.LUT R3, R9, 0x70, R16, 0xf8, !PT ;  /* 0x0000007009037812 */ /* 0x000fe400078ef810 */
[----:B------:R-:W-:Y:S01]  /*0f60*/  SHF.R.U32.HI R9, RZ, 0x3, R8 ;  /* 0x00000003ff097819 */ /* 0x000fe20000011608 */
[----:B------:R0:W-:Y:S01]  /*0f70*/  STL [R1+0x38], R0 ;  /* 0x0000380001007387 */ /* 0x0001e20000100800 */
[--C-:B------:R-:W-:Y:S02]  /*0f80*/  LOP3.LUT R5, R8, 0x70, R16.reuse, 0xf8, !PT ;  /* 0x0000007008057812 */ /* 0x100fe400078ef810 */
[----:B------:R-:W-:Y:S02]  /*0f90*/  SHF.R.U32.HI R8, RZ, 0x3, R7 ;  /* 0x00000003ff087819 */ /* 0x000fe40000011607 */
[----:B------:R-:W-:-:S02]  /*0fa0*/  LOP3.LUT R7, R7, 0x70, R16, 0xf8, !PT ;  /* 0x0000007007077812 */ /* 0x000fc400078ef810 */
[----:B------:R-:W-:Y:S02]  /*0fb0*/  LOP3.LUT R3, R2, R3, R10, 0xf6, !PT ;  /* 0x0000000302037212 */ /* 0x000fe400078ef60a */
[----:B------:R-:W-:Y:S01]  /*0fc0*/  LOP3.LUT R5, R4, R5, R9, 0xf6, !PT ;  /* 0x0000000504057212 */ /* 0x000fe200078ef609 */
[----:B0-----:R-:W-:Y:S01]  /*0fd0*/  IMAD.IADD R0, R22, 0x1, R0 ;  /* 0x0000000116007824 */ /* 0x001fe200078e0200 */
[----:B------:R-:W-:Y:S01]  /*0fe0*/  LOP3.LUT R7, R6, R7, R8, 0xf6, !PT ;  /* 0x0000000706077212 */ /* 0x000fe200078ef608 */
[C---:B------:R-:W-:Y:S01]  /*0ff0*/  IMAD.IADD R3, R22.reuse, 0x1, R3 ;  /* 0x0000000116037824 */ /* 0x040fe200078e0203 */
[----:B------:R-:W-:Y:S01]  /*1000*/  SHF.R.S32.HI R17, RZ, 0x1f, R16 ;  /* 0x0000001fff117819 */ /* 0x000fe20000011410 */
[----:B------:R-:W-:Y:S01]  /*1010*/  IMAD.IADD R2, R22, 0x1, R5 ;  /* 0x0000000116027824 */ /* 0x000fe200078e0205 */
[----:B------:R0:W-:Y:S01]  /*1020*/  STL [R1+0x34], R0 ;  /* 0x0000340001007387 */ /* 0x0001e20000100800 */
[----:B------:R-:W-:-:S03]  /*1030*/  IADD3 R233, R18, 0x40, RZ ;  /* 0x0000004012e97810 */ /* 0x000fc60007ffe0ff */
[----:B------:R1:W-:Y:S04]  /*1040*/  STL [R1+0x64], R3 ;  /* 0x0000640301007387 */ /* 0x0003e80000100800 */
[----:B------:R1:W-:Y:S01]  /*1050*/  STL [R1+0x60], R2 ;  /* 0x0000600201007387 */ /* 0x0003e20000100800 */
[----:B0-----:R-:W-:-:S05]  /*1060*/  IADD3 R0, R22, R7, RZ ;  /* 0x0000000716007210 */ /* 0x001fca0007ffe0ff */
[----:B------:R1:W-:Y:S02]  /*1070*/  STL [R1+0x5c], R0 ;  /* 0x00005c0001007387 */ /* 0x0003e40000100800 */
.L_x_524:
[----:B-12---:R-:W2:Y:S01]  /*1080*/  LDL.LU R0, [R1+0xc] ;  /* 0x00000c0001007983 */ /* 0x006ea20000300800 */
[----:B----4-:R-:W2:Y:S01]  /*1090*/  LDC.64 R2, c[0x0][0xc88] ;  /* 0x00032200ff027b82 */ /* 0x010ea20000000a00 */
[----:B------:R-:W-:Y:S05]  /*10a0*/  YIELD ;  /* 0x0000000000007946 */ /* 0x000fea0003800000 */
[----:B------:R-:W-:Y:S01]  /*10b0*/  ULDC.64 UR4, c[0x0][0xa28] ;  /* 0x00028a0000047ab9 */ /* 0x000fe20000000a00 */
[----:B------:R-:W-:Y:S01]  /*10c0*/  ULDC.64 UR8, c[0x0][0xa18] ;  /* 0x0002860000087ab9 */ /* 0x000fe20000000a00 */
[----:B------:R-:W-:Y:S01]  /*10d0*/  ISETP.NE.U32.AND P1, PT, RZ, UR4, PT ;  /* 0x00000004ff007c0c */ /* 0x000fe2000bf25070 */
[----:B------:R-:W-:Y:S01]  /*10e0*/  ULDC.64 UR6, c[0x0][0xa08] ;  /* 0x0002820000067ab9 */ /* 0x000fe20000000a00 */
[----:B--2---:R-:W-:-:S05]  /*10f0*/  IMAD.WIDE R2, R0, 0x4, R2 ;  /* 0x0000000400027825 */ /* 0x004fca00078e0202 */
[----:B------:R0:W2:Y:S01]  /*1100*/  LDG.E R0, desc[UR42][R2.64] ;  /* 0x0000002a02007981 */ /* 0x0000a2000c1e1900 */
[----:B------:R-:W-:Y:S01]  /*1110*/  ISETP.NE.AND.EX P1, PT, RZ, UR5, PT, P1 ;  /* 0x00000005ff007c0c */ /* 0x000fe2000bf25310 */
[----:B-----5:R-:W-:Y:S01]  /*1120*/  IMAD.MOV.U32 R29, RZ, RZ, RZ ;  /* 0x000000ffff1d7224 */ /* 0x020fe200078e00ff */
[----:B------:R-:W-:-:S04]  /*1130*/  ISETP.NE.U32.AND P0, PT, RZ, UR6, PT ;  /* 0x00000006ff007c0c */ /* 0x000fc8000bf05070 */
[----:B------:R-:W-:Y:S01]  /*1140*/  ISETP.NE.AND.EX P0, PT, RZ, UR7, PT, P0 ;  /* 0x00000007ff007c0c */ /* 0x000fe2000bf05300 */
[----:B0-----:R-:W-:Y:S01]  /*1150*/  IMAD.MOV.U32 R3, RZ, RZ, RZ ;  /* 0x000000ffff037224 */ /* 0x001fe200078e00ff */
[----:B--2---:R-:W-:Y:S01]  /*1160*/  SHF.R.S32.HI R6, RZ, 0x1f, R0 ;  /* 0x0000001fff067819 */ /* 0x004fe20000011400 */
[----:B------:R-:W-:-:S04]  /*1170*/  IMAD.SHL.U32 R28, R0, 0x4, RZ ;  /* 0x00000004001c7824 */ /* 0x000fc800078e00ff */
[C---:B------:R-:W-:Y:S01]  /*1180*/  @P1 LEA R4, P2, R0.reuse, UR4, 0x2 ;  /* 0x0000000400041c11 */ /* 0x040fe2000f8410ff */
[----:B------:R-:W-:Y:S01]  /*1190*/  STL [R1+0x20], R0 ;  /* 0x0000200001007387 */ /* 0x000fe20000100800 */
[C-C-:B------:R-:W-:Y:S02]  /*11a0*/  SHF.L.U64.HI R30, R0.reuse, 0x2, R6.reuse ;  /* 0x00000002001e7819 */ /* 0x140fe40000010206 */
[----:B------:R-:W-:Y:S01]  /*11b0*/  @P1 LEA.HI.X R5, R0, UR5, R6, 0x2, P2 ;  /* 0x0000000500051c11 */ /* 0x000fe200090f1406 */
[----:B------:R0:W-:Y:S01]  /*11c0*/  STL [R1+0x40], R6 ;  /* 0x0000400601007387 */ /* 0x0001e20000100800 */
[----:B------:R-:W-:Y:S01]  /*11d0*/  ISETP.NE.U32.AND P2, PT, RZ, UR8, PT ;  /* 0x00000008ff007c0c */ /* 0x000fe2000bf45070 */
[----:B------:R-:W-:Y:S01]  /*11e0*/  ULDC UR4, c[0x0][0x288] ;  /* 0x0000a20000047ab9 */ /* 0x000fe20000000800 */
[----:B------:R-:W-:Y:S01]  /*11f0*/  IADD3 R8, P3, R28, UR6, RZ ;  /* 0x000000061c087c10 */ /* 0x000fe2000ff7e0ff */
[----:B------:R1:W5:Y:S01]  /*1200*/  @P1 LDG.E R3, desc[UR42][R4.64] ;  /* 0x0000002a04031981 */ /* 0x000362000c1e1900 */
[----:B------:R-:W-:-:S02]  /*1210*/  ISETP.NE.AND.EX P2, PT, RZ, UR9, PT, P2 ;  /* 0x00000009ff007c0c */ /* 0x000fc4000bf45320 */
[----:B------:R-:W-:Y:S01]  /*1220*/  MOV R118, UR4 ;  /* 0x0000000400767c02 */ /* 0x000fe20008000f00 */
[----:B------:R-:W-:Y:S01]  /*1230*/  ULDC.64 UR4, c[0x0][0x418] ;  /* 0x0001060000047ab9 */ /* 0x000fe20000000a00 */
[----:B------:R-:W-:-:S05]  /*1240*/  IADD3.X R9, R30, UR7, RZ, P3, !PT ;  /* 0x000000071e097c10 */ /* 0x000fca0009ffe4ff */
[----:B------:R1:W5:Y:S04]  /*1250*/  @P0 LDG.E R29, desc[UR42][R8.64] ;  /* 0x0000002a081d0981 */ /* 0x000368000c1e1900 */
[----:B0-----:R-:W-:-:S04]  /*1260*/  @P2 IADD3 R6, P1, R28, UR8, RZ ;  /* 0x000000081c062c10 */ /* 0x001fc8000ff3e0ff */
[----:B------:R-:W-:-:S05]  /*1270*/  @P2 IADD3.X R7, R30, UR9, RZ, P1, !PT ;  /* 0x000000091e072c10 */ /* 0x000fca0008ffe4ff */
[----:B------:R1:W5:Y:S01]  /*1280*/  @P2 LDG.E R118, desc[UR42][R6.64] ;  /* 0x0000002a06762981 */ /* 0x000362000c1e1900 */
[----:B------:R-:W-:-:S03]  /*1290*/  UISETP.NE.U32.AND UP0, UPT, UR4, URZ, UPT ;  /* 0x0000003f0400728c */ /* 0x000fc6000bf05070 */
[----:B------:R-:W-:Y:S01]  /*12a0*/  ULDC UR4, c[0x0][0x424] ;  /* 0x0001090000047ab9 */ /* 0x000fe20000000800 */
[----:B------:R-:W-:-:S03]  /*12b0*/  UISETP.NE.AND.EX UP0, UPT, UR5, URZ, UPT, UP0 ;  /* 0x0000003f0500728c */ /* 0x000fc6000bf05300 */
[----:B------:R-:W-:Y:S01]  /*12c0*/  ULDC UR5, c[0x0][0x2f0] ;  /* 0x0000bc0000057ab9 */ /* 0x000fe20000000800 */
[----:B------:R-:W-:-:S04]  /*12d0*/  USEL UR4, UR4, 0x1, UP0 ;  /* 0x0000000104047887 */ /* 0x000fc80008000000 */
[----:B------:R-:W-:-:S03]  /*12e0*/  UIMAD UR4, UR4, UR5, URZ ;  /* 0x00000005040472a4 */ /* 0x000fc6000f8e023f */
[----:B------:R-:W-:Y:S02]  /*12f0*/  ULDC UR5, c[0x0][0x348] ;  /* 0x0000d20000057ab9 */ /* 0x000fe40000000800 */
[----:B------:R-:W-:Y:S02]  /*1300*/  IMAD.U32 R2, RZ, RZ, UR5 ;  /* 0x00000005ff027e24 */ /* 0x000fe4000f8e00ff */
[----:B------:R-:W-:Y:S02]  /*1310*/  IMAD.U32 R26, RZ, RZ, UR4 ;  /* 0x00000004ff1a7e24 */ /* 0x000fe4000f8e00ff */
[----:B------:R-:W-:Y:S01]  /*1320*/  IMAD.MOV.U32 R27, RZ, RZ, R0 ;  /* 0x000000ffff1b7224 */ /* 0x000fe200078e0000 */
[----:B-1----:R-:W-:Y:S06]  /*1330*/  @P2 BRA `(.L_x_344) ;  /* 0x0000000000242947 */ /* 0x002fec0003800000 */
[----:B------:R-:W-:Y:S02]  /*1340*/  ULDC.64 UR4, c[0x0][0xa00] ;  /* 0x0002800000047ab9 */ /* 0x000fe40000000a00 */
[----:B------:R-:W-:-:S04]  /*1350*/  ISETP.NE.U32.AND P1, PT, RZ, UR4, PT ;  /* 0x00000004ff007c0c */ /* 0x000fc8000bf25070 */
[----:B------:R-:W-:-:S13]  /*1360*/  ISETP.NE.AND.EX P1, PT, RZ, UR5, PT, P1 ;  /* 0x00000005ff007c0c */ /* 0x000fda000bf25310 */
[----:B------:R-:W-:Y:S05]  /*1370*/  @!P1 BRA `(.L_x_344) ;  /* 0x0000000000149947 */ /* 0x000fea0003800000 */
[----:B------:R-:W0:Y:S02]  /*1380*/  LDC.64 R4, c[0x0][0xa00] ;  /* 0x00028000ff047b82 */ /* 0x000e240000000a00 */
[----:B0-----:R-:W-:-:S05]  /*1390*/  IMAD.WIDE R4, R27, 0x4, R4 ;  /* 0x000000041b047825 */ /* 0x001fca00078e0204 */
[----:B-----5:R-:W2:Y:S04]  /*13a0*/  LDG.E R118, desc[UR42][R4.64] ;  /* 0x0000002a04767981 */ /* 0x020ea8000c1e1900 */
[----:B------:R-:W2:Y:S02]  /*13b0*/  LDG.E R7, desc[UR42][R4.64+0x4] ;  /* 0x0000042a04077981 */ /* 0x000ea4000c1e1900 */
[----:B--2---:R-:W-:-:S07]  /*13c0*/  IADD3 R118, -R118, R7, RZ ;  /* 0x0000000776767210 */ /* 0x004fce0007ffe1ff */
.L_x_344:
[----:B------:R-:W2:Y:S01]  /*13d0*/  LDL R31, [R1+0x8] ;  /* 0x00000800011f7983 */ /* 0x000ea20000100800 */
[----:B------:R-:W-:Y:S02]  /*13e0*/  ULDC.64 UR4, c[0x0][0xa20] ;  /* 0x0002880000047ab9 */ /* 0x000fe40000000a00 */
[----:B------:R-:W-:Y:S01]  /*13f0*/  ISETP.NE.U32.AND P1, PT, RZ, UR4, PT ;  /* 0x00000004ff007c0c */ /* 0x000fe2000bf25070 */
[----:B------:R-:W3:Y:S03]  /*1400*/  LDL R0, [R1+0x4] ;  /* 0x0000040001007983 */ /* 0x000ee60000100800 */
[----:B------:R-:W-:Y:S01]  /*1410*/  ISETP.NE.AND.EX P1, PT, RZ, UR5, PT, P1 ;  /* 0x00000005ff007c0c */ /* 0x000fe2000bf25310 */
[----:B--2---:R0:W-:Y:S04]  /*1420*/  STL [R1+0x3c], R31 ;  /* 0x00003c1f01007387 */ /* 0x0041e80000100800 */
[----:B---3--:R0:W-:Y:S08]  /*1430*/  STL [R1+0x50], R0 ;  /* 0x0000500001007387 */ /* 0x0081f00000100800 */
[----:B------:R-:W-:Y:S05]  /*1440*/  @!P1 BRA `(.L_x_345) ;  /* 0x0000000000109947 */ /* 0x000fea0003800000 */
[----:B------:R-:W-:-:S04]  /*1450*/  IADD3 R4, P0, R28, UR4, RZ ;  /* 0x000000041c047c10 */ /* 0x000fc8000ff1e0ff */
[----:B------:R-:W-:-:S05]  /*1460*/  IADD3.X R5, R30, UR5, RZ, P0, !PT ;  /* 0x000000051e057c10 */ /* 0x000fca00087fe4ff */
[----:B------:R1:W5:Y:S01]  /*1470*/  LDG.E R26, desc[UR42][R4.64] ;  /* 0x0000002a041a7981 */ /* 0x000362000c1e1900 */
[----:B------:R-:W-:Y:S05]  /*1480*/  BRA `(.L_x_346) ;  /* 0x0000000000107947 */ /* 0x000fea0003800000 */
.L_x_345:
[----:B------:R-:W-:Y:S05]  /*1490*/  @!P0 BRA `(.L_x_346) ;  /* 0x00000000000c8947 */ /* 0x000fea0003800000 */
[----:B------:R-:W2:Y:S04]  /*14a0*/  LDG.E R5, desc[UR42][R8.64] ;  /* 0x0000002a08057981 */ /* 0x000ea8000c1e1900 */
[----:B------:R-:W2:Y:S02]  /*14b0*/  LDG.E R26, desc[UR42][R8.64+0x4] ;  /* 0x0000042a081a7981 */ /* 0x000ea4000c1e1900 */
[----:B--2---:R-:W-:-:S07]  /*14c0*/  IMAD.IADD R26, R26, 0x1, -R5 ;  /* 0x000000011a1a7824 */ /* 0x004fce00078e0a05 */
.L_x_346:
[----:B------:R-:W-:Y:S02]  /*14d0*/  ULDC.64 UR4, c[0x0][0xa10] ;  /* 0x0002840000047ab9 */ /* 0x000fe40000000a00 */
[----:B------:R-:W-:-:S04]  /*14e0*/  ISETP.NE.U32.AND P0, PT, RZ, UR4, PT ;  /* 0x00000004ff007c0c */ /* 0x000fc8000bf05070 */
[----:B------:R-:W-:Y:S01]  /*14f0*/  ISETP.NE.AND.EX P0, PT, RZ, UR5, PT, P0 ;  /* 0x00000005ff007c0c */ /* 0x000fe2000bf05300 */
[----:B-----5:R-:W-:Y:S01]  /*1500*/  IMAD.IADD R11, R26, 0x1, -R3 ;  /* 0x000000011a0b7824 */ /* 0x020fe200078e0a03 */
[----:B------:R-:W-:-:S11]  /*1510*/  ULDC.64 UR4, c[0x0][0xa30] ;  /* 0x00028c0000047ab9 */ /* 0x000fd60000000a00 */
[----:B-1----:R-:W1:Y:S02]  /*1520*/  @P0 LDC.64 R4, c[0x0][0xa10] ;  /* 0x00028400ff040b82 */ /* 0x002e640000000a00 */
[----:B-1----:R-:W-:-:S05]  /*1530*/  @P0 IMAD.WIDE R4, R27, 0x4, R4 ;  /* 0x000000041b040825 */ /* 0x002fca00078e0204 */
[----:B0-----:R-:W2:Y:S04]  /*1540*/  @P0 LDG.E R0, desc[UR42][R4.64] ;  /* 0x0000002a04000981 */ /* 0x001ea8000c1e1900 */
[----:B------:R-:W2:Y:S01]  /*1550*/  @P0 LDG.E R9, desc[UR42][R4.64+0x4] ;  /* 0x0000042a04090981 */ /* 0x000ea2000c1e1900 */
[----:B------:R-:W-:Y:S01]  /*1560*/  IMAD.MOV R24, RZ, RZ, -R11 ;  /* 0x000000ffff187224 */ /* 0x000fe200078e0a0b */
[----:B------:R-:W-:Y:S01]  /*1570*/  ISETP.NE.U32.AND P1, PT, RZ, UR4, PT ;  /* 0x00000004ff007c0c */ /* 0x000fe2000bf25070 */
[----:B------:R-:W-:-:S03]  /*1580*/  IMAD.MOV.U32 R112, RZ, RZ, R26 ;  /* 0x000000ffff707224 */ /* 0x000fc600078e001a */
[----:B------:R-:W-:Y:S02]  /*1590*/  VIMNMX R24, RZ, R24, !PT ;  /* 0x00000018ff187248 */ /* 0x000fe40007fe0100 */
[----:B------:R-:W-:-:S13]  /*15a0*/  ISETP.NE.AND.EX P1, PT, RZ, UR5, PT, P1 ;  /* 0x00000005ff007c0c */ /* 0x000fda000bf25310 */
[----:B------:R-:W-:-:S04]  /*15b0*/  @P1 IADD3 R6, P2, R28, UR4, RZ ;  /* 0x000000041c061c10 */ /* 0x000fc8000ff5e0ff */
[----:B------:R-:W-:-:S05]  /*15c0*/  @P1 IADD3.X R7, R30, UR5, RZ, P2, !PT ;  /* 0x000000051e071c10 */ /* 0x000fca00097fe4ff */
[----:B------:R0:W5:Y:S01]  /*15d0*/  @P1 LDG.E R112, desc[UR42][R6.64] ;  /* 0x0000002a06701981 */ /* 0x000162000c1e1900 */
[----:B--2---:R-:W-:-:S05]  /*15e0*/  @P0 IADD3 R2, -R0, R9, RZ ;  /* 0x0000000900020210 */ /* 0x004fca0007ffe1ff */
[----:B------:R-:W-:-:S04]  /*15f0*/  IMAD.IADD R119, R11, 0x1, R2 ;  /* 0x000000010b777824 */ /* 0x000fc800078e0202 */
[----:B------:R-:W-:-:S05]  /*1600*/  VIADD R0, R119, 0x7f ;  /* 0x0000007f77007836 */ /* 0x000fca0000000000 */
[----:B------:R-:W-:-:S04]  /*1610*/  SHF.R.S32.HI R3, RZ, 0x1f, R0 ;  /* 0x0000001fff037819 */ /* 0x000fc80000011400 */
[----:B------:R-:W-:-:S04]  /*1620*/  LEA.HI R3, R3, R0, RZ, 0x7 ;  /* 0x0000000003037211 */ /* 0x000fc800078f38ff */
[----:B------:R-:W-:Y:S02]  /*1630*/  LOP3.LUT R5, R3, 0xffffff80, RZ, 0xc0, !PT ;  /* 0xffffff8003057812 */ /* 0x000fe400078ec0ff */
[----:B------:R-:W-:Y:S02]  /*1640*/  SHF.R.S32.HI R153, RZ, 0x7, R3 ;  /* 0x00000007ff997819 */ /* 0x000fe40000011403 */
[----:B------:R-:W-:-:S04]  /*1650*/  VIADDMNMX R5, R5, -R11, R2, PT ;  /* 0x8000000b05057246 */ /* 0x000fc80003800102 */
[----:B------:R-:W-:Y:S02]  /*1660*/  ISETP.GT.AND P0, PT, R5, R24, PT ;  /* 0x000000180500720c */ /* 0x000fe40003f04270 */
[----:B------:R-:W-:-:S05]  /*1670*/  SHF.R.U32.HI R24, RZ, 0x7, R24 ;  /* 0x00000007ff187819 */ /* 0x000fca0000011618 */
[----:B------:R-:W-:-:S06]  /*1680*/  IMAD.MOV.U32 R25, RZ, RZ, R24 ;  /* 0x000000ffff197224 */ /* 0x000fcc00078e0018 */
[----:B------:R-:W-:-:S04]  /*1690*/  @P0 IADD3 R0, R5, 0x7f, RZ ;  /* 0x0000007f05000810 */ /* 0x000fc80007ffe0ff */
[----:B------:R-:W-:-:S04]  /*16a0*/  @P0 SHF.R.S32.HI R5, RZ, 0x1f, R0 ;  /* 0x0000001fff050819 */ /* 0x000fc80000011400 */
[----:B------:R-:W-:-:S04]  /*16b0*/  @P0 LEA.HI R5, R5, R0, RZ, 0x7 ;  /* 0x0000000005050211 */ /* 0x000fc800078f38ff */
[----:B------:R-:W-:Y:S02]  /*16c0*/  @P0 SHF.R.S32.HI R25, RZ, 0x7, R5 ;  /* 0x00000007ff190819 */ /* 0x000fe40000011405 */
[----:B------:R-:W-:Y:S02]  /*16d0*/  PLOP3.LUT P0, PT, PT, PT, PT, 0x80, 0x0 ;  /* 0x000000000000781c */ /* 0x000fe40003f0f070 */
[----:B------:R-:W-:-:S13]  /*16e0*/  ISETP.GT.AND P1, PT, R25, R24, PT ;  /* 0x000000181900720c */ /* 0x000fda0003f24270 */
[----:B0-----:R-:W-:Y:S05]  /*16f0*/  @!P1 BRA `(.L_x_347) ;  /* 0x000000a800489947 */ /* 0x001fea0003800000 */
[----:B------:R-:W-:Y:S01]  /*1700*/  VIADD R0, R22, 0x28400 ;  /* 0x0002840016007836 */ /* 0x000fe20000000000 */
[----:B------:R-:W-:Y:S04]  /*1710*/  BSSY B6, `(.L_x_348) ;  /* 0x0000013000067945 */ /* 0x000fe80003800000 */
[----:B------:R-:W-:-:S13]  /*1720*/  LOP3.LUT P0, RZ, R0, 0x3ff, RZ, 0xc0, !PT ;  /* 0x000003ff00ff7812 */ /* 0x000fda000780c0ff */
[----:B------:R-:W-:Y:S05]  /*1730*/  @!P0 BRA `(.L_x_349) ;  /* 0x0000000000408947 */ /* 0x000fea0003800000 */
[----:B------:R-:W-:Y:S01]  /*1740*/  MOV R0, 0x0 ;  /* 0x0000000000007802 */ /* 0x000fe20000000f00 */
[----:B------:R-:W-:Y:S01]  /*1750*/  ULDC.64 UR4, c[0x4][0xc0] ;  /* 0x0100300000047ab9 */ /* 0x000fe20000000a00 */
[----:B------:R-:W-:Y:S01]  /*1760*/  ULDC.64 UR6, c[0x4][0x20] ;  /* 0x0100080000067ab9 */ /* 0x000fe20000000a00 */
[----:B------:R-:W-:Y:S01]  /*1770*/  IMAD.U32 R4, RZ, RZ, UR4 ;  /* 0x00000004ff047e24 */ /* 0x000fe2000f8e00ff */
[----:B------:R0:W1:Y:S01]  /*1780*/  LDC.64 R14, c[0x4][R0] ;  /* 0x01000000000e7b82 */ /* 0x0000620000000a00 */
[----:B------:R-:W-:Y:S01]  /*1790*/  MOV R5, UR5 ;  /* 0x0000000500057c02 */ /* 0x000fe20008000f00 */
[----:B------:R-:W-:Y:S01]  /*17a0*/  ULDC.64 UR4, c[0x4][0xc8] ;  /* 0x0100320000047ab9 */ /* 0x000fe20000000a00 */
[----:B------:R-:W-:Y:S01]  /*17b0*/  IMAD.U32 R10, RZ, RZ, UR6 ;  /* 0x00000006ff0a7e24 */ /* 0x000fe2000f8e00ff */
[----:B------:R-:W-:Y:S01]  /*17c0*/  MOV R11, UR7 ;  /* 0x00000007000b7c02 */ /* 0x000fe20008000f00 */
[----:B------:R-:W-:Y:S02]  /*17d0*/  IMAD.U32 R6, RZ, RZ, UR4 ;  /* 0x00000004ff067e24 */ /* 0x000fe4000f8e00ff */
[----:B------:R-:W-:-:S02]  /*17e0*/  IMAD.U32 R7, RZ, RZ, UR5 ;  /* 0x00000005ff077e24 */ /* 0x000fc4000f8e00ff */
[----:B------:R-:W-:Y:S02]  /*17f0*/  IMAD.MOV.U32 R8, RZ, RZ, 0x70 ;  /* 0x00000070ff087424 */ /* 0x000fe400078e00ff */
[----:B------:R-:W-:Y:S02]  /*1800*/  IMAD.MOV.U32 R12, RZ, RZ, 0x1 ;  /* 0x00000001ff0c7424 */ /* 0x000fe400078e00ff */
[----:B0-----:R-:W-:-:S07]  /*1810*/  IMAD.MOV.U32 R13, RZ, RZ, RZ ;  /* 0x000000ffff0d7224 */ /* 0x001fce00078e00ff */
[----:B------:R-:W-:-:S07]  /*1820*/  LEPC R20, `(.L_x_349) ;  /* 0x000000001014794e */ /* 0x000fce0000000000 */
[----:B-1---5:R-:W-:Y:S05]  /*1830*/  CALL.ABS.NOINC R14 ;  /* 0x000000000e007343 */ /* 0x022fea0003c00000 */
.L_x_349:
[----:B------:R-:W-:Y:S05]  /*1840*/  BSYNC B6 ;  /* 0x0000000000067941 */ /* 0x000fea0003800000 */
.L_x_348:
[----:B------:R-:W-:Y:S01]  /*1850*/  IADD3 R0, R22, 0x10400, RZ ;  /* 0x0001040016007810 */ /* 0x000fe20007ffe0ff */
[----:B------:R-:W-:Y:S03]  /*1860*/  BSSY B6, `(.L_x_350) ;  /* 0x0000013000067945 */ /* 0x000fe60003800000 */
[----:B------:R-:W-:-:S13]  /*1870*/  LOP3.LUT P0, RZ, R0, 0x3ff, RZ, 0xc0, !PT ;  /* 0x000003ff00ff7812 */ /* 0x000fda000780c0ff */
[----:B------:R-:W-:Y:S05]  /*1880*/  @!P0 BRA `(.L_x_351) ;  /* 0x0000000000408947 */ /* 0x000fea0003800000 */
[----:B------:R-:W-:Y:S01]  /*1890*/  MOV R0, 0x0 ;  /* 0x0000000000007802 */ /* 0x000fe20000000f00 */
[----:B------:R-:W-:Y:S01]  /*18a0*/  ULDC.64 UR4, c[0x4][0xc0] ;  /* 0x0100300000047ab9 */ /* 0x000fe20000000a00 */
[----:B------:R-:W-:Y:S01]  /*18b0*/  ULDC.64 UR6, c[0x4][0x20] ;  /* 0x0100080000067ab9 */ /* 0x000fe20000000a00 */
[----:B------:R-:W-:Y:S01]  /*18c0*/  IMAD.U32 R4, RZ, RZ, UR4 ;  /* 0x00000004ff047e24 */ /* 0x000fe2000f8e00ff */
[----:B------:R0:W1:Y:S01]  /*18d0*/  LDC.64 R14, c[0x4][R0] ;  /* 0x01000000000e7b82 */ /* 0x0000620000000a00 */
[----:B------:R-:W-:Y:S01]  /*18e0*/  IMAD.U32 R5, RZ, RZ, UR5 ;  /* 0x00000005ff057e24 */ /* 0x000fe2000f8e00ff */
[----:B------:R-:W-:Y:S01]  /*18f0*/  ULDC.64 UR4, c[0x4][0xc8] ;  /* 0x0100320000047ab9 */ /* 0x000fe20000000a00 */
[----:B------:R-:W-:Y:S01]  /*1900*/  IMAD.U32 R10, RZ, RZ, UR6 ;  /* 0x00000006ff0a7e24 */ /* 0x000fe2000f8e00ff */
[----:B------:R-:W-:Y:S01]  /*1910*/  MOV R7, UR5 ;  /* 0x0000000500077c02 */ /* 0x000fe20008000f00 */
[----:B------:R-:W-:Y:S01]  /*1920*/  IMAD.U32 R6, RZ, RZ, UR4 ;  /* 0x00000004ff067e24 */ /* 0x000fe2000f8e00ff */
[----:B------:R-:W-:Y:S01]  /*1930*/  MOV R12, 0x1 ;  /* 0x00000001000c7802 */ /* 0x000fe20000000f00 */
[----:B------:R-:W-:-:S02]  /*1940*/  IMAD.U32 R11, RZ, RZ, UR7 ;  /* 0x00000007ff0b7e24 */ /* 0x000fc4000f8e00ff */
[----:B------:R-:W-:Y:S02]  /*1950*/  IMAD.MOV.U32 R8, RZ, RZ, 0x70 ;  /* 0x00000070ff087424 */ /* 0x000fe400078e00ff */
[----:B0-----:R-:W-:-:S07]  /*1960*/  IMAD.MOV.U32 R13, RZ, RZ, RZ ;  /* 0x000000ffff0d7224 */ /* 0x001fce00078e00ff */
[----:B------:R-:W-:-:S07]  /*1970*/  LEPC R20, `(.L_x_351) ;  /* 0x000000001014794e */ /* 0x000fce0000000000 */
[----:B-1---5:R-:W-:Y:S05]  /*1980*/  CALL.ABS.NOINC R14 ;  /* 0x000000000e007343 */ /* 0x022fea0003c00000 */
.L_x_351:
[----:B------:R-:W-:Y:S05]  /*1990*/  BSYNC B6 ;  /* 0x0000000000067941 */ /* 0x000fea0003800000 */
.L_x_350:
[----:B------:R-:W-:Y:S01]  /*19a0*/  ULDC.64 UR4, c[0x0][0x9f8] ;  /* 0x00027e0000047ab9 */ /* 0x000fe20000000a00 */
[----:B------:R-:W0:Y:S01]  /*19b0*/  S2R R20, SR_TID.X ;  /* 0x0000000000147919 */ /* 0x000e220000002100 */
[----:B------:R-:W-:Y:S01]  /*19c0*/  ISETP.NE.U32.AND P0, PT, RZ, UR4, PT ;  /* 0x00000004ff007c0c */ /* 0x000fe2000bf05070 */
[----:B------:R-:W1:Y:S01]  /*19d0*/  LDC.64 R102, c[0x0][0x300] ;  /* 0x0000c000ff667b82 */ /* 0x000e620000000a00 */
[----:B------:R-:W-:Y:S01]  /*19e0*/  IMAD.IADD R46, R29, 0x1, R26 ;  /* 0x000000011d2e7824 */ /* 0x000fe200078e021a */
[----:B------:R-:W2:Y:S01]  /*19f0*/  LDL R21, [R1+0x2c] ;  /* 0x00002c0001157983 */ /* 0x000ea20000100800 */
[----:B------:R-:W-:Y:S01]  /*1a00*/  ISETP.NE.AND.EX P0, PT, RZ, UR5, PT, P0 ;  /* 0x00000005ff007c0c */ /* 0x000fe2000bf05300 */
[----:B------:R-:W-:Y:S02]  /*1a10*/  ULDC.64 UR6, c[0x0][0xa08] ;  /* 0x0002820000067ab9 */ /* 0x000fe40000000a00 */
[----:B------:R-:W3:Y:S01]  /*1a20*/  LDL R15, [R1+0x24] ;  /* 0x00002400010f7983 */ /* 0x000ee20000100800 */
[----:B------:R-:W-:Y:S01]  /*1a30*/  SHF.R.S32.HI R8, RZ, 0x1f, R31 ;  /* 0x0000001fff087819 */ /* 0x000fe2000001141f */
[----:B------:R-:W4:Y:S08]  /*1a40*/  LDC R111, c[0x0][0x3f4] ;  /* 0x0000fd00ff6f7b82 */ /* 0x000f300000000800 */
[----:B------:R-:W-:Y:S01]  /*1a50*/  @P0 IADD3 R4, P1, R28, UR4, RZ ;  /* 0x000000041c040c10 */ /* 0x000fe2000ff3e0ff */
[----:B------:R-:W4:Y:S03]  /*1a60*/  LDC.64 R32, c[0x0][0x3f8] ;  /* 0x0000fe00ff207b82 */ /* 0x000f260000000a00 */
[----:B------:R-:W-:Y:S01]  /*1a70*/  @P0 IADD3.X R5, R30, UR5, RZ, P1, !PT ;  /* 0x000000051e050c10 */ /* 0x000fe20008ffe4ff */
[----:B------:R-:W-:-:S04]  /*1a80*/  ULDC.64 UR4, c[0x0][0x308] ;  /* 0x0000c20000047ab9 */ /* 0x000fc80000000a00 */
[----:B------:R0:W2:Y:S01]  /*1a90*/  @P0 LDG.E R27, desc[UR42][R4.64] ;  /* 0x0000002a041b0981 */ /* 0x0000a2000c1e1900 */
[----:B------:R-:W-:Y:S01]  /*1aa0*/  SHF.R.S32.HI R35, RZ, 0x1f, R46 ;  /* 0x0000001fff237819 */ /* 0x000fe2000001142e */
[CC--:B-1----:R-:W-:Y:S01]  /*1ab0*/  IMAD.WIDE.U32 R6, R46.reuse, R102.reuse, RZ ;  /* 0x000000662e067225 */ /* 0x0c2fe200078e00ff */
[----:B------:R-:W-:Y:S02]  /*1ac0*/  ISETP.NE.U32.AND P0, PT, RZ, UR6, PT ;  /* 0x00000006ff007c0c */ /* 0x000fe4000bf05070 */
[----:B0-----:R-:W-:Y:S01]  /*1ad0*/  SHF.R.U32.HI R36, RZ, 0x7, R20 ;  /* 0x00000007ff247819 */ /* 0x001fe20000011614 */
[----:B------:R-:W-:Y:S01]  /*1ae0*/  IMAD R0, R35, R102, RZ ;  /* 0x0000006623007224 */ /* 0x000fe200078e02ff */
[----:B------:R-:W3:Y:S01]  /*1af0*/  LDL R20, [R1+0x28] ;  /* 0x0000280001147983 */ /* 0x000ee20000100800 */
[----:B------:R-:W-:Y:S02]  /*1b00*/  ISETP.NE.AND.EX P0, PT, RZ, UR7, PT, P0 ;  /* 0x00000007ff007c0c */ /* 0x000fe4000bf05300 */
[----:B------:R-:W-:Y:S01]  /*1b10*/  IMAD R3, R46, R103, R0 ;  /* 0x000000672e037224 */ /* 0x000fe200078e0200 */
[----:B------:R-:W-:Y:S01]  /*1b20*/  ISETP.NE.AND P6, PT, R36, 0x1, PT ;  /* 0x000000012400780c */ /* 0x000fe20003fc5270 */
[----:B------:R-:W-:-:S02]  /*1b30*/  IMAD R0, R8, UR4, RZ ;  /* 0x0000000408007c24 */ /* 0x000fc4000f8e02ff */
[----:B------:R-:W-:Y:S02]  /*1b40*/  IMAD.IADD R7, R7, 0x1, R3 ;  /* 0x0000000107077824 */ /* 0x000fe400078e0203 */
[C---:B------:R-:W-:Y:S02]  /*1b50*/  IMAD R3, R31.reuse, UR5, R0 ;  /* 0x000000051f037c24 */ /* 0x040fe4000f8e0200 */
[----:B------:R-:W-:Y:S01]  /*1b60*/  IMAD.WIDE.U32 R4, R31, UR4, R6 ;  /* 0x000000041f047c25 */ /* 0x000fe2000f8e0006 */
[----:B------:R-:W-:Y:S01]  /*1b70*/  ULDC.64 UR4, c[0x0][0x310] ;  /* 0x0000c40000047ab9 */ /* 0x000fe20000000a00 */
[----:B------:R-:W0:Y:S03]  /*1b80*/  LDC.64 R6, c[0x0][0x408] ;  /* 0x00010200ff067b82 */ /* 0x000e260000000a00 */
[----:B------:R-:W-:Y:S02]  /*1b90*/  IADD3 R5, R5, R3, RZ ;  /* 0x0000000305057210 */ /* 0x000fe40007ffe0ff */
[----:B----4-:R-:W-:Y:S01]  /*1ba0*/  ISETP.GE.AND P2, PT, R16, R111, PT ;  /* 0x0000006f1000720c */ /* 0x010fe20003f46270 */
[----:B------:R-:W-:Y:S01]  /*1bb0*/  IMAD.SHL.U32 R28, R23, 0x80, RZ ;  /* 0x00000080171c7824 */ /* 0x000fe200078e00ff */
[----:B------:R-:W-:-:S04]  /*1bc0*/  SHF.R.S32.HI R19, RZ, 0x1f, R18 ;  /* 0x0000001fff137819 */ /* 0x000fc80000011412 */
[----:B------:R-:W-:Y:S02]  /*1bd0*/  LOP3.LUT R28, R28, 0x380, RZ, 0xc0, !PT ;  /* 0x000003801c1c7812 */ /* 0x000fe400078ec0ff */
[----:B------:R-:W-:Y:S01]  /*1be0*/  SHF.R.S32.HI R34, RZ, 0x1f, R23 ;  /* 0x0000001fff227819 */ /* 0x000fe20000011417 */
[C---:B------:R-:W-:Y:S02]  /*1bf0*/  VIADD R26, R23.reuse, 0x40 ;  /* 0x00000040171a7836 */ /* 0x040fe40000000000 */
[----:B------:R-:W-:-:S04]  /*1c00*/  IMAD.WIDE.U32 R10, R23, R32, R16 ;  /* 0x00000020170a7225 */ /* 0x000fc800078e0010 */
[----:B------:R-:W-:Y:S02]  /*1c10*/  IMAD.SHL.U32 R26, R26, 0x80, RZ ;  /* 0x000000801a1a7824 */ /* 0x000fe400078e00ff */
[----:B0-----:R-:W-:-:S04]  /*1c20*/  IMAD R12, R34, R6, RZ ;  /* 0x00000006220c7224 */ /* 0x001fc800078e02ff */
[C---:B------:R-:W-:Y:S01]  /*1c30*/  IMAD R89, R23.reuse, R7, R12 ;  /* 0x0000000717597224 */ /* 0x040fe200078e020c */
[----:B------:R-:W-:Y:S02]  /*1c40*/  LOP3.LUT R26, R26, 0x380, RZ, 0xc0, !PT ;  /* 0x000003801a1a7812 */ /* 0x000fe400078ec0ff */
[----:B------:R-:W-:-:S05]  /*1c50*/  IADD3 R29, R23, 0x20, RZ ;  /* 0x00000020171d7810 */ /* 0x000fca0007ffe0ff */
[----:B------:R-:W-:-:S05]  /*1c60*/  IMAD.SHL.U32 R29, R29, 0x80, RZ ;  /* 0x000000801d1d7824 */ /* 0x000fca00078e00ff */
[----:B------:R-:W-:-:S04]  /*1c70*/  LOP3.LUT R29, R29, 0x380, RZ, 0xc0, !PT ;  /* 0x000003801d1d7812 */ /* 0x000fc800078ec0ff */
[----:B------:R-:W-:Y:S01]  /*1c80*/  SHF.R.U32.HI R29, RZ, 0x3, R29 ;  /* 0x00000003ff1d7819 */ /* 0x000fe2000001161d */
[C---:B------:R-:W-:Y:S01]  /*1c90*/  IMAD.SHL.U32 R92, R102.reuse, 0x20, RZ ;  /* 0x00000020665c7824 */ /* 0x040fe200078e00ff */
[----:B------:R-:W-:Y:S02]  /*1ca0*/  SHF.L.U64.HI R93, R102, 0x5, R103 ;  /* 0x00000005665d7819 */ /* 0x000fe40000010267 */
[C---:B------:R-:W-:Y:S01]  /*1cb0*/  IADD3 R30, R23.reuse, 0x20, RZ ;  /* 0x00000020171e7810 */ /* 0x040fe20007ffe0ff */
[C---:B------:R-:W-:Y:S02]  /*1cc0*/  VIADD R38, R23.reuse, 0x40 ;  /* 0x0000004017267836 */ /* 0x040fe40000000000 */
[----:B------:R-:W-:Y:S01]  /*1cd0*/  IMAD.WIDE.U32 R130, R23, R102, R92 ;  /* 0x0000006617827225 */ /* 0x000fe200078e005c */
[----:B------:R-:W-:-:S03]  /*1ce0*/  SHF.R.S32.HI R117, RZ, 0x1f, R30 ;  /* 0x0000001fff757819 */ /* 0x000fc6000001141e */
[----:B------:R-:W-:Y:S01]  /*1cf0*/  IMAD.WIDE.U32 R44, R23, R102, R16 ;  /* 0x00000066172c7225 */ /* 0x000fe200078e0010 */
[----:B------:R-:W-:-:S03]  /*1d00*/  SHF.R.S32.HI R116, RZ, 0x1f, R38 ;  /* 0x0000001fff747819 */ /* 0x000fc60000011426 */
[----:B------:R-:W-:-:S05]  /*1d10*/  VIADD R30, R23, 0x60 ;  /* 0x00000060171e7836 */ /* 0x000fca0000000000 */
[----:B------:R-:W-:Y:S02]  /*1d20*/  SHF.R.S32.HI R115, RZ, 0x1f, R30 ;  /* 0x0000001fff737819 */ /* 0x000fe4000001141e */
[----:B------:R-:W-:Y:S01]  /*1d30*/  IADD3 R125, R36, 0x8, RZ ;  /* 0x00000008247d7810 */ /* 0x000fe20007ffe0ff */
[----:B------:R-:W-:Y:S01]  /*1d40*/  IMAD.SHL.U32 R126, R102, 0x80, RZ ;  /* 0x00000080667e7824 */ /* 0x000fe200078e00ff */
[----:B--2---:R-:W-:Y:S02]  /*1d50*/  SHF.R.S32.HI R0, RZ, 0x1f, R27 ;  /* 0x0000001fff007819 */ /* 0x004fe4000001141b */
[----:B------:R-:W-:Y:S02]  /*1d60*/  SEL R99, R27, RZ, !P0 ;  /* 0x000000ff1b637207 */ /* 0x000fe40004000000 */
[----:B------:R-:W-:-:S03]  /*1d70*/  SEL R9, R0, RZ, !P0 ;  /* 0x000000ff00097207 */ /* 0x000fc60004000000 */
[----:B------:R-:W-:-:S04]  /*1d80*/  IMAD.WIDE.U32 R100, R99, UR4, R4 ;  /* 0x0000000463647c25 */ /* 0x000fc8000f8e0004 */
[----:B------:R-:W-:-:S04]  /*1d90*/  IMAD R0, R9, UR4, RZ ;  /* 0x0000000409007c24 */ /* 0x000fc8000f8e02ff */
[----:B------:R-:W-:Y:S01]  /*1da0*/  IMAD R41, R99, UR5, R0 ;  /* 0x0000000563297c24 */ /* 0x000fe2000f8e0200 */
[----:B------:R-:W-:Y:S05]  /*1db0*/  @!P6 WARPSYNC.ALL ;  /* 0x000000000000e948 */ /* 0x000fea0003800000 */
[----:B------:R-:W-:Y:S02]  /*1dc0*/  ULDC.64 UR4, c[0x0][0x330] ;  /* 0x0000cc0000047ab9 */ /* 0x000fe40000000a00 */
[----:B------:R-:W-:Y:S02]  /*1dd0*/  IMAD R0, R8, UR4, RZ ;  /* 0x0000000408007c24 */ /* 0x000fe4000f8e02ff */
[----:B------:R-:W-:-:S04]  /*1de0*/  IMAD.WIDE.U32 R4, R31, UR4, R16 ;  /* 0x000000041f047c25 */ /* 0x000fc8000f8e0010 */
[----:B------:R-:W-:Y:S01]  /*1df0*/  IMAD R3, R31, UR5, R0 ;  /* 0x000000051f037c24 */ /* 0x000fe2000f8e0200 */
[----:B------:R-:W-:-:S03]  /*1e00*/  ULDC.64 UR4, c[0x0][0x338] ;  /* 0x0000ce0000047ab9 */ /* 0x000fc60000000a00 */
[----:B------:R-:W-:Y:S02]  /*1e10*/  IMAD.IADD R5, R5, 0x1, R3 ;  /* 0x0000000105057824 */ /* 0x000fe400078e0203 */
[----:B------:R-:W-:-:S04]  /*1e20*/  IMAD R3, R9, UR4, RZ ;  /* 0x0000000409037c24 */ /* 0x000fc8000f8e02ff */
[----:B------:R-:W-:Y:S01]  /*1e30*/  IMAD R51, R99, UR5, R3 ;  /* 0x0000000563337c24 */ /* 0x000fe2000f8e0203 */
[----:B------:R-:W-:-:S04]  /*1e40*/  SEL R3, R111, RZ, P2 ;  /* 0x000000ff6f037207 */ /* 0x000fc80001000000 */
[----:B------:R-:W-:Y:S01]  /*1e50*/  IADD3 R3, R16, R3, RZ ;  /* 0x0000000310037210 */ /* 0x000fe20007ffe0ff */
[----:B------:R-:W-:-:S03]  /*1e60*/  IMAD.WIDE.U32 R8, R23, R6, R18 ;  /* 0x0000000617087225 */ /* 0x000fc600078e0012 */
[----:B------:R-:W-:Y:S01]  /*1e70*/  SHF.R.S32.HI R14, RZ, 0x1f, R3 ;  /* 0x0000001fff0e7819 */ /* 0x000fe20000011403 */
[----:B------:R-:W-:-:S03]  /*1e80*/  IMAD.MOV.U32 R90, RZ, RZ, R8 ;  /* 0x000000ffff5a7224 */ /* 0x000fc600078e0008 */
[CC--:B------:R-:W-:Y:S02]  /*1e90*/  LEA.HI R104, R14.reuse, R3.reuse, RZ, 0x4 ;  /* 0x000000030e687211 */ /* 0x0c0fe400078f20ff */
[----:B------:R-:W-:Y:S02]  /*1ea0*/  LEA.HI R8, R14, R3, RZ, 0x7 ;  /* 0x000000030e087211 */ /* 0x000fe400078f38ff */
[----:B------:R-:W-:Y:S02]  /*1eb0*/  LOP3.LUT R3, R28, 0x70, R104, 0xf8, !PT ;  /* 0x000000701c037812 */ /* 0x000fe400078ef868 */
[----:B------:R-:W0:Y:S01]  /*1ec0*/  S2R R28, SR_TID.X ;  /* 0x00000000001c7919 */ /* 0x000e220000002100 */
[----:B------:R-:W-:Y:S02]  /*1ed0*/  VIADD R27, R23, 0x20 ;  /* 0x00000020171b7836 */ /* 0x000fe40000000000 */
[----:B------:R-:W-:Y:S02]  /*1ee0*/  IMAD R0, R34, R32, RZ ;  /* 0x0000002022007224 */ /* 0x000fe400078e02ff */
[----:B------:R-:W-:Y:S01]  /*1ef0*/  IMAD.WIDE.U32 R98, R99, UR4, R4 ;  /* 0x0000000463627c25 */ /* 0x000fe2000f8e0004 */
[----:B------:R-:W-:Y:S01]  /*1f00*/  SHF.L.U32 R27, R27, 0x7, RZ ;  /* 0x000000071b1b7819 */ /* 0x000fe200000006ff */
[----:B------:R-:W-:-:S02]  /*1f10*/  ULDC UR4, c[0x0][0x2f4] ;  /* 0x0000bd0000047ab9 */ /* 0x000fc40000000800 */
[C---:B------:R-:W-:Y:S02]  /*1f20*/  IMAD R13, R23.reuse, R33, R0 ;  /* 0x00000021170d7224 */ /* 0x040fe400078e0200 */
[----:B------:R-:W-:Y:S01]  /*1f30*/  IMAD.WIDE.U32 R4, R23, R32, R18 ;  /* 0x0000002017047225 */ /* 0x000fe200078e0012 */
[----:B------:R-:W-:-:S03]  /*1f40*/  LOP3.LUT R27, R27, 0x380, RZ, 0xc0, !PT ;  /* 0x000003801b1b7812 */ /* 0x000fc600078ec0ff */
[----:B------:R-:W-:Y:S02]  /*1f50*/  IMAD.IADD R5, R5, 0x1, R13 ;  /* 0x0000000105057824 */ /* 0x000fe400078e020d */
[----:B------:R-:W-:Y:S02]  /*1f60*/  IMAD.IADD R11, R13, 0x1, R11 ;  /* 0x000000010d0b7824 */ /* 0x000fe400078e020b */
[----:B------:R-:W-:-:S04]  /*1f70*/  IMAD.WIDE.U32 R12, R23, R6, R16 ;  /* 0x00000006170c7225 */ /* 0x000fc800078e0010 */
[----:B------:R-:W-:Y:S01]  /*1f80*/  IMAD.IADD R91, R9, 0x1, R89 ;  /* 0x00000001095b7824 */ /* 0x000fe200078e0259 */
[--C-:B------:R-:W-:Y:S02]  /*1f90*/  LOP3.LUT R9, R27, 0x70, R104.reuse, 0xf8, !PT ;  /* 0x000000701b097812 */ /* 0x100fe400078ef868 */
[C---:B------:R-:W-:Y:S02]  /*1fa0*/  IADD3 R27, R23.reuse, 0x60, RZ ;  /* 0x00000060171b7810 */ /* 0x040fe40007ffe0ff */
[----:B------:R-:W-:Y:S02]  /*1fb0*/  MOV R88, R12 ;  /* 0x0000000c00587202 */ /* 0x000fe40000000f00 */
[----:B------:R-:W-:Y:S01]  /*1fc0*/  LOP3.LUT R12, R26, 0x70, R104, 0xf8, !PT ;  /* 0x000000701a0c7812 */ /* 0x000fe200078ef868 */
[----:B------:R-:W-:Y:S02]  /*1fd0*/  IMAD.SHL.U32 R26, R23, 0x80, RZ ;  /* 0x00000080171a7824 */ /* 0x000fe400078e00ff */
[----:B------:R-:W-:-:S03]  /*1fe0*/  IMAD.SHL.U32 R27, R27, 0x80, RZ ;  /* 0x000000801b1b7824 */ /* 0x000fc600078e00ff */
[----:B------:R-:W-:Y:S02]  /*1ff0*/  LOP3.LUT R26, R26, 0x380, RZ, 0xc0, !PT ;  /* 0x000003801a1a7812 */ /* 0x000fe400078ec0ff */
[----:B------:R-:W-:Y:S01]  /*2000*/  LOP3.LUT R27, R27, 0x380, RZ, 0xc0, !PT ;  /* 0x000003801b1b7812 */ /* 0x000fe200078ec0ff */
[----:B0-----:R-:W-:Y:S01]  /*2010*/  VIADD R37, R28, 0xffffff80 ;  /* 0xffffff801c257836 */ /* 0x001fe20000000000 */
[----:B------:R-:W-:Y:S01]  /*2020*/  SHF.R.U32.HI R26, RZ, 0x3, R26 ;  /* 0x00000003ff1a7819 */ /* 0x000fe2000001161a */
[----:B------:R-:W-:Y:S01]  /*2030*/  IMAD.IADD R89, R89, 0x1, R13 ;  /* 0x0000000159597824 */ /* 0x000fe200078e020d */
[----:B------:R-:W-:Y:S01]  /*2040*/  LOP3.LUT R13, R27, 0x70, R104, 0xf8, !PT ;  /* 0x000000701b0d7812 */ /* 0x000fe200078ef868 */
[C---:B------:R-:W-:Y:S01]  /*2050*/  VIADD R27, R23.reuse, 0x40 ;  /* 0x00000040171b7836 */ /* 0x040fe20000000000 */
[----:B------:R-:W-:Y:S02]  /*2060*/  IADD3 R28, R23, 0x60, RZ ;  /* 0x00000060171c7810 */ /* 0x000fe40007ffe0ff */
[----:B------:R-:W-:-:S02]  /*2070*/  LOP3.LUT R3, R3, R26, RZ, 0x3c, !PT ;  /* 0x0000001a03037212 */ /* 0x000fc400078e3cff */
[----:B------:R-:W-:Y:S01]  /*2080*/  SHF.R.S32.HI R26, RZ, 0x1f, R37 ;  /* 0x0000001fff1a7819 */ /* 0x000fe20000011425 */
[----:B------:R-:W-:Y:S02]  /*2090*/  IMAD.SHL.U32 R28, R28, 0x80, RZ ;  /* 0x000000801c1c7824 */ /* 0x000fe400078e00ff */
[----:B------:R-:W-:Y:S01]  /*20a0*/  IMAD.SHL.U32 R27, R27, 0x80, RZ ;  /* 0x000000801b1b7824 */ /* 0x000fe200078e00ff */
[----:B------:R-:W-:Y:S02]  /*20b0*/  LEA.HI R26, R26, R37, RZ, 0x6 ;  /* 0x000000251a1a7211 */ /* 0x000fe400078f30ff */
[----:B------:R-:W-:Y:S02]  /*20c0*/  LOP3.LUT R28, R28, 0x380, RZ, 0xc0, !PT ;  /* 0x000003801c1c7812 */ /* 0x000fe400078ec0ff */
[----:B------:R-:W-:Y:S01]  /*20d0*/  LOP3.LUT R27, R27, 0x380, RZ, 0xc0, !PT ;  /* 0x000003801b1b7812 */ /* 0x000fe200078ec0ff */
[----:B------:R-:W-:Y:S02]  /*20e0*/  IMAD.SHL.U32 R8, R8, 0x80, RZ ;  /* 0x0000008008087824 */ /* 0x000fe400078e00ff */
[----:B------:R-:W-:Y:S01]  /*20f0*/  IMAD.SHL.U32 R26, R26, 0x10, RZ ;  /* 0x000000101a1a7824 */ /* 0x000fe200078e00ff */
[----:B-----5:R-:W-:-:S02]  /*2100*/  SHF.R.S32.HI R31, RZ, 0x1f, R112 ;  /* 0x0000001fff1f7819 */ /* 0x020fc40000011470 */
[----:B------:R-:W-:Y:S02]  /*2110*/  SHF.R.U32.HI R27, RZ, 0x3, R27 ;  /* 0x00000003ff1b7819 */ /* 0x000fe4000001161b */
[----:B------:R-:W-:Y:S02]  /*2120*/  SHF.R.U32.HI R28, RZ, 0x3, R28 ;  /* 0x00000003ff1c7819 */ /* 0x000fe4000001161c */
[----:B------:R-:W-:Y:S02]  /*2130*/  LOP3.LUT R8, R8, 0xffffc000, RZ, 0xc0, !PT ;  /* 0xffffc00008087812 */ /* 0x000fe400078ec0ff */
[----:B------:R-:W-:Y:S01]  /*2140*/  LOP3.LUT R26, R26, 0xfffffc00, RZ, 0xc0, !PT ;  /* 0xfffffc001a1a7812 */ /* 0x000fe200078ec0ff */
[-C--:B------:R-:W-:Y:S01]  /*2150*/  IMAD R14, R31, R32.reuse, RZ ;  /* 0x000000201f0e7224 */ /* 0x080fe200078e02ff */
[----:B------:R-:W-:Y:S01]  /*2160*/  LOP3.LUT R9, R9, R29, RZ, 0x3c, !PT ;  /* 0x0000001d09097212 */ /* 0x000fe200078e3cff */
[----:B------:R-:W-:Y:S01]  /*2170*/  IMAD.WIDE.U32 R96, R112, R32, R4 ;  /* 0x0000002070607225 */ /* 0x000fe200078e0004 */
[----:B------:R-:W-:-:S02]  /*2180*/  LOP3.LUT R27, R12, R27, RZ, 0x3c, !PT ;  /* 0x0000001b0c1b7212 */ /* 0x000fc400078e3cff */
[----:B------:R-:W-:Y:S01]  /*2190*/  LOP3.LUT R13, R13, R28, RZ, 0x3c, !PT ;  /* 0x0000001c0d0d7212 */ /* 0x000fe200078e3cff */
[----:B------:R-:W-:Y:S01]  /*21a0*/  IMAD R4, R34, R102, RZ ;  /* 0x0000006622047224 */ /* 0x000fe200078e02ff */
[-C--:B------:R-:W-:Y:S01]  /*21b0*/  IADD3 R29, R3, R8.reuse, R26 ;  /* 0x00000008031d7210 */ /* 0x080fe20007ffe01a */
[----:B------:R-:W-:Y:S01]  /*21c0*/  IMAD R37, R112, R33, R14 ;  /* 0x0000002170257224 */ /* 0x000fe200078e020e */
[-C--:B------:R-:W-:Y:S02]  /*21d0*/  IADD3 R28, R9, R8.reuse, R21 ;  /* 0x00000008091c7210 */ /* 0x080fe40007ffe015 */
[-C--:B---3--:R-:W-:Y:S02]  /*21e0*/  IADD3 R27, R27, R8.reuse, R20 ;  /* 0x000000081b1b7210 */ /* 0x088fe40007ffe014 */
[----:B------:R-:W-:Y:S02]  /*21f0*/  IADD3 R26, R13, R8, R15 ;  /* 0x000000080d1a7210 */ /* 0x000fe40007ffe00f */
[----:B------:R-:W-:-:S02]  /*2200*/  SHF.L.U64.HI R21, R32, 0x5, R33 ;  /* 0x0000000520157819 */ /* 0x000fc40000010221 */
[C-C-:B------:R-:W-:Y:S02]  /*2210*/  SHF.L.U64.HI R20, R32.reuse, 0x6, R33.reuse ;  /* 0x0000000620147819 */ /* 0x140fe40000010221 */
[----:B------:R-:W-:Y:S01]  /*2220*/  SHF.L.U64.HI R15, R32, 0x7, R33 ;  /* 0x00000007200f7819 */ /* 0x000fe20000010221 */
[C---:B------:R-:W-:Y:S01]  /*2230*/  IMAD R33, R23.reuse, R103, R4 ;  /* 0x0000006717217224 */ /* 0x040fe200078e0204 */
[----:B------:R-:W-:Y:S01]  /*2240*/  IADD3 R46, P0, R23, R46, RZ ;  /* 0x0000002e172e7210 */ /* 0x000fe20007f1e0ff */
[----:B------:R-:W-:Y:S01]  /*2250*/  IMAD R31, R31, R6, RZ ;  /* 0x000000061f1f7224 */ /* 0x000fe200078e02ff */
[----:B------:R-:W-:Y:S01]  /*2260*/  IADD3 R4, P1, R92, R130, RZ ;  /* 0x000000825c047210 */ /* 0x000fe20007f3e0ff */
[----:B------:R-:W-:Y:S02]  /*2270*/  IMAD.IADD R5, R33, 0x1, R131 ;  /* 0x0000000121057824 */ /* 0x000fe400078e0283 */
[----:B------:R-:W-:Y:S01]  /*2280*/  IMAD.X R47, R34, 0x1, R35, P0 ;  /* 0x00000001222f7824 */ /* 0x000fe200000e0623 */
[----:B------:R-:W-:Y:S01]  /*2290*/  IADD3 R38, P0, R100, R44, RZ ;  /* 0x0000002c64267210 */ /* 0x000fe20007f1e0ff */
[----:B------:R-:W-:-:S02]  /*22a0*/  IMAD.IADD R33, R45, 0x1, R33 ;  /* 0x000000012d217824 */ /* 0x000fc400078e0221 */
[----:B------:R-:W-:Y:S02]  /*22b0*/  IMAD.IADD R40, R101, 0x1, R41 ;  /* 0x0000000165287824 */ /* 0x000fe400078e0229 */
[----:B------:R-:W-:Y:S01]  /*22c0*/  IMAD R49, R112, R7, R31 ;  /* 0x0000000770317224 */ /* 0x000fe200078e021f */
[----:B------:R-:W-:Y:S01]  /*22d0*/  P2R R0, PR, RZ, 0x4 ;  /* 0x00000004ff007803 */ /* 0x000fe20000000000 */
[----:B------:R-:W-:Y:S01]  /*22e0*/  IMAD.X R31, R5, 0x1, R93, P1 ;  /* 0x00000001051f7824 */ /* 0x000fe200008e065d */
[----:B------:R-:W-:Y:S01]  /*22f0*/  IADD3 R30, P1, R4, R92, RZ ;  /* 0x0000005c041e7210 */ /* 0x000fe20007f3e0ff */
[----:B------:R-:W-:Y:S01]  /*2300*/  IMAD.WIDE.U32 R94, R112, R32, R10 ;  /* 0x00000020705e7225 */ /* 0x000fe200078e000a */
[----:B------:R-:W-:Y:S02]  /*2310*/  IADD3 R41, P3, R100, 0x80, RZ ;  /* 0x0000008064297810 */ /* 0x000fe40007f7e0ff */
[----:B------:R-:W-:Y:S01]  /*2320*/  IADD3 R42, P2, R38, 0x80, RZ ;  /* 0x00000080262a7810 */ /* 0x000fe20007f5e0ff */
[----:B------:R-:W-:Y:S01]  /*2330*/  IMAD.WIDE.U32 R90, R112, R6, R90 ;  /* 0x00000006705a7225 */ /* 0x000fe200078e005a */
[----:B------:R-:W-:-:S02]  /*2340*/  IADD3.X R43, R33, R40, RZ, P0, !PT ;  /* 0x00000028212b7210 */ /* 0x000fc400007fe4ff */
[----:B------:R-:W-:Y:S01]  /*2350*/  LOP3.LUT R39, R104, 0xfffffff0, RZ, 0xc0, !PT ;  /* 0xfffffff068277812 */ /* 0x000fe200078ec0ff */
[----:B------:R-:W-:Y:S01]  /*2360*/  IMAD.WIDE.U32 R88, R112, R6, R88 ;  /* 0x0000000670587225 */ /* 0x000fe200078e0058 */
[----:B------:R-:W-:Y:S02]  /*2370*/  SHF.L.U32 R12, R32, 0x7, RZ ;  /* 0x00000007200c7819 */ /* 0x000fe400000006ff */
[--C-:B------:R-:W-:Y:S01]  /*2380*/  SHF.L.U64.HI R11, R6, 0x5, R7.reuse ;  /* 0x00000005060b7819 */ /* 0x100fe20000010207 */
[----:B------:R-:W-:Y:S01]  /*2390*/  IMAD.SHL.U32 R14, R32, 0x20, RZ ;  /* 0x00000020200e7824 */ /* 0x000fe200078e00ff */
[--C-:B------:R-:W-:Y:S01]  /*23a0*/  SHF.L.U64.HI R10, R6, 0x6, R7.reuse ;  /* 0x00000006060a7819 */ /* 0x100fe20000010207 */
[----:B------:R-:W-:Y:S01]  /*23b0*/  IMAD.SHL.U32 R13, R32, 0x40, RZ ;  /* 0x00000040200d7824 */ /* 0x000fe200078e00ff */
[C---:B------:R-:W-:Y:S01]  /*23c0*/  SHF.L.U64.HI R9, R6.reuse, 0x7, R7 ;  /* 0x0000000706097819 */ /* 0x040fe20000010207 */
[----:B------:R-:W-:Y:S01]  /*23d0*/  IMAD.SHL.U32 R8, R6, 0x20, RZ ;  /* 0x0000002006087824 */ /* 0x000fe200078e00ff */
[--C-:B------:R-:W-:Y:S01]  /*23e0*/  SHF.L.U64.HI R3, R102, 0x7, R103.reuse ;  /* 0x0000000766037819 */ /* 0x100fe20000010267 */
[----:B------:R-:W-:Y:S01]  /*23f0*/  IMAD.SHL.U32 R7, R6, 0x40, RZ ;  /* 0x0000004006077824 */ /* 0x000fe200078e00ff */
[----:B------:R-:W-:Y:S01]  /*2400*/  SHF.L.U64.HI R32, R102, 0x6, R103 ;  /* 0x0000000666207819 */ /* 0x000fe20000010267 */
[----:B------:R-:W-:Y:S01]  /*2410*/  IMAD.X R34, R31, 0x1, R93, P1 ;  /* 0x000000011f227824 */ /* 0x000fe200008e065d */
[----:B------:R-:W-:Y:S01]  /*2420*/  IADD3 R35, R97, R37, RZ ;  /* 0x0000002561237210 */ /* 0x000fe20007ffe0ff */
[----:B------:R-:W-:Y:S01]  /*2430*/  IMAD.IADD R36, R37, 0x1, R95 ;  /* 0x0000000125247824 */ /* 0x000fe200078e025f */
[----:B------:R-:W-:Y:S01]  /*2440*/  SHF.L.U32 R111, R111, 0x1, RZ ;  /* 0x000000016f6f7819 */ /* 0x000fe200000006ff */
[----:B------:R-:W-:Y:S01]  /*2450*/  IMAD.SHL.U32 R6, R6, 0x80, RZ ;  /* 0x0000008006067824 */ /* 0x000fe200078e00ff */
[----:B------:R-:W-:Y:S01]  /*2460*/  ISETP.GE.AND P0, PT, R16, UR4, PT ;  /* 0x0000000410007c0c */ /* 0x000fe2000bf06270 */
[----:B------:R-:W-:Y:S01]  /*2470*/  IMAD.IADD R37, R91, 0x1, R49 ;  /* 0x000000015b257824 */ /* 0x000fe200078e0231 */
[----:B------:R-:W-:Y:S01]  /*2480*/  @!P6 BAR.SYNC.DEFER_BLOCKING 0x9, 0x100 ;  /* 0x024400000000eb1d */ /* 0x000fe20000010000 */
[----:B------:R-:W-:Y:S01]  /*2490*/  ISETP.GE.AND P1, PT, R235, UR4, PT ;  /* 0x00000004eb007c0c */ /* 0x000fe2000bf26270 */
[----:B------:R-:W-:Y:S01]  /*24a0*/  IMAD.IADD R103, R49, 0x1, R89 ;  /* 0x0000000131677824 */ /* 0x000fe200078e0259 */
[----:B------:R-:W-:Y:S01]  /*24b0*/  SHF.R.S32.HI R104, RZ, 0x4, R104 ;  /* 0x00000004ff687819 */ /* 0x000fe20000011468 */
[----:B------:R-:W-:Y:S01]  /*24c0*/  IMAD.X R106, RZ, RZ, R40, P3 ;  /* 0x000000ffff6a7224 */ /* 0x000fe200018e0628 */
[----:B------:R-:W-:Y:S01]  /*24d0*/  SHF.R.S32.HI R105, RZ, 0x1f, R39 ;  /* 0x0000001fff697819 */ /* 0x000fe20000011427 */
[----:B------:R-:W-:Y:S01]  /*24e0*/  IMAD.X R107, RZ, RZ, R43, P2 ;  /* 0x000000ffff6b7224 */ /* 0x000fe200010e062b */
[----:B------:R-:W-:-:S07]  /*24f0*/  IADD3 R108, R99, R51, RZ ;  /* 0x00000033636c7210 */ /* 0x000fce0007ffe0ff */
.L_x_435:
[----:B------:R-:W2:Y:S01]  /*2500*/  LDL R48, [R1+0x38] ;  /* 0x0000380001307983 */ /* 0x000ea20000100800 */
[----:B------:R-:W0:Y:S01]  /*2510*/  LDC R122, c[0x0][0x3f4] ;  /* 0x0000fd00ff7a7b82 */ /* 0x000e220000000800 */
[----:B------:R-:W-:Y:S01]  /*2520*/  VIADD R25, R25, 0xffffffff ;  /* 0xffffffff19197836 */ /* 0x000fe20000000000 */
[----:B------:R-:W-:Y:S05]  /*2530*/  YIELD ;  /* 0x0000000000007946 */ /* 0x000fea0003800000 */
[----:B------:R-:W-:Y:S01]  /*2540*/  ISETP.GT.AND P3, PT, R25, R24, PT ;  /* 0x000000181900720c */ /* 0x000fe20003f64270 */
[----:B------:R-:W-:Y:S03]  /*2550*/  BSSY B0, `(.L_x_352) ;  /* 0x000092f000007945 */ /* 0x000fe60003800000 */
[----:B------:R-:W-:-:S02]  /*2560*/  P2R R110, PR, RZ, 0x8 ;  /* 0x00000008ff6e7803 */ /* 0x000fc40000000000 */
[----:B0-----:R-:W-:Y:S01]  /*2570*/  ISETP.GE.AND P2, PT, R122, 0x1, PT ;  /* 0x000000017a00780c */ /* 0x001fe20003f46270 */
[----:B--2---:R-:W-:-:S04]  /*2580*/  IMAD R113, R232, 0x8000, R48 ;  /* 0x00008000e8717824 */ /* 0x004fc800078e0230 */
[----:B------:R-:W-:-:S08]  /*2590*/  IMAD.IADD R113, R22, 0x1, R113 ;  /* 0x0000000116717824 */ /* 0x000fd000078e0271 */
[----:B------:R-:W-:Y:S05]  /*25a0*/  @!P2 BRA `(.L_x_353) ;  /* 0x0000008c0058a947 */ /* 0x000fea0003800000 */
[----:B------:R-:W-:Y:S01]  /*25b0*/  ULDC.U8 UR4, c[0x0][0x410] ;  /* 0x0001040000047ab9 */ /* 0x000fe20000000000 */
[----:B------:R-:W-:Y:S01]  /*25c0*/  SHF.R.S32.HI R49, RZ, 0x1f, R25 ;  /* 0x0000001fff317819 */ /* 0x000fe20000011419 */
[-C--:B------:R-:W-:Y:S01]  /*25d0*/  IMAD R48, R3, R25.reuse, RZ ;  /* 0x0000001903307224 */ /* 0x080fe200078e02ff */
[----:B------:R-:W-:Y:S01]  /*25e0*/  ISETP.NE.AND P2, PT, RZ, UR4, PT ;  /* 0x00000004ff007c0c */ /* 0x000fe2000bf45270 */
[-C--:B------:R-:W-:Y:S02]  /*25f0*/  IMAD R50, R15, R25.reuse, RZ ;  /* 0x000000190f327224 */ /* 0x080fe400078e02ff */
[----:B------:R-:W-:Y:S02]  /*2600*/  IMAD R51, R9, R25, RZ ;  /* 0x0000001909337224 */ /* 0x000fe400078e02ff */
[C---:B------:R-:W-:Y:S02]  /*2610*/  IMAD R123, R49.reuse, R126, R48 ;  /* 0x0000007e317b7224 */ /* 0x040fe400078e0230 */
[----:B------:R-:W-:-:S02]  /*2620*/  IMAD R53, R49, R12, R50 ;  /* 0x0000000c31357224 */ /* 0x000fc400078e0232 */
[----:B------:R-:W-:Y:S02]  /*2630*/  IMAD R55, R49, R6, R51 ;  /* 0x0000000631377224 */ /* 0x000fe400078e0233 */
[----:B------:R-:W-:Y:S02]  /*2640*/  IMAD R114, R25, -0x80, R2 ;  /* 0xffffff8019727824 */ /* 0x000fe400078e0202 */
[----:B------:R-:W-:-:S03]  /*2650*/  IMAD.WIDE.U32 R120, R126, R25, RZ ;  /* 0x000000197e787225 */ /* 0x000fc600078e00ff */
[----:B------:R-:W-:Y:S01]  /*2660*/  VIMNMX R114, R114, 0x80, PT ;  /* 0x0000008072727848 */ /* 0x000fe20003fe0100 */
[----:B------:R-:W-:Y:S01]  /*2670*/  IMAD.WIDE.U32 R48, R12, R25, RZ ;  /* 0x000000190c307225 */ /* 0x000fe200078e00ff */
[----:B------:R-:W-:-:S03]  /*2680*/  IADD3 R123, R121, R123, RZ ;  /* 0x0000007b797b7210 */ /* 0x000fc60007ffe0ff */
[----:B------:R-:W-:-:S04]  /*2690*/  IMAD.WIDE.U32 R50, R6, R25, RZ ;  /* 0x0000001906327225 */ /* 0x000fc800078e00ff */
[----:B------:R-:W-:Y:S02]  /*26a0*/  IMAD.IADD R109, R49, 0x1, R53 ;  /* 0x00000001316d7824 */ /* 0x000fe400078e0235 */
[----:B------:R-:W-:Y:S01]  /*26b0*/  IMAD.IADD R124, R51, 0x1, R55 ;  /* 0x00000001337c7824 */ /* 0x000fe200078e0237 */
[----:B------:R-:W-:Y:S06]  /*26c0*/  @!P2 BRA `(.L_x_354) ;  /* 0x0000004000f0a947 */ /* 0x000fec0003800000 */
[----:B------:R-:W-:Y:S01]  /*26d0*/  ISETP.GE.AND P2, PT, R23, R114, PT ;  /* 0x000000721700720c */ /* 0x000fe20003f46270 */
[----:B------:R-:W-:Y:S01]  /*26e0*/  BSSY B1, `(.L_x_355) ;  /* 0x0000017000017945 */ /* 0x000fe20003800000 */
[----:B------:R-:W-:Y:S02]  /*26f0*/  CS2R R68, SRZ ;  /* 0x0000000000447805 */ /* 0x000fe4000001ff00 */
[----:B------:R-:W-:Y:S02]  /*2700*/  CS2R R76, SRZ ;  /* 0x00000000004c7805 */ /* 0x000fe4000001ff00 */
[----:B------:R-:W-:Y:S02]  /*2710*/  CS2R R80, SRZ ;  /* 0x0000000000507805 */ /* 0x000fe4000001ff00 */
[----:B------:R-:W-:Y:S02]  /*2720*/  CS2R R78, SRZ ;  /* 0x00000000004e7805 */ /* 0x000fe4000001ff00 */
[----:B------:R-:W-:-:S03]  /*2730*/  CS2R R82, SRZ ;  /* 0x0000000000527805 */ /* 0x000fc6000001ff00 */
[----:B------:R-:W-:Y:S05]  /*2740*/  @P2 BRA `(.L_x_356) ;  /* 0x0000000000402947 */ /* 0x000fea0003800000 */
[----:B------:R-:W-:Y:S01]  /*2750*/  ULDC.64 UR4, c[0x0][0x3e8] ;  /* 0x0000fa0000047ab9 */ /* 0x000fe20000000a00 */
[----:B------:R-:W-:Y:S02]  /*2760*/  CS2R R80, SRZ ;  /* 0x0000000000507805 */ /* 0x000fe4000001ff00 */
[----:B------:R-:W-:Y:S02]  /*2770*/  IADD3 R52, P3, P4, R96, UR4, R48 ;  /* 0x0000000460347c10 */ /* 0x000fe4000fc7e030 */
[----:B------:R-:W-:Y:S02]  /*2780*/  CS2R R82, SRZ ;  /* 0x0000000000527805 */ /* 0x000fe4000001ff00 */
[----:B------:R-:W-:Y:S01]  /*2790*/  IADD3.X R53, R35, UR5, R109, P3, P4 ;  /* 0x0000000523357c10 */ /* 0x000fe20009fe846d */
[----:B------:R-:W-:Y:S02]  /*27a0*/  ULDC.64 UR4, c[0x0][0x400] ;  /* 0x0001000000047ab9 */ /* 0x000fe40000000a00 */
[----:B------:R-:W-:-:S04]  /*27b0*/  IADD3 R54, P3, P4, R90, UR4, R50 ;  /* 0x000000045a367c10 */ /* 0x000fc8000fc7e032 */
[----:B------:R-:W-:Y:S02]  /*27c0*/  IADD3.X R55, R37, UR5, R124, P3, P4 ;  /* 0x0000000525377c10 */ /* 0x000fe40009fe847c */
[----:B------:R-:W-:Y:S02]  /*27d0*/  ISETP.GE.AND P3, PT, R18, R122, PT ;  /* 0x0000007a1200720c */ /* 0x000fe40003f66270 */
[----:B------:R-:W-:Y:S02]  /*27e0*/  CS2R R76, SRZ ;  /* 0x00000000004c7805 */ /* 0x000fe4000001ff00 */
[----:B------:R-:W-:-:S09]  /*27f0*/  CS2R R78, SRZ ;  /* 0x00000000004e7805 */ /* 0x000fd2000001ff00 */
[----:B------:R0:W5:Y:S04]  /*2800*/  @!P3 LDG.E.64 R80, desc[UR42][R52.64] ;  /* 0x0000002a3450b981 */ /* 0x000168000c1e1b00 */
[----:B------:R0:W5:Y:S01]  /*2810*/  @!P3 LDG.E.64 R82, desc[UR42][R54.64] ;  /* 0x0000002a3652b981 */ /* 0x000162000c1e1b00 */
[----:B------:R-:W-:-:S13]  /*2820*/  ISETP.GE.AND P3, PT, R233, R122, PT ;  /* 0x0000007ae900720c */ /* 0x000fda0003f66270 */
[----:B------:R0:W5:Y:S04]  /*2830*/  @!P3 LDG.E.64 R76, desc[UR42][R52.64+0x40] ;  /* 0x0000402a344cb981 */ /* 0x000168000c1e1b00 */
[----:B------:R0:W5:Y:S02]  /*2840*/  @!P3 LDG.E.64 R78, desc[UR42][R54.64+0x40] ;  /* 0x0000402a364eb981 */ /* 0x000164000c1e1b00 */
.L_x_356:
[----:B------:R-:W-:Y:S05]  /*2850*/  BSYNC B1 ;  /* 0x0000000000017941 */ /* 0x000fea0003800000 */
.L_x_355:
[----:B0-----:R-:W-:Y:S01]  /*2860*/  VIADD R52, R23, 0x20 ;  /* 0x0000002017347836 */ /* 0x001fe20000000000 */
[----:B------:R-:W-:Y:S01]  /*2870*/  BSSY B1, `(.L_x_357) ;  /* 0x0000024000017945 */ /* 0x000fe20003800000 */
[----:B------:R-:W-:Y:S02]  /*2880*/  CS2R R72, SRZ ;  /* 0x0000000000487805 */ /* 0x000fe4000001ff00 */
[----:B------:R-:W-:Y:S02]  /*2890*/  CS2R R70, SRZ ;  /* 0x0000000000467805 */ /* 0x000fe4000001ff00 */
[----:B------:R-:W-:Y:S02]  /*28a0*/  CS2R R60, SRZ ;  /* 0x00000000003c7805 */ /* 0x000fe4000001ff00 */
[----:B------:R-:W-:Y:S02]  /*28b0*/  ISETP.GE.AND P3, PT, R52, R114, PT ;  /* 0x000000723400720c */ /* 0x000fe40003f66270 */
[----:B------:R-:W-:-:S02]  /*28c0*/  CS2R R52, SRZ ;  /* 0x0000000000347805 */ /* 0x000fc4000001ff00 */
[----:B------:R-:W-:Y:S02]  /*28d0*/  CS2R R64, SRZ ;  /* 0x0000000000407805 */ /* 0x000fe4000001ff00 */
[----:B------:R-:W-:Y:S02]  /*28e0*/  CS2R R62, SRZ ;  /* 0x00000000003e7805 */ /* 0x000fe4000001ff00 */
[----:B------:R-:W-:Y:S02]  /*28f0*/  CS2R R66, SRZ ;  /* 0x0000000000427805 */ /* 0x000fe4000001ff00 */
[----:B------:R-:W-:Y:S02]  /*2900*/  CS2R R56, SRZ ;  /* 0x0000000000387805 */ /* 0x000fe4000001ff00 */
[----:B------:R-:W-:Y:S02]  /*2910*/  CS2R R54, SRZ ;  /* 0x0000000000367805 */ /* 0x000fe4000001ff00 */
[----:B------:R-:W-:-:S02]  /*2920*/  CS2R R58, SRZ ;  /* 0x00000000003a7805 */ /* 0x000fc4000001ff00 */
[----:B-----5:R-:W-:Y:S01]  /*2930*/  MOV R129, R76 ;  /* 0x0000004c00817202 */ /* 0x020fe20000000f00 */
[----:B------:R-:W-:Y:S01]  /*2940*/  IMAD.MOV.U32 R141, RZ, RZ, R80 ;  /* 0x000000ffff8d7224 */ /* 0x000fe200078e0050 */
[----:B------:R-:W-:Y:S01]  /*2950*/  CS2R R74, SRZ ;  /* 0x00000000004a7805 */ /* 0x000fe2000001ff00 */
[----:B------:R-:W-:Y:S06]  /*2960*/  @P3 BRA `(.L_x_358) ;  /* 0x0000000000503947 */ /* 0x000fec0003800000 */
[----:B------:R-:W-:Y:S01]  /*2970*/  IADD3 R84, P4, P5, R96, R48, R14 ;  /* 0x0000003060547210 */ /* 0x000fe20007d9e00e */
[----:B------:R-:W-:Y:S01]  /*2980*/  ULDC.64 UR4, c[0x0][0x3e8] ;  /* 0x0000fa0000047ab9 */ /* 0x000fe20000000a00 */
[----:B------:R-:W-:Y:S02]  /*2990*/  CS2R R72, SRZ ;  /* 0x0000000000487805 */ /* 0x000fe4000001ff00 */
[----:B------:R-:W-:Y:S02]  /*29a0*/  CS2R R74, SRZ ;  /* 0x00000000004a7805 */ /* 0x000fe4000001ff00 */
[----:B------:R-:W-:Y:S02]  /*29b0*/  IADD3.X R69, R35, R109, R21, P4, P5 ;  /* 0x0000006d23457210 */ /* 0x000fe400027ea415 */
[----:B------:R-:W-:-:S04]  /*29c0*/  IADD3 R86, P4, P5, R90, R50, R8 ;  /* 0x000000325a567210 */ /* 0x000fc80007d9e008 */
[----:B------:R-:W-:Y:S02]  /*29d0*/  IADD3.X R68, R37, R124, R11, P4, P5 ;  /* 0x0000007c25447210 */ /* 0x000fe400027ea40b */
[----:B------:R-:W-:-:S04]  /*29e0*/  IADD3 R84, P4, R84, UR4, RZ ;  /* 0x0000000454547c10 */ /* 0x000fc8000ff9e0ff */
[----:B------:R-:W-:Y:S01]  /*29f0*/  IADD3.X R85, R69, UR5, RZ, P4, !PT ;  /* 0x0000000545557c10 */ /* 0x000fe2000a7fe4ff */
[----:B------:R-:W-:Y:S02]  /*2a00*/  ULDC.64 UR4, c[0x0][0x400] ;  /* 0x0001000000047ab9 */ /* 0x000fe40000000a00 */
[----:B------:R-:W-:-:S04]  /*2a10*/  IADD3 R86, P4, R86, UR4, RZ ;  /* 0x0000000456567c10 */ /* 0x000fc8000ff9e0ff */
[----:B------:R-:W-:Y:S02]  /*2a20*/  IADD3.X R87, R68, UR5, RZ, P4, !PT ;  /* 0x0000000544577c10 */ /* 0x000fe4000a7fe4ff */
        /* <DEDUP_REMOVED lines=8> */
.L_x_358:
[----:B------:R-:W-:Y:S05]  /*2ab0*/  BSYNC B1 ;  /* 0x0000000000017941 */ /* 0x000fea0003800000 */
.L_x_357:
[----:B0-----:R-:W-:Y:S01]  /*2ac0*/  VIADD R84, R23, 0x40 ;  /* 0x0000004017547836 */ /* 0x001fe20000000000 */
[----:B------:R-:W-:Y:S04]  /*2ad0*/  BSSY B1, `(.L_x_359) ;  /* 0x0000018000017945 */ /* 0x000fe80003800000 */
[----:B------:R-:W-:-:S04]  /*2ae0*/  ISETP.GE.AND P4, PT, R84, R114, PT ;  /* 0x000000725400720c */ /* 0x000fc80003f86270 */
[----:B------:R-:W-:-:S09]  /*2af0*/  P2R R142, PR, RZ, 0x10 ;  /* 0x00000010ff8e7803 */ /* 0x000fd20000000000 */
[----:B------:R-:W-:Y:S05]  /*2b00*/  @P4 BRA `(.L_x_360) ;  /* 0x0000000000504947 */ /* 0x000fea0003800000 */
        /* <DEDUP_REMOVED lines=20> */
.L_x_360:
[----:B------:R-:W-:Y:S05]  /*2c50*/  BSYNC B1 ;  /* 0x0000000000017941 */ /* 0x000fea0003800000 */
.L_x_359:
[----:B0-----:R-:W-:Y:S01]  /*2c60*/  VIADD R84, R23, 0x60 ;  /* 0x0000006017547836 */ /* 0x001fe20000000000 */
[----:B------:R-:W-:Y:S04]  /*2c70*/  BSSY B1, `(.L_x_361) ;  /* 0x000001d000017945 */ /* 0x000fe80003800000 */
[----:B------:R-:W-:-:S13]  /*2c80*/  ISETP.GE.AND P4, PT, R84, R114, PT ;  /* 0x000000725400720c */ /* 0x000fda0003f86270 */
[----:B------:R-:W-:Y:S05]  /*2c90*/  @P4 BRA `(.L_x_362) ;  /* 0x0000000000684947 */ /* 0x000fea0003800000 */
[----:B------:R-:W0:Y:S01]  /*2ca0*/  LDC.64 R52, c[0x0][0x3f8] ;  /* 0x0000fe00ff347b82 */ /* 0x000e220000000a00 */
[----:B------:R-:W-:Y:S01]  /*2cb0*/  MOV R49, R109 ;  /* 0x0000006d00317202 */ /* 0x000fe20000000f00 */
[----:B------:R-:W-:Y:S01]  /*2cc0*/  ULDC.64 UR4, c[0x0][0x3e8] ;  /* 0x0000fa0000047ab9 */ /* 0x000fe20000000a00 */
[----:B------:R-:W-:Y:S01]  /*2cd0*/  IMAD.MOV.U32 R51, RZ, RZ, R124 ;  /* 0x000000ffff337224 */ /* 0x000fe200078e007c */
[----:B------:R-:W-:Y:S02]  /*2ce0*/  CS2R R56, SRZ ;  /* 0x0000000000387805 */ /* 0x000fe4000001ff00 */
[----:B------:R-:W-:Y:S01]  /*2cf0*/  CS2R R58, SRZ ;  /* 0x00000000003a7805 */ /* 0x000fe2000001ff00 */
[----:B0-----:R-:W-:-:S04]  /*2d00*/  IMAD.WIDE.U32 R48, R52, 0x60, R48 ;  /* 0x0000006034307825 */ /* 0x001fc800078e0030 */
[----:B------:R-:W-:Y:S01]  /*2d10*/  IMAD R53, R53, 0x60, RZ ;  /* 0x0000006035357824 */ /* 0x000fe200078e02ff */
[----:B------:R-:W-:-:S03]  /*2d20*/  IADD3 R48, P5, P6, R96, UR4, R48 ;  /* 0x0000000460307c10 */ /* 0x000fc6000febe030 */
[----:B------:R-:W-:-:S05]  /*2d30*/  IMAD.IADD R52, R49, 0x1, R53 ;  /* 0x0000000131347824 */ /* 0x000fca00078e0235 */
[----:B------:R-:W-:Y:S01]  /*2d40*/  IADD3.X R49, R35, UR5, R52, P5, P6 ;  /* 0x0000000523317c10 */ /* 0x000fe2000afec434 */
[----:B------:R-:W-:Y:S01]  /*2d50*/  ULDC.64 UR4, c[0x0][0x400] ;  /* 0x0001000000047ab9 */ /* 0x000fe20000000a00 */
[----:B------:R-:W0:Y:S02]  /*2d60*/  LDC.64 R52, c[0x0][0x408] ;  /* 0x00010200ff347b82 */ /* 0x000e240000000a00 */
[----:B0-----:R-:W-:-:S04]  /*2d70*/  IMAD.WIDE.U32 R50, R52, 0x60, R50 ;  /* 0x0000006034327825 */ /* 0x001fc800078e0032 */
[----:B------:R-:W-:Y:S01]  /*2d80*/  IMAD R53, R53, 0x60, RZ ;  /* 0x0000006035357824 */ /* 0x000fe200078e02ff */
[----:B------:R-:W-:-:S03]  /*2d90*/  IADD3 R50, P5, P6, R90, UR4, R50 ;  /* 0x000000045a327c10 */ /* 0x000fc6000febe032 */
[----:B------:R-:W-:-:S05]  /*2da0*/  IMAD.IADD R52, R51, 0x1, R53 ;  /* 0x0000000133347824 */ /* 0x000fca00078e0235 */
        /* <DEDUP_REMOVED lines=9> */
.L_x_362:
[----:B------:R-:W-:Y:S05]  /*2e40*/  BSYNC B1 ;  /* 0x0000000000017941 */ /* 0x000fea0003800000 */
.L_x_361:
[----:B------:R-:W-:Y:S01]  /*2e50*/  UISETP.NE.AND UP0, UPT, UR47, 0x3, UPT ;  /* 0x000000032f00788c */ /* 0x000fe2000bf05270 */
[----:B------:R-:W-:Y:S01]  /*2e60*/  MOV R140, R78 ;  /* 0x0000004e008c7202 */ /* 0x000fe20000000f00 */
[----:B------:R-:W-:Y:S01]  /*2e70*/  IMAD.MOV.U32 R151, RZ, RZ, R82 ;  /* 0x000000ffff977224 */ /* 0x000fe200078e0052 */
[----:B-----5:R-:W-:Y:S01]  /*2e80*/  MOV R135, R70 ;  /* 0x0000004600877202 */ /* 0x020fe20000000f00 */
[----:B------:R-:W-:Y:S01]  /*2e90*/  IMAD.MOV.U32 R134, RZ, RZ, R68 ;  /* 0x000000ffff867224 */ /* 0x000fe200078e0044 */
[----:B------:R-:W-:Y:S01]  /*2ea0*/  MOV R128, R62 ;  /* 0x0000003e00807202 */ /* 0x000fe20000000f00 */
[----:B------:R-:W-:Y:S01]  /*2eb0*/  IMAD.MOV.U32 R136, RZ, RZ, R72 ;  /* 0x000000ffff887224 */ /* 0x000fe200078e0048 */
[----:B------:R-:W-:Y:S01]  /*2ec0*/  PLOP3.LUT P5, PT, PT, PT, UP0, 0x80, 0x0 ;  /* 0x000000000000781c */ /* 0x000fe20003faf008 */
[----:B------:R-:W-:Y:S01]  /*2ed0*/  IMAD.MOV.U32 R137, RZ, RZ, R74 ;  /* 0x000000ffff897224 */ /* 0x000fe200078e004a */
[----:B------:R-:W-:Y:S01]  /*2ee0*/  MOV R85, R54 ;  /* 0x0000003600557202 */ /* 0x000fe20000000f00 */
[----:B------:R-:W-:-:S02]  /*2ef0*/  IMAD.MOV.U32 R127, RZ, RZ, R60 ;  /* 0x000000ffff7f7224 */ /* 0x000fc400078e003c */
[----:B------:R-:W-:Y:S02]  /*2f00*/  IMAD.MOV.U32 R132, RZ, RZ, R64 ;  /* 0x000000ffff847224 */ /* 0x000fe400078e0040 */
[----:B------:R-:W-:Y:S02]  /*2f10*/  IMAD.MOV.U32 R133, RZ, RZ, R66 ;  /* 0x000000ffff857224 */ /* 0x000fe400078e0042 */
[----:B------:R-:W-:Y:S02]  /*2f20*/  IMAD.MOV.U32 R84, RZ, RZ, R52 ;  /* 0x000000ffff547224 */ /* 0x000fe400078e0034 */
[----:B------:R-:W-:Y:S02]  /*2f30*/  IMAD.MOV.U32 R86, RZ, RZ, R56 ;  /* 0x000000ffff567224 */ /* 0x000fe400078e0038 */
[----:B------:R-:W-:Y:S01]  /*2f40*/  IMAD.MOV.U32 R87, RZ, RZ, R58 ;  /* 0x000000ffff577224 */ /* 0x000fe200078e003a */
[----:B------:R-:W-:Y:S06]  /*2f50*/  @!P5 BRA `(.L_x_363) ;  /* 0x000000000004d947 */ /* 0x000fec0003800000 */
[----:B------:R-:W-:Y:S01]  /*2f60*/  BPT.TRAP 0x1 ;  /* 0x000000040000795c */ /* 0x000fe20000300000 */
.L_x_363:
[----:B------:R-:W-:Y:S01]  /*2f70*/  IMAD R109, R232, 0x8, R22 ;  /* 0x00000008e86d7824 */ /* 0x000fe200078e0216 */
[----:B------:R-:W-:Y:S01]  /*2f80*/  SHF.L.U32 R124, R234, 0x1f, RZ ;  /* 0x0000001fea7c7819 */ /* 0x000fe200000006ff */
[----:B------:R-:W-:Y:S03]  /*2f90*/  BSSY B1, `(.L_x_364) ;  /* 0x0000003000017945 */ /* 0x000fe60003800000 */
[----:B------:R-:W1:Y:S02]  /*2fa0*/  SYNCS.PHASECHK.TRANS64.TRYWAIT P6, [R109+URZ+0x38890], R124 ;  /* 0x0388907c6d0075a7 */ /* 0x000e6400080c017f */
[----:B-1----:R-:W-:Y:S05]  /*2fb0*/  @!P6 BRA `(.L_x_365) ;  /* 0x0000022800b4e947 */ /* 0x002fea0003800000 */
.L_x_659:
[----:B------:R-:W-:Y:S05]  /*2fc0*/  BSYNC B1 ;  /* 0x0000000000017941 */ /* 0x000fea0003800000 */
.L_x_364:
[----:B------:R-:W-:Y:S04]  /*2fd0*/  BSSY B1, `(.L_x_366) ;  /* 0x00000e8000017945 */ /* 0x000fe80003800000 */
[----:B------:R-:W-:Y:S05]  /*2fe0*/  @P2 BRA `(.L_x_367) ;  /* 0x0000000c00982947 */ /* 0x000fea0003800000 */
[----:B------:R-:W-:Y:S01]  /*2ff0*/  IADD3 R138, P2, R44, R120, RZ ;  /* 0x000000782c8a7210 */ /* 0x000fe20007f5e0ff */
[----:B------:R-:W-:Y:S04]  /*3000*/  BSSY B2, `(.L_x_368) ;  /* 0x0000073000027945 */ /* 0x000fe80003800000 */
[----:B------:R-:W-:Y:S01]  /*3010*/  IMAD.X R139, R123, 0x1, R33, P2 ;  /* 0x000000017b8b7824 */ /* 0x000fe200010e0621 */
[----:B------:R-:W-:Y:S07]  /*3020*/  @P0 BRA `(.L_x_369) ;  /* 0x0000000400c00947 */ /* 0x000fee0003800000 */
[----:B0-----:R0:W2:Y:S01]  /*3030*/  LDS.128 R48, [R113+0x28400] ;  /* 0x0284000071307984 */ /* 0x0010a20000000c00 */
[----:B------:R-:W-:Y:S01]  /*3040*/  ISETP.GE.AND P2, PT, R18, R122, PT ;  /* 0x0000007a1200720c */ /* 0x000fe20003f46270 */
[----:B------:R-:W-:-:S12]  /*3050*/  BSSY B3, `(.L_x_370) ;  /* 0x0000069000037945 */ /* 0x000fd80003800000 */
[----:B0-----:R-:W-:Y:S05]  /*3060*/  @P2 BRA `(.L_x_371) ;  /* 0x00000004009c2947 */ /* 0x001fea0003800000 */
[----:B------:R-:W-:Y:S02]  /*3070*/  SHF.R.U32.HI R145, RZ, 0x8, R81 ;  /* 0x00000008ff917819 */ /* 0x000fe40000011651 */
[----:B------:R-:W-:Y:S02]  /*3080*/  SHF.R.U32.HI R80, RZ, 0x8, R83 ;  /* 0x00000008ff507819 */ /* 0x000fe40000011653 */
[----:B------:R-:W-:Y:S02]  /*3090*/  SHF.R.U32.HI R146, RZ, 0x10, R81 ;  /* 0x00000010ff927819 */ /* 0x000fe40000011651 */
[----:B------:R-:W-:Y:S02]  /*30a0*/  LOP3.LUT R82, R81, 0xff0000ff, RZ, 0xc0, !PT ;  /* 0xff0000ff51527812 */ /* 0x000fe400078ec0ff */
[----:B------:R-:W-:Y:S02]  /*30b0*/  SHF.R.U32.HI R143, RZ, 0x10, R83 ;  /* 0x00000010ff8f7819 */ /* 0x000fe40000011653 */
[----:B------:R-:W-:Y:S01]  /*30c0*/  LOP3.LUT R144, R83, 0xff0000ff, RZ, 0xc0, !PT ;  /* 0xff0000ff53907812 */ /* 0x000fe200078ec0ff */
[----:B------:R-:W-:Y:S01]  /*30d0*/  IMAD.SHL.U32 R83, R80, 0x100, RZ ;  /* 0x0000010050537824 */ /* 0x000fe200078e00ff */
[----:B------:R-:W-:Y:S01]  /*30e0*/  SHF.L.U32 R81, R145, 0x8, RZ ;  /* 0x0000000891517819 */ /* 0x000fe200000006ff */
[----:B--2---:R-:W-:Y:S01]  /*30f0*/  IMAD.MOV.U32 R80, RZ, RZ, R48 ;  /* 0x000000ffff507224 */ /* 0x004fe200078e0030 */
[----:B------:R-:W-:-:S02]  /*3100*/  SHF.L.U32 R143, R143, 0x10, RZ ;  /* 0x000000108f8f7819 */ /* 0x000fc400000006ff */
[----:B------:R-:W-:Y:S01]  /*3110*/  LOP3.LUT R82, R82, 0xff00, R81, 0xf8, !PT ;  /* 0x0000ff0052527812 */ /* 0x000fe200078ef851 */
[----:B------:R-:W-:Y:S01]  /*3120*/  IMAD.U32 R81, R146, 0x10000, RZ ;  /* 0x0001000092517824 */ /* 0x000fe200078e00ff */
[----:B------:R-:W-:Y:S02]  /*3130*/  LOP3.LUT R144, R144, 0xff00, R83, 0xf8, !PT ;  /* 0x0000ff0090907812 */ /* 0x000fe400078ef853 */
[----:B------:R-:W-:Y:S02]  /*3140*/  F2FP.F16.E4M3.UNPACK_B R48, R49 ;  /* 0x00000031ff30723e */ /* 0x000fe400020006ff */
[----:B------:R-:W-:Y:S02]  /*3150*/  F2FP.F16.E4M3.UNPACK_B R83, R151.H1 ;  /* 0x00000097ff53723e */ /* 0x000fe400030006ff */
[----:B------:R-:W-:Y:S01]  /*3160*/  LOP3.LUT R145, R82, 0xff0000, R81, 0xf8, !PT ;  /* 0x00ff000052917812 */ /* 0x000fe200078ef851 */
[--C-:B------:R-:W-:Y:S01]  /*3170*/  HADD2.F32 R81, -RZ, R48.reuse.H1_H1 ;  /* 0x30000030ff517230 */ /* 0x100fe20000004100 */
[----:B------:R-:W-:Y:S01]  /*3180*/  LOP3.LUT R148, R144, 0xff0000, R143, 0xf8, !PT ;  /* 0x00ff000090947812 */ /* 0x000fe200078ef88f */
[--C-:B------:R-:W-:Y:S01]  /*3190*/  HADD2.F32 R146, -RZ, R83.reuse.H0_H0 ;  /* 0x20000053ff927230 */ /* 0x100fe20000004100 */
[----:B------:R-:W-:Y:S01]  /*31a0*/  F2FP.F16.E4M3.UNPACK_B R143, R141.H1 ;  /* 0x0000008dff8f723e */ /* 0x000fe200030006ff */
[----:B------:R-:W-:Y:S01]  /*31b0*/  HADD2.F32 R48, -RZ, R48.H0_H0 ;  /* 0x20000030ff307230 */ /* 0x000fe20000004100 */
[----:B------:R-:W-:Y:S01]  /*31c0*/  F2FP.F16.E4M3.UNPACK_B R49, R49.H1 ;  /* 0x00000031ff31723e */ /* 0x000fe200030006ff */
[----:B------:R-:W-:-:S02]  /*31d0*/  HADD2.F32 R147, -RZ, R83.H1_H1 ;  /* 0x30000053ff937230 */ /* 0x000fc40000004100 */
[CC--:B------:R-:W-:Y:S01]  /*31e0*/  FMUL.FTZ R149, R81.reuse, R146.reuse ;  /* 0x0000009251957220 */ /* 0x0c0fe20000410000 */
[----:B------:R-:W-:Y:S02]  /*31f0*/  HADD2.F32 R144, -RZ, R143.H0_H0 ;  /* 0x2000008fff907230 */ /* 0x000fe40000004100 */
[C---:B------:R-:W-:Y:S01]  /*3200*/  FMUL.FTZ R150, R48.reuse, R146 ;  /* 0x0000009230967220 */ /* 0x040fe20000410000 */
[--C-:B------:R-:W-:Y:S01]  /*3210*/  HADD2.F32 R83, -RZ, R49.reuse.H1_H1 ;  /* 0x30000031ff537230 */ /* 0x100fe20000004100 */
[----:B------:R-:W-:Y:S01]  /*3220*/  F2FP.F16.E4M3.UNPACK_B R146, R151 ;  /* 0x00000097ff92723e */ /* 0x000fe200020006ff */
[----:B------:R-:W-:Y:S02]  /*3230*/  HADD2.F32 R82, -RZ, R49.H0_H0 ;  /* 0x20000031ff527230 */ /* 0x000fe40000004100 */
[-C--:B------:R-:W-:Y:S01]  /*3240*/  FFMA.FTZ R48, R48, R144.reuse, -R149 ;  /* 0x0000009030307223 */ /* 0x080fe20000010895 */
[----:B------:R-:W-:Y:S02]  /*3250*/  HADD2.F32 R143, -RZ, R143.H1_H1 ;  /* 0x3000008fff8f7230 */ /* 0x000fe40000004100 */
[----:B------:R-:W-:Y:S01]  /*3260*/  FFMA.FTZ R49, R81, R144, R150 ;  /* 0x0000009051317223 */ /* 0x000fe20000010096 */
[CC--:B------:R-:W-:Y:S01]  /*3270*/  FMUL.FTZ R149, R83.reuse, R147.reuse ;  /* 0x0000009353957220 */ /* 0x0c0fe20000410000 */
[C---:B------:R-:W-:Y:S01]  /*3280*/  FMUL.FTZ R154, R82.reuse, R147 ;  /* 0x00000093529a7220 */ /* 0x040fe20000410000 */
[-C--:B------:R-:W-:Y:S01]  /*3290*/  F2FP.F16.E4M3.UNPACK_B R81, R80.reuse.H1 ;  /* 0x00000050ff51723e */ /* 0x080fe200030006ff */
[----:B------:R-:W-:Y:S01]  /*32a0*/  HADD2.F32 R144, -RZ, R146.H1_H1 ;  /* 0x30000092ff907230 */ /* 0x000fe20000004100 */
[----:B------:R-:W-:Y:S01]  /*32b0*/  F2FP.F16.E4M3.UNPACK_B R80, R80 ;  /* 0x00000050ff50723e */ /* 0x000fe200020006ff */
[-C--:B------:R-:W-:Y:S01]  /*32c0*/  FFMA.FTZ R151, R82, R143.reuse, -R149 ;  /* 0x0000008f52977223 */ /* 0x080fe20000010895 */
[----:B------:R-:W-:Y:S01]  /*32d0*/  FFMA.FTZ R154, R83, R143, R154 ;  /* 0x0000008f539a7223 */ /* 0x000fe2000001009a */
[----:B------:R-:W-:Y:S01]  /*32e0*/  F2FP.F16.E4M3.UNPACK_B R141, R141 ;  /* 0x0000008dff8d723e */ /* 0x000fe200020006ff */
[----:B------:R-:W-:-:S02]  /*32f0*/  HADD2.F32 R82, -RZ, R81.H0_H0 ;  /* 0x20000051ff527230 */ /* 0x000fc40000004100 */
[----:B------:R-:W-:Y:S01]  /*3300*/  HADD2.F32 R83, -RZ, R81.H1_H1 ;  /* 0x30000051ff537230 */ /* 0x000fe20000004100 */
[----:B------:R-:W-:Y:S01]  /*3310*/  F2FP.SATFINITE.E4M3.F32.PACK_AB_MERGE_C R156, R154, R151, RZ ;  /* 0x000000979a9c723e */ /* 0x000fe200048070ff */
[----:B------:R-:W-:Y:S02]  /*3320*/  HADD2.F32 R81, -RZ, R80.H0_H0 ;  /* 0x20000050ff517230 */ /* 0x000fe40000004100 */
[-C--:B------:R-:W-:Y:S01]  /*3330*/  FMUL.FTZ R150, R82, R144.reuse ;  /* 0x0000009052967220 */ /* 0x080fe20000410000 */
[----:B------:R-:W-:Y:S02]  /*3340*/  HADD2.F32 R146, -RZ, R146.H0_H0 ;  /* 0x20000092ff927230 */ /* 0x000fe40000004100 */
[----:B------:R-:W-:Y:S01]  /*3350*/  FMUL.FTZ R149, R83, R144 ;  /* 0x0000009053957220 */ /* 0x000fe20000410000 */
[----:B------:R-:W-:Y:S01]  /*3360*/  HADD2.F32 R80, -RZ, R80.H1_H1 ;  /* 0x30000050ff507230 */ /* 0x000fe20000004100 */
[----:B------:R-:W-:Y:S01]  /*3370*/  F2FP.SATFINITE.E4M3.F32.PACK_AB_MERGE_C R49, R49, R48, R156 ;  /* 0x000000303131723e */ /* 0x000fe2000480709c */
[----:B------:R-:W-:-:S02]  /*3380*/  HADD2.F32 R143, -RZ, R141.H1_H1 ;  /* 0x3000008dff8f7230 */ /* 0x000fc40000004100 */
[-C--:B------:R-:W-:Y:S01]  /*3390*/  FMUL.FTZ R147, R81, R146.reuse ;  /* 0x0000009251937220 */ /* 0x080fe20000410000 */
[----:B------:R-:W-:Y:S02]  /*33a0*/  HADD2.F32 R141, -RZ, R141.H0_H0 ;  /* 0x2000008dff8d7230 */ /* 0x000fe40000004100 */
[----:B------:R-:W-:Y:S01]  /*33b0*/  FMUL.FTZ R144, R80, R146 ;  /* 0x0000009250907220 */ /* 0x000fe20000410000 */
[-C--:B------:R-:W-:Y:S01]  /*33c0*/  FFMA.FTZ R82, R82, R143.reuse, -R149 ;  /* 0x0000008f52527223 */ /* 0x080fe20000010895 */
[----:B------:R-:W-:Y:S02]  /*33d0*/  FFMA.FTZ R83, R83, R143, R150 ;  /* 0x0000008f53537223 */ /* 0x000fe40000010096 */
[----:B------:R-:W-:Y:S01]  /*33e0*/  FFMA.FTZ R149, R81, R141, -R144 ;  /* 0x0000008d51957223 */ /* 0x000fe20000010890 */
[----:B------:R-:W-:Y:S01]  /*33f0*/  F2FP.F16.E4M3.UNPACK_B R81, R51.H1 ;  /* 0x00000033ff51723e */ /* 0x000fe200030006ff */
[----:B------:R-:W-:Y:S01]  /*3400*/  FFMA.FTZ R150, R80, R141, R147 ;  /* 0x0000008d50967223 */ /* 0x000fe20000010093 */
[----:B------:R-:W-:-:S02]  /*3410*/  F2FP.F16.E4M3.UNPACK_B R144, R148.H1 ;  /* 0x00000094ff90723e */ /* 0x000fc400030006ff */
[----:B------:R-:W-:Y:S01]  /*3420*/  F2FP.SATFINITE.E4M3.F32.PACK_AB_MERGE_C R155, R83, R82, RZ ;  /* 0x00000052539b723e */ /* 0x000fe200048070ff */
[--C-:B------:R-:W-:Y:S01]  /*3430*/  HADD2.F32 R83, -RZ, R81.reuse.H1_H1 ;  /* 0x30000051ff537230 */ /* 0x100fe20000004100 */
[-C--:B------:R-:W-:Y:S01]  /*3440*/  F2FP.F16.E4M3.UNPACK_B R141, R145.reuse.H1 ;  /* 0x00000091ff8d723e */ /* 0x080fe200030006ff */
[----:B------:R-:W-:Y:S01]  /*3450*/  HADD2.F32 R147, -RZ, R144.H1_H1 ;  /* 0x30000090ff937230 */ /* 0x000fe20000004100 */
[----:B------:R-:W-:Y:S01]  /*3460*/  F2FP.F16.E4M3.UNPACK_B R80, R50.H1 ;  /* 0x00000032ff50723e */ /* 0x000fe200030006ff */
[----:B------:R-:W-:Y:S01]  /*3470*/  HADD2.F32 R82, -RZ, R81.H0_H0 ;  /* 0x20000051ff527230 */ /* 0x000fe20000004100 */
[----:B------:R-:W-:Y:S01]  /*3480*/  F2FP.F16.E4M3.UNPACK_B R148, R148 ;  /* 0x00000094ff94723e */ /* 0x000fe200020006ff */
[----:B------:R-:W-:Y:S01]  /*3490*/  HADD2.F32 R143, -RZ, R141.H1_H1 ;  /* 0x3000008dff8f7230 */ /* 0x000fe20000004100 */
[----:B------:R-:W-:Y:S01]  /*34a0*/  F2FP.F16.E4M3.UNPACK_B R145, R145 ;  /* 0x00000091ff91723e */ /* 0x000fe200020006ff */
[----:B------:R-:W-:Y:S02]  /*34b0*/  HADD2.F32 R81, -RZ, R80.H1_H1 ;  /* 0x30000050ff517230 */ /* 0x000fe40000004100 */
[----:B------:R-:W-:Y:S01]  /*34c0*/  FMUL.FTZ R151, R83, R147 ;  /* 0x0000009353977220 */ /* 0x000fe20000410000 */
[----:B------:R-:W-:-:S02]  /*34d0*/  HADD2.F32 R146, -RZ, R148.H1_H1 ;  /* 0x30000094ff927230 */ /* 0x000fc40000004100 */
[C---:B------:R-:W-:Y:S01]  /*34e0*/  FMUL.FTZ R154, R82.reuse, R147 ;  /* 0x00000093529a7220 */ /* 0x040fe20000410000 */
[----:B------:R-:W-:Y:S02]  /*34f0*/  HADD2.F32 R80, -RZ, R80.H0_H0 ;  /* 0x20000050ff507230 */ /* 0x000fe40000004100 */
[----:B------:R-:W-:Y:S01]  /*3500*/  FFMA.FTZ R151, R82, R143, -R151 ;  /* 0x0000008f52977223 */ /* 0x000fe20000010897 */
[----:B------:R-:W-:Y:S02]  /*3510*/  HADD2.F32 R82, -RZ, R145.H1_H1 ;  /* 0x30000091ff527230 */ /* 0x000fe40000004100 */
[-C--:B------:R-:W-:Y:S01]  /*3520*/  FMUL.FTZ R147, R81, R146.reuse ;  /* 0x0000009251937220 */ /* 0x080fe20000410000 */
[----:B------:R-:W-:Y:S01]  /*3530*/  F2FP.F16.E4M3.UNPACK_B R51, R51 ;  /* 0x00000033ff33723e */ /* 0x000fe200020006ff */
[C---:B------:R-:W-:Y:S01]  /*3540*/  FMUL.FTZ R146, R80.reuse, R146 ;  /* 0x0000009250927220 */ /* 0x040fe20000410000 */
[----:B------:R-:W-:Y:S01]  /*3550*/  F2FP.F16.E4M3.UNPACK_B R50, R50 ;  /* 0x00000032ff32723e */ /* 0x000fe200020006ff */
[----:B------:R-:W-:Y:S01]  /*3560*/  FFMA.FTZ R147, R80, R82, -R147 ;  /* 0x0000005250937223 */ /* 0x000fe20000010893 */
[----:B------:R-:W-:-:S02]  /*3570*/  HADD2.F32 R144, -RZ, R144.H0_H0 ;  /* 0x20000090ff907230 */ /* 0x000fc40000004100 */
[----:B------:R-:W-:Y:S01]  /*3580*/  FFMA.FTZ R146, R81, R82, R146 ;  /* 0x0000005251927223 */ /* 0x000fe20000010092 */
[--C-:B------:R-:W-:Y:S02]  /*3590*/  HADD2.F32 R80, -RZ, R51.reuse.H0_H0 ;  /* 0x20000033ff507230 */ /* 0x100fe40000004100 */
[----:B------:R-:W-:Y:S01]  /*35a0*/  FFMA.FTZ R154, R83, R143, R154 ;  /* 0x0000008f539a7223 */ /* 0x000fe2000001009a */
[----:B------:R-:W-:Y:S01]  /*35b0*/  HADD2.F32 R81, -RZ, R51.H1_H1 ;  /* 0x30000033ff517230 */ /* 0x000fe20000004100 */
[----:B------:R-:W-:Y:S01]  /*35c0*/  F2FP.SATFINITE.E4M3.F32.PACK_AB_MERGE_C R48, R150, R149, R155 ;  /* 0x000000959630723e */ /* 0x000fe2000480709b */
[--C-:B------:R-:W-:Y:S01]  /*35d0*/  HADD2.F32 R51, -RZ, R50.reuse.H0_H0 ;  /* 0x20000032ff337230 */ /* 0x100fe20000004100 */
[----:B------:R-:W-:Y:S01]  /*35e0*/  F2FP.SATFINITE.E4M3.F32.PACK_AB_MERGE_C R146, R146, R147, RZ ;  /* 0x000000939292723e */ /* 0x000fe200048070ff */
[----:B------:R-:W-:Y:S02]  /*35f0*/  HADD2.F32 R50, -RZ, R50.H1_H1 ;  /* 0x30000032ff327230 */ /* 0x000fe40000004100 */
[----:B------:R-:W-:Y:S01]  /*3600*/  FMUL.FTZ R143, R81, R144 ;  /* 0x00000090518f7220 */ /* 0x000fe20000410000 */
[----:B------:R-:W-:-:S02]  /*3610*/  HADD2.F32 R148, -RZ, R148.H0_H0 ;  /* 0x20000094ff947230 */ /* 0x000fc40000004100 */
[----:B------:R-:W-:Y:S01]  /*3620*/  FMUL.FTZ R144, R80, R144 ;  /* 0x0000009050907220 */ /* 0x000fe20000410000 */
[----:B------:R-:W-:Y:S01]  /*3630*/  HADD2.F32 R141, -RZ, R141.H0_H0 ;  /* 0x2000008dff8d7230 */ /* 0x000fe20000004100 */
[----:B------:R-:W-:Y:S01]  /*3640*/  F2FP.SATFINITE.E4M3.F32.PACK_AB_MERGE_C R151, R154, R151, RZ ;  /* 0x000000979a97723e */ /* 0x000fe200048070ff */
[----:B------:R-:W-:Y:S02]  /*3650*/  HADD2.F32 R145, -RZ, R145.H0_H0 ;  /* 0x20000091ff917230 */ /* 0x000fe40000004100 */
[-C--:B------:R-:W-:Y:S01]  /*3660*/  FMUL.FTZ R82, R50, R148.reuse ;  /* 0x0000009432527220 */ /* 0x080fe20000410000 */
[----:B------:R-:W-:Y:S01]  /*3670*/  FMUL.FTZ R83, R51, R148 ;  /* 0x0000009433537220 */ /* 0x000fe20000410000 */
[-C--:B------:R-:W-:Y:S01]  /*3680*/  FFMA.FTZ R143, R80, R141.reuse, -R143 ;  /* 0x0000008d508f7223 */ /* 0x080fe2000001088f */
[----:B------:R-:W-:Y:S01]  /*3690*/  FFMA.FTZ R144, R81, R141, R144 ;  /* 0x0000008d51907223 */ /* 0x000fe20000010090 */
[-C--:B------:R-:W-:Y:S01]  /*36a0*/  FFMA.FTZ R82, R51, R145.reuse, -R82 ;  /* 0x0000009133527223 */ /* 0x080fe20000010852 */
[----:B------:R-:W-:-:S03]  /*36b0*/  FFMA.FTZ R83, R50, R145, R83 ;  /* 0x0000009132537223 */ /* 0x000fc60000010053 */
[----:B------:R-:W-:Y:S02]  /*36c0*/  F2FP.SATFINITE.E4M3.F32.PACK_AB_MERGE_C R51, R144, R143, R151 ;  /* 0x0000008f9033723e */ /* 0x000fe40004807097 */
[----:B------:R-:W-:-:S07]  /*36d0*/  F2FP.SATFINITE.E4M3.F32.PACK_AB_MERGE_C R50, R83, R82, R146 ;  /* 0x000000525332723e */ /* 0x000fce0004807092 */
.L_x_371:
[----:B------:R-:W-:Y:S05]  /*36e0*/  BSYNC B3 ;  /* 0x0000000000037941 */ /* 0x000fea0003800000 */
.L_x_370:
[----:B------:R-:W-:Y:S02]  /*36f0*/  ULDC.64 UR4, c[0x0][0x2e8] ;  /* 0x0000ba0000047ab9 */ /* 0x000fe40000000a00 */
[----:B------:R-:W-:-:S04]  /*3700*/  IADD3 R80, P2, P6, R138, UR4, R100 ;  /* 0x000000048a507c10 */ /* 0x000fc8000fe5e064 */
[----:B------:R-:W-:-:S05]  /*3710*/  IADD3.X R81, R139, UR5, R40, P2, P6 ;  /* 0x000000058b517c10 */ /* 0x000fca00097ec428 */
[----:B--2---:R2:W-:Y:S04]  /*3720*/  STG.E.128 desc[UR42][R80.64], R48 ;  /* 0x0000003050007986 */ /* 0x0045e8000c101d2a */
.L_x_369:
[----:B------:R-:W-:Y:S05]  /*3730*/  BSYNC B2 ;  /* 0x0000000000027941 */ /* 0x000fea0003800000 */
.L_x_368:
[----:B------:R-:W-:Y:S05]  /*3740*/  @P1 BRA `(.L_x_367) ;  /* 0x0000000400c01947 */ /* 0x000fea0003800000 */
[----:B0-2---:R0:W2:Y:S01]  /*3750*/  LDS.128 R48, [R113+0x2c400] ;  /* 0x02c4000071307984 */ /* 0x0050a20000000c00 */
[----:B------:R-:W-:Y:S01]  /*3760*/  ISETP.GE.AND P2, PT, R233, R122, PT ;  /* 0x0000007ae900720c */ /* 0x000fe20003f46270 */
[----:B------:R-:W-:-:S12]  /*3770*/  BSSY B2, `(.L_x_372) ;  /* 0x0000069000027945 */ /* 0x000fd80003800000 */
[----:B0-----:R-:W-:Y:S05]  /*3780*/  @P2 BRA `(.L_x_373) ;  /* 0x00000004009c2947 */ /* 0x001fea0003800000 */
[----:B------:R-:W-:Y:S02]  /*3790*/  SHF.R.U32.HI R83, RZ, 0x8, R77 ;  /* 0x00000008ff537819 */ /* 0x000fe4000001164d */
[----:B------:R-:W-:Y:S02]  /*37a0*/  SHF.R.U32.HI R76, RZ, 0x8, R79 ;  /* 0x00000008ff4c7819 */ /* 0x000fe4000001164f */
[----:B------:R-:W-:Y:S02]  /*37b0*/  LOP3.LUT R78, R77, 0xff0000ff, RZ, 0xc0, !PT ;  /* 0xff0000ff4d4e7812 */ /* 0x000fe400078ec0ff */
[----:B------:R-:W-:Y:S01]  /*37c0*/  SHF.R.U32.HI R82, RZ, 0x10, R77 ;  /* 0x00000010ff527819 */ /* 0x000fe2000001164d */
[----:B------:R-:W-:Y:S01]  /*37d0*/  IMAD.SHL.U32 R77, R83, 0x100, RZ ;  /* 0x00000100534d7824 */ /* 0x000fe200078e00ff */
[----:B------:R-:W-:Y:S02]  /*37e0*/  LOP3.LUT R80, R79, 0xff0000ff, RZ, 0xc0, !PT ;  /* 0xff0000ff4f507812 */ /* 0x000fe400078ec0ff */
[----:B------:R-:W-:Y:S01]  /*37f0*/  SHF.R.U32.HI R81, RZ, 0x10, R79 ;  /* 0x00000010ff517819 */ /* 0x000fe2000001164f */
[----:B------:R-:W-:Y:S01]  /*3800*/  IMAD.SHL.U32 R79, R76, 0x100, RZ ;  /* 0x000001004c4f7824 */ /* 0x000fe200078e00ff */
[----:B------:R-:W-:Y:S01]  /*3810*/  LOP3.LUT R77, R78, 0xff00, R77, 0xf8, !PT ;  /* 0x0000ff004e4d7812 */ /* 0x000fe200078ef84d */
[----:B--2---:R-:W-:Y:S01]  /*3820*/  IMAD.MOV.U32 R76, RZ, RZ, R48 ;  /* 0x000000ffff4c7224 */ /* 0x004fe200078e0030 */
[----:B------:R-:W-:Y:S01]  /*3830*/  SHF.L.U32 R78, R82, 0x10, RZ ;  /* 0x00000010524e7819 */ /* 0x000fe200000006ff */
[----:B------:R-:W-:Y:S01]  /*3840*/  IMAD.U32 R81, R81, 0x10000, RZ ;  /* 0x0001000051517824 */ /* 0x000fe200078e00ff */
[----:B------:R-:W-:-:S02]  /*3850*/  LOP3.LUT R80, R80, 0xff00, R79, 0xf8, !PT ;  /* 0x0000ff0050507812 */ /* 0x000fc400078ef84f */
        /* <DEDUP_REMOVED lines=11> */
[--C-:B------:R-:W-:Y:S02]  /*3910*/  HADD2.F32 R81, -RZ, R80.reuse.H0_H0 ;  /* 0x20000050ff517230 */ /* 0x100fe40000004100 */
[----:B------:R-:W-:Y:S01]  /*3920*/  FMUL.FTZ R144, R48, R83 ;  /* 0x0000005330907220 */ /* 0x000fe20000410000 */
[--C-:B------:R-:W-:Y:S01]  /*3930*/  HADD2.F32 R79, -RZ, R49.reuse.H1_H1 ;  /* 0x30000031ff4f7230 */ /* 0x100fe20000004100 */
[----:B------:R-:W-:Y:S01]  /*3940*/  F2FP.F16.E4M3.UNPACK_B R140, R140 ;  /* 0x0000008cff8c723e */ /* 0x000fe200020006ff */
[----:B------:R-:W-:Y:S02]  /*3950*/  HADD2.F32 R78, -RZ, R49.H0_H0 ;  /* 0x20000031ff4e7230 */ /* 0x000fe40000004100 */
[----:B------:R-:W-:Y:S01]  /*3960*/  FFMA.FTZ R49, R77, R81, R144 ;  /* 0x000000514d317223 */ /* 0x000fe20000010090 */
[----:B------:R-:W-:Y:S02]  /*3970*/  HADD2.F32 R80, -RZ, R80.H1_H1 ;  /* 0x30000050ff507230 */ /* 0x000fe40000004100 */
[CC--:B------:R-:W-:Y:S01]  /*3980*/  FMUL.FTZ R83, R79.reuse, R141.reuse ;  /* 0x0000008d4f537220 */ /* 0x0c0fe20000410000 */
[----:B------:R-:W-:Y:S01]  /*3990*/  F2FP.F16.E4M3.UNPACK_B R77, R76.H1 ;  /* 0x0000004cff4d723e */ /* 0x000fe200030006ff */
[----:B------:R-:W-:Y:S01]  /*39a0*/  FMUL.FTZ R146, R78, R141 ;  /* 0x0000008d4e927220 */ /* 0x000fe20000410000 */
[----:B------:R-:W-:Y:S01]  /*39b0*/  FFMA.FTZ R48, R48, R81, -R145 ;  /* 0x0000005130307223 */ /* 0x000fe20000010891 */
[----:B------:R-:W-:Y:S01]  /*39c0*/  FFMA.FTZ R145, R78, R80, -R83 ;  /* 0x000000504e917223 */ /* 0x000fe20000010853 */
[----:B------:R-:W-:Y:S01]  /*39d0*/  F2FP.F16.E4M3.UNPACK_B R76, R76 ;  /* 0x0000004cff4c723e */ /* 0x000fe200020006ff */
[----:B------:R-:W-:Y:S01]  /*39e0*/  FFMA.FTZ R148, R79, R80, R146 ;  /* 0x000000504f947223 */ /* 0x000fe20000010092 */
[----:B------:R-:W-:Y:S01]  /*39f0*/  F2FP.F16.E4M3.UNPACK_B R129, R129 ;  /* 0x00000081ff81723e */ /* 0x000fe200020006ff */
[----:B------:R-:W-:-:S02]  /*3a00*/  HADD2.F32 R81, -RZ, R140.H1_H1 ;  /* 0x3000008cff517230 */ /* 0x000fc40000004100 */
[--C-:B------:R-:W-:Y:S01]  /*3a10*/  HADD2.F32 R78, -RZ, R77.reuse.H0_H0 ;  /* 0x2000004dff4e7230 */ /* 0x100fe20000004100 */
[----:B------:R-:W-:Y:S01]  /*3a20*/  F2FP.SATFINITE.E4M3.F32.PACK_AB_MERGE_C R150, R148, R145, RZ ;  /* 0x000000919496723e */ /* 0x000fe200048070ff */
[----:B------:R-:W-:Y:S02]  /*3a30*/  HADD2.F32 R79, -RZ, R77.H1_H1 ;  /* 0x3000004dff4f7230 */ /* 0x000fe40000004100 */
[----:B------:R-:W-:Y:S02]  /*3a40*/  HADD2.F32 R77, -RZ, R76.H0_H0 ;  /* 0x2000004cff4d7230 */ /* 0x000fe40000004100 */
[-C--:B------:R-:W-:Y:S01]  /*3a50*/  FMUL.FTZ R146, R78, R81.reuse ;  /* 0x000000514e927220 */ /* 0x080fe20000410000 */
[----:B------:R-:W-:Y:S02]  /*3a60*/  HADD2.F32 R80, -RZ, R129.H1_H1 ;  /* 0x30000081ff507230 */ /* 0x000fe40000004100 */
[----:B------:R-:W-:Y:S01]  /*3a70*/  FMUL.FTZ R83, R79, R81 ;  /* 0x000000514f537220 */ /* 0x000fe20000410000 */
[----:B------:R-:W-:Y:S01]  /*3a80*/  HADD2.F32 R140, -RZ, R140.H0_H0 ;  /* 0x2000008cff8c7230 */ /* 0x000fe20000004100 */
[----:B------:R-:W-:Y:S01]  /*3a90*/  F2FP.SATFINITE.E4M3.F32.PACK_AB_MERGE_C R49, R49, R48, R150 ;  /* 0x000000303131723e */ /* 0x000fe20004807096 */
[----:B------:R-:W-:-:S02]  /*3aa0*/  HADD2.F32 R76, -RZ, R76.H1_H1 ;  /* 0x3000004cff4c7230 */ /* 0x000fc40000004100 */
[-C--:B------:R-:W-:Y:S01]  /*3ab0*/  FFMA.FTZ R83, R78, R80.reuse, -R83 ;  /* 0x000000504e537223 */ /* 0x080fe20000010853 */
[----:B------:R-:W-:Y:S02]  /*3ac0*/  HADD2.F32 R129, -RZ, R129.H0_H0 ;  /* 0x20000081ff817230 */ /* 0x000fe40000004100 */
[----:B------:R-:W-:Y:S01]  /*3ad0*/  FFMA.FTZ R146, R79, R80, R146 ;  /* 0x000000504f927223 */ /* 0x000fe20000010092 */
[CC--:B------:R-:W-:Y:S01]  /*3ae0*/  FMUL.FTZ R81, R77.reuse, R140.reuse ;  /* 0x0000008c4d517220 */ /* 0x0c0fe20000410000 */
[----:B------:R-:W-:Y:S01]  /*3af0*/  FMUL.FTZ R144, R76, R140 ;  /* 0x0000008c4c907220 */ /* 0x000fe20000410000 */
[----:B------:R-:W-:Y:S02]  /*3b00*/  F2FP.F16.E4M3.UNPACK_B R80, R82.H1 ;  /* 0x00000052ff50723e */ /* 0x000fe400030006ff */
[----:B------:R-:W-:Y:S01]  /*3b10*/  F2FP.SATFINITE.E4M3.F32.PACK_AB_MERGE_C R149, R146, R83, RZ ;  /* 0x000000539295723e */ /* 0x000fe200048070ff */
[----:B------:R-:W-:Y:S01]  /*3b20*/  FFMA.FTZ R144, R77, R129, -R144 ;  /* 0x000000814d907223 */ /* 0x000fe20000010890 */
[----:B------:R-:W-:Y:S01]  /*3b30*/  F2FP.F16.E4M3.UNPACK_B R77, R51.H1 ;  /* 0x00000033ff4d723e */ /* 0x000fe200030006ff */
[----:B------:R-:W-:Y:S01]  /*3b40*/  FFMA.FTZ R141, R76, R129, R81 ;  /* 0x000000814c8d7223 */ /* 0x000fe20000010051 */
[-C--:B------:R-:W-:Y:S01]  /*3b50*/  F2FP.F16.E4M3.UNPACK_B R83, R143.reuse.H1 ;  /* 0x0000008fff53723e */ /* 0x080fe200030006ff */
[----:B------:R-:W-:Y:S01]  /*3b60*/  HADD2.F32 R81, -RZ, R80.H1_H1 ;  /* 0x30000050ff517230 */ /* 0x000fe20000004100 */
[----:B------:R-:W-:Y:S01]  /*3b70*/  F2FP.F16.E4M3.UNPACK_B R76, R50.H1 ;  /* 0x00000032ff4c723e */ /* 0x000fe200030006ff */
[----:B------:R-:W-:Y:S01]  /*3b80*/  HADD2.F32 R79, -RZ, R77.H1_H1 ;  /* 0x3000004dff4f7230 */ /* 0x000fe20000004100 */
[----:B------:R-:W-:Y:S01]  /*3b90*/  F2FP.F16.E4M3.UNPACK_B R143, R143 ;  /* 0x0000008fff8f723e */ /* 0x000fe200020006ff */
[----:B------:R-:W-:Y:S01]  /*3ba0*/  HADD2.F32 R140, -RZ, R83.H1_H1 ;  /* 0x30000053ff8c7230 */ /* 0x000fe20000004100 */
[----:B------:R-:W-:Y:S01]  /*3bb0*/  F2FP.F16.E4M3.UNPACK_B R82, R82 ;  /* 0x00000052ff52723e */ /* 0x000fe200020006ff */
[----:B------:R-:W-:Y:S01]  /*3bc0*/  HADD2.F32 R78, -RZ, R77.H0_H0 ;  /* 0x2000004dff4e7230 */ /* 0x000fe20000004100 */
[----:B------:R-:W-:Y:S01]  /*3bd0*/  F2FP.F16.E4M3.UNPACK_B R51, R51 ;  /* 0x00000033ff33723e */ /* 0x000fe200020006ff */
[----:B------:R-:W-:-:S02]  /*3be0*/  HADD2.F32 R77, -RZ, R76.H1_H1 ;  /* 0x3000004cff4d7230 */ /* 0x000fc40000004100 */
[-C--:B------:R-:W-:Y:S01]  /*3bf0*/  FMUL.FTZ R145, R79, R140.reuse ;  /* 0x0000008c4f917220 */ /* 0x080fe20000410000 */
[--C-:B------:R-:W-:Y:S02]  /*3c00*/  HADD2.F32 R129, -RZ, R143.reuse.H1_H1 ;  /* 0x3000008fff817230 */ /* 0x100fe40000004100 */
[C---:B------:R-:W-:Y:S01]  /*3c10*/  FMUL.FTZ R146, R78.reuse, R140 ;  /* 0x0000008c4e927220 */ /* 0x040fe20000410000 */
[----:B------:R-:W-:Y:S02]  /*3c20*/  HADD2.F32 R76, -RZ, R76.H0_H0 ;  /* 0x2000004cff4c7230 */ /* 0x000fe40000004100 */
[----:B------:R-:W-:Y:S01]  /*3c30*/  FFMA.FTZ R147, R78, R81, -R145 ;  /* 0x000000514e937223 */ /* 0x000fe20000010891 */
[----:B------:R-:W-:Y:S02]  /*3c40*/  HADD2.F32 R78, -RZ, R82.H1_H1 ;  /* 0x30000052ff4e7230 */ /* 0x000fe40000004100 */
[-C--:B------:R-:W-:Y:S01]  /*3c50*/  FMUL.FTZ R145, R77, R129.reuse ;  /* 0x000000814d917220 */ /* 0x080fe20000410000 */
[----:B------:R-:W-:Y:S01]  /*3c60*/  F2FP.F16.E4M3.UNPACK_B R50, R50 ;  /* 0x00000032ff32723e */ /* 0x000fe200020006ff */
[----:B------:R-:W-:Y:S01]  /*3c70*/  FMUL.FTZ R140, R76, R129 ;  /* 0x000000814c8c7220 */ /* 0x000fe20000410000 */
[----:B------:R-:W-:-:S02]  /*3c80*/  HADD2.F32 R143, -RZ, R143.H0_H0 ;  /* 0x2000008fff8f7230 */ /* 0x000fc40000004100 */
[-C--:B------:R-:W-:Y:S01]  /*3c90*/  FFMA.FTZ R145, R76, R78.reuse, -R145 ;  /* 0x0000004e4c917223 */ /* 0x080fe20000010891 */
[--C-:B------:R-:W-:Y:S02]  /*3ca0*/  HADD2.F32 R76, -RZ, R51.reuse.H0_H0 ;  /* 0x20000033ff4c7230 */ /* 0x100fe40000004100 */
[----:B------:R-:W-:Y:S01]  /*3cb0*/  FFMA.FTZ R140, R77, R78, R140 ;  /* 0x0000004e4d8c7223 */ /* 0x000fe2000001008c */
[----:B------:R-:W-:Y:S02]  /*3cc0*/  HADD2.F32 R77, -RZ, R51.H1_H1 ;  /* 0x30000033ff4d7230 */ /* 0x000fe40000004100 */
[----:B------:R-:W-:Y:S01]  /*3cd0*/  FFMA.FTZ R148, R79, R81, R146 ;  /* 0x000000514f947223 */ /* 0x000fe20000010092 */
[--C-:B------:R-:W-:Y:S01]  /*3ce0*/  HADD2.F32 R51, -RZ, R50.reuse.H0_H0 ;  /* 0x20000032ff337230 */ /* 0x100fe20000004100 */
[----:B------:R-:W-:Y:S01]  /*3cf0*/  F2FP.SATFINITE.E4M3.F32.PACK_AB_MERGE_C R48, R141, R144, R149 ;  /* 0x000000908d30723e */ /* 0x000fe20004807095 */
[----:B------:R-:W-:Y:S01]  /*3d00*/  HADD2.F32 R50, -RZ, R50.H1_H1 ;  /* 0x30000032ff327230 */ /* 0x000fe20000004100 */
[----:B------:R-:W-:Y:S01]  /*3d10*/  F2FP.SATFINITE.E4M3.F32.PACK_AB_MERGE_C R140, R140, R145, RZ ;  /* 0x000000918c8c723e */ /* 0x000fe200048070ff */
[----:B------:R-:W-:Y:S01]  /*3d20*/  HADD2.F32 R83, -RZ, R83.H0_H0 ;  /* 0x20000053ff537230 */ /* 0x000fe20000004100 */
[----:B------:R-:W-:Y:S01]  /*3d30*/  F2FP.SATFINITE.E4M3.F32.PACK_AB_MERGE_C R147, R148, R147, RZ ;  /* 0x000000939493723e */ /* 0x000fe200048070ff */
[----:B------:R-:W-:-:S02]  /*3d40*/  HADD2.F32 R80, -RZ, R80.H0_H0 ;  /* 0x20000050ff507230 */ /* 0x000fc40000004100 */
[----:B------:R-:W-:Y:S01]  /*3d50*/  FMUL.FTZ R78, R50, R143 ;  /* 0x0000008f324e7220 */ /* 0x000fe20000410000 */
[----:B------:R-:W-:Y:S02]  /*3d60*/  HADD2.F32 R82, -RZ, R82.H0_H0 ;  /* 0x20000052ff527230 */ /* 0x000fe40000004100 */
[-C--:B------:R-:W-:Y:S01]  /*3d70*/  FMUL.FTZ R79, R77, R83.reuse ;  /* 0x000000534d4f7220 */ /* 0x080fe20000410000 */
[C---:B------:R-:W-:Y:S01]  /*3d80*/  FMUL.FTZ R146, R76.reuse, R83 ;  /* 0x000000534c927220 */ /* 0x040fe20000410000 */
[----:B------:R-:W-:Y:S02]  /*3d90*/  FMUL.FTZ R143, R51, R143 ;  /* 0x0000008f338f7220 */ /* 0x000fe40000410000 */
[-C--:B------:R-:W-:Y:S01]  /*3da0*/  FFMA.FTZ R79, R76, R80.reuse, -R79 ;  /* 0x000000504c4f7223 */ /* 0x080fe2000001084f */
[----:B------:R-:W-:Y:S01]  /*3db0*/  FFMA.FTZ R146, R77, R80, R146 ;  /* 0x000000504d927223 */ /* 0x000fe20000010092 */
[-C--:B------:R-:W-:Y:S01]  /*3dc0*/  FFMA.FTZ R78, R51, R82.reuse, -R78 ;  /* 0x00000052334e7223 */ /* 0x080fe2000001084e */
[----:B------:R-:W-:-:S03]  /*3dd0*/  FFMA.FTZ R143, R50, R82, R143 ;  /* 0x00000052328f7223 */ /* 0x000fc6000001008f */
[----:B------:R-:W-:Y:S02]  /*3de0*/  F2FP.SATFINITE.E4M3.F32.PACK_AB_MERGE_C R51, R146, R79, R147 ;  /* 0x0000004f9233723e */ /* 0x000fe40004807093 */
[----:B------:R-:W-:-:S07]  /*3df0*/  F2FP.SATFINITE.E4M3.F32.PACK_AB_MERGE_C R50, R143, R78, R140 ;  /* 0x0000004e8f32723e */ /* 0x000fce000480708c */
.L_x_373:
[----:B------:R-:W-:Y:S05]  /*3e00*/  BSYNC B2 ;  /* 0x0000000000027941 */ /* 0x000fea0003800000 */
.L_x_372:
[----:B------:R-:W-:Y:S02]  /*3e10*/  ULDC.64 UR4, c[0x0][0x2e8] ;  /* 0x0000ba0000047ab9 */ /* 0x000fe40000000a00 */
[----:B------:R-:W-:-:S04]  /*3e20*/  IADD3 R76, P2, P6, R41, UR4, R138 ;  /* 0x00000004294c7c10 */ /* 0x000fc8000fe5e08a */
[----:B------:R-:W-:-:S05]  /*3e30*/  IADD3.X R77, R106, UR5, R139, P2, P6 ;  /* 0x000000056a4d7c10 */ /* 0x000fca00097ec48b */
[----:B--2---:R3:W-:Y:S04]  /*3e40*/  STG.E.128 desc[UR42][R76.64], R48 ;  /* 0x000000304c007986 */ /* 0x0047e8000c101d2a */
.L_x_367:
[----:B------:R-:W-:Y:S05]  /*3e50*/  BSYNC B1 ;  /* 0x0000000000017941 */ /* 0x000fea0003800000 */
.L_x_366:
[----:B------:R-:W-:Y:S04]  /*3e60*/  BSSY B1, `(.L_x_374) ;  /* 0x00000e8000017945 */ /* 0x000fe80003800000 */
[----:B------:R-:W-:Y:S05]  /*3e70*/  @P3 BRA `(.L_x_375) ;  /* 0x0000000c00983947 */ /* 0x000fea0003800000 */
[----:B---3--:R-:W-:Y:S01]  /*3e80*/  IADD3 R76, P2, P3, R130, R120, R16 ;  /* 0x00000078824c7210 */ /* 0x008fe20007b5e010 */
[----:B------:R-:W-:Y:S03]  /*3e90*/  BSSY B2, `(.L_x_376) ;  /* 0x0000073000027945 */ /* 0x000fe60003800000 */
[----:B------:R-:W-:Y:S01]  /*3ea0*/  IADD3.X R77, R5, R123, R17, P2, P3 ;  /* 0x0000007b054d7210 */ /* 0x000fe200017e6411 */
[----:B------:R-:W-:Y:S08]  /*3eb0*/  @P0 BRA `(.L_x_377) ;  /* 0x0000000400c00947 */ /* 0x000ff00003800000 */
        /* <DEDUP_REMOVED lines=13> */
[----:B------:R-:W-:Y:S01]  /*3f90*/  IMAD.U32 R74, R80, 0x10000, RZ ;  /* 0x00010000504a7824 */ /* 0x000fe200078e00ff */
[----:B--2---:R-:W-:Y:S01]  /*3fa0*/  MOV R72, R48 ;  /* 0x0000003000487202 */ /* 0x004fe20000000f00 */
        /* <DEDUP_REMOVED lines=18> */
[-C--:B------:R-:W-:Y:S01]  /*40d0*/  FFMA.FTZ R49, R73, R79.reuse, R138 ;  /* 0x0000004f49317223 */ /* 0x080fe2000001008a */
[----:B------:R-:W-:Y:S02]  /*40e0*/  HADD2.F32 R78, -RZ, R78.H1_H1 ;  /* 0x3000004eff4e7230 */ /* 0x000fe40000004100 */
[C---:B------:R-:W-:Y:S01]  /*40f0*/  FMUL.FTZ R81, R75.reuse, R82 ;  /* 0x000000524b517220 */ /* 0x040fe20000410000 */
        /* <DEDUP_REMOVED lines=25> */
[-C--:B------:R-:W-:Y:S01]  /*4290*/  FFMA.FTZ R137, R73, R136.reuse, -R82 ;  /* 0x0000008849897223 */ /* 0x080fe20000010852 */
        /* <DEDUP_REMOVED lines=18> */
[----:B------:R-:W-:Y:S01]  /*43c0*/  FMUL.FTZ R129, R73, R82 ;  /* 0x0000005249817220 */ /* 0x000fe20000410000 */
        /* <DEDUP_REMOVED lines=26> */
.L_x_379:
[----:B------:R-:W-:Y:S05]  /*4570*/  BSYNC B3 ;  /* 0x0000000000037941 */ /* 0x000fea0003800000 */
.L_x_378:
[----:B------:R-:W-:Y:S02]  /*4580*/  ULDC.64 UR4, c[0x0][0x2e8] ;  /* 0x0000ba0000047ab9 */ /* 0x000fe40000000a00 */
[----:B------:R-:W-:-:S04]  /*4590*/  IADD3 R72, P2, P3, R76, UR4, R100 ;  /* 0x000000044c487c10 */ /* 0x000fc8000fb5e064 */
[----:B------:R-:W-:-:S05]  /*45a0*/  IADD3.X R73, R77, UR5, R40, P2, P3 ;  /* 0x000000054d497c10 */ /* 0x000fca00097e6428 */
[----:B--2---:R3:W-:Y:S04]  /*45b0*/  STG.E.128 desc[UR42][R72.64], R48 ;  /* 0x0000003048007986 */ /* 0x0047e8000c101d2a */
.L_x_377:
[----:B------:R-:W-:Y:S05]  /*45c0*/  BSYNC B2 ;  /* 0x0000000000027941 */ /* 0x000fea0003800000 */
.L_x_376:
[----:B------:R-:W-:Y:S05]  /*45d0*/  @P1 BRA `(.L_x_375) ;  /* 0x0000000400c01947 */ /* 0x000fea0003800000 */
[----:B0-23--:R0:W2:Y:S01]  /*45e0*/  LDS.128 R48, [R113+0x2d400] ;  /* 0x02d4000071307984 */ /* 0x00d0a20000000c00 */
[----:B------:R-:W-:Y:S01]  /*45f0*/  ISETP.GE.AND P2, PT, R233, R122, PT ;  /* 0x0000007ae900720c */ /* 0x000fe20003f46270 */
[----:B------:R-:W-:-:S12]  /*4600*/  BSSY B2, `(.L_x_380) ;  /* 0x0000069000027945 */ /* 0x000fd80003800000 */
[----:B0-----:R-:W-:Y:S05]  /*4610*/  @P2 BRA `(.L_x_381) ;  /* 0x00000004009c2947 */ /* 0x001fea0003800000 */
[----:B------:R-:W-:Y:S02]  /*4620*/  SHF.R.U32.HI R74, RZ, 0x8, R69 ;  /* 0x00000008ff4a7819 */ /* 0x000fe40000011645 */
[----:B------:R-:W-:Y:S02]  /*4630*/  SHF.R.U32.HI R68, RZ, 0x8, R71 ;  /* 0x00000008ff447819 */ /* 0x000fe40000011647 */
[----:B------:R-:W-:Y:S02]  /*4640*/  SHF.R.U32.HI R75, RZ, 0x10, R69 ;  /* 0x00000010ff4b7819 */ /* 0x000fe40000011645 */
[----:B------:R-:W-:Y:S01]  /*4650*/  LOP3.LUT R70, R69, 0xff0000ff, RZ, 0xc0, !PT ;  /* 0xff0000ff45467812 */ /* 0x000fe200078ec0ff */
[----:B------:R-:W-:Y:S01]  /*4660*/  IMAD.SHL.U32 R69, R74, 0x100, RZ ;  /* 0x000001004a457824 */ /* 0x000fe200078e00ff */
[----:B------:R-:W-:Y:S02]  /*4670*/  SHF.R.U32.HI R73, RZ, 0x10, R71 ;  /* 0x00000010ff497819 */ /* 0x000fe40000011647 */
[----:B------:R-:W-:-:S02]  /*4680*/  LOP3.LUT R72, R71, 0xff0000ff, RZ, 0xc0, !PT ;  /* 0xff0000ff47487812 */ /* 0x000fc400078ec0ff */
[----:B------:R-:W-:Y:S01]  /*4690*/  SHF.L.U32 R71, R68, 0x8, RZ ;  /* 0x0000000844477819 */ /* 0x000fe200000006ff */
[----:B--2---:R-:W-:Y:S01]  /*46a0*/  IMAD.MOV.U32 R68, RZ, RZ, R48 ;  /* 0x000000ffff447224 */ /* 0x004fe200078e0030 */
[----:B------:R-:W-:Y:S01]  /*46b0*/  LOP3.LUT R70, R70, 0xff00, R69, 0xf8, !PT ;  /* 0x0000ff0046467812 */ /* 0x000fe200078ef845 */
[----:B------:R-:W-:Y:S01]  /*46c0*/  IMAD.U32 R69, R75, 0x10000, RZ ;  /* 0x000100004b457824 */ /* 0x000fe200078e00ff */
[----:B------:R-:W-:Y:S01]  /*46d0*/  LOP3.LUT R74, R72, 0xff00, R71, 0xf8, !PT ;  /* 0x0000ff00484a7812 */ /* 0x000fe200078ef847 */
[----:B------:R-:W-:Y:S01]  /*46e0*/  IMAD.U32 R71, R73, 0x10000, RZ ;  /* 0x0001000049477824 */ /* 0x000fe200078e00ff */
[----:B------:R-:W-:Y:S02]  /*46f0*/  F2FP.F16.E4M3.UNPACK_B R72, R135.H1 ;  /* 0x00000087ff48723e */ /* 0x000fe400030006ff */
[-C--:B------:R-:W-:Y:S02]  /*4700*/  F2FP.F16.E4M3.UNPACK_B R48, R49.reuse ;  /* 0x00000031ff30723e */ /* 0x080fe400020006ff */
[----:B------:R-:W-:Y:S01]  /*4710*/  F2FP.F16.E4M3.UNPACK_B R49, R49.H1 ;  /* 0x00000031ff31723e */ /* 0x000fe200030006ff */
[--C-:B------:R-:W-:Y:S01]  /*4720*/  HADD2.F32 R75, -RZ, R72.reuse.H1_H1 ;  /* 0x30000048ff4b7230 */ /* 0x100fe20000004100 */
[----:B------:R-:W-:Y:S01]  /*4730*/  LOP3.LUT R78, R74, 0xff0000, R71, 0xf8, !PT ;  /* 0x00ff00004a4e7812 */ /* 0x000fe200078ef847 */
[----:B------:R-:W-:Y:S01]  /*4740*/  HADD2.F32 R74, -RZ, R72.H0_H0 ;  /* 0x20000048ff4a7230 */ /* 0x000fe20000004100 */
[----:B------:R-:W-:Y:S01]  /*4750*/  LOP3.LUT R73, R70, 0xff0000, R69, 0xf8, !PT ;  /* 0x00ff000046497812 */ /* 0x000fe200078ef845 */
[--C-:B------:R-:W-:Y:S01]  /*4760*/  HADD2.F32 R69, -RZ, R48.reuse.H1_H1 ;  /* 0x30000030ff457230 */ /* 0x100fe20000004100 */
[----:B------:R-:W-:Y:S01]  /*4770*/  F2FP.F16.E4M3.UNPACK_B R71, R134.H1 ;  /* 0x00000086ff47723e */ /* 0x000fe200030006ff */
[----:B------:R-:W-:Y:S01]  /*4780*/  HADD2.F32 R70, -RZ, R49.H1_H1 ;  /* 0x30000031ff467230 */ /* 0x000fe20000004100 */
[----:B------:R-:W-:Y:S01]  /*4790*/  F2FP.F16.E4M3.UNPACK_B R135, R135 ;  /* 0x00000087ff87723e */ /* 0x000fe200020006ff */
[----:B------:R-:W-:-:S02]  /*47a0*/  HADD2.F32 R48, -RZ, R48.H0_H0 ;  /* 0x20000030ff307230 */ /* 0x000fc40000004100 */
[-C--:B------:R-:W-:Y:S01]  /*47b0*/  FMUL.FTZ R79, R69, R74.reuse ;  /* 0x0000004a454f7220 */ /* 0x080fe20000410000 */
[----:B------:R-:W-:Y:S02]  /*47c0*/  HADD2.F32 R72, -RZ, R71.H0_H0 ;  /* 0x20000047ff487230 */ /* 0x000fe40000004100 */
[-C--:B------:R-:W-:Y:S01]  /*47d0*/  FMUL.FTZ R80, R70, R75.reuse ;  /* 0x0000004b46507220 */ /* 0x080fe20000410000 */
[----:B------:R-:W-:Y:S02]  /*47e0*/  HADD2.F32 R49, -RZ, R49.H0_H0 ;  /* 0x20000031ff317230 */ /* 0x000fe40000004100 */
[C---:B------:R-:W-:Y:S01]  /*47f0*/  FMUL.FTZ R74, R48.reuse, R74 ;  /* 0x0000004a304a7220 */ /* 0x040fe20000410000 */
[----:B------:R-:W-:Y:S02]  /*4800*/  HADD2.F32 R71, -RZ, R71.H1_H1 ;  /* 0x30000047ff477230 */ /* 0x000fe40000004100 */
[----:B------:R-:W-:Y:S01]  /*4810*/  FFMA.FTZ R48, R48, R72, -R79 ;  /* 0x0000004830307223 */ /* 0x000fe2000001084f */
[----:B------:R-:W-:Y:S01]  /*4820*/  F2FP.F16.E4M3.UNPACK_B R134, R134 ;  /* 0x00000086ff86723e */ /* 0x000fe200020006ff */
[----:B------:R-:W-:Y:S01]  /*4830*/  FMUL.FTZ R75, R49, R75 ;  /* 0x0000004b314b7220 */ /* 0x000fe20000410000 */
[----:B------:R-:W-:Y:S01]  /*4840*/  FFMA.FTZ R81, R69, R72, R74 ;  /* 0x0000004845517223 */ /* 0x000fe2000001004a */
[-C--:B------:R-:W-:Y:S01]  /*4850*/  FFMA.FTZ R79, R49, R71.reuse, -R80 ;  /* 0x00000047314f7223 */ /* 0x080fe20000010850 */
[-C--:B------:R-:W-:Y:S01]  /*4860*/  F2FP.F16.E4M3.UNPACK_B R49, R68.reuse.H1 ;  /* 0x00000044ff31723e */ /* 0x080fe200030006ff */
[----:B------:R-:W-:Y:S01]  /*4870*/  FFMA.FTZ R82, R70, R71, R75 ;  /* 0x0000004746527223 */ /* 0x000fe2000001004b */
[----:B------:R-:W-:Y:S01]  /*4880*/  F2FP.F16.E4M3.UNPACK_B R68, R68 ;  /* 0x00000044ff44723e */ /* 0x000fe200020006ff */
[----:B------:R-:W-:-:S02]  /*4890*/  HADD2.F32 R72, -RZ, R135.H1_H1 ;  /* 0x30000087ff487230 */ /* 0x000fc40000004100 */
[--C-:B------:R-:W-:Y:S02]  /*48a0*/  HADD2.F32 R69, -RZ, R49.reuse.H0_H0 ;  /* 0x20000031ff457230 */ /* 0x100fe40000004100 */
[----:B------:R-:W-:Y:S02]  /*48b0*/  HADD2.F32 R70, -RZ, R49.H1_H1 ;  /* 0x30000031ff467230 */ /* 0x000fe40000004100 */
[--C-:B------:R-:W-:Y:S02]  /*48c0*/  HADD2.F32 R49, -RZ, R68.reuse.H0_H0 ;  /* 0x20000044ff317230 */ /* 0x100fe40000004100 */
[-C--:B------:R-:W-:Y:S01]  /*48d0*/  FMUL.FTZ R75, R69, R72.reuse ;  /* 0x00000048454b7220 */ /* 0x080fe20000410000 */
[----:B------:R-:W-:Y:S02]  /*48e0*/  HADD2.F32 R135, -RZ, R135.H0_H0 ;  /* 0x20000087ff877230 */ /* 0x000fe40000004100 */
[----:B------:R-:W-:Y:S01]  /*48f0*/  FMUL.FTZ R74, R70, R72 ;  /* 0x00000048464a7220 */ /* 0x000fe20000410000 */
[----:B------:R-:W-:-:S02]  /*4900*/  HADD2.F32 R68, -RZ, R68.H1_H1 ;  /* 0x30000044ff447230 */ /* 0x000fc40000004100 */
[--C-:B------:R-:W-:Y:S02]  /*4910*/  HADD2.F32 R71, -RZ, R134.reuse.H1_H1 ;  /* 0x30000086ff477230 */ /* 0x100fe40000004100 */
[----:B------:R-:W-:Y:S02]  /*4920*/  HADD2.F32 R134, -RZ, R134.H0_H0 ;  /* 0x20000086ff867230 */ /* 0x000fe40000004100 */
[-C--:B------:R-:W-:Y:S01]  /*4930*/  FMUL.FTZ R72, R68, R135.reuse ;  /* 0x0000008744487220 */ /* 0x080fe20000410000 */
[----:B------:R-:W-:Y:S01]  /*4940*/  FMUL.FTZ R135, R49, R135 ;  /* 0x0000008731877220 */ /* 0x000fe20000410000 */
[-C--:B------:R-:W-:Y:S01]  /*4950*/  FFMA.FTZ R74, R69, R71.reuse, -R74 ;  /* 0x00000047454a7223 */ /* 0x080fe2000001084a */
[----:B------:R-:W-:Y:S01]  /*4960*/  FFMA.FTZ R75, R70, R71, R75 ;  /* 0x00000047464b7223 */ /* 0x000fe2000001004b */
[-C--:B------:R-:W-:Y:S01]  /*4970*/  FFMA.FTZ R80, R49, R134.reuse, -R72 ;  /* 0x0000008631507223 */ /* 0x080fe20000010848 */
[----:B------:R-:W-:Y:S01]  /*4980*/  FFMA.FTZ R135, R68, R134, R135 ;  /* 0x0000008644877223 */ /* 0x000fe20000010087 */
[----:B------:R-:W-:-:S02]  /*4990*/  F2FP.F16.E4M3.UNPACK_B R68, R51.H1 ;  /* 0x00000033ff44723e */ /* 0x000fc400030006ff */
[----:B------:R-:W-:Y:S02]  /*49a0*/  F2FP.SATFINITE.E4M3.F32.PACK_AB_MERGE_C R129, R75, R74, RZ ;  /* 0x0000004a4b81723e */ /* 0x000fe400048070ff */
[----:B------:R-:W-:Y:S01]  /*49b0*/  F2FP.F16.E4M3.UNPACK_B R74, R78.H1 ;  /* 0x0000004eff4a723e */ /* 0x000fe200030006ff */
[--C-:B------:R-:W-:Y:S01]  /*49c0*/  HADD2.F32 R70, -RZ, R68.reuse.H1_H1 ;  /* 0x30000044ff467230 */ /* 0x100fe20000004100 */
[----:B------:R-:W-:Y:S01]  /*49d0*/  F2FP.SATFINITE.E4M3.F32.PACK_AB_MERGE_C R134, R82, R79, RZ ;  /* 0x0000004f5286723e */ /* 0x000fe200048070ff */
[----:B------:R-:W-:Y:S01]  /*49e0*/  HADD2.F32 R69, -RZ, R68.H0_H0 ;  /* 0x20000044ff457230 */ /* 0x000fe20000004100 */
[-C--:B------:R-:W-:Y:S01]  /*49f0*/  F2FP.F16.E4M3.UNPACK_B R71, R73.reuse.H1 ;  /* 0x00000049ff47723e */ /* 0x080fe200030006ff */
[--C-:B------:R-:W-:Y:S01]  /*4a00*/  HADD2.F32 R79, -RZ, R74.reuse.H1_H1 ;  /* 0x3000004aff4f7230 */ /* 0x100fe20000004100 */
[----:B------:R-:W-:Y:S01]  /*4a10*/  F2FP.F16.E4M3.UNPACK_B R49, R50.H1 ;  /* 0x00000032ff31723e */ /* 0x000fe200030006ff */
[----:B------:R-:W-:Y:S01]  /*4a20*/  HADD2.F32 R74, -RZ, R74.H0_H0 ;  /* 0x2000004aff4a7230 */ /* 0x000fe20000004100 */
[----:B------:R-:W-:Y:S01]  /*4a30*/  F2FP.F16.E4M3.UNPACK_B R78, R78 ;  /* 0x0000004eff4e723e */ /* 0x000fe200020006ff */
[----:B------:R-:W-:Y:S01]  /*4a40*/  HADD2.F32 R72, -RZ, R71.H1_H1 ;  /* 0x30000047ff487230 */ /* 0x000fe20000004100 */
        /* <DEDUP_REMOVED lines=17> */
[----:B------:R-:W-:Y:S02]  /*4b60*/  HADD2.F32 R51, -RZ, R51.H1_H1 ;  /* 0x30000033ff337230 */ /* 0x000fe40000004100 */
[--C-:B------:R-:W-:Y:S01]  /*4b70*/  HADD2.F32 R49, -RZ, R50.reuse.H0_H0 ;  /* 0x20000032ff317230 */ /* 0x100fe20000004100 */
[----:B------:R-:W-:Y:S01]  /*4b80*/  F2FP.SATFINITE.E4M3.F32.PACK_AB_MERGE_C R75, R75, R82, RZ ;  /* 0x000000524b4b723e */ /* 0x000fe200048070ff */
[----:B------:R-:W-:Y:S02]  /*4b90*/  HADD2.F32 R50, -RZ, R50.H1_H1 ;  /* 0x30000032ff327230 */ /* 0x000fe40000004100 */
[----:B------:R-:W-:Y:S01]  /*4ba0*/  FMUL.FTZ R79, R51, R74 ;  /* 0x0000004a334f7220 */ /* 0x000fe20000410000 */
[----:B------:R-:W-:-:S02]  /*4bb0*/  HADD2.F32 R71, -RZ, R71.H0_H0 ;  /* 0x20000047ff477230 */ /* 0x000fc40000004100 */
[----:B------:R-:W-:Y:S01]  /*4bc0*/  FMUL.FTZ R74, R68, R74 ;  /* 0x0000004a444a7220 */ /* 0x000fe20000410000 */
[----:B------:R-:W-:Y:S02]  /*4bd0*/  HADD2.F32 R73, -RZ, R73.H0_H0 ;  /* 0x20000049ff497230 */ /* 0x000fe40000004100 */
[-C--:B------:R-:W-:Y:S01]  /*4be0*/  FMUL.FTZ R70, R50, R78.reuse ;  /* 0x0000004e32467220 */ /* 0x080fe20000410000 */
[----:B------:R-:W-:Y:S01]  /*4bf0*/  FMUL.FTZ R69, R49, R78 ;  /* 0x0000004e31457220 */ /* 0x000fe20000410000 */
[-C--:B------:R-:W-:Y:S01]  /*4c00*/  FFMA.FTZ R79, R68, R71.reuse, -R79 ;  /* 0x00000047444f7223 */ /* 0x080fe2000001084f */
[----:B------:R-:W-:Y:S01]  /*4c10*/  FFMA.FTZ R74, R51, R71, R74 ;  /* 0x00000047334a7223 */ /* 0x000fe2000001004a */
[-C--:B------:R-:W-:Y:S01]  /*4c20*/  FFMA.FTZ R70, R49, R73.reuse, -R70 ;  /* 0x0000004931467223 */ /* 0x080fe20000010846 */
[----:B------:R-:W-:Y:S01]  /*4c30*/  FFMA.FTZ R69, R50, R73, R69 ;  /* 0x0000004932457223 */ /* 0x000fe20000010045 */
[----:B------:R-:W-:Y:S02]  /*4c40*/  F2FP.SATFINITE.E4M3.F32.PACK_AB_MERGE_C R72, R72, R83, RZ ;  /* 0x000000534848723e */ /* 0x000fe400048070ff */
[----:B------:R-:W-:-:S02]  /*4c50*/  F2FP.SATFINITE.E4M3.F32.PACK_AB_MERGE_C R49, R81, R48, R134 ;  /* 0x000000305131723e */ /* 0x000fc40004807086 */
[----:B------:R-:W-:Y:S02]  /*4c60*/  F2FP.SATFINITE.E4M3.F32.PACK_AB_MERGE_C R48, R135, R80, R129 ;  /* 0x000000508730723e */ /* 0x000fe40004807081 */
[----:B------:R-:W-:Y:S02]  /*4c70*/  F2FP.SATFINITE.E4M3.F32.PACK_AB_MERGE_C R50, R69, R70, R75 ;  /* 0x000000464532723e */ /* 0x000fe4000480704b */
[----:B------:R-:W-:-:S07]  /*4c80*/  F2FP.SATFINITE.E4M3.F32.PACK_AB_MERGE_C R51, R74, R79, R72 ;  /* 0x0000004f4a33723e */ /* 0x000fce0004807048 */
.L_x_381:
[----:B------:R-:W-:Y:S05]  /*4c90*/  BSYNC B2 ;  /* 0x0000000000027941 */ /* 0x000fea0003800000 */
.L_x_380:
[----:B------:R-:W-:Y:S02]  /*4ca0*/  ULDC.64 UR4, c[0x0][0x2e8] ;  /* 0x0000ba0000047ab9 */ /* 0x000fe40000000a00 */
[----:B------:R-:W-:-:S04]  /*4cb0*/  IADD3 R68, P2, P3, R41, UR4, R76 ;  /* 0x0000000429447c10 */ /* 0x000fc8000fb5e04c */
[----:B------:R-:W-:-:S05]  /*4cc0*/  IADD3.X R69, R106, UR5, R77, P2, P3 ;  /* 0x000000056a457c10 */ /* 0x000fca00097e644d */
[----:B--2---:R4:W-:Y:S04]  /*4cd0*/  STG.E.128 desc[UR42][R68.64], R48 ;  /* 0x0000003044007986 */ /* 0x0049e8000c101d2a */
.L_x_375:
[----:B------:R-:W-:Y:S05]  /*4ce0*/  BSYNC B1 ;  /* 0x0000000000017941 */ /* 0x000fea0003800000 */
.L_x_374:
[----:B------:R-:W-:Y:S01]  /*4cf0*/  ISETP.NE.AND P2, PT, R142, RZ, PT ;  /* 0x000000ff8e00720c */ /* 0x000fe20003f45270 */
[----:B------:R-:W-:-:S12]  /*4d00*/  BSSY B1, `(.L_x_382) ;  /* 0x00000ec000017945 */ /* 0x000fd80003800000 */
[----:B------:R-:W-:Y:S05]  /*4d10*/  @P2 BRA `(.L_x_383) ;  /* 0x0000000c00a82947 */ /* 0x000fea0003800000 */
[----:B----4-:R-:W-:Y:S01]  /*4d20*/  IADD3 R68, P2, P3, R4, R120, R16 ;  /* 0x0000007804447210 */ /* 0x010fe20007b5e010 */
[----:B------:R-:W-:Y:S03]  /*4d30*/  BSSY B2, `(.L_x_384) ;  /* 0x0000075000027945 */ /* 0x000fe60003800000 */
[----:B------:R-:W-:Y:S01]  /*4d40*/  IADD3.X R69, R31, R123, R17, P2, P3 ;  /* 0x0000007b1f457210 */ /* 0x000fe200017e6411 */
[----:B------:R-:W-:Y:S08]  /*4d50*/  @P0 BRA `(.L_x_385) ;  /* 0x0000000400c80947 */ /* 0x000ff00003800000 */
        /* <DEDUP_REMOVED lines=8> */
[----:B--2---:R-:W-:Y:S01]  /*4de0*/  IMAD.MOV.U32 R65, RZ, RZ, R50 ;  /* 0x000000ffff417224 */ /* 0x004fe200078e0032 */
[----:B------:R-:W-:Y:S01]  /*4df0*/  SHF.R.U32.HI R73, RZ, 0x10, R67 ;  /* 0x00000010ff497819 */ /* 0x000fe20000011643 */
[----:B------:R-:W-:Y:S01]  /*4e00*/  IMAD.SHL.U32 R50, R72, 0x100, RZ ;  /* 0x0000010048327824 */ /* 0x000fe200078e00ff */
[----:B------:R-:W-:Y:S01]  /*4e10*/  MOV R66, R51 ;  /* 0x0000003300427202 */ /* 0x000fe20000000f00 */
[----:B------:R-:W-:Y:S01]  /*4e20*/  IMAD.SHL.U32 R51, R64, 0x100, RZ ;  /* 0x0000010040337824 */ /* 0x000fe200078e00ff */
[----:B------:R-:W-:Y:S01]  /*4e30*/  LOP3.LUT R70, R67, 0xff0000ff, RZ, 0xc0, !PT ;  /* 0xff0000ff43467812 */ /* 0x000fe200078ec0ff */
[----:B------:R-:W-:Y:S01]  /*4e40*/  IMAD.U32 R67, R73, 0x10000, RZ ;  /* 0x0001000049437824 */ /* 0x000fe200078e00ff */
[----:B------:R-:W-:-:S02]  /*4e50*/  LOP3.LUT R64, R71, 0xff00, R50, 0xf8, !PT ;  /* 0x0000ff0047407812 */ /* 0x000fc400078ef832 */
[----:B------:R-:W-:Y:S02]  /*4e60*/  LOP3.LUT R72, R70, 0xff00, R51, 0xf8, !PT ;  /* 0x0000ff0046487812 */ /* 0x000fe400078ef833 */
[----:B------:R-:W-:Y:S02]  /*4e70*/  SHF.L.U32 R51, R74, 0x10, RZ ;  /* 0x000000104a337819 */ /* 0x000fe400000006ff */
[----:B------:R-:W-:Y:S02]  /*4e80*/  F2FP.F16.E4M3.UNPACK_B R70, R133.H1 ;  /* 0x00000085ff46723e */ /* 0x000fe400030006ff */
[-C--:B------:R-:W-:Y:S02]  /*4e90*/  F2FP.F16.E4M3.UNPACK_B R50, R49.reuse ;  /* 0x00000031ff32723e */ /* 0x080fe400020006ff */
[----:B------:R-:W-:Y:S01]  /*4ea0*/  LOP3.LUT R74, R72, 0xff0000, R67, 0xf8, !PT ;  /* 0x00ff0000484a7812 */ /* 0x000fe200078ef843 */
[----:B------:R-:W-:Y:S01]  /*4eb0*/  HADD2.F32 R72, -RZ, R70.H0_H0 ;  /* 0x20000046ff487230 */ /* 0x000fe20000004100 */
[----:B------:R-:W-:Y:S01]  /*4ec0*/  LOP3.LUT R71, R64, 0xff0000, R51, 0xf8, !PT ;  /* 0x00ff000040477812 */ /* 0x000fe200078ef833 */
[----:B------:R-:W-:Y:S01]  /*4ed0*/  HADD2.F32 R51, -RZ, R50.H1_H1 ;  /* 0x30000032ff337230 */ /* 0x000fe20000004100 */
[----:B------:R-:W-:Y:S01]  /*4ee0*/  F2FP.F16.E4M3.UNPACK_B R67, R132.H1 ;  /* 0x00000084ff43723e */ /* 0x000fe200030006ff */
[----:B------:R-:W-:Y:S01]  /*4ef0*/  HADD2.F32 R73, -RZ, R70.H1_H1 ;  /* 0x30000046ff497230 */ /* 0x000fe20000004100 */
[----:B------:R-:W-:Y:S01]  /*4f00*/  F2FP.F16.E4M3.UNPACK_B R49, R49.H1 ;  /* 0x00000031ff31723e */ /* 0x000fe200030006ff */
[----:B------:R-:W-:-:S02]  /*4f10*/  HADD2.F32 R50, -RZ, R50.H0_H0 ;  /* 0x20000032ff327230 */ /* 0x000fc40000004100 */
[CC--:B------:R-:W-:Y:S01]  /*4f20*/  FMUL.FTZ R75, R51.reuse, R72.reuse ;  /* 0x00000048334b7220 */ /* 0x0c0fe20000410000 */
[----:B------:R-:W-:Y:S01]  /*4f30*/  HADD2.F32 R70, -RZ, R67.H0_H0 ;  /* 0x20000043ff467230 */ /* 0x000fe20000004100 */
[----:B------:R-:W-:Y:S01]  /*4f40*/  F2FP.F16.E4M3.UNPACK_B R133, R133 ;  /* 0x00000085ff85723e */ /* 0x000fe200020006ff */
[--C-:B------:R-:W-:Y:S02]  /*4f50*/  HADD2.F32 R64, -RZ, R49.reuse.H1_H1 ;  /* 0x30000031ff407230 */ /* 0x100fe40000004100 */
[C---:B------:R-:W-:Y:S01]  /*4f60*/  FMUL.FTZ R72, R50.reuse, R72 ;  /* 0x0000004832487220 */ /* 0x040fe20000410000 */
[----:B------:R-:W-:Y:S02]  /*4f70*/  HADD2.F32 R49, -RZ, R49.H0_H0 ;  /* 0x20000031ff317230 */ /* 0x000fe40000004100 */
[-C--:B------:R-:W-:Y:S01]  /*4f80*/  FFMA.FTZ R76, R50, R70.reuse, -R75 ;  /* 0x00000046324c7223 */ /* 0x080fe2000001084b */
[----:B------:R-:W-:Y:S02]  /*4f90*/  HADD2.F32 R67, -RZ, R67.H1_H1 ;  /* 0x30000043ff437230 */ /* 0x000fe40000004100 */
[CC--:B------:R-:W-:Y:S01]  /*4fa0*/  FMUL.FTZ R50, R64.reuse, R73.reuse ;  /* 0x0000004940327220 */ /* 0x0c0fe20000410000 */
[----:B------:R-:W-:Y:S01]  /*4fb0*/  FFMA.FTZ R77, R51, R70, R72 ;  /* 0x00000046334d7223 */ /* 0x000fe20000010048 */
[C---:B------:R-:W-:Y:S01]  /*4fc0*/  FMUL.FTZ R73, R49.reuse, R73 ;  /* 0x0000004931497220 */ /* 0x040fe20000410000 */
[----:B------:R-:W-:Y:S01]  /*4fd0*/  F2FP.F16.E4M3.UNPACK_B R132, R132 ;  /* 0x00000084ff84723e */ /* 0x000fe200020006ff */
[-C--:B------:R-:W-:Y:S01]  /*4fe0*/  FFMA.FTZ R78, R49, R67.reuse, -R50 ;  /* 0x00000043314e7223 */ /* 0x080fe20000010832 */
[-C--:B------:R-:W-:Y:S01]  /*4ff0*/  F2FP.F16.E4M3.UNPACK_B R49, R48.reuse.H1 ;  /* 0x00000030ff31723e */ /* 0x080fe200030006ff */
[----:B------:R-:W-:Y:S01]  /*5000*/  FFMA.FTZ R79, R64, R67, R73 ;  /* 0x00000043404f7223 */ /* 0x000fe20000010049 */
[----:B------:R-:W-:Y:S01]  /*5010*/  F2FP.F16.E4M3.UNPACK_B R48, R48 ;  /* 0x00000030ff30723e */ /* 0x000fe200020006ff */
[----:B------:R-:W-:-:S02]  /*5020*/  HADD2.F32 R67, -RZ, R133.H1_H1 ;  /* 0x30000085ff437230 */ /* 0x000fc40000004100 */
[--C-:B------:R-:W-:Y:S01]  /*5030*/  HADD2.F32 R50, -RZ, R49.reuse.H0_H0 ;  /* 0x20000031ff327230 */ /* 0x100fe20000004100 */
[----:B------:R-:W-:Y:S01]  /*5040*/  F2FP.SATFINITE.E4M3.F32.PACK_AB_MERGE_C R81, R79, R78, RZ ;  /* 0x0000004e4f51723e */ /* 0x000fe200048070ff */
        /* <DEDUP_REMOVED lines=12> */
[----:B------:R-:W-:Y:S01]  /*5110*/  FFMA.FTZ R75, R49, R132, -R70 ;  /* 0x00000084314b7223 */ /* 0x000fe20000010846 */
[----:B------:R-:W-:Y:S01]  /*5120*/  F2FP.F16.E4M3.UNPACK_B R49, R66.H1 ;  /* 0x00000042ff31723e */ /* 0x000fe200030006ff */
[----:B------:R-:W-:Y:S01]  /*5130*/  FFMA.FTZ R132, R48, R132, R133 ;  /* 0x0000008430847223 */ /* 0x000fe20000010085 */
[----:B------:R-:W-:-:S02]  /*5140*/  F2FP.F16.E4M3.UNPACK_B R70, R74.H1 ;  /* 0x0000004aff46723e */ /* 0x000fc400030006ff */
[----:B------:R-:W-:Y:S01]  /*5150*/  F2FP.SATFINITE.E4M3.F32.PACK_AB_MERGE_C R80, R72, R73, RZ ;  /* 0x000000494850723e */ /* 0x000fe200048070ff */
[--C-:B------:R-:W-:Y:S01]  /*5160*/  HADD2.F32 R51, -RZ, R49.reuse.H1_H1 ;  /* 0x30000031ff337230 */ /* 0x100fe20000004100 */
[----:B------:R-:W-:Y:S01]  /*5170*/  F2FP.F16.E4M3.UNPACK_B R64, R71.H1 ;  /* 0x00000047ff40723e */ /* 0x000fe200030006ff */
[----:B------:R-:W-:Y:S01]  /*5180*/  HADD2.F32 R73, -RZ, R70.H1_H1 ;  /* 0x30000046ff497230 */ /* 0x000fe20000004100 */
[----:B------:R-:W-:Y:S01]  /*5190*/  F2FP.F16.E4M3.UNPACK_B R48, R65.H1 ;  /* 0x00000041ff30723e */ /* 0x000fe200030006ff */
[----:B------:R-:W-:Y:S01]  /*51a0*/  HADD2.F32 R50, -RZ, R49.H0_H0 ;  /* 0x20000031ff327230 */ /* 0x000fe20000004100 */
[----:B------:R-:W-:Y:S01]  /*51b0*/  F2FP.F16.E4M3.UNPACK_B R74, R74 ;  /* 0x0000004aff4a723e */ /* 0x000fe200020006ff */
[----:B------:R-:W-:Y:S01]  /*51c0*/  HADD2.F32 R67, -RZ, R64.H1_H1 ;  /* 0x30000040ff437230 */ /* 0x000fe20000004100 */
[----:B------:R-:W-:Y:S01]  /*51d0*/  F2FP.F16.E4M3.UNPACK_B R71, R71 ;  /* 0x00000047ff47723e */ /* 0x000fe200020006ff */
[----:B------:R-:W-:Y:S01]  /*51e0*/  FMUL.FTZ R79, R51, R73 ;  /* 0x00000049334f7220 */ /* 0x000fe20000410000 */
[----:B------:R-:W-:-:S02]  /*51f0*/  HADD2.F32 R49, -RZ, R48.H1_H1 ;  /* 0x30000030ff317230 */ /* 0x000fc40000004100 */
[C---:B------:R-:W-:Y:S01]  /*5200*/  FMUL.FTZ R78, R50.reuse, R73 ;  /* 0x00000049324e7220 */ /* 0x040fe20000410000 */
[----:B------:R-:W-:Y:S02]  /*5210*/  HADD2.F32 R72, -RZ, R74.H1_H1 ;  /* 0x3000004aff487230 */ /* 0x000fe40000004100 */
[----:B------:R-:W-:Y:S01]  /*5220*/  FFMA.FTZ R79, R50, R67, -R79 ;  /* 0x00000043324f7223 */ /* 0x000fe2000001084f */
[----:B------:R-:W-:Y:S01]  /*5230*/  HADD2.F32 R48, -RZ, R48.H0_H0 ;  /* 0x20000030ff307230 */ /* 0x000fe20000004100 */
[----:B------:R-:W-:Y:S01]  /*5240*/  F2FP.F16.E4M3.UNPACK_B R65, R65 ;  /* 0x00000041ff41723e */ /* 0x000fe200020006ff */
        /* <DEDUP_REMOVED lines=10> */
[--C-:B------:R-:W-:Y:S02]  /*52f0*/  HADD2.F32 R49, -RZ, R66.reuse.H0_H0 ;  /* 0x20000042ff317230 */ /* 0x100fe40000004100 */
        /* <DEDUP_REMOVED lines=12> */
[----:B------:R-:W-:Y:S01]  /*53c0*/  FFMA.FTZ R67, R66, R64, R67 ;  /* 0x0000004042437223 */ /* 0x000fe20000010043 */
[----:B------:R-:W-:-:S02]  /*53d0*/  F2FP.SATFINITE.E4M3.F32.PACK_AB_MERGE_C R78, R78, R79, RZ ;  /* 0x0000004f4e4e723e */ /* 0x000fc400048070ff */
[----:B------:R-:W-:Y:S02]  /*53e0*/  F2FP.SATFINITE.E4M3.F32.PACK_AB_MERGE_C R72, R74, R51, R72 ;  /* 0x000000334a48723e */ /* 0x000fe40004807048 */
[----:B------:R-:W-:Y:S02]  /*53f0*/  F2FP.SATFINITE.E4M3.F32.PACK_AB_MERGE_C R51, R67, R50, R78 ;  /* 0x000000324333723e */ /* 0x000fe4000480704e */
[----:B------:R-:W-:Y:S01]  /*5400*/  F2FP.SATFINITE.E4M3.F32.PACK_AB_MERGE_C R49, R77, R76, R81 ;  /* 0x0000004c4d31723e */ /* 0x000fe20004807051 */
[----:B------:R-:W-:Y:S01]  /*5410*/  IMAD.MOV.U32 R50, RZ, RZ, R72 ;  /* 0x000000ffff327224 */ /* 0x000fe200078e0048 */
[----:B------:R-:W-:-:S07]  /*5420*/  F2FP.SATFINITE.E4M3.F32.PACK_AB_MERGE_C R48, R132, R75, R80 ;  /* 0x0000004b8430723e */ /* 0x000fce0004807050 */
.L_x_387:
[----:B------:R-:W-:Y:S05]  /*5430*/  BSYNC B3 ;  /* 0x0000000000037941 */ /* 0x000fea0003800000 */
.L_x_386:
[----:B------:R-:W-:Y:S02]  /*5440*/  ULDC.64 UR4, c[0x0][0x2e8] ;  /* 0x0000ba0000047ab9 */ /* 0x000fe40000000a00 */
[----:B------:R-:W-:-:S04]  /*5450*/  IADD3 R64, P2, P3, R68, UR4, R100 ;  /* 0x0000000444407c10 */ /* 0x000fc8000fb5e064 */
[----:B------:R-:W-:-:S05]  /*5460*/  IADD3.X R65, R69, UR5, R40, P2, P3 ;  /* 0x0000000545417c10 */ /* 0x000fca00097e6428 */
[----:B--2---:R4:W-:Y:S04]  /*5470*/  STG.E.128 desc[UR42][R64.64], R48 ;  /* 0x0000003040007986 */ /* 0x0049e8000c101d2a */
.L_x_385:
[----:B------:R-:W-:Y:S05]  /*5480*/  BSYNC B2 ;  /* 0x0000000000027941 */ /* 0x000fea0003800000 */
.L_x_384:
[----:B------:R-:W-:Y:S05]  /*5490*/  @P1 BRA `(.L_x_383) ;  /* 0x0000000400c81947 */ /* 0x000fea0003800000 */
[----:B0-234-:R0:W2:Y:S01]  /*54a0*/  LDS.128 R48, [R113+0x2e400] ;  /* 0x02e4000071307984 */ /* 0x01d0a20000000c00 */
[----:B------:R-:W-:Y:S01]  /*54b0*/  ISETP.GE.AND P2, PT, R233, R122, PT ;  /* 0x0000007ae900720c */ /* 0x000fe20003f46270 */
[----:B------:R-:W-:-:S12]  /*54c0*/  BSSY B2, `(.L_x_388) ;  /* 0x000006b000027945 */ /* 0x000fd80003800000 */
[----:B0-----:R-:W-:Y:S05]  /*54d0*/  @P2 BRA `(.L_x_389) ;  /* 0x0000000400a42947 */ /* 0x001fea0003800000 */
[----:B------:R-:W-:Y:S01]  /*54e0*/  SHF.R.U32.HI R70, RZ, 0x8, R61 ;  /* 0x00000008ff467819 */ /* 0x000fe2000001163d */
[----:B--2---:R-:W-:Y:S01]  /*54f0*/  IMAD.MOV.U32 R62, RZ, RZ, R51 ;  /* 0x000000ffff3e7224 */ /* 0x004fe200078e0033 */
[--C-:B------:R-:W-:Y:S02]  /*5500*/  SHF.R.U32.HI R65, RZ, 0x8, R63.reuse ;  /* 0x00000008ff417819 */ /* 0x100fe4000001163f */
[----:B------:R-:W-:Y:S01]  /*5510*/  LOP3.LUT R64, R63, 0xff0000ff, RZ, 0xc0, !PT ;  /* 0xff0000ff3f407812 */ /* 0x000fe200078ec0ff */
[----:B------:R-:W-:Y:S01]  /*5520*/  IMAD.SHL.U32 R51, R70, 0x100, RZ ;  /* 0x0000010046337824 */ /* 0x000fe200078e00ff */
[----:B------:R-:W-:Y:S01]  /*5530*/  SHF.R.U32.HI R66, RZ, 0x10, R63 ;  /* 0x00000010ff427819 */ /* 0x000fe2000001163f */
[----:B------:R-:W-:Y:S01]  /*5540*/  IMAD.SHL.U32 R63, R65, 0x100, RZ ;  /* 0x00000100413f7824 */ /* 0x000fe200078e00ff */
[----:B------:R-:W-:Y:S02]  /*5550*/  LOP3.LUT R60, R61, 0xff0000ff, RZ, 0xc0, !PT ;  /* 0xff0000ff3d3c7812 */ /* 0x000fe400078ec0ff */
[----:B------:R-:W-:-:S02]  /*5560*/  SHF.R.U32.HI R67, RZ, 0x10, R61 ;  /* 0x00000010ff437819 */ /* 0x000fc4000001163d */
[----:B------:R-:W-:Y:S02]  /*5570*/  LOP3.LUT R51, R60, 0xff00, R51, 0xf8, !PT ;  /* 0x0000ff003c337812 */ /* 0x000fe400078ef833 */
[----:B------:R-:W-:Y:S01]  /*5580*/  MOV R61, R50 ;  /* 0x00000032003d7202 */ /* 0x000fe20000000f00 */
[----:B------:R-:W-:Y:S01]  /*5590*/  IMAD.U32 R60, R67, 0x10000, RZ ;  /* 0x00010000433c7824 */ /* 0x000fe200078e00ff */
[----:B------:R-:W-:Y:S02]  /*55a0*/  LOP3.LUT R63, R64, 0xff00, R63, 0xf8, !PT ;  /* 0x0000ff00403f7812 */ /* 0x000fe400078ef83f */
[----:B------:R-:W-:Y:S02]  /*55b0*/  SHF.L.U32 R66, R66, 0x10, RZ ;  /* 0x0000001042427819 */ /* 0x000fe400000006ff */
[----:B------:R-:W-:Y:S02]  /*55c0*/  F2FP.F16.E4M3.UNPACK_B R64, R128.H1 ;  /* 0x00000080ff40723e */ /* 0x000fe400030006ff */
[----:B------:R-:W-:-:S02]  /*55d0*/  F2FP.F16.E4M3.UNPACK_B R50, R49 ;  /* 0x00000031ff32723e */ /* 0x000fc400020006ff */
[----:B------:R-:W-:Y:S01]  /*55e0*/  LOP3.LUT R70, R63, 0xff0000, R66, 0xf8, !PT ;  /* 0x00ff00003f467812 */ /* 0x000fe200078ef842 */
[----:B------:R-:W-:Y:S01]  /*55f0*/  HADD2.F32 R66, -RZ, R64.H0_H0 ;  /* 0x20000040ff427230 */ /* 0x000fe20000004100 */
[----:B------:R-:W-:Y:S01]  /*5600*/  LOP3.LUT R65, R51, 0xff0000, R60, 0xf8, !PT ;  /* 0x00ff000033417812 */ /* 0x000fe200078ef83c */
[----:B------:R-:W-:Y:S01]  /*5610*/  HADD2.F32 R51, -RZ, R50.H1_H1 ;  /* 0x30000032ff337230 */ /* 0x000fe20000004100 */
[----:B------:R-:W-:Y:S01]  /*5620*/  F2FP.F16.E4M3.UNPACK_B R63, R127.H1 ;  /* 0x0000007fff3f723e */ /* 0x000fe200030006ff */
[----:B------:R-:W-:Y:S01]  /*5630*/  HADD2.F32 R67, -RZ, R64.H1_H1 ;  /* 0x30000040ff437230 */ /* 0x000fe20000004100 */
[----:B------:R-:W-:Y:S01]  /*5640*/  F2FP.F16.E4M3.UNPACK_B R49, R49.H1 ;  /* 0x00000031ff31723e */ /* 0x000fe200030006ff */
[----:B------:R-:W-:Y:S02]  /*5650*/  HADD2.F32 R50, -RZ, R50.H0_H0 ;  /* 0x20000032ff327230 */ /* 0x000fe40000004100 */
[----:B------:R-:W-:Y:S01]  /*5660*/  FMUL.FTZ R71, R51, R66 ;  /* 0x0000004233477220 */ /* 0x000fe20000410000 */
[----:B------:R-:W-:Y:S01]  /*5670*/  HADD2.F32 R64, -RZ, R63.H0_H0 ;  /* 0x2000003fff407230 */ /* 0x000fe20000004100 */
[----:B------:R-:W-:Y:S01]  /*5680*/  F2FP.F16.E4M3.UNPACK_B R128, R128 ;  /* 0x00000080ff80723e */ /* 0x000fe200020006ff */
[----:B------:R-:W-:-:S02]  /*5690*/  HADD2.F32 R60, -RZ, R49.H1_H1 ;  /* 0x30000031ff3c7230 */ /* 0x000fc40000004100 */
        /* <DEDUP_REMOVED lines=18> */
[----:B------:R-:W-:Y:S02]  /*57c0*/  HADD2.F32 R128, -RZ, R128.H0_H0 ;  /* 0x20000080ff807230 */ /* 0x000fe40000004100 */
[----:B------:R-:W-:Y:S01]  /*57d0*/  FMUL.FTZ R67, R51, R63 ;  /* 0x0000003f33437220 */ /* 0x000fe20000410000 */
[----:B------:R-:W-:-:S02]  /*57e0*/  HADD2.F32 R48, -RZ, R48.H1_H1 ;  /* 0x30000030ff307230 */ /* 0x000fc40000004100 */
[--C-:B------:R-:W-:Y:S02]  /*57f0*/  HADD2.F32 R60, -RZ, R127.reuse.H1_H1 ;  /* 0x3000007fff3c7230 */ /* 0x100fe40000004100 */
[-C--:B------:R-:W-:Y:S01]  /*5800*/  FMUL.FTZ R63, R49, R128.reuse ;  /* 0x00000080313f7220 */ /* 0x080fe20000410000 */
[----:B------:R-:W-:Y:S02]  /*5810*/  HADD2.F32 R127, -RZ, R127.H0_H0 ;  /* 0x2000007fff7f7230 */ /* 0x000fe40000004100 */
[----:B------:R-:W-:Y:S01]  /*5820*/  FMUL.FTZ R64, R48, R128 ;  /* 0x0000008030407220 */ /* 0x000fe20000410000 */
[-C--:B------:R-:W-:Y:S01]  /*5830*/  FFMA.FTZ R67, R50, R60.reuse, -R67 ;  /* 0x0000003c32437223 */ /* 0x080fe20000010843 */
[----:B------:R-:W-:Y:S02]  /*5840*/  FFMA.FTZ R66, R51, R60, R66 ;  /* 0x0000003c33427223 */ /* 0x000fe40000010042 */
[-C--:B------:R-:W-:Y:S01]  /*5850*/  FFMA.FTZ R71, R49, R127.reuse, -R64 ;  /* 0x0000007f31477223 */ /* 0x080fe20000010840 */
        /* <DEDUP_REMOVED lines=49> */
.L_x_389:
[----:B------:R-:W-:Y:S05]  /*5b70*/  BSYNC B2 ;  /* 0x0000000000027941 */ /* 0x000fea0003800000 */
.L_x_388:
[----:B------:R-:W-:Y:S02]  /*5b80*/  ULDC.64 UR4, c[0x0][0x2e8] ;  /* 0x0000ba0000047ab9 */ /* 0x000fe40000000a00 */
[----:B------:R-:W-:-:S04]  /*5b90*/  IADD3 R60, P2, P3, R41, UR4, R68 ;  /* 0x00000004293c7c10 */ /* 0x000fc8000fb5e044 */
[----:B------:R-:W-:-:S05]  /*5ba0*/  IADD3.X R61, R106, UR5, R69, P2, P3 ;  /* 0x000000056a3d7c10 */ /* 0x000fca00097e6445 */
[----:B--2---:R0:W-:Y:S04]  /*5bb0*/  STG.E.128 desc[UR42][R60.64], R48 ;  /* 0x000000303c007986 */ /* 0x0041e8000c101d2a */
.L_x_383:
[----:B------:R-:W-:Y:S05]  /*5bc0*/  BSYNC B1 ;  /* 0x0000000000017941 */ /* 0x000fea0003800000 */
.L_x_382:
[----:B------:R-:W-:Y:S05]  /*5bd0*/  @P4 BRA `(.L_x_390) ;  /* 0x0000005c00184947 */ /* 0x000fea0003800000 */
[----:B------:R-:W-:Y:S01]  /*5be0*/  IADD3 R120, P2, P3, R30, R120, R16 ;  /* 0x000000781e787210 */ /* 0x000fe20007b5e010 */
[----:B------:R-:W-:Y:S03]  /*5bf0*/  BSSY B1, `(.L_x_391) ;  /* 0x0000075000017945 */ /* 0x000fe60003800000 */
[----:B------:R-:W-:Y:S01]  /*5c00*/  IADD3.X R123, R34, R123, R17, P2, P3 ;  /* 0x0000007b227b7210 */ /* 0x000fe200017e6411 */
[----:B------:R-:W-:Y:S08]  /*5c10*/  @P0 BRA `(.L_x_392) ;  /* 0x0000000400c80947 */ /* 0x000ff00003800000 */
[----:B0-234-:R0:W2:Y:S01]  /*5c20*/  LDS.128 R48, [R113+0x2b400] ;  /* 0x02b4000071307984 */ /* 0x01d0a20000000c00 */
[----:B------:R-:W-:Y:S01]  /*5c30*/  ISETP.GE.AND P2, PT, R18, R122, PT ;  /* 0x0000007a1200720c */ /* 0x000fe20003f46270 */
[----:B------:R-:W-:-:S12]  /*5c40*/  BSSY B2, `(.L_x_393) ;  /* 0x000006b000027945 */ /* 0x000fd80003800000 */
[----:B0-----:R-:W-:Y:S05]  /*5c50*/  @P2 BRA `(.L_x_394) ;  /* 0x0000000400a42947 */ /* 0x001fea0003800000 */
[----:B------:R-:W-:Y:S01]  /*5c60*/  SHF.R.U32.HI R61, RZ, 0x8, R59 ;  /* 0x00000008ff3d7819 */ /* 0x000fe2000001163b */
[----:B--2---:R-:W-:Y:S01]  /*5c70*/  IMAD.MOV.U32 R58, RZ, RZ, R51 ;  /* 0x000000ffff3a7224 */ /* 0x004fe200078e0033 */
[----:B------:R-:W-:Y:S02]  /*5c80*/  SHF.R.U32.HI R64, RZ, 0x8, R57 ;  /* 0x00000008ff407819 */ /* 0x000fe40000011639 */
[----:B------:R-:W-:Y:S02]  /*5c90*/  LOP3.LUT R60, R59, 0xff0000ff, RZ, 0xc0, !PT ;  /* 0xff0000ff3b3c7812 */ /* 0x000fe400078ec0ff */
[----:B------:R-:W-:Y:S01]  /*5ca0*/  SHF.R.U32.HI R62, RZ, 0x10, R59 ;  /* 0x00000010ff3e7819 */ /* 0x000fe2000001163b */
[----:B------:R-:W-:Y:S01]  /*5cb0*/  IMAD.SHL.U32 R59, R61, 0x100, RZ ;  /* 0x000001003d3b7824 */ /* 0x000fe200078e00ff */
[----:B------:R-:W-:Y:S02]  /*5cc0*/  LOP3.LUT R56, R57, 0xff0000ff, RZ, 0xc0, !PT ;  /* 0xff0000ff39387812 */ /* 0x000fe400078ec0ff */
[----:B------:R-:W-:Y:S01]  /*5cd0*/  SHF.R.U32.HI R63, RZ, 0x10, R57 ;  /* 0x00000010ff3f7819 */ /* 0x000fe20000011639 */
[----:B------:R-:W-:Y:S01]  /*5ce0*/  IMAD.U32 R62, R62, 0x10000, RZ ;  /* 0x000100003e3e7824 */ /* 0x000fe200078e00ff */
[----:B------:R-:W-:Y:S01]  /*5cf0*/  SHF.L.U32 R51, R64, 0x8, RZ ;  /* 0x0000000840337819 */ /* 0x000fe200000006ff */
[----:B------:R-:W-:Y:S01]  /*5d00*/  IMAD.MOV.U32 R57, RZ, RZ, R50 ;  /* 0x000000ffff397224 */ /* 0x000fe200078e0032 */
[----:B------:R-:W-:-:S02]  /*5d10*/  LOP3.LUT R59, R60, 0xff00, R59, 0xf8, !PT ;  /* 0x0000ff003c3b7812 */ /* 0x000fc400078ef83b */
[----:B------:R-:W-:Y:S01]  /*5d20*/  LOP3.LUT R51, R56, 0xff00, R51, 0xf8, !PT ;  /* 0x0000ff0038337812 */ /* 0x000fe200078ef833 */
[----:B------:R-:W-:Y:S01]  /*5d30*/  IMAD.U32 R56, R63, 0x10000, RZ ;  /* 0x000100003f387824 */ /* 0x000fe200078e00ff */
        /* <DEDUP_REMOVED lines=88> */
[----:B------:R-:W-:Y:S02]  /*62c0*/  F2FP.SATFINITE.E4M3.F32.PACK_AB_MERGE_C R49, R67, R66, R71 ;  /* 0x000000424331723e */ /* 0x000fe40004807047 */
[----:B------:R-:W-:Y:S02]  /*62d0*/  F2FP.SATFINITE.E4M3.F32.PACK_AB_MERGE_C R48, R86, R65, R70 ;  /* 0x000000415630723e */ /* 0x000fe40004807046 */
[----:B------:R-:W-:-:S07]  /*62e0*/  MOV R50, R62 ;  /* 0x0000003e00327202 */ /* 0x000fce0000000f00 */
.L_x_394:
[----:B------:R-:W-:Y:S05]  /*62f0*/  BSYNC B2 ;  /* 0x0000000000027941 */ /* 0x000fea0003800000 */
.L_x_393:
[----:B------:R-:W-:Y:S02]  /*6300*/  ULDC.64 UR4, c[0x0][0x2e8] ;  /* 0x0000ba0000047ab9 */ /* 0x000fe40000000a00 */
[----:B------:R-:W-:-:S04]  /*6310*/  IADD3 R56, P2, P3, R120, UR4, R100 ;  /* 0x0000000478387c10 */ /* 0x000fc8000fb5e064 */
[----:B------:R-:W-:-:S05]  /*6320*/  IADD3.X R57, R123, UR5, R40, P2, P3 ;  /* 0x000000057b397c10 */ /* 0x000fca00097e6428 */
[----:B--2---:R0:W-:Y:S04]  /*6330*/  STG.E.128 desc[UR42][R56.64], R48 ;  /* 0x0000003038007986 */ /* 0x0041e8000c101d2a */
.L_x_392:
[----:B------:R-:W-:Y:S05]  /*6340*/  BSYNC B1 ;  /* 0x0000000000017941 */ /* 0x000fea0003800000 */
.L_x_391:
[----:B------:R-:W-:Y:S05]  /*6350*/  @P1 BRA `(.L_x_390) ;  /* 0x0000005400381947 */ /* 0x000fea0003800000 */
[----:B0-234-:R0:W2:Y:S01]  /*6360*/  LDS.128 R48, [R113+0x2f400] ;  /* 0x02f4000071307984 */ /* 0x01d0a20000000c00 */
[----:B------:R-:W-:Y:S01]  /*6370*/  ISETP.GE.AND P2, PT, R233, R122, PT ;  /* 0x0000007ae900720c */ /* 0x000fe20003f46270 */
[----:B------:R-:W-:-:S12]  /*6380*/  BSSY B1, `(.L_x_395) ;  /* 0x000006b000017945 */ /* 0x000fd80003800000 */
[----:B0-----:R-:W-:Y:S05]  /*6390*/  @P2 BRA `(.L_x_396) ;  /* 0x0000000400a42947 */ /* 0x001fea0003800000 */
[----:B------:R-:W-:Y:S01]  /*63a0*/  SHF.R.U32.HI R58, RZ, 0x8, R53 ;  /* 0x00000008ff3a7819 */ /* 0x000fe20000011635 */
[----:B--2---:R-:W-:Y:S01]  /*63b0*/  IMAD.MOV.U32 R54, RZ, RZ, R51 ;  /* 0x000000ffff367224 */ /* 0x004fe200078e0033 */
[----:B------:R-:W-:Y:S02]  /*63c0*/  SHF.R.U32.HI R52, RZ, 0x8, R55 ;  /* 0x00000008ff347819 */ /* 0x000fe40000011637 */
[----:B------:R-:W-:Y:S02]  /*63d0*/  SHF.R.U32.HI R60, RZ, 0x10, R53 ;  /* 0x00000010ff3c7819 */ /* 0x000fe40000011635 */
[----:B------:R-:W-:Y:S01]  /*63e0*/  LOP3.LUT R57, R53, 0xff0000ff, RZ, 0xc0, !PT ;  /* 0xff0000ff35397812 */ /* 0x000fe200078ec0ff */
[----:B------:R-:W-:Y:S01]  /*63f0*/  IMAD.MOV.U32 R53, RZ, RZ, R50 ;  /* 0x000000ffff357224 */ /* 0x000fe200078e0032 */
[----:B------:R-:W-:Y:S01]  /*6400*/  SHF.R.U32.HI R59, RZ, 0x10, R55 ;  /* 0x00000010ff3b7819 */ /* 0x000fe20000011637 */
[----:B------:R-:W-:Y:S01]  /*6410*/  IMAD.SHL.U32 R50, R58, 0x100, RZ ;  /* 0x000001003a327824 */ /* 0x000fe200078e00ff */
[----:B------:R-:W-:-:S02]  /*6420*/  LOP3.LUT R56, R55, 0xff0000ff, RZ, 0xc0, !PT ;  /* 0xff0000ff37387812 */ /* 0x000fc400078ec0ff */
[----:B------:R-:W-:Y:S01]  /*6430*/  SHF.L.U32 R51, R52, 0x8, RZ ;  /* 0x0000000834337819 */ /* 0x000fe200000006ff */
[----:B------:R-:W-:Y:S01]  /*6440*/  IMAD.U32 R55, R59, 0x10000, RZ ;  /* 0x000100003b377824 */ /* 0x000fe200078e00ff */
[----:B------:R-:W-:Y:S02]  /*6450*/  LOP3.LUT R52, R57, 0xff00, R50, 0xf8, !PT ;  /* 0x0000ff0039347812 */ /* 0x000fe400078ef832 */
        /* <DEDUP_REMOVED lines=93> */
.L_x_396:
[----:B------:R-:W-:Y:S05]  /*6a30*/  BSYNC B1 ;  /* 0x0000000000017941 */ /* 0x000fea0003800000 */
.L_x_395:
[----:B------:R-:W-:Y:S02]  /*6a40*/  ULDC.64 UR4, c[0x0][0x2e8] ;  /* 0x0000ba0000047ab9 */ /* 0x000fe40000000a00 */
[----:B------:R-:W-:-:S04]  /*6a50*/  IADD3 R120, P2, P3, R41, UR4, R120 ;  /* 0x0000000429787c10 */ /* 0x000fc8000fb5e078 */
[----:B------:R-:W-:-:S05]  /*6a60*/  IADD3.X R121, R106, UR5, R123, P2, P3 ;  /* 0x000000056a797c10 */ /* 0x000fca00097e647b */
[----:B--2---:R0:W-:Y:S01]  /*6a70*/  STG.E.128 desc[UR42][R120.64], R48 ;  /* 0x0000003078007986 */ /* 0x0041e2000c101d2a */
[----:B------:R-:W-:Y:S05]  /*6a80*/  BRA `(.L_x_390) ;  /* 0x0000004c006c7947 */ /* 0x000fea0003800000 */
.L_x_354:
[C---:B------:R-:W-:Y:S01]  /*6a90*/  ISETP.GE.AND P5, PT, R23.reuse, R114, PT ;  /* 0x000000721700720c */ /* 0x040fe20003fa6270 */
[C---:B------:R-:W-:Y:S01]  /*6aa0*/  VIADD R61, R23.reuse, 0x20 ;  /* 0x00000020173d7836 */ /* 0x040fe20000000000 */
[----:B------:R-:W-:Y:S02]  /*6ab0*/  IADD3 R52, R23, 0x60, RZ ;  /* 0x0000006017347810 */ /* 0x000fe40007ffe0ff */
[----:B------:R-:W-:Y:S02]  /*6ac0*/  ISETP.GE.OR P5, PT, R16, R122, P5 ;  /* 0x0000007a1000720c */ /* 0x000fe40002fa6670 */
[----:B------:R-:W-:-:S11]  /*6ad0*/  P2R R60, PR, RZ, 0x1 ;  /* 0x00000001ff3c7803 */ /* 0x000fd60000000000 */
[----:B------:R-:W0:Y:S08]  /*6ae0*/  @!P5 LDC.64 R56, c[0x0][0x3e8] ;  /* 0x0000fa00ff38db82 */ /* 0x000e300000000a00 */
[----:B------:R-:W1:Y:S01]  /*6af0*/  @!P5 LDC.64 R58, c[0x0][0x400] ;  /* 0x00010000ff3adb82 */ /* 0x000e620000000a00 */
[----:B0-----:R-:W-:-:S04]  /*6b00*/  @!P5 IADD3 R56, P2, P3, R94, R56, R48 ;  /* 0x000000385e38d210 */ /* 0x001fc80007b5e030 */
[----:B------:R-:W-:Y:S02]  /*6b10*/  @!P5 IADD3.X R57, R36, R57, R109, P2, P3 ;  /* 0x000000392439d210 */ /* 0x000fe400017e646d */
[----:B------:R-:W-:-:S04]  /*6b20*/  ISETP.GE.AND P2, PT, R52, R114, PT ;  /* 0x000000723400720c */ /* 0x000fc80003f46270 */
[----:B------:R-:W-:-:S13]  /*6b30*/  ISETP.GE.OR P2, PT, R16, R122, P2 ;  /* 0x0000007a1000720c */ /* 0x000fda0001746670 */
[----:B------:R-:W0:Y:S01]  /*6b40*/  @!P2 LDC.64 R52, c[0x0][0x3f8] ;  /* 0x0000fe00ff34ab82 */ /* 0x000e220000000a00 */
[----:B------:R-:W-:Y:S02]  /*6b50*/  @!P2 IMAD.MOV.U32 R49, RZ, RZ, R109 ;  /* 0x000000ffff31a224 */ /* 0x000fe400078e006d */
[----:B------:R-:W-:-:S05]  /*6b60*/  @!P2 IMAD.MOV.U32 R51, RZ, RZ, R124 ;  /* 0x000000ffff33a224 */ /* 0x000fca00078e007c */
[----:B------:R-:W2:Y:S08]  /*6b70*/  @!P2 LDC.64 R80, c[0x0][0x3e8] ;  /* 0x0000fa00ff50ab82 */ /* 0x000eb00000000a00 */
[----:B------:R-:W3:Y:S01]  /*6b80*/  @!P2 LDC.64 R82, c[0x0][0x400] ;  /* 0x00010000ff52ab82 */ /* 0x000ee20000000a00 */
[----:B0-----:R-:W-:-:S04]  /*6b90*/  @!P2 IMAD.WIDE.U32 R54, R52, 0x60, R48 ;  /* 0x000000603436a825 */ /* 0x001fc800078e0030 */
[----:B------:R-:W-:-:S04]  /*6ba0*/  @!P2 IMAD R53, R53, 0x60, RZ ;  /* 0x000000603535a824 */ /* 0x000fc800078e02ff */
[----:B------:R-:W-:Y:S01]  /*6bb0*/  @!P2 IMAD.IADD R53, R55, 0x1, R53 ;  /* 0x000000013735a824 */ /* 0x000fe200078e0235 */
[----:B--2---:R-:W-:-:S04]  /*6bc0*/  @!P2 IADD3 R80, P3, P4, R94, R80, R54 ;  /* 0x000000505e50a210 */ /* 0x004fc80007c7e036 */
[----:B------:R-:W-:Y:S02]  /*6bd0*/  @!P2 IADD3.X R81, R36, R81, R53, P3, P4 ;  /* 0x000000512451a210 */ /* 0x000fe40001fe8435 */
[----:B------:R-:W0:Y:S02]  /*6be0*/  @!P2 LDC.64 R52, c[0x0][0x408] ;  /* 0x00010200ff34ab82 */ /* 0x000e240000000a00 */
[----:B0-----:R-:W-:-:S04]  /*6bf0*/  @!P2 IMAD.WIDE.U32 R54, R52, 0x60, R50 ;  /* 0x000000603436a825 */ /* 0x001fc800078e0032 */
[----:B------:R-:W-:Y:S01]  /*6c00*/  @!P2 IMAD R53, R53, 0x60, RZ ;  /* 0x000000603535a824 */ /* 0x000fe200078e02ff */
[----:B---3--:R-:W-:-:S04]  /*6c10*/  @!P2 IADD3 R82, P3, P4, R88, R82, R54 ;  /* 0x000000525852a210 */ /* 0x008fc80007c7e036 */
[----:B------:R-:W-:-:S04]  /*6c20*/  @!P2 IADD3 R52, R55, R53, RZ ;  /* 0x000000353734a210 */ /* 0x000fc80007ffe0ff */
[----:B------:R-:W-:Y:S02]  /*6c30*/  @!P2 IADD3.X R83, R103, R83, R52, P3, P4 ;  /* 0x000000536753a210 */ /* 0x000fe40001fe8434 */
[----:B-1----:R-:W-:-:S04]  /*6c40*/  @!P5 IADD3 R58, P3, P4, R88, R58, R50 ;  /* 0x0000003a583ad210 */ /* 0x002fc80007c7e032 */
[----:B------:R-:W-:Y:S02]  /*6c50*/  @!P5 IADD3.X R59, R103, R59, R124, P3, P4 ;  /* 0x0000003b673bd210 */ /* 0x000fe40001fe847c */
[----:B------:R-:W-:Y:S01]  /*6c60*/  ISETP.GE.AND P4, PT, R61, R114, PT ;  /* 0x000000723d00720c */ /* 0x000fe20003f86270 */
[----:B------:R-:W-:-:S03]  /*6c70*/  VIADD R61, R23, 0x40 ;  /* 0x00000040173d7836 */ /* 0x000fc60000000000 */
[----:B------:R-:W-:-:S13]  /*6c80*/  ISETP.GE.OR P4, PT, R16, R122, P4 ;  /* 0x0000007a1000720c */ /* 0x000fda0002786670 */
[----:B------:R-:W-:Y:S01]  /*6c90*/  @!P4 IADD3 R55, P3, P6, R94, R48, R14 ;  /* 0x000000305e37c210 */ /* 0x000fe20007e7e00e */
[----:B------:R-:W0:Y:S03]  /*6ca0*/  @!P4 LDC.64 R64, c[0x0][0x3e8] ;  /* 0x0000fa00ff40cb82 */ /* 0x000e260000000a00 */
[----:B------:R-:W-:Y:S02]  /*6cb0*/  @!P4 IADD3.X R54, R36, R109, R21, P3, P6 ;  /* 0x0000006d2436c210 */ /* 0x000fe40001fec415 */
[----:B------:R-:W-:-:S03]  /*6cc0*/  ISETP.GE.AND P3, PT, R61, R114, PT ;  /* 0x000000723d00720c */ /* 0x000fc60003f66270 */
[----:B------:R-:W1:Y:S01]  /*6cd0*/  @!P4 LDC.64 R66, c[0x0][0x400] ;  /* 0x00010000ff42cb82 */ /* 0x000e620000000a00 */
[----:B------:R-:W-:-:S13]  /*6ce0*/  ISETP.GE.OR P3, PT, R16, R122, P3 ;  /* 0x0000007a1000720c */ /* 0x000fda0001f66670 */
[----:B------:R-:W-:Y:S01]  /*6cf0*/  @!P3 IADD3 R49, P0, P6, R94, R13, R48 ;  /* 0x0000000d5e31b210 */ /* 0x000fe20007e1e030 */
[----:B------:R-:W2:Y:S03]  /*6d00*/  @!P3 LDC.64 R68, c[0x0][0x3e8] ;  /* 0x0000fa00ff44bb82 */ /* 0x000ea60000000a00 */
[----:B------:R-:W-:Y:S02]  /*6d10*/  @!P3 IADD3.X R48, R36, R20, R109, P0, P6 ;  /* 0x000000142430b210 */ /* 0x000fe400007ec46d */
[----:B------:R-:W-:-:S03]  /*6d20*/  @!P4 IADD3 R53, P0, P6, R88, R50, R8 ;  /* 0x000000325835c210 */ /* 0x000fc60007e1e008 */
[----:B------:R-:W3:Y:S01]  /*6d30*/  @!P3 LDC.64 R84, c[0x0][0x400] ;  /* 0x00010000ff54bb82 */ /* 0x000ee20000000a00 */
[----:B------:R-:W-:Y:S02]  /*6d40*/  @!P4 IADD3.X R52, R103, R124, R11, P0, P6 ;  /* 0x0000007c6734c210 */ /* 0x000fe400007ec40b */
[----:B------:R-:W-:-:S04]  /*6d50*/  @!P3 IADD3 R51, P0, P6, R88, R7, R50 ;  /* 0x000000075833b210 */ /* 0x000fc80007e1e032 */
[----:B------:R-:W-:Y:S02]  /*6d60*/  @!P3 IADD3.X R124, R103, R10, R124, P0, P6 ;  /* 0x0000000a677cb210 */ /* 0x000fe400007ec47c */
[----:B0-----:R-:W-:Y:S02]  /*6d70*/  @!P4 IADD3 R64, P6, R55, R64, RZ ;  /* 0x000000403740c210 */ /* 0x001fe40007fde0ff */
[----:B------:R-:W-:Y:S02]  /*6d80*/  CS2R R62, SRZ ;  /* 0x00000000003e7805 */ /* 0x000fe4000001ff00 */
[----:B------:R-:W-:Y:S01]  /*6d90*/  ISETP.NE.AND P0, PT, R60, RZ, PT ;  /* 0x000000ff3c00720c */ /* 0x000fe20003f05270 */
[----:B------:R-:W-:Y:S01]  /*6da0*/  @!P4 IMAD.X R65, R54, 0x1, R65, P6 ;  /* 0x000000013641c824 */ /* 0x000fe200030e0641 */
[----:B-1----:R-:W-:Y:S02]  /*6db0*/  @!P4 IADD3 R66, P6, R53, R66, RZ ;  /* 0x000000423542c210 */ /* 0x002fe40007fde0ff */
[----:B------:R-:W-:-:S02]  /*6dc0*/  CS2R R54, SRZ ;  /* 0x0000000000367805 */ /* 0x000fc4000001ff00 */
[----:B------:R-:W-:Y:S02]  /*6dd0*/  @!P4 IADD3.X R67, R52, R67, RZ, P6, !PT ;  /* 0x000000433443c210 */ /* 0x000fe400037fe4ff */
[----:B------:R-:W-:Y:S02]  /*6de0*/  CS2R R52, SRZ ;  /* 0x0000000000347805 */ /* 0x000fe4000001ff00 */
[----:B--2---:R-:W-:-:S05]  /*6df0*/  @!P3 IADD3 R68, P6, R49, R68, RZ ;  /* 0x000000443144b210 */ /* 0x004fca0007fde0ff */
[----:B------:R-:W-:Y:S01]  /*6e00*/  @!P3 IMAD.X R69, R48, 0x1, R69, P6 ;  /* 0x000000013045b824 */ /* 0x000fe200030e0645 */
[----:B---3--:R-:W-:Y:S02]  /*6e10*/  @!P3 IADD3 R84, P6, R51, R84, RZ ;  /* 0x000000543354b210 */ /* 0x008fe40007fde0ff */
[----:B------:R-:W-:Y:S02]  /*6e20*/  CS2R R48, SRZ ;  /* 0x0000000000307805 */ /* 0x000fe4000001ff00 */
[----:B------:R-:W-:Y:S01]  /*6e30*/  CS2R R50, SRZ ;  /* 0x0000000000327805 */ /* 0x000fe2000001ff00 */
[----:B------:R0:W2:Y:S01]  /*6e40*/  @!P5 LDG.E.128 R52, desc[UR42][R58.64] ;  /* 0x0000002a3a34d981 */ /* 0x0000a2000c1e1d00 */
[----:B------:R-:W-:Y:S02]  /*6e50*/  CS2R R60, SRZ ;  /* 0x00000000003c7805 */ /* 0x000fe4000001ff00 */
[----:B------:R-:W-:Y:S02]  /*6e60*/  CS2R R70, SRZ ;  /* 0x0000000000467805 */ /* 0x000fe4000001ff00 */
[----:B------:R-:W-:-:S02]  /*6e70*/  CS2R R72, SRZ ;  /* 0x0000000000487805 */ /* 0x000fc4000001ff00 */
[----:B------:R-:W-:Y:S01]  /*6e80*/  CS2R R74, SRZ ;  /* 0x00000000004a7805 */ /* 0x000fe2000001ff00 */
[----:B------:R1:W3:Y:S01]  /*6e90*/  @!P5 LDG.E.128 R48, desc[UR42][R56.64] ;  /* 0x0000002a3830d981 */ /* 0x0002e2000c1e1d00 */
[----:B------:R-:W-:Y:S02]  /*6ea0*/  CS2R R76, SRZ ;  /* 0x00000000004c7805 */ /* 0x000fe4000001ff00 */
[----:B------:R-:W-:Y:S01]  /*6eb0*/  CS2R R78, SRZ ;  /* 0x00000000004e7805 */ /* 0x000fe2000001ff00 */
[----:B------:R-:W-:Y:S01]  /*6ec0*/  @!P3 IMAD.X R85, R124, 0x1, R85, P6 ;  /* 0x000000017c55b824 */ /* 0x000fe200030e0655 */
[----:B------:R4:W5:Y:S01]  /*6ed0*/  @!P4 LDG.E.128 R60, desc[UR42][R66.64] ;  /* 0x0000002a423cc981 */ /* 0x000962000c1e1d00 */
[----:B0-----:R-:W-:-:S03]  /*6ee0*/  CS2R R58, SRZ ;  /* 0x00000000003a7805 */ /* 0x001fc6000001ff00 */
[----:B------:R-:W5:Y:S01]  /*6ef0*/  @!P2 LDG.E.128 R72, desc[UR42][R80.64] ;  /* 0x0000002a5048a981 */ /* 0x000f62000c1e1d00 */
[----:B-1----:R-:W-:-:S03]  /*6f00*/  CS2R R56, SRZ ;  /* 0x0000000000387805 */ /* 0x002fc6000001ff00 */
[----:B------:R-:W5:Y:S01]  /*6f10*/  @!P2 LDG.E.128 R76, desc[UR42][R82.64] ;  /* 0x0000002a524ca981 */ /* 0x000f62000c1e1d00 */
[----:B----4-:R-:W-:-:S03]  /*6f20*/  CS2R R66, SRZ ;  /* 0x0000000000427805 */ /* 0x010fc6000001ff00 */
[----:B------:R0:W4:Y:S02]  /*6f30*/  @!P4 LDG.E.128 R56, desc[UR42][R64.64] ;  /* 0x0000002a4038c981 */ /* 0x000124000c1e1d00 */
[----:B0-----:R-:W-:-:S06]  /*6f40*/  CS2R R64, SRZ ;  /* 0x0000000000407805 */ /* 0x001fcc000001ff00 */
[----:B------:R0:W4:Y:S02]  /*6f50*/  @!P3 LDG.E.128 R64, desc[UR42][R68.64] ;  /* 0x0000002a4440b981 */ /* 0x000124000c1e1d00 */
[----:B0-----:R-:W-:-:S06]  /*6f60*/  CS2R R68, SRZ ;  /* 0x0000000000447805 */ /* 0x001fcc000001ff00 */
[----:B------:R-:W4:Y:S01]  /*6f70*/  @!P3 LDG.E.128 R68, desc[UR42][R84.64] ;  /* 0x0000002a5444b981 */ /* 0x000f22000c1e1d00 */
[----:B------:R-:W-:-:S06]  /*6f80*/  UISETP.NE.AND UP0, UPT, UR47, 0x3, UPT ;  /* 0x000000032f00788c */ /* 0x000fcc000bf05270 */
[----:B------:R-:W-:Y:S02]  /*6f90*/  PLOP3.LUT P5, PT, PT, PT, UP0, 0x80, 0x0 ;  /* 0x000000000000781c */ /* 0x000fe40003faf008 */
[----:B------:R-:W-:Y:S01]  /*6fa0*/  ISETP.GE.AND P2, PT, R16, R122, PT ;  /* 0x0000007a1000720c */ /* 0x000fe20003f46270 */
[----:B--2---:R-:W-:Y:S02]  /*6fb0*/  IMAD.MOV.U32 R151, RZ, RZ, R52 ;  /* 0x000000ffff977224 */ /* 0x004fe400078e0034 */
[----:B------:R-:W-:Y:S02]  /*6fc0*/  IMAD.MOV.U32 R149, RZ, RZ, R54 ;  /* 0x000000ffff957224 */ /* 0x000fe400078e0036 */
[----:B---3--:R-:W-:Y:S01]  /*6fd0*/  IMAD.MOV.U32 R150, RZ, RZ, R48 ;  /* 0x000000ffff967224 */ /* 0x008fe200078e0030 */
[----:B------:R-:W-:Y:S01]  /*6fe0*/  MOV R148, R50 ;  /* 0x0000003200947202 */ /* 0x000fe20000000f00 */
[----:B-----5:R-:W-:Y:S02]  /*6ff0*/  IMAD.MOV.U32 R141, RZ, RZ, R60 ;  /* 0x000000ffff8d7224 */ /* 0x020fe400078e003c */
[----:B------:R-:W-:-:S02]  /*7000*/  IMAD.MOV.U32 R142, RZ, RZ, R62 ;  /* 0x000000ffff8e7224 */ /* 0x000fc400078e003e */
[----:B------:R-:W-:Y:S01]  /*7010*/  IMAD.MOV.U32 R127, RZ, RZ, R72 ;  /* 0x000000ffff7f7224 */ /* 0x000fe200078e0048 */
[----:B------:R-:W-:Y:S01]  /*7020*/  MOV R132, R74 ;  /* 0x0000004a00847202 */ /* 0x000fe20000000f00 */
[----:B------:R-:W-:Y:S02]  /*7030*/  IMAD.MOV.U32 R133, RZ, RZ, R76 ;  /* 0x000000ffff857224 */ /* 0x000fe400078e004c */
[----:B------:R-:W-:Y:S02]  /*7040*/  IMAD.MOV.U32 R134, RZ, RZ, R78 ;  /* 0x000000ffff867224 */ /* 0x000fe400078e004e */
[----:B----4-:R-:W-:Y:S01]  /*7050*/  IMAD.MOV.U32 R144, RZ, RZ, R56 ;  /* 0x000000ffff907224 */ /* 0x010fe200078e0038 */
[----:B------:R-:W-:Y:S01]  /*7060*/  MOV R143, R58 ;  /* 0x0000003a008f7202 */ /* 0x000fe20000000f00 */
[----:B------:R-:W-:Y:S01]  /*7070*/  IMAD.MOV.U32 R135, RZ, RZ, R64 ;  /* 0x000000ffff877224 */ /* 0x000fe200078e0040 */
[----:B------:R-:W-:Y:S01]  /*7080*/  MOV R137, R66 ;  /* 0x0000004200897202 */ /* 0x000fe20000000f00 */
[----:B------:R-:W-:-:S02]  /*7090*/  IMAD.MOV.U32 R139, RZ, RZ, R68 ;  /* 0x000000ffff8b7224 */ /* 0x000fc400078e0044 */
[----:B------:R-:W-:Y:S01]  /*70a0*/  IMAD.MOV.U32 R140, RZ, RZ, R70 ;  /* 0x000000ffff8c7224 */ /* 0x000fe200078e0046 */
[----:B------:R-:W-:Y:S06]  /*70b0*/  @!P5 BRA `(.L_x_397) ;  /* 0x000000000004d947 */ /* 0x000fec0003800000 */
[----:B------:R-:W-:Y:S01]  /*70c0*/  BPT.TRAP 0x1 ;  /* 0x000000040000795c */ /* 0x000fe20000300000 */
.L_x_397:
[----:B------:R-:W-:Y:S01]  /*70d0*/  IMAD R109, R232, 0x8, R22 ;  /* 0x00000008e86d7824 */ /* 0x000fe200078e0216 */
[----:B------:R-:W-:Y:S01]  /*70e0*/  SHF.L.U32 R124, R234, 0x1f, RZ ;  /* 0x0000001fea7c7819 */ /* 0x000fe200000006ff */
[----:B------:R-:W0:Y:S01]  /*70f0*/  LDC R136, c[0x0][0x2f4] ;  /* 0x0000bd00ff887b82 */ /* 0x000e220000000800 */
[----:B------:R-:W-:Y:S01]  /*7100*/  MOV R121, R123 ;  /* 0x0000007b00797202 */ /* 0x000fe20000000f00 */
[----:B------:R-:W-:Y:S01]  /*7110*/  BSSY B1, `(.L_x_398) ;  /* 0x0000005000017945 */ /* 0x000fe20003800000 */
[----:B------:R-:W1:Y:S05]  /*7120*/  SYNCS.PHASECHK.TRANS64.TRYWAIT P3, [R109+URZ+0x38890], R124 ;  /* 0x0388907c6d0075a7 */ /* 0x000e6a000806017f */
[----:B------:R-:W2:Y:S01]  /*7130*/  LDC.64 R122, c[0x0][0x300] ;  /* 0x0000c000ff7a7b82 */ /* 0x000ea20000000a00 */
[----:B0-----:R-:W-:Y:S01]  /*7140*/  IMAD.IADD R138, R136, 0x1, -R111 ;  /* 0x00000001888a7824 */ /* 0x001fe200078e0a6f */
[----:B-1----:R-:W-:Y:S06]  /*7150*/  @!P3 BRA `(.L_x_399) ;  /* 0x000001e80060b947 */ /* 0x002fec0003800000 */
.L_x_660:
[----:B------:R-:W-:Y:S05]  /*7160*/  BSYNC B1 ;  /* 0x0000000000017941 */ /* 0x000fea0003800000 */
.L_x_398:
[----:B------:R-:W-:Y:S01]  /*7170*/  ISETP.GE.OR P3, PT, R23, R114, P0 ;  /* 0x000000721700720c */ /* 0x000fe20000766670 */
[----:B------:R-:W-:-:S12]  /*7180*/  BSSY B1, `(.L_x_400) ;  /* 0x0000101000017945 */ /* 0x000fd80003800000 */
[----:B------:R-:W-:Y:S05]  /*7190*/  @P3 BRA `(.L_x_401) ;  /* 0x0000000c00fc3947 */ /* 0x000fea0003800000 */
[----:B------:R-:W1:Y:S01]  /*71a0*/  S2R R83, SR_TID.X ;  /* 0x0000000000537919 */ /* 0x000e620000002100 */
[----:B------:R-:W-:Y:S01]  /*71b0*/  SHF.R.S32.HI R80, RZ, 0x1f, R23 ;  /* 0x0000001fff507819 */ /* 0x000fe20000011417 */
[C---:B------:R-:W-:Y:S01]  /*71c0*/  IMAD.SHL.U32 R82, R23.reuse, 0x80, RZ ;  /* 0x0000008017527824 */ /* 0x040fe200078e00ff */
[----:B------:R-:W-:Y:S01]  /*71d0*/  ISETP.NE.AND P6, PT, R0, RZ, PT ;  /* 0x000000ff0000720c */ /* 0x000fe20003fc5270 */
[-C--:B--2---:R-:W-:Y:S01]  /*71e0*/  IMAD.WIDE.U32 R128, R23, R122.reuse, R120 ;  /* 0x0000007a17807225 */ /* 0x084fe200078e0078 */
[----:B------:R-:W-:Y:S02]  /*71f0*/  BSSY B2, `(.L_x_402) ;  /* 0x00000ee000027945 */ /* 0x000fe40003800000 */
[----:B------:R-:W-:Y:S01]  /*7200*/  LOP3.LUT R82, R82, 0x380, RZ, 0xc0, !PT ;  /* 0x0000038052527812 */ /* 0x000fe200078ec0ff */
[----:B------:R-:W-:Y:S01]  /*7210*/  IMAD R80, R80, R122, RZ ;  /* 0x0000007a50507224 */ /* 0x000fe200078e02ff */
[----:B------:R-:W-:-:S03]  /*7220*/  IADD3 R146, P3, P4, R100, R128, R39 ;  /* 0x0000008064927210 */ /* 0x000fc60007c7e027 */
[----:B------:R-:W-:Y:S01]  /*7230*/  IMAD R145, R23, R123, R80 ;  /* 0x0000007b17917224 */ /* 0x000fe200078e0250 */
[----:B------:R-:W-:-:S03]  /*7240*/  SEL R80, R111, R138, !P6 ;  /* 0x0000008a6f507207 */ /* 0x000fc60007000000 */
[----:B------:R-:W-:Y:S01]  /*7250*/  IMAD.IADD R145, R145, 0x1, R129 ;  /* 0x0000000191917824 */ /* 0x000fe200078e0281 */
[----:B------:R-:W-:-:S04]  /*7260*/  SHF.R.S32.HI R81, RZ, 0x1f, R80 ;  /* 0x0000001fff517819 */ /* 0x000fc80000011450 */
[----:B------:R-:W-:Y:S02]  /*7270*/  LEA.HI R81, R81, R80, RZ, 0x5 ;  /* 0x0000005051517211 */ /* 0x000fe400078f28ff */
[----:B------:R-:W-:Y:S02]  /*7280*/  IADD3.X R154, R40, R145, R105, P3, P4 ;  /* 0x00000091289a7210 */ /* 0x000fe40001fe8469 */
[----:B------:R-:W-:-:S04]  /*7290*/  LEA.HI.SX32 R81, R81, R104, 0x1b ;  /* 0x0000006851517211 */ /* 0x000fc800078fdaff */
[----:B------:R-:W-:Y:S01]  /*72a0*/  SHF.R.S32.HI R80, RZ, 0x1f, R81 ;  /* 0x0000001fff507819 */ /* 0x000fe20000011451 */
[----:B------:R-:W-:Y:S01]  /*72b0*/  IMAD.SHL.U32 R147, R81, 0x10, RZ ;  /* 0x0000001051937824 */ /* 0x000fe200078e00ff */
[----:B-1----:R-:W-:Y:S02]  /*72c0*/  IADD3 R83, R83, -0x80, RZ ;  /* 0xffffff8053537810 */ /* 0x002fe40007ffe0ff */
[----:B------:R-:W-:Y:S02]  /*72d0*/  LEA.HI R81, R80, R81, RZ, 0x3 ;  /* 0x0000005150517211 */ /* 0x000fe400078f18ff */
[----:B------:R-:W-:Y:S02]  /*72e0*/  LOP3.LUT R80, R82, 0x70, R147, 0xf8, !PT ;  /* 0x0000007052507812 */ /* 0x000fe400078ef893 */
[----:B------:R-:W-:Y:S02]  /*72f0*/  SHF.R.S32.HI R82, RZ, 0x1f, R83 ;  /* 0x0000001fff527819 */ /* 0x000fe40000011453 */
[----:B------:R-:W-:-:S02]  /*7300*/  SHF.L.U32 R81, R81, 0xb, RZ ;  /* 0x0000000b51517819 */ /* 0x000fc400000006ff */
[----:B------:R-:W-:Y:S01]  /*7310*/  LEA.HI R82, R82, R83, RZ, 0x6 ;  /* 0x0000005352527211 */ /* 0x000fe200078f30ff */
[----:B------:R-:W-:Y:S01]  /*7320*/  IMAD.SHL.U32 R83, R23, 0x80, RZ ;  /* 0x0000008017537824 */ /* 0x000fe200078e00ff */
[----:B------:R-:W-:-:S03]  /*7330*/  LOP3.LUT R81, R81, 0xffffc000, RZ, 0xc0, !PT ;  /* 0xffffc00051517812 */ /* 0x000fc600078ec0ff */
[----:B------:R-:W-:Y:S01]  /*7340*/  IMAD.SHL.U32 R82, R82, 0x10, RZ ;  /* 0x0000001052527824 */ /* 0x000fe200078e00ff */
[----:B------:R-:W-:-:S04]  /*7350*/  LOP3.LUT R83, R83, 0x380, RZ, 0xc0, !PT ;  /* 0x0000038053537812 */ /* 0x000fc800078ec0ff */
[----:B------:R-:W-:Y:S02]  /*7360*/  SHF.R.U32.HI R83, RZ, 0x3, R83 ;  /* 0x00000003ff537819 */ /* 0x000fe40000011653 */
[----:B------:R-:W-:Y:S02]  /*7370*/  LOP3.LUT R82, R82, 0xfffffc00, RZ, 0xc0, !PT ;  /* 0xfffffc0052527812 */ /* 0x000fe400078ec0ff */
[----:B------:R-:W-:-:S04]  /*7380*/  LOP3.LUT R80, R80, R83, RZ, 0x3c, !PT ;  /* 0x0000005350507212 */ /* 0x000fc800078e3cff */
[----:B------:R-:W-:Y:S01]  /*7390*/  IADD3 R83, R80, R81, R82 ;  /* 0x0000005150537210 */ /* 0x000fe20007ffe052 */
[----:B------:R-:W-:-:S04]  /*73a0*/  IMAD R81, R232, 0x8000, R29 ;  /* 0x00008000e8517824 */ /* 0x000fc800078e021d */
[----:B------:R-:W-:Y:S02]  /*73b0*/  IMAD R83, R232, 0x8000, R83 ;  /* 0x00008000e8537824 */ /* 0x000fe400078e0253 */
[----:B------:R-:W-:-:S03]  /*73c0*/  IMAD.IADD R81, R22, 0x1, R81 ;  /* 0x0000000116517824 */ /* 0x000fc600078e0251 */
[----:B------:R-:W-:-:S03]  /*73d0*/  IADD3 R84, R22, R83, RZ ;  /* 0x0000005316547210 */ /* 0x000fc60007ffe0ff */
[----:B------:R-:W1:Y:S04]  /*73e0*/  LDS.128 R80, [R81+0x28400] ;  /* 0x0284000051507984 */ /* 0x000e680000000c00 */
[----:B------:R-:W2:Y:S01]  /*73f0*/  LDS.128 R84, [R84+0x28400] ;  /* 0x0284000054547984 */ /* 0x000ea20000000c00 */
[----:B------:R-:W-:Y:S05]  /*7400*/  @P2 BRA `(.L_x_403) ;  /* 0x0000000c00302947 */ /* 0x000fea0003800000 */
[--C-:B------:R-:W-:Y:S02]  /*7410*/  SHF.R.U32.HI R161, RZ, 0x8, R49.reuse ;  /* 0x00000008ffa17819 */ /* 0x100fe40000011631 */
[----:B------:R-:W-:Y:S02]  /*7420*/  LOP3.LUT R48, R49, 0xff0000ff, RZ, 0xc0, !PT ;  /* 0xff0000ff31307812 */ /* 0x000fe400078ec0ff */
[----:B------:R-:W-:Y:S01]  /*7430*/  SHF.R.U32.HI R159, RZ, 0x10, R49 ;  /* 0x00000010ff9f7819 */ /* 0x000fe20000011631 */
[----:B------:R-:W-:Y:S01]  /*7440*/  IMAD.SHL.U32 R49, R161, 0x100, RZ ;  /* 0x00000100a1317824 */ /* 0x000fe200078e00ff */
[--C-:B------:R-:W-:Y:S02]  /*7450*/  SHF.R.U32.HI R157, RZ, 0x8, R51.reuse ;  /* 0x00000008ff9d7819 */ /* 0x100fe40000011633 */
[----:B------:R-:W-:Y:S02]  /*7460*/  LOP3.LUT R50, R51, 0xff0000ff, RZ, 0xc0, !PT ;  /* 0xff0000ff33327812 */ /* 0x000fe400078ec0ff */
[----:B------:R-:W-:Y:S01]  /*7470*/  SHF.R.U32.HI R158, RZ, 0x10, R51 ;  /* 0x00000010ff9e7819 */ /* 0x000fe20000011633 */
[----:B------:R-:W-:Y:S01]  /*7480*/  IMAD.SHL.U32 R51, R157, 0x100, RZ ;  /* 0x000001009d337824 */ /* 0x000fe200078e00ff */
[----:B------:R-:W-:-:S02]  /*7490*/  SHF.R.U32.HI R155, RZ, 0x8, R55 ;  /* 0x00000008ff9b7819 */ /* 0x000fc40000011637 */
[----:B------:R-:W-:Y:S01]  /*74a0*/  LOP3.LUT R48, R48, 0xff00, R49, 0xf8, !PT ;  /* 0x0000ff0030307812 */ /* 0x000fe200078ef831 */
[----:B------:R-:W-:Y:S01]  /*74b0*/  IMAD.U32 R49, R159, 0x10000, RZ ;  /* 0x000100009f317824 */ /* 0x000fe200078e00ff */
[----:B------:R-:W-:Y:S02]  /*74c0*/  SHF.R.U32.HI R156, RZ, 0x8, R53 ;  /* 0x00000008ff9c7819 */ /* 0x000fe40000011635 */
[----:B------:R-:W-:Y:S02]  /*74d0*/  LOP3.LUT R54, R55, 0xff0000ff, RZ, 0xc0, !PT ;  /* 0xff0000ff37367812 */ /* 0x000fe400078ec0ff */
[----:B------:R-:W-:Y:S02]  /*74e0*/  SHF.R.U32.HI R162, RZ, 0x10, R55 ;  /* 0x00000010ffa27819 */ /* 0x000fe40000011637 */
[----:B------:R-:W-:Y:S02]  /*74f0*/  SHF.L.U32 R55, R155, 0x8, RZ ;  /* 0x000000089b377819 */ /* 0x000fe400000006ff */
[----:B------:R-:W-:-:S02]  /*7500*/  LOP3.LUT R51, R50, 0xff00, R51, 0xf8, !PT ;  /* 0x0000ff0032337812 */ /* 0x000fc400078ef833 */
[----:B------:R-:W-:Y:S02]  /*7510*/  LOP3.LUT R52, R53, 0xff0000ff, RZ, 0xc0, !PT ;  /* 0xff0000ff35347812 */ /* 0x000fe400078ec0ff */
[----:B------:R-:W-:Y:S01]  /*7520*/  SHF.R.U32.HI R160, RZ, 0x10, R53 ;  /* 0x00000010ffa07819 */ /* 0x000fe20000011635 */
[----:B------:R-:W-:Y:S01]  /*7530*/  IMAD.SHL.U32 R53, R156, 0x100, RZ ;  /* 0x000001009c357824 */ /* 0x000fe200078e00ff */
[----:B------:R-:W-:Y:S01]  /*7540*/  LOP3.LUT R50, R48, 0xff0000, R49, 0xf8, !PT ;  /* 0x00ff000030327812 */ /* 0x000fe200078ef831 */
[----:B------:R-:W-:Y:S01]  /*7550*/  IMAD.U32 R48, R158, 0x10000, RZ ;  /* 0x000100009e307824 */ /* 0x000fe200078e00ff */
[----:B------:R-:W-:Y:S01]  /*7560*/  LOP3.LUT R159, R54, 0xff00, R55, 0xf8, !PT ;  /* 0x0000ff00369f7812 */ /* 0x000fe200078ef837 */
[----:B------:R-:W-:Y:S01]  /*7570*/  IMAD.U32 R160, R160, 0x10000, RZ ;  /* 0x00010000a0a07824 */ /* 0x000fe200078e00ff */
[----:B------:R-:W-:Y:S02]  /*7580*/  F2FP.F16.E4M3.UNPACK_B R158, R151.H1 ;  /* 0x00000097ff9e723e */ /* 0x000fe400030006ff */
[----:B--2---:R-:W-:-:S02]  /*7590*/  F2FP.F16.E4M3.UNPACK_B R55, R84.H1 ;  /* 0x00000054ff37723e */ /* 0x004fc400030006ff */
[----:B-1----:R-:W-:Y:S01]  /*75a0*/  F2FP.F16.E4M3.UNPACK_B R54, R80.H1 ;  /* 0x00000050ff36723e */ /* 0x002fe200030006ff */
[----:B------:R-:W-:Y:S01]  /*75b0*/  HADD2.F32 R49, -RZ, R158.H0_H0 ;  /* 0x2000009eff317230 */ /* 0x000fe20000004100 */
[----:B------:R-:W-:Y:S01]  /*75c0*/  LOP3.LUT R157, R52, 0xff00, R53, 0xf8, !PT ;  /* 0x0000ff00349d7812 */ /* 0x000fe200078ef835 */
[----:B------:R-:W-:Y:S01]  /*75d0*/  HADD2.F32 R53, -RZ, R55.H0_H0 ;  /* 0x20000037ff357230 */ /* 0x000fe20000004100 */
[----:B------:R-:W-:Y:S01]  /*75e0*/  F2FP.F16.E4M3.UNPACK_B R155, R150.H1 ;  /* 0x00000096ff9b723e */ /* 0x000fe200030006ff */
[--C-:B------:R-:W-:Y:S01]  /*75f0*/  HADD2.F32 R52, -RZ, R54.reuse.H0_H0 ;  /* 0x20000036ff347230 */ /* 0x100fe20000004100 */
[----:B------:R-:W-:Y:S01]  /*7600*/  LOP3.LUT R48, R51, 0xff0000, R48, 0xf8, !PT ;  /* 0x00ff000033307812 */ /* 0x000fe200078ef830 */
[----:B------:R-:W-:Y:S02]  /*7610*/  HADD2.F32 R54, -RZ, R54.H1_H1 ;  /* 0x30000036ff367230 */ /* 0x000fe40000004100 */
[----:B------:R-:W-:Y:S01]  /*7620*/  FMUL.FTZ R161, R53, R49 ;  /* 0x0000003135a17220 */ /* 0x000fe20000410000 */
[----:B------:R-:W-:-:S02]  /*7630*/  HADD2.F32 R156, -RZ, R155.H0_H0 ;  /* 0x2000009bff9c7230 */ /* 0x000fc40000004100 */
[----:B------:R-:W-:Y:S01]  /*7640*/  FMUL.FTZ R164, R52, R49 ;  /* 0x0000003134a47220 */ /* 0x000fe20000410000 */
[----:B------:R-:W-:Y:S01]  /*7650*/  LOP3.LUT R51, R157, 0xff0000, R160, 0xf8, !PT ;  /* 0x00ff00009d337812 */ /* 0x000fe200078ef8a0 */
[----:B------:R-:W-:Y:S01]  /*7660*/  HADD2.F32 R157, -RZ, R155.H1_H1 ;  /* 0x3000009bff9d7230 */ /* 0x000fe20000004100 */
[----:B------:R-:W-:Y:S01]  /*7670*/  SHF.L.U32 R162, R162, 0x10, RZ ;  /* 0x00000010a2a27819 */ /* 0x000fe200000006ff */
[-C--:B------:R-:W-:Y:S01]  /*7680*/  FFMA.FTZ R52, R52, R156.reuse, -R161 ;  /* 0x0000009c34347223 */ /* 0x080fe200000108a1 */
[----:B------:R-:W-:Y:S01]  /*7690*/  FFMA.FTZ R53, R53, R156, R164 ;  /* 0x0000009c35357223 */ /* 0x000fe200000100a4 */
[----:B------:R-:W-:Y:S01]  /*76a0*/  HADD2.F32 R160, -RZ, R158.H1_H1 ;  /* 0x3000009effa07230 */ /* 0x000fe20000004100 */
[----:B------:R-:W-:Y:S01]  /*76b0*/  F2FP.F16.E4M3.UNPACK_B R156, R150 ;  /* 0x00000096ff9c723e */ /* 0x000fe200020006ff */
[----:B------:R-:W-:Y:S01]  /*76c0*/  HADD2.F32 R155, -RZ, R55.H1_H1 ;  /* 0x30000037ff9b7230 */ /* 0x000fe20000004100 */
[----:B------:R-:W-:Y:S02]  /*76d0*/  F2FP.F16.E4M3.UNPACK_B R158, R151 ;  /* 0x00000097ff9e723e */ /* 0x000fe400020006ff */
[----:B------:R-:W-:-:S02]  /*76e0*/  F2FP.F16.E4M3.UNPACK_B R150, R80 ;  /* 0x00000050ff96723e */ /* 0x000fc400020006ff */
[----:B------:R-:W-:Y:S01]  /*76f0*/  F2FP.F16.E4M3.UNPACK_B R84, R84 ;  /* 0x00000054ff54723e */ /* 0x000fe200020006ff */
[-C--:B------:R-:W-:Y:S01]  /*7700*/  FMUL.FTZ R55, R155, R160.reuse ;  /* 0x000000a09b377220 */ /* 0x080fe20000410000 */
[----:B------:R-:W-:Y:S01]  /*7710*/  LOP3.LUT R49, R159, 0xff0000, R162, 0xf8, !PT ;  /* 0x00ff00009f317812 */ /* 0x000fe200078ef8a2 */
[C---:B------:R-:W-:Y:S01]  /*7720*/  FMUL.FTZ R160, R54.reuse, R160 ;  /* 0x000000a036a07220 */ /* 0x040fe20000410000 */
[----:B------:R-:W-:Y:S02]  /*7730*/  HADD2.F32 R159, -RZ, R158.H0_H0 ;  /* 0x2000009eff9f7230 */ /* 0x000fe40000004100 */
[-C--:B------:R-:W-:Y:S01]  /*7740*/  FFMA.FTZ R55, R54, R157.reuse, -R55 ;  /* 0x0000009d36377223 */ /* 0x080fe20000010837 */
[----:B------:R-:W-:Y:S02]  /*7750*/  HADD2.F32 R80, -RZ, R150.H0_H0 ;  /* 0x20000096ff507230 */ /* 0x000fe40000004100 */
[----:B------:R-:W-:Y:S01]  /*7760*/  FFMA.FTZ R54, R155, R157, R160 ;  /* 0x0000009d9b367223 */ /* 0x000fe200000100a0 */
[----:B------:R-:W-:-:S02]  /*7770*/  HADD2.F32 R151, -RZ, R84.H0_H0 ;  /* 0x20000054ff977230 */ /* 0x000fc40000004100 */
[----:B------:R-:W-:Y:S02]  /*7780*/  HADD2.F32 R157, -RZ, R156.H0_H0 ;  /* 0x2000009cff9d7230 */ /* 0x000fe40000004100 */
[CC--:B------:R-:W-:Y:S01]  /*7790*/  FMUL.FTZ R160, R80.reuse, R159.reuse ;  /* 0x0000009f50a07220 */ /* 0x0c0fe20000410000 */
[----:B------:R-:W-:Y:S02]  /*77a0*/  HADD2.F32 R158, -RZ, R158.H1_H1 ;  /* 0x3000009eff9e7230 */ /* 0x000fe40000004100 */
[C---:B------:R-:W-:Y:S01]  /*77b0*/  FMUL.FTZ R161, R151.reuse, R159 ;  /* 0x0000009f97a17220 */ /* 0x040fe20000410000 */
[----:B------:R-:W-:Y:S02]  /*77c0*/  HADD2.F32 R155, -RZ, R84.H1_H1 ;  /* 0x30000054ff9b7230 */ /* 0x000fe40000004100 */
[-C--:B------:R-:W-:Y:S01]  /*77d0*/  FFMA.FTZ R84, R151, R157.reuse, R160 ;  /* 0x0000009d97547223 */ /* 0x080fe200000100a0 */
[----:B------:R-:W-:Y:S02]  /*77e0*/  HADD2.F32 R150, -RZ, R150.H1_H1 ;  /* 0x30000096ff967230 */ /* 0x000fe40000004100 */
[----:B------:R-:W-:Y:S01]  /*77f0*/  FFMA.FTZ R80, R80, R157, -R161 ;  /* 0x0000009d50507223 */ /* 0x000fe200000108a1 */
[----:B------:R-:W-:-:S02]  /*7800*/  HADD2.F32 R156, -RZ, R156.H1_H1 ;  /* 0x3000009cff9c7230 */ /* 0x000fc40000004100 */
[CC--:B------:R-:W-:Y:S01]  /*7810*/  FMUL.FTZ R151, R155.reuse, R158.reuse ;  /* 0x0000009e9b977220 */ /* 0x0c0fe20000410000 */
[----:B------:R-:W-:Y:S01]  /*7820*/  F2FP.F16.E4M3.UNPACK_B R160, R149.H1 ;  /* 0x00000095ffa0723e */ /* 0x000fe200030006ff */
[C---:B------:R-:W-:Y:S01]  /*7830*/  FMUL.FTZ R162, R150.reuse, R158 ;  /* 0x0000009e96a27220 */ /* 0x040fe20000410000 */
[----:B------:R-:W-:Y:S01]  /*7840*/  F2FP.F16.E4M3.UNPACK_B R157, R86.H1 ;  /* 0x00000056ff9d723e */ /* 0x000fe200030006ff */
[----:B------:R-:W-:Y:S01]  /*7850*/  FFMA.FTZ R151, R150, R156, -R151 ;  /* 0x0000009c96977223 */ /* 0x000fe20000010897 */
[----:B------:R-:W-:Y:S01]  /*7860*/  F2FP.F16.E4M3.UNPACK_B R159, R148.H1 ;  /* 0x00000094ff9f723e */ /* 0x000fe200030006ff */
[----:B------:R-:W-:Y:S01]  /*7870*/  HADD2.F32 R163, -RZ, R160.H0_H0 ;  /* 0x200000a0ffa37230 */ /* 0x000fe20000004100 */
[----:B------:R-:W-:Y:S01]  /*7880*/  F2FP.F16.E4M3.UNPACK_B R150, R82.H1 ;  /* 0x00000052ff96723e */ /* 0x000fe200030006ff */
[----:B------:R-:W-:Y:S02]  /*7890*/  HADD2.F32 R158, -RZ, R157.H0_H0 ;  /* 0x2000009dff9e7230 */ /* 0x000fe40000004100 */
[----:B------:R-:W-:Y:S01]  /*78a0*/  FFMA.FTZ R155, R155, R156, R162 ;  /* 0x0000009c9b9b7223 */ /* 0x000fe200000100a2 */
[----:B------:R-:W-:Y:S01]  /*78b0*/  HADD2.F32 R161, -RZ, R159.H0_H0 ;  /* 0x2000009fffa17230 */ /* 0x000fe20000004100 */
[----:B------:R-:W-:Y:S01]  /*78c0*/  F2FP.F16.E4M3.UNPACK_B R82, R82 ;  /* 0x00000052ff52723e */ /* 0x000fe200020006ff */
[----:B------:R-:W-:-:S02]  /*78d0*/  HADD2.F32 R156, -RZ, R150.H0_H0 ;  /* 0x20000096ff9c7230 */ /* 0x000fc40000004100 */
[----:B------:R-:W-:Y:S01]  /*78e0*/  FMUL.FTZ R165, R158, R163 ;  /* 0x000000a39ea57220 */ /* 0x000fe20000410000 */
[----:B------:R-:W-:Y:S01]  /*78f0*/  HADD2.F32 R160, -RZ, R160.H1_H1 ;  /* 0x300000a0ffa07230 */ /* 0x000fe20000004100 */
[----:B------:R-:W-:Y:S01]  /*7900*/  F2FP.SATFINITE.E4M3.F32.PACK_AB_MERGE_C R53, R54, R53, RZ ;  /* 0x000000353635723e */ /* 0x000fe200048070ff */
[----:B------:R-:W-:Y:S02]  /*7910*/  HADD2.F32 R157, -RZ, R157.H1_H1 ;  /* 0x3000009dff9d7230 */ /* 0x000fe40000004100 */
[C---:B------:R-:W-:Y:S01]  /*7920*/  FMUL.FTZ R163, R156.reuse, R163 ;  /* 0x000000a39ca37220 */ /* 0x040fe20000410000 */
[----:B------:R-:W-:Y:S02]  /*7930*/  HADD2.F32 R150, -RZ, R150.H1_H1 ;  /* 0x30000096ff967230 */ /* 0x000fe40000004100 */
[----:B------:R-:W-:Y:S01]  /*7940*/  FFMA.FTZ R165, R156, R161, -R165 ;  /* 0x000000a19ca57223 */ /* 0x000fe200000108a5 */
[----:B------:R-:W-:Y:S02]  /*7950*/  HADD2.F32 R159, -RZ, R159.H1_H1 ;  /* 0x3000009fff9f7230 */ /* 0x000fe40000004100 */
[CC--:B------:R-:W-:Y:S01]  /*7960*/  FMUL.FTZ R167, R157.reuse, R160.reuse ;  /* 0x000000a09da77220 */ /* 0x0c0fe20000410000 */
[----:B------:R-:W-:Y:S01]  /*7970*/  F2FP.F16.E4M3.UNPACK_B R156, R149 ;  /* 0x00000095ff9c723e */ /* 0x000fe200020006ff */
[C---:B------:R-:W-:Y:S01]  /*7980*/  FMUL.FTZ R162, R150.reuse, R160 ;  /* 0x000000a096a27220 */ /* 0x040fe20000410000 */
[----:B------:R-:W-:Y:S01]  /*7990*/  F2FP.F16.E4M3.UNPACK_B R149, R86 ;  /* 0x00000056ff95723e */ /* 0x000fe200020006ff */
[-C--:B------:R-:W-:Y:S01]  /*79a0*/  FFMA.FTZ R160, R150, R159.reuse, -R167 ;  /* 0x0000009f96a07223 */ /* 0x080fe200000108a7 */
[----:B------:R-:W-:Y:S01]  /*79b0*/  F2FP.F16.E4M3.UNPACK_B R150, R148 ;  /* 0x00000094ff96723e */ /* 0x000fe200020006ff */
[----:B------:R-:W-:Y:S01]  /*79c0*/  FFMA.FTZ R167, R157, R159, R162 ;  /* 0x0000009f9da77223 */ /* 0x000fe200000100a2 */
[----:B------:R-:W-:-:S02]  /*79d0*/  HADD2.F32 R159, -RZ, R156.H0_H0 ;  /* 0x2000009cff9f7230 */ /* 0x000fc40000004100 */
[----:B------:R-:W-:Y:S01]  /*79e0*/  FFMA.FTZ R158, R158, R161, R163 ;  /* 0x000000a19e9e7223 */ /* 0x000fe200000100a3 */
[--C-:B------:R-:W-:Y:S01]  /*79f0*/  HADD2.F32 R148, -RZ, R149.reuse.H0_H0 ;  /* 0x20000095ff947230 */ /* 0x100fe20000004100 */
[----:B------:R-:W-:Y:S01]  /*7a00*/  F2FP.SATFINITE.E4M3.F32.PACK_AB_MERGE_C R52, R55, R52, RZ ;  /* 0x000000343734723e */ /* 0x000fe200048070ff */
[----:B------:R-:W-:Y:S01]  /*7a10*/  HADD2.F32 R156, -RZ, R156.H1_H1 ;  /* 0x3000009cff9c7230 */ /* 0x000fe20000004100 */
[----:B------:R-:W-:Y:S01]  /*7a20*/  F2FP.F16.E4M3.UNPACK_B R54, R85 ;  /* 0x00000055ff36723e */ /* 0x000fe200020006ff */
[--C-:B------:R-:W-:Y:S02]  /*7a30*/  HADD2.F32 R86, -RZ, R82.reuse.H0_H0 ;  /* 0x20000052ff567230 */ /* 0x100fe40000004100 */
[----:B------:R-:W-:Y:S01]  /*7a40*/  FMUL.FTZ R161, R148, R159 ;  /* 0x0000009f94a17220 */ /* 0x000fe20000410000 */
[----:B------:R-:W-:Y:S01]  /*7a50*/  HADD2.F32 R149, -RZ, R149.H1_H1 ;  /* 0x30000095ff957230 */ /* 0x000fe20000004100 */
[----:B------:R-:W-:Y:S01]  /*7a60*/  F2FP.F16.E4M3.UNPACK_B R55, R51 ;  /* 0x00000033ff37723e */ /* 0x000fe200020006ff */
[----:B------:R-:W-:-:S02]  /*7a70*/  HADD2.F32 R82, -RZ, R82.H1_H1 ;  /* 0x30000052ff527230 */ /* 0x000fc40000004100 */
[----:B------:R-:W-:Y:S01]  /*7a80*/  FMUL.FTZ R159, R86, R159 ;  /* 0x0000009f569f7220 */ /* 0x000fe20000410000 */
[--C-:B------:R-:W-:Y:S02]  /*7a90*/  HADD2.F32 R157, -RZ, R150.reuse.H0_H0 ;  /* 0x20000096ff9d7230 */ /* 0x100fe40000004100 */
[-C--:B------:R-:W-:Y:S01]  /*7aa0*/  FMUL.FTZ R163, R149, R156.reuse ;  /* 0x0000009c95a37220 */ /* 0x080fe20000410000 */
[----:B------:R-:W-:Y:S02]  /*7ab0*/  HADD2.F32 R150, -RZ, R150.H1_H1 ;  /* 0x30000096ff967230 */ /* 0x000fe40000004100 */
[----:B------:R-:W-:Y:S01]  /*7ac0*/  FMUL.FTZ R156, R82, R156 ;  /* 0x0000009c529c7220 */ /* 0x000fe20000410000 */
[----:B------:R-:W-:Y:S01]  /*7ad0*/  F2FP.SATFINITE.E4M3.F32.PACK_AB_MERGE_C R84, R155, R84, R53 ;  /* 0x000000549b54723e */ /* 0x000fe20004807035 */
[----:B------:R-:W-:Y:S01]  /*7ae0*/  FFMA.FTZ R161, R86, R157, -R161 ;  /* 0x0000009d56a17223 */ /* 0x000fe200000108a1 */
[----:B------:R-:W-:Y:S01]  /*7af0*/  F2FP.F16.E4M3.UNPACK_B R53, R81 ;  /* 0x00000051ff35723e */ /* 0x000fe200020006ff */
[----:B------:R-:W-:Y:S01]  /*7b00*/  FFMA.FTZ R86, R148, R157, R159 ;  /* 0x0000009d94567223 */ /* 0x000fe2000001009f */
[----:B------:R-:W-:Y:S01]  /*7b10*/  FFMA.FTZ R157, R149, R150, R156 ;  /* 0x00000096959d7223 */ /* 0x000fe2000001009c */
[----:B------:R-:W-:Y:S01]  /*7b20*/  F2FP.SATFINITE.E4M3.F32.PACK_AB_MERGE_C R158, R167, R158, RZ ;  /* 0x0000009ea79e723e */ /* 0x000fe200048070ff */
[----:B------:R-:W-:Y:S01]  /*7b30*/  HADD2.F32 R148, -RZ, R54.H0_H0 ;  /* 0x20000036ff947230 */ /* 0x000fe20000004100 */
[----:B------:R-:W-:Y:S01]  /*7b40*/  F2FP.SATFINITE.E4M3.F32.PACK_AB_MERGE_C R80, R151, R80, R52 ;  /* 0x000000509750723e */ /* 0x000fe20004807034 */
[----:B------:R-:W-:Y:S01]  /*7b50*/  HADD2.F32 R155, -RZ, R55.H0_H0 ;  /* 0x20000037ff9b7230 */ /* 0x000fe20000004100 */
[----:B------:R-:W-:Y:S01]  /*7b60*/  F2FP.F16.E4M3.UNPACK_B R149, R50 ;  /* 0x00000032ff95723e */ /* 0x000fe200020006ff */
[----:B------:R-:W-:-:S02]  /*7b70*/  HADD2.F32 R52, -RZ, R53.H0_H0 ;  /* 0x20000035ff347230 */ /* 0x000fc40000004100 */
[----:B------:R-:W-:Y:S01]  /*7b80*/  FFMA.FTZ R82, R82, R150, -R163 ;  /* 0x0000009652527223 */ /* 0x000fe200000108a3 */
[----:B------:R-:W-:Y:S01]  /*7b90*/  F2FP.SATFINITE.E4M3.F32.PACK_AB_MERGE_C R86, R157, R86, R158 ;  /* 0x000000569d56723e */ /* 0x000fe2000480709e */
[-C--:B------:R-:W-:Y:S01]  /*7ba0*/  FMUL.FTZ R157, R148, R155.reuse ;  /* 0x0000009b949d7220 */ /* 0x080fe20000410000 */
[----:B------:R-:W-:Y:S02]  /*7bb0*/  HADD2.F32 R151, -RZ, R149.H0_H0 ;  /* 0x20000095ff977230 */ /* 0x000fe40000004100 */
[C---:B------:R-:W-:Y:S01]  /*7bc0*/  FMUL.FTZ R155, R52.reuse, R155 ;  /* 0x0000009b349b7220 */ /* 0x040fe20000410000 */
[----:B------:R-:W-:Y:S01]  /*7bd0*/  HADD2.F32 R150, -RZ, R55.H1_H1 ;  /* 0x30000037ff967230 */ /* 0x000fe20000004100 */
[----:B------:R-:W-:Y:S01]  /*7be0*/  F2FP.F16.E4M3.UNPACK_B R85, R85.H1 ;  /* 0x00000055ff55723e */ /* 0x000fe200030006ff */
[----:B------:R-:W-:Y:S02]  /*7bf0*/  HADD2.F32 R54, -RZ, R54.H1_H1 ;  /* 0x30000036ff367230 */ /* 0x000fe40000004100 */
[----:B------:R-:W-:Y:S01]  /*7c00*/  FFMA.FTZ R52, R52, R151, -R157 ;  /* 0x0000009734347223 */ /* 0x000fe2000001089d */
[----:B------:R-:W-:-:S02]  /*7c10*/  HADD2.F32 R55, -RZ, R53.H1_H1 ;  /* 0x30000035ff377230 */ /* 0x000fc40000004100 */
[----:B------:R-:W-:Y:S01]  /*7c20*/  FFMA.FTZ R53, R148, R151, R155 ;  /* 0x0000009794357223 */ /* 0x000fe2000001009b */
[----:B------:R-:W-:Y:S02]  /*7c30*/  HADD2.F32 R149, -RZ, R149.H1_H1 ;  /* 0x30000095ff957230 */ /* 0x000fe40000004100 */
[CC--:B------:R-:W-:Y:S01]  /*7c40*/  FMUL.FTZ R148, R54.reuse, R150.reuse ;  /* 0x0000009636947220 */ /* 0x0c0fe20000410000 */
[----:B------:R-:W-:Y:S01]  /*7c50*/  F2FP.F16.E4M3.UNPACK_B R81, R81.H1 ;  /* 0x00000051ff51723e */ /* 0x000fe200030006ff */
[C---:B------:R-:W-:Y:S01]  /*7c60*/  FMUL.FTZ R151, R55.reuse, R150 ;  /* 0x0000009637977220 */ /* 0x040fe20000410000 */
[----:B------:R-:W-:Y:S01]  /*7c70*/  F2FP.F16.E4M3.UNPACK_B R150, R51.H1 ;  /* 0x00000033ff96723e */ /* 0x000fe200030006ff */
[-C--:B------:R-:W-:Y:S01]  /*7c80*/  FFMA.FTZ R55, R55, R149.reuse, -R148 ;  /* 0x0000009537377223 */ /* 0x080fe20000010894 */
[----:B------:R-:W-:Y:S02]  /*7c90*/  HADD2.F32 R148, -RZ, R85.H0_H0 ;  /* 0x20000055ff947230 */ /* 0x000fe40000004100 */
[----:B------:R-:W-:Y:S01]  /*7ca0*/  FFMA.FTZ R54, R54, R149, R151 ;  /* 0x0000009536367223 */ /* 0x000fe20000010097 */
[----:B------:R-:W-:Y:S01]  /*7cb0*/  F2FP.F16.E4M3.UNPACK_B R50, R50.H1 ;  /* 0x00000032ff32723e */ /* 0x000fe200030006ff */
[----:B------:R-:W-:Y:S01]  /*7cc0*/  HADD2.F32 R151, -RZ, R150.H0_H0 ;  /* 0x20000096ff977230 */ /* 0x000fe20000004100 */
[----:B------:R-:W-:Y:S01]  /*7cd0*/  F2FP.SATFINITE.E4M3.F32.PACK_AB_MERGE_C R160, R160, R165, RZ ;  /* 0x000000a5a0a0723e */ /* 0x000fe200048070ff */
[----:B------:R-:W-:Y:S01]  /*7ce0*/  HADD2.F32 R51, -RZ, R81.H0_H0 ;  /* 0x20000051ff337230 */ /* 0x000fe20000004100 */
[----:B------:R-:W-:Y:S01]  /*7cf0*/  F2FP.F16.E4M3.UNPACK_B R155, R49 ;  /* 0x00000031ff9b723e */ /* 0x000fe200020006ff */
[----:B------:R-:W-:-:S02]  /*7d00*/  HADD2.F32 R85, -RZ, R85.H1_H1 ;  /* 0x30000055ff557230 */ /* 0x000fc40000004100 */
[-C--:B------:R-:W-:Y:S01]  /*7d10*/  FMUL.FTZ R158, R148, R151.reuse ;  /* 0x00000097949e7220 */ /* 0x080fe20000410000 */
[----:B------:R-:W-:Y:S02]  /*7d20*/  HADD2.F32 R156, -RZ, R150.H1_H1 ;  /* 0x30000096ff9c7230 */ /* 0x000fe40000004100 */
[----:B------:R-:W-:Y:S01]  /*7d30*/  FMUL.FTZ R151, R51, R151 ;  /* 0x0000009733977220 */ /* 0x000fe20000410000 */
[----:B------:R-:W-:Y:S01]  /*7d40*/  HADD2.F32 R81, -RZ, R81.H1_H1 ;  /* 0x30000051ff517230 */ /* 0x000fe20000004100 */
[----:B------:R-:W-:Y:S01]  /*7d50*/  F2FP.SATFINITE.E4M3.F32.PACK_AB_MERGE_C R82, R82, R161, R160 ;  /* 0x000000a15252723e */ /* 0x000fe200048070a0 */
[--C-:B------:R-:W-:Y:S02]  /*7d60*/  HADD2.F32 R149, -RZ, R50.reuse.H0_H0 ;  /* 0x20000032ff957230 */ /* 0x100fe40000004100 */
[----:B------:R-:W-:Y:S02]  /*7d70*/  HADD2.F32 R150, -RZ, R50.H1_H1 ;  /* 0x30000032ff967230 */ /* 0x000fe40000004100 */
[-C--:B------:R-:W-:Y:S01]  /*7d80*/  FMUL.FTZ R50, R85, R156.reuse ;  /* 0x0000009c55327220 */ /* 0x080fe20000410000 */
[C---:B------:R-:W-:Y:S01]  /*7d90*/  FMUL.FTZ R156, R81.reuse, R156 ;  /* 0x0000009c519c7220 */ /* 0x040fe20000410000 */
[----:B------:R-:W-:Y:S01]  /*7da0*/  FFMA.FTZ R160, R148, R149, R151 ;  /* 0x0000009594a07223 */ /* 0x000fe20000010097 */
[----:B------:R-:W-:Y:S01]  /*7db0*/  F2FP.F16.E4M3.UNPACK_B R148, R87 ;  /* 0x00000057ff94723e */ /* 0x000fe200020006ff */
[-C--:B------:R-:W-:Y:S01]  /*7dc0*/  FFMA.FTZ R162, R81, R150.reuse, -R50 ;  /* 0x0000009651a27223 */ /* 0x080fe20000010832 */
[----:B------:R-:W-:Y:S01]  /*7dd0*/  FFMA.FTZ R161, R85, R150, R156 ;  /* 0x0000009655a17223 */ /* 0x000fe2000001009c */
[----:B------:R-:W-:Y:S01]  /*7de0*/  F2FP.F16.E4M3.UNPACK_B R50, R83 ;  /* 0x00000053ff32723e */ /* 0x000fe200020006ff */
[----:B------:R-:W-:Y:S01]  /*7df0*/  FFMA.FTZ R159, R51, R149, -R158 ;  /* 0x00000095339f7223 */ /* 0x000fe2000001089e */
[----:B------:R-:W-:Y:S01]  /*7e00*/  F2FP.F16.E4M3.UNPACK_B R87, R87.H1 ;  /* 0x00000057ff57723e */ /* 0x000fe200030006ff */
[----:B------:R-:W-:Y:S01]  /*7e10*/  HADD2.F32 R85, -RZ, R148.H0_H0 ;  /* 0x20000094ff557230 */ /* 0x000fe20000004100 */
[----:B------:R-:W-:Y:S01]  /*7e20*/  F2FP.F16.E4M3.UNPACK_B R156, R49.H1 ;  /* 0x00000031ff9c723e */ /* 0x000fe200030006ff */
[----:B------:R-:W-:Y:S01]  /*7e30*/  HADD2.F32 R158, -RZ, R155.H0_H0 ;  /* 0x2000009bff9e7230 */ /* 0x000fe20000004100 */
[----:B------:R-:W-:Y:S01]  /*7e40*/  F2FP.F16.E4M3.UNPACK_B R83, R83.H1 ;  /* 0x00000053ff53723e */ /* 0x000fe200030006ff */
[----:B------:R-:W-:Y:S01]  /*7e50*/  HADD2.F32 R51, -RZ, R50.H0_H0 ;  /* 0x20000032ff337230 */ /* 0x000fe20000004100 */
[-C--:B------:R-:W-:Y:S01]  /*7e60*/  F2FP.F16.E4M3.UNPACK_B R49, R48.reuse ;  /* 0x00000030ff31723e */ /* 0x080fe200020006ff */
[----:B------:R-:W-:Y:S01]  /*7e70*/  HADD2.F32 R157, -RZ, R156.H0_H0 ;  /* 0x2000009cff9d7230 */ /* 0x000fe20000004100 */
[----:B------:R-:W-:Y:S01]  /*7e80*/  F2FP.F16.E4M3.UNPACK_B R149, R48.H1 ;  /* 0x00000030ff95723e */ /* 0x000fe200030006ff */
[----:B------:R-:W-:-:S02]  /*7e90*/  HADD2.F32 R48, -RZ, R87.H0_H0 ;  /* 0x20000057ff307230 */ /* 0x000fc40000004100 */
[-C--:B------:R-:W-:Y:S01]  /*7ea0*/  FMUL.FTZ R164, R85, R158.reuse ;  /* 0x0000009e55a47220 */ /* 0x080fe20000410000 */
[----:B------:R-:W-:Y:S02]  /*7eb0*/  HADD2.F32 R81, -RZ, R83.H0_H0 ;  /* 0x20000053ff517230 */ /* 0x000fe40000004100 */
[----:B------:R-:W-:Y:S01]  /*7ec0*/  FMUL.FTZ R158, R51, R158 ;  /* 0x0000009e339e7220 */ /* 0x000fe20000410000 */
[----:B------:R-:W-:Y:S02]  /*7ed0*/  HADD2.F32 R150, -RZ, R49.H0_H0 ;  /* 0x20000031ff967230 */ /* 0x000fe40000004100 */
[-C--:B------:R-:W-:Y:S01]  /*7ee0*/  FMUL.FTZ R166, R48, R157.reuse ;  /* 0x0000009d30a67220 */ /* 0x080fe20000410000 */
[----:B------:R-:W-:Y:S02]  /*7ef0*/  HADD2.F32 R151, -RZ, R149.H0_H0 ;  /* 0x20000095ff977230 */ /* 0x000fe40000004100 */
[----:B------:R-:W-:Y:S01]  /*7f00*/  FMUL.FTZ R157, R81, R157 ;  /* 0x0000009d519d7220 */ /* 0x000fe20000410000 */
[----:B------:R-:W-:-:S02]  /*7f10*/  HADD2.F32 R87, -RZ, R87.H1_H1 ;  /* 0x30000057ff577230 */ /* 0x000fc40000004100 */
[-C--:B------:R-:W-:Y:S01]  /*7f20*/  FFMA.FTZ R164, R51, R150.reuse, -R164 ;  /* 0x0000009633a47223 */ /* 0x080fe200000108a4 */
[----:B------:R-:W-:Y:S02]  /*7f30*/  HADD2.F32 R156, -RZ, R156.H1_H1 ;  /* 0x3000009cff9c7230 */ /* 0x000fe40000004100 */
[----:B------:R-:W-:Y:S01]  /*7f40*/  FFMA.FTZ R158, R85, R150, R158 ;  /* 0x00000096559e7223 */ /* 0x000fe2000001009e */
[----:B------:R-:W-:Y:S02]  /*7f50*/  HADD2.F32 R83, -RZ, R83.H1_H1 ;  /* 0x30000053ff537230 */ /* 0x000fe40000004100 */
[----:B------:R-:W-:Y:S01]  /*7f60*/  FFMA.FTZ R157, R48, R151, R157 ;  /* 0x00000097309d7223 */ /* 0x000fe2000001009d */
[----:B------:R-:W-:Y:S02]  /*7f70*/  HADD2.F32 R148, -RZ, R148.H1_H1 ;  /* 0x30000094ff947230 */ /* 0x000fe40000004100 */
[----:B------:R-:W-:Y:S01]  /*7f80*/  FMUL.FTZ R150, R87, R156 ;  /* 0x0000009c57967220 */ /* 0x000fe20000410000 */
[----:B------:R-:W-:-:S02]  /*7f90*/  HADD2.F32 R155, -RZ, R155.H1_H1 ;  /* 0x3000009bff9b7230 */ /* 0x000fc40000004100 */
[----:B------:R-:W-:Y:S01]  /*7fa0*/  FMUL.FTZ R156, R83, R156 ;  /* 0x0000009c539c7220 */ /* 0x000fe20000410000 */
[----:B------:R-:W-:Y:S02]  /*7fb0*/  HADD2.F32 R50, -RZ, R50.H1_H1 ;  /* 0x30000032ff327230 */ /* 0x000fe40000004100 */
[----:B------:R-:W-:Y:S01]  /*7fc0*/  FFMA.FTZ R166, R81, R151, -R166 ;  /* 0x0000009751a67223 */ /* 0x000fe200000108a6 */
[----:B------:R-:W-:Y:S02]  /*7fd0*/  HADD2.F32 R48, -RZ, R149.H1_H1 ;  /* 0x30000095ff307230 */ /* 0x000fe40000004100 */
[-C--:B------:R-:W-:Y:S01]  /*7fe0*/  FMUL.FTZ R51, R148, R155.reuse ;  /* 0x0000009b94337220 */ /* 0x080fe20000410000 */
[----:B------:R-:W-:Y:S02]  /*7ff0*/  HADD2.F32 R49, -RZ, R49.H1_H1 ;  /* 0x30000031ff317230 */ /* 0x000fe40000004100 */
[----:B------:R-:W-:Y:S01]  /*8000*/  FMUL.FTZ R155, R50, R155 ;  /* 0x0000009b329b7220 */ /* 0x000fe20000410000 */
[----:B------:R-:W-:Y:S01]  /*8010*/  F2FP.SATFINITE.E4M3.F32.PACK_AB_MERGE_C R159, R162, R159, RZ ;  /* 0x0000009fa29f723e */ /* 0x000fe200048070ff */
[-C--:B------:R-:W-:Y:S01]  /*8020*/  FFMA.FTZ R83, R83, R48.reuse, -R150 ;  /* 0x0000003053537223 */ /* 0x080fe20000010896 */
[----:B------:R-:W-:Y:S01]  /*8030*/  FFMA.FTZ R156, R87, R48, R156 ;  /* 0x00000030579c7223 */ /* 0x000fe2000001009c */
[-C--:B------:R-:W-:Y:S01]  /*8040*/  FFMA.FTZ R51, R50, R49.reuse, -R51 ;  /* 0x0000003132337223 */ /* 0x080fe20000010833 */
[----:B------:R-:W-:Y:S01]  /*8050*/  FFMA.FTZ R155, R148, R49, R155 ;  /* 0x00000031949b7223 */ /* 0x000fe2000001009b */
[----:B------:R-:W-:-:S02]  /*8060*/  F2FP.SATFINITE.E4M3.F32.PACK_AB_MERGE_C R160, R161, R160, RZ ;  /* 0x000000a0a1a0723e */ /* 0x000fc400048070ff */
[----:B------:R-:W-:Y:S02]  /*8070*/  F2FP.SATFINITE.E4M3.F32.PACK_AB_MERGE_C R83, R83, R166, RZ ;  /* 0x000000a65353723e */ /* 0x000fe400048070ff */
[----:B------:R-:W-:Y:S02]  /*8080*/  F2FP.SATFINITE.E4M3.F32.PACK_AB_MERGE_C R156, R156, R157, RZ ;  /* 0x0000009d9c9c723e */ /* 0x000fe400048070ff */
[----:B------:R-:W-:Y:S02]  /*8090*/  F2FP.SATFINITE.E4M3.F32.PACK_AB_MERGE_C R81, R55, R52, R159 ;  /* 0x000000343751723e */ /* 0x000fe4000480709f */
[----:B------:R-:W-:Y:S02]  /*80a0*/  F2FP.SATFINITE.E4M3.F32.PACK_AB_MERGE_C R83, R51, R164, R83 ;  /* 0x000000a43353723e */ /* 0x000fe40004807053 */
[----:B------:R-:W-:Y:S02]  /*80b0*/  F2FP.SATFINITE.E4M3.F32.PACK_AB_MERGE_C R85, R54, R53, R160 ;  /* 0x000000353655723e */ /* 0x000fe400048070a0 */
[----:B------:R-:W-:-:S07]  /*80c0*/  F2FP.SATFINITE.E4M3.F32.PACK_AB_MERGE_C R87, R155, R158, R156 ;  /* 0x0000009e9b57723e */ /* 0x000fce000480709c */
.L_x_403:
[----:B------:R-:W-:Y:S05]  /*80d0*/  BSYNC B2 ;  /* 0x0000000000027941 */ /* 0x000fea0003800000 */
.L_x_402:
[----:B------:R-:W-:Y:S01]  /*80e0*/  ISETP.GE.AND P3, PT, R147, R136, PT ;  /* 0x000000889300720c */ /* 0x000fe20003f66270 */
[----:B------:R-:W-:-:S12]  /*80f0*/  ULDC.64 UR4, c[0x0][0x2e8] ;  /* 0x0000ba0000047ab9 */ /* 0x000fd80000000a00 */
[--C-:B------:R-:W-:Y:S02]  /*8100*/  @!P3 SHF.R.S32.HI R48, RZ, 0x1f, R147.reuse ;  /* 0x0000001fff30b819 */ /* 0x100fe40000011493 */
[----:B------:R-:W-:-:S04]  /*8110*/  @!P3 IADD3 R50, P4, P6, R100, R128, R147 ;  /* 0x000000806432b210 */ /* 0x000fc80007e9e093 */
[----:B------:R-:W-:Y:S02]  /*8120*/  @!P3 IADD3.X R145, R40, R145, R48, P4, P6 ;  /* 0x000000912891b210 */ /* 0x000fe400027ec430 */
[----:B------:R-:W-:-:S04]  /*8130*/  IADD3 R48, P4, R146, UR4, RZ ;  /* 0x0000000492307c10 */ /* 0x000fc8000ff9e0ff */
[----:B------:R-:W-:Y:S02]  /*8140*/  IADD3.X R49, R154, UR5, RZ, P4, !PT ;  /* 0x000000059a317c10 */ /* 0x000fe4000a7fe4ff */
[----:B------:R-:W-:-:S03]  /*8150*/  @!P3 IADD3 R50, P4, R50, UR4, RZ ;  /* 0x000000043232bc10 */ /* 0x000fc6000ff9e0ff */
[----:B-1----:R1:W-:Y:S01]  /*8160*/  STG.E.128 desc[UR42][R48.64], R80 ;  /* 0x0000005030007986 */ /* 0x0023e2000c101d2a */
[----:B------:R-:W-:-:S05]  /*8170*/  @!P3 IADD3.X R51, R145, UR5, RZ, P4, !PT ;  /* 0x000000059133bc10 */ /* 0x000fca000a7fe4ff */
[----:B--2---:R1:W-:Y:S04]  /*8180*/  @!P3 STG.E.128 desc[UR42][R50.64], R84 ;  /* 0x000000543200b986 */ /* 0x0043e8000c101d2a */
.L_x_401:
[----:B------:R-:W-:Y:S05]  /*8190*/  BSYNC B1 ;  /* 0x0000000000017941 */ /* 0x000fea0003800000 */
.L_x_400:
[----:B-1----:R-:W-:Y:S01]  /*81a0*/  VIADD R49, R23, 0x20 ;  /* 0x0000002017317836 */ /* 0x002fe20000000000 */
[----:B------:R-:W-:Y:S04]  /*81b0*/  BSSY B1, `(.L_x_404) ;  /* 0x0000105000017945 */ /* 0x000fe80003800000 */
[----:B------:R-:W-:-:S13]  /*81c0*/  ISETP.GE.OR P3, PT, R49, R114, P0 ;  /* 0x000000723100720c */ /* 0x000fda0000766670 */
[----:B------:R-:W-:Y:S05]  /*81d0*/  @P3 BRA `(.L_x_405) ;  /* 0x0000001000083947 */ /* 0x000fea0003800000 */
[----:B------:R-:W3:Y:S01]  /*81e0*/  LDL R50, [R1+0x2c] ;  /* 0x00002c0001327983 */ /* 0x000ee20000100800 */
[-C--:B--2---:R-:W-:Y:S01]  /*81f0*/  IMAD R48, R117, R122.reuse, RZ ;  /* 0x0000007a75307224 */ /* 0x084fe200078e02ff */
[----:B------:R-:W-:Y:S01]  /*8200*/  ISETP.NE.AND P6, PT, R0, RZ, PT ;  /* 0x000000ff0000720c */ /* 0x000fe20003fc5270 */
[----:B------:R-:W-:Y:S01]  /*8210*/  IMAD.WIDE.U32 R80, R49, R122, R120 ;  /* 0x0000007a31507225 */ /* 0x000fe200078e0078 */
[----:B------:R-:W-:Y:S01]  /*8220*/  IADD3 R51, R23, 0x20, RZ ;  /* 0x0000002017337810 */ /* 0x000fe20007ffe0ff */
[----:B------:R-:W-:Y:S02]  /*8230*/  BSSY B2, `(.L_x_406) ;  /* 0x00000f1000027945 */ /* 0x000fe40003800000 */
[----:B------:R-:W-:Y:S01]  /*8240*/  IMAD R83, R49, R123, R48 ;  /* 0x0000007b31537224 */ /* 0x000fe200078e0230 */
[----:B------:R-:W-:Y:S01]  /*8250*/  SEL R48, R111, R138, !P6 ;  /* 0x0000008a6f307207 */ /* 0x000fe20007000000 */
[----:B------:R-:W-:Y:S01]  /*8260*/  VIADD R52, R23, 0x20 ;  /* 0x0000002017347836 */ /* 0x000fe20000000000 */
[----:B------:R-:W-:Y:S01]  /*8270*/  IADD3 R82, P3, P4, R100, R80, R39 ;  /* 0x0000005064527210 */ /* 0x000fe20007c7e027 */
[----:B------:R-:W-:Y:S01]  /*8280*/  IMAD.SHL.U32 R51, R51, 0x80, RZ ;  /* 0x0000008033337824 */ /* 0x000fe200078e00ff */
[----:B------:R-:W-:Y:S01]  /*8290*/  SHF.R.S32.HI R49, RZ, 0x1f, R48 ;  /* 0x0000001fff317819 */ /* 0x000fe20000011430 */
[----:B------:R-:W-:-:S02]  /*82a0*/  IMAD.SHL.U32 R52, R52, 0x80, RZ ;  /* 0x0000008034347824 */ /* 0x000fc400078e00ff */
[----:B------:R-:W-:Y:S01]  /*82b0*/  IMAD.IADD R83, R81, 0x1, R83 ;  /* 0x0000000151537824 */ /* 0x000fe200078e0253 */
[----:B------:R-:W-:Y:S02]  /*82c0*/  LEA.HI R49, R49, R48, RZ, 0x5 ;  /* 0x0000003031317211 */ /* 0x000fe400078f28ff */
[----:B------:R-:W-:Y:S02]  /*82d0*/  LOP3.LUT R52, R52, 0x380, RZ, 0xc0, !PT ;  /* 0x0000038034347812 */ /* 0x000fe400078ec0ff */
[----:B------:R-:W-:Y:S02]  /*82e0*/  LEA.HI.SX32 R49, R49, R104, 0x1b ;  /* 0x0000006831317211 */ /* 0x000fe400078fdaff */
[----:B------:R-:W-:Y:S02]  /*82f0*/  LOP3.LUT R51, R51, 0x380, RZ, 0xc0, !PT ;  /* 0x0000038033337812 */ /* 0x000fe400078ec0ff */
[----:B------:R-:W-:Y:S01]  /*8300*/  SHF.R.S32.HI R48, RZ, 0x1f, R49 ;  /* 0x0000001fff307819 */ /* 0x000fe20000011431 */
[----:B------:R-:W-:Y:S01]  /*8310*/  IMAD.SHL.U32 R85, R49, 0x10, RZ ;  /* 0x0000001031557824 */ /* 0x000fe200078e00ff */
[----:B------:R-:W-:-:S02]  /*8320*/  SHF.R.U32.HI R51, RZ, 0x3, R51 ;  /* 0x00000003ff337819 */ /* 0x000fc40000011633 */
[----:B------:R-:W-:Y:S02]  /*8330*/  LEA.HI R49, R48, R49, RZ, 0x3 ;  /* 0x0000003130317211 */ /* 0x000fe400078f18ff */
[----:B------:R-:W-:Y:S02]  /*8340*/  LOP3.LUT R48, R52, 0x70, R85, 0xf8, !PT ;  /* 0x0000007034307812 */ /* 0x000fe400078ef855 */
[----:B------:R-:W-:Y:S02]  /*8350*/  SHF.L.U32 R49, R49, 0xb, RZ ;  /* 0x0000000b31317819 */ /* 0x000fe400000006ff */
[----:B------:R-:W-:Y:S02]  /*8360*/  LOP3.LUT R48, R48, R51, RZ, 0x3c, !PT ;  /* 0x0000003330307212 */ /* 0x000fe400078e3cff */
[----:B------:R-:W-:Y:S02]  /*8370*/  LOP3.LUT R49, R49, 0xffffc000, RZ, 0xc0, !PT ;  /* 0xffffc00031317812 */ /* 0x000fe400078ec0ff */
[----:B------:R-:W-:-:S02]  /*8380*/  IADD3.X R86, R40, R83, R105, P3, P4 ;  /* 0x0000005328567210 */ /* 0x000fc40001fe8469 */
[----:B---3--:R-:W-:Y:S01]  /*8390*/  IADD3 R51, R48, R49, R50 ;  /* 0x0000003130337210 */ /* 0x008fe20007ffe032 */
[----:B------:R-:W-:-:S04]  /*83a0*/  IMAD R49, R232, 0x8000, R28 ;  /* 0x00008000e8317824 */ /* 0x000fc800078e021c */
[----:B------:R-:W-:Y:S02]  /*83b0*/  IMAD R51, R232, 0x8000, R51 ;  /* 0x00008000e8337824 */ /* 0x000fe400078e0233 */
[----:B------:R-:W-:-:S03]  /*83c0*/  IMAD.IADD R49, R22, 0x1, R49 ;  /* 0x0000000116317824 */ /* 0x000fc600078e0231 */
[----:B------:R-:W-:-:S03]  /*83d0*/  IADD3 R52, R22, R51, RZ ;  /* 0x0000003316347210 */ /* 0x000fc60007ffe0ff */
[----:B------:R-:W1:Y:S04]  /*83e0*/  LDS.128 R48, [R49+0x28400] ;  /* 0x0284000031307984 */ /* 0x000e680000000c00 */
[----:B------:R-:W2:Y:S01]  /*83f0*/  LDS.128 R52, [R52+0x28400] ;  /* 0x0284000034347984 */ /* 0x000ea20000000c00 */
[----:B------:R-:W-:Y:S05]  /*8400*/  @P2 BRA `(.L_x_407) ;  /* 0x0000000c004c2947 */ /* 0x000fea0003800000 */
[----:B------:R-:W-:Y:S01]  /*8410*/  SHF.R.U32.HI R147, RZ, 0x8, R57 ;  /* 0x00000008ff937819 */ /* 0x000fe20000011639 */
[----:B-1----:R-:W-:Y:S01]  /*8420*/  IMAD.MOV.U32 R60, RZ, RZ, R48 ;  /* 0x000000ffff3c7224 */ /* 0x002fe200078e0030 */
[----:B------:R-:W-:Y:S01]  /*8430*/  LOP3.LUT R87, R57, 0xff0000ff, RZ, 0xc0, !PT ;  /* 0xff0000ff39577812 */ /* 0x000fe200078ec0ff */
[----:B--2---:R-:W-:Y:S01]  /*8440*/  IMAD.MOV.U32 R62, RZ, RZ, R52 ;  /* 0x000000ffff3e7224 */ /* 0x004fe200078e0034 */
[----:B------:R-:W-:Y:S01]  /*8450*/  SHF.R.U32.HI R145, RZ, 0x8, R59 ;  /* 0x00000008ff917819 */ /* 0x000fe2000001163b */
[----:B------:R-:W-:Y:S01]  /*8460*/  IMAD.MOV.U32 R56, RZ, RZ, R49 ;  /* 0x000000ffff387224 */ /* 0x000fe200078e0031 */
[----:B------:R-:W-:Y:S02]  /*8470*/  SHF.L.U32 R48, R147, 0x8, RZ ;  /* 0x0000000893307819 */ /* 0x000fe400000006ff */
[----:B------:R-:W-:Y:S02]  /*8480*/  SHF.R.U32.HI R84, RZ, 0x8, R63 ;  /* 0x00000008ff547819 */ /* 0x000fe4000001163f */
[----:B------:R-:W-:Y:S01]  /*8490*/  LOP3.LUT R87, R87, 0xff00, R48, 0xf8, !PT ;  /* 0x0000ff0057577812 */ /* 0x000fe200078ef830 */
[----:B------:R-:W-:Y:S01]  /*84a0*/  IMAD.SHL.U32 R48, R145, 0x100, RZ ;  /* 0x0000010091307824 */ /* 0x000fe200078e00ff */
[----:B------:R-:W-:-:S02]  /*84b0*/  SHF.R.U32.HI R148, RZ, 0x10, R59 ;  /* 0x00000010ff947819 */ /* 0x000fc4000001163b */
[----:B------:R-:W-:Y:S02]  /*84c0*/  LOP3.LUT R59, R59, 0xff0000ff, RZ, 0xc0, !PT ;  /* 0xff0000ff3b3b7812 */ /* 0x000fe400078ec0ff */
[--C-:B------:R-:W-:Y:S02]  /*84d0*/  SHF.R.U32.HI R146, RZ, 0x10, R61.reuse ;  /* 0x00000010ff927819 */ /* 0x100fe4000001163d */
[----:B------:R-:W-:Y:S02]  /*84e0*/  SHF.R.U32.HI R129, RZ, 0x8, R61 ;  /* 0x00000008ff817819 */ /* 0x000fe4000001163d */
[----:B------:R-:W-:Y:S02]  /*84f0*/  LOP3.LUT R58, R61, 0xff0000ff, RZ, 0xc0, !PT ;  /* 0xff0000ff3d3a7812 */ /* 0x000fe400078ec0ff */
[----:B------:R-:W-:Y:S01]  /*8500*/  LOP3.LUT R61, R63, 0xff0000ff, RZ, 0xc0, !PT ;  /* 0xff0000ff3f3d7812 */ /* 0x000fe200078ec0ff */
[----:B------:R-:W-:Y:S01]  /*8510*/  IMAD.SHL.U32 R49, R129, 0x100, RZ ;  /* 0x0000010081317824 */ /* 0x000fe200078e00ff */
[----:B------:R-:W-:-:S02]  /*8520*/  SHF.L.U32 R52, R84, 0x8, RZ ;  /* 0x0000000854347819 */ /* 0x000fc400000006ff */
[----:B------:R-:W-:Y:S01]  /*8530*/  SHF.R.U32.HI R149, RZ, 0x10, R57 ;  /* 0x00000010ff957819 */ /* 0x000fe20000011639 */
[----:B------:R-:W-:Y:S01]  /*8540*/  IMAD.MOV.U32 R57, RZ, RZ, R50 ;  /* 0x000000ffff397224 */ /* 0x000fe200078e0032 */
[----:B------:R-:W-:Y:S01]  /*8550*/  LOP3.LUT R59, R59, 0xff00, R48, 0xf8, !PT ;  /* 0x0000ff003b3b7812 */ /* 0x000fe200078ef830 */
[----:B------:R-:W-:Y:S01]  /*8560*/  IMAD.U32 R48, R148, 0x10000, RZ ;  /* 0x0001000094307824 */ /* 0x000fe200078e00ff */
[----:B------:R-:W-:Y:S01]  /*8570*/  SHF.R.U32.HI R128, RZ, 0x10, R63 ;  /* 0x00000010ff807819 */ /* 0x000fe2000001163f */
[----:B------:R-:W-:Y:S01]  /*8580*/  IMAD.U32 R50, R149, 0x10000, RZ ;  /* 0x0001000095327824 */ /* 0x000fe200078e00ff */
[----:B------:R-:W-:Y:S01]  /*8590*/  LOP3.LUT R147, R61, 0xff00, R52, 0xf8, !PT ;  /* 0x0000ff003d937812 */ /* 0x000fe200078ef834 */
[----:B------:R-:W-:Y:S01]  /*85a0*/  IMAD.U32 R52, R146, 0x10000, RZ ;  /* 0x0001000092347824 */ /* 0x000fe200078e00ff */
[----:B------:R-:W-:Y:S02]  /*85b0*/  F2FP.F16.E4M3.UNPACK_B R129, R141.H1 ;  /* 0x0000008dff81723e */ /* 0x000fe400030006ff */
[----:B------:R-:W-:-:S02]  /*85c0*/  F2FP.F16.E4M3.UNPACK_B R63, R62.H1 ;  /* 0x0000003eff3f723e */ /* 0x000fc400030006ff */
[----:B------:R-:W-:Y:S02]  /*85d0*/  F2FP.F16.E4M3.UNPACK_B R61, R60.H1 ;  /* 0x0000003cff3d723e */ /* 0x000fe400030006ff */
[----:B------:R-:W-:Y:S01]  /*85e0*/  LOP3.LUT R145, R58, 0xff00, R49, 0xf8, !PT ;  /* 0x0000ff003a917812 */ /* 0x000fe200078ef831 */
[----:B------:R-:W-:Y:S01]  /*85f0*/  HADD2.F32 R49, -RZ, R129.H0_H0 ;  /* 0x20000081ff317230 */ /* 0x000fe20000004100 */
[----:B------:R-:W-:Y:S01]  /*8600*/  LOP3.LUT R48, R59, 0xff0000, R48, 0xf8, !PT ;  /* 0x00ff00003b307812 */ /* 0x000fe200078ef830 */
[----:B------:R-:W-:Y:S01]  /*8610*/  HADD2.F32 R59, -RZ, R63.H0_H0 ;  /* 0x2000003fff3b7230 */ /* 0x000fe20000004100 */
[----:B------:R-:W-:Y:S01]  /*8620*/  F2FP.F16.E4M3.UNPACK_B R84, R144.H1 ;  /* 0x00000090ff54723e */ /* 0x000fe200030006ff */
[--C-:B------:R-:W-:Y:S01]  /*8630*/  HADD2.F32 R58, -RZ, R61.reuse.H0_H0 ;  /* 0x2000003dff3a7230 */ /* 0x100fe20000004100 */
[----:B------:R-:W-:Y:S01]  /*8640*/  LOP3.LUT R50, R87, 0xff0000, R50, 0xf8, !PT ;  /* 0x00ff000057327812 */ /* 0x000fe200078ef832 */
[----:B------:R-:W-:Y:S01]  /*8650*/  HADD2.F32 R61, -RZ, R61.H1_H1 ;  /* 0x3000003dff3d7230 */ /* 0x000fe20000004100 */
[----:B------:R-:W-:Y:S01]  /*8660*/  SHF.L.U32 R128, R128, 0x10, RZ ;  /* 0x0000001080807819 */ /* 0x000fe200000006ff */
[----:B------:R-:W-:-:S02]  /*8670*/  HADD2.F32 R87, -RZ, R84.H0_H0 ;  /* 0x20000054ff577230 */ /* 0x000fc40000004100 */
[-C--:B------:R-:W-:Y:S01]  /*8680*/  FMUL.FTZ R149, R59, R49.reuse ;  /* 0x000000313b957220 */ /* 0x080fe20000410000 */
[C---:B------:R-:W-:Y:S01]  /*8690*/  FMUL.FTZ R146, R58.reuse, R49 ;  /* 0x000000313a927220 */ /* 0x040fe20000410000 */
[----:B------:R-:W-:Y:S01]  /*86a0*/  LOP3.LUT R49, R147, 0xff0000, R128, 0xf8, !PT ;  /* 0x00ff000093317812 */ /* 0x000fe200078ef880 */
[----:B------:R-:W-:Y:S02]  /*86b0*/  HADD2.F32 R128, -RZ, R84.H1_H1 ;  /* 0x30000054ff807230 */ /* 0x000fe40000004100 */
[-C--:B------:R-:W-:Y:S01]  /*86c0*/  FFMA.FTZ R58, R58, R87.reuse, -R149 ;  /* 0x000000573a3a7223 */ /* 0x080fe20000010895 */
[----:B------:R-:W-:Y:S01]  /*86d0*/  FFMA.FTZ R59, R59, R87, R146 ;  /* 0x000000573b3b7223 */ /* 0x000fe20000010092 */
[----:B------:R-:W-:Y:S01]  /*86e0*/  HADD2.F32 R84, -RZ, R129.H1_H1 ;  /* 0x30000081ff547230 */ /* 0x000fe20000004100 */
[----:B------:R-:W-:Y:S01]  /*86f0*/  F2FP.F16.E4M3.UNPACK_B R141, R141 ;  /* 0x0000008dff8d723e */ /* 0x000fe200020006ff */
[----:B------:R-:W-:Y:S01]  /*8700*/  HADD2.F32 R87, -RZ, R63.H1_H1 ;  /* 0x3000003fff577230 */ /* 0x000fe20000004100 */
[----:B------:R-:W-:-:S02]  /*8710*/  F2FP.F16.E4M3.UNPACK_B R63, R62 ;  /* 0x0000003eff3f723e */ /* 0x000fc400020006ff */
[----:B------:R-:W-:Y:S01]  /*8720*/  F2FP.F16.E4M3.UNPACK_B R60, R60 ;  /* 0x0000003cff3c723e */ /* 0x000fe200020006ff */
[-C--:B------:R-:W-:Y:S01]  /*8730*/  FMUL.FTZ R148, R61, R84.reuse ;  /* 0x000000543d947220 */ /* 0x080fe20000410000 */
[----:B------:R-:W-:Y:S01]  /*8740*/  FMUL.FTZ R146, R87, R84 ;  /* 0x0000005457927220 */ /* 0x000fe20000410000 */
[----:B------:R-:W-:Y:S01]  /*8750*/  F2FP.F16.E4M3.UNPACK_B R144, R144 ;  /* 0x00000090ff90723e */ /* 0x000fe200020006ff */
[----:B------:R-:W-:Y:S01]  /*8760*/  HADD2.F32 R129, -RZ, R141.H0_H0 ;  /* 0x2000008dff817230 */ /* 0x000fe20000004100 */
[----:B------:R-:W-:Y:S01]  /*8770*/  LOP3.LUT R52, R145, 0xff0000, R52, 0xf8, !PT ;  /* 0x00ff000091347812 */ /* 0x000fe200078ef834 */
[----:B------:R-:W-:Y:S02]  /*8780*/  HADD2.F32 R84, -RZ, R63.H0_H0 ;  /* 0x2000003fff547230 */ /* 0x000fe40000004100 */
[-C--:B------:R-:W-:Y:S01]  /*8790*/  FFMA.FTZ R154, R87, R128.reuse, R148 ;  /* 0x00000080579a7223 */ /* 0x080fe20000010094 */
[----:B------:R-:W-:Y:S02]  /*87a0*/  HADD2.F32 R62, -RZ, R60.H0_H0 ;  /* 0x2000003cff3e7230 */ /* 0x000fe40000004100 */
[----:B------:R-:W-:Y:S01]  /*87b0*/  FFMA.FTZ R61, R61, R128, -R146 ;  /* 0x000000803d3d7223 */ /* 0x000fe20000010892 */
[----:B------:R-:W-:-:S02]  /*87c0*/  HADD2.F32 R87, -RZ, R144.H0_H0 ;  /* 0x20000090ff577230 */ /* 0x000fc40000004100 */
[-C--:B------:R-:W-:Y:S01]  /*87d0*/  FMUL.FTZ R145, R84, R129.reuse ;  /* 0x0000008154917220 */ /* 0x080fe20000410000 */
[----:B------:R-:W-:Y:S02]  /*87e0*/  HADD2.F32 R141, -RZ, R141.H1_H1 ;  /* 0x3000008dff8d7230 */ /* 0x000fe40000004100 */
[C---:B------:R-:W-:Y:S01]  /*87f0*/  FMUL.FTZ R129, R62.reuse, R129 ;  /* 0x000000813e817220 */ /* 0x040fe20000410000 */
[----:B------:R-:W-:Y:S02]  /*8800*/  HADD2.F32 R63, -RZ, R63.H1_H1 ;  /* 0x3000003fff3f7230 */ /* 0x000fe40000004100 */
[-C--:B------:R-:W-:Y:S01]  /*8810*/  FFMA.FTZ R145, R62, R87.reuse, -R145 ;  /* 0x000000573e917223 */ /* 0x080fe20000010891 */
[----:B------:R-:W-:Y:S02]  /*8820*/  HADD2.F32 R60, -RZ, R60.H1_H1 ;  /* 0x3000003cff3c7230 */ /* 0x000fe40000004100 */
[----:B------:R-:W-:Y:S01]  /*8830*/  FFMA.FTZ R146, R84, R87, R129 ;  /* 0x0000005754927223 */ /* 0x000fe20000010081 */
[----:B------:R-:W-:-:S02]  /*8840*/  HADD2.F32 R144, -RZ, R144.H1_H1 ;  /* 0x30000090ff907230 */ /* 0x000fc40000004100 */
[CC--:B------:R-:W-:Y:S01]  /*8850*/  FMUL.FTZ R87, R63.reuse, R141.reuse ;  /* 0x0000008d3f577220 */ /* 0x0c0fe20000410000 */
[----:B------:R-:W-:Y:S01]  /*8860*/  F2FP.F16.E4M3.UNPACK_B R62, R142.H1 ;  /* 0x0000008eff3e723e */ /* 0x000fe200030006ff */
[C---:B------:R-:W-:Y:S01]  /*8870*/  FMUL.FTZ R150, R60.reuse, R141 ;  /* 0x0000008d3c967220 */ /* 0x040fe20000410000 */
[----:B------:R-:W-:Y:S01]  /*8880*/  F2FP.F16.E4M3.UNPACK_B R84, R54.H1 ;  /* 0x00000036ff54723e */ /* 0x000fe200030006ff */
[-C--:B------:R-:W-:Y:S01]  /*8890*/  FFMA.FTZ R148, R60, R144.reuse, -R87 ;  /* 0x000000903c947223 */ /* 0x080fe20000010857 */
[----:B------:R-:W-:Y:S01]  /*88a0*/  F2FP.F16.E4M3.UNPACK_B R60, R57.H1 ;  /* 0x00000039ff3c723e */ /* 0x000fe200030006ff */
[--C-:B------:R-:W-:Y:S01]  /*88b0*/  HADD2.F32 R129, -RZ, R62.reuse.H0_H0 ;  /* 0x2000003eff817230 */ /* 0x100fe20000004100 */
[----:B------:R-:W-:Y:S01]  /*88c0*/  F2FP.F16.E4M3.UNPACK_B R128, R143.H1 ;  /* 0x0000008fff80723e */ /* 0x000fe200030006ff */
[----:B------:R-:W-:Y:S02]  /*88d0*/  HADD2.F32 R141, -RZ, R62.H1_H1 ;  /* 0x3000003eff8d7230 */ /* 0x000fe40000004100 */
[----:B------:R-:W-:Y:S01]  /*88e0*/  FFMA.FTZ R147, R63, R144, R150 ;  /* 0x000000903f937223 */ /* 0x000fe20000010096 */
[----:B------:R-:W-:Y:S01]  /*88f0*/  HADD2.F32 R87, -RZ, R84.H0_H0 ;  /* 0x20000054ff577230 */ /* 0x000fe20000004100 */
[----:B------:R-:W-:Y:S01]  /*8900*/  F2FP.F16.E4M3.UNPACK_B R142, R142 ;  /* 0x0000008eff8e723e */ /* 0x000fe200020006ff */
[----:B------:R-:W-:Y:S01]  /*8910*/  HADD2.F32 R62, -RZ, R60.H0_H0 ;  /* 0x2000003cff3e7230 */ /* 0x000fe20000004100 */
[----:B------:R-:W-:Y:S01]  /*8920*/  F2FP.F16.E4M3.UNPACK_B R57, R57 ;  /* 0x00000039ff39723e */ /* 0x000fe200020006ff */
[----:B------:R-:W-:-:S02]  /*8930*/  HADD2.F32 R84, -RZ, R84.H1_H1 ;  /* 0x30000054ff547230 */ /* 0x000fc40000004100 */
[CC--:B------:R-:W-:Y:S01]  /*8940*/  FMUL.FTZ R149, R87.reuse, R129.reuse ;  /* 0x0000008157957220 */ /* 0x0c0fe20000410000 */
[----:B------:R-:W-:Y:S02]  /*8950*/  HADD2.F32 R60, -RZ, R60.H1_H1 ;  /* 0x3000003cff3c7230 */ /* 0x000fe40000004100 */
[----:B------:R-:W-:Y:S01]  /*8960*/  FMUL.FTZ R144, R62, R129 ;  /* 0x000000813e907220 */ /* 0x000fe20000410000 */
[--C-:B------:R-:W-:Y:S02]  /*8970*/  HADD2.F32 R129, -RZ, R128.reuse.H1_H1 ;  /* 0x30000080ff817230 */ /* 0x100fe40000004100 */
[-C--:B------:R-:W-:Y:S01]  /*8980*/  FMUL.FTZ R151, R84, R141.reuse ;  /* 0x0000008d54977220 */ /* 0x080fe20000410000 */
[----:B------:R-:W-:Y:S02]  /*8990*/  HADD2.F32 R63, -RZ, R128.H0_H0 ;  /* 0x20000080ff3f7230 */ /* 0x000fe40000004100 */
[C---:B------:R-:W-:Y:S01]  /*89a0*/  FMUL.FTZ R141, R60.reuse, R141 ;  /* 0x0000008d3c8d7220 */ /* 0x040fe20000410000 */
[----:B------:R-:W-:Y:S01]  /*89b0*/  F2FP.F16.E4M3.UNPACK_B R143, R143 ;  /* 0x0000008fff8f723e */ /* 0x000fe200020006ff */
[----:B------:R-:W-:Y:S01]  /*89c0*/  FFMA.FTZ R150, R60, R129, -R151 ;  /* 0x000000813c967223 */ /* 0x000fe20000010897 */
[----:B------:R-:W-:Y:S01]  /*89d0*/  F2FP.F16.E4M3.UNPACK_B R60, R54 ;  /* 0x00000036ff3c723e */ /* 0x000fe200020006ff */
[-C--:B------:R-:W-:Y:S01]  /*89e0*/  FFMA.FTZ R149, R62, R63.reuse, -R149 ;  /* 0x0000003f3e957223 */ /* 0x080fe20000010895 */
[----:B------:R-:W-:Y:S01]  /*89f0*/  FFMA.FTZ R144, R87, R63, R144 ;  /* 0x0000003f57907223 */ /* 0x000fe20000010090 */
[----:B------:R-:W-:-:S02]  /*8a00*/  HADD2.F32 R87, -RZ, R142.H0_H0 ;  /* 0x2000008eff577230 */ /* 0x000fc40000004100 */
[----:B------:R-:W-:Y:S01]  /*8a10*/  FFMA.FTZ R151, R84, R129, R141 ;  /* 0x0000008154977223 */ /* 0x000fe2000001008d */
[----:B------:R-:W-:Y:S01]  /*8a20*/  HADD2.F32 R62, -RZ, R60.H0_H0 ;  /* 0x2000003cff3e7230 */ /* 0x000fe20000004100 */
[----:B------:R-:W-:Y:S01]  /*8a30*/  F2FP.SATFINITE.E4M3.F32.PACK_AB_MERGE_C R58, R61, R58, RZ ;  /* 0x0000003a3d3a723e */ /* 0x000fe200048070ff */
[--C-:B------:R-:W-:Y:S01]  /*8a40*/  HADD2.F32 R54, -RZ, R57.reuse.H0_H0 ;  /* 0x20000039ff367230 */ /* 0x100fe20000004100 */
[----:B------:R-:W-:Y:S01]  /*8a50*/  F2FP.F16.E4M3.UNPACK_B R61, R56 ;  /* 0x00000038ff3d723e */ /* 0x000fe200020006ff */
[----:B------:R-:W-:Y:S02]  /*8a60*/  HADD2.F32 R142, -RZ, R142.H1_H1 ;  /* 0x3000008eff8e7230 */ /* 0x000fe40000004100 */
[-C--:B------:R-:W-:Y:S01]  /*8a70*/  FMUL.FTZ R129, R62, R87.reuse ;  /* 0x000000573e817220 */ /* 0x080fe20000410000 */
[----:B------:R-:W-:Y:S02]  /*8a80*/  HADD2.F32 R60, -RZ, R60.H1_H1 ;  /* 0x3000003cff3c7230 */ /* 0x000fe40000004100 */
[----:B------:R-:W-:Y:S01]  /*8a90*/  FMUL.FTZ R87, R54, R87 ;  /* 0x0000005736577220 */ /* 0x000fe20000410000 */
[----:B------:R-:W-:Y:S01]  /*8aa0*/  HADD2.F32 R57, -RZ, R57.H1_H1 ;  /* 0x30000039ff397230 */ /* 0x000fe20000004100 */
[----:B------:R-:W-:Y:S01]  /*8ab0*/  F2FP.SATFINITE.E4M3.F32.PACK_AB_MERGE_C R149, R150, R149, RZ ;  /* 0x000000959695723e */ /* 0x000fe200048070ff */
[----:B------:R-:W-:-:S02]  /*8ac0*/  HADD2.F32 R63, -RZ, R143.H0_H0 ;  /* 0x2000008fff3f7230 */ /* 0x000fc40000004100 */
[-C--:B------:R-:W-:Y:S01]  /*8ad0*/  FMUL.FTZ R128, R60, R142.reuse ;  /* 0x0000008e3c807220 */ /* 0x080fe20000410000 */
[----:B------:R-:W-:Y:S02]  /*8ae0*/  HADD2.F32 R143, -RZ, R143.H1_H1 ;  /* 0x3000008fff8f7230 */ /* 0x000fe40000004100 */
[----:B------:R-:W-:Y:S01]  /*8af0*/  FMUL.FTZ R141, R57, R142 ;  /* 0x0000008e398d7220 */ /* 0x000fe20000410000 */
[----:B------:R-:W-:Y:S01]  /*8b00*/  F2FP.SATFINITE.E4M3.F32.PACK_AB_MERGE_C R144, R151, R144, RZ ;  /* 0x000000909790723e */ /* 0x000fe200048070ff */
[-C--:B------:R-:W-:Y:S01]  /*8b10*/  FFMA.FTZ R54, R54, R63.reuse, -R129 ;  /* 0x0000003f36367223 */ /* 0x080fe20000010881 */
[----:B------:R-:W-:Y:S01]  /*8b20*/  FFMA.FTZ R84, R62, R63, R87 ;  /* 0x0000003f3e547223 */ /* 0x000fe20000010057 */
[----:B------:R-:W-:Y:S01]  /*8b30*/  F2FP.F16.E4M3.UNPACK_B R62, R53 ;  /* 0x00000035ff3e723e */ /* 0x000fe200020006ff */
[-C--:B------:R-:W-:Y:S01]  /*8b40*/  FFMA.FTZ R57, R57, R143.reuse, -R128 ;  /* 0x0000008f39397223 */ /* 0x080fe20000010880 */
[----:B------:R-:W-:Y:S01]  /*8b50*/  F2FP.F16.E4M3.UNPACK_B R129, R52 ;  /* 0x00000034ff81723e */ /* 0x000fe200020006ff */
[----:B------:R-:W-:Y:S01]  /*8b60*/  FFMA.FTZ R143, R60, R143, R141 ;  /* 0x0000008f3c8f7223 */ /* 0x000fe2000001008d */
[----:B------:R-:W-:Y:S01]  /*8b70*/  F2FP.F16.E4M3.UNPACK_B R87, R50 ;  /* 0x00000032ff57723e */ /* 0x000fe200020006ff */
[----:B------:R-:W-:Y:S01]  /*8b80*/  HADD2.F32 R63, -RZ, R62.H0_H0 ;  /* 0x2000003eff3f7230 */ /* 0x000fe20000004100 */
[----:B------:R-:W-:Y:S01]  /*8b90*/  F2FP.SATFINITE.E4M3.F32.PACK_AB_MERGE_C R57, R57, R54, R149 ;  /* 0x000000363939723e */ /* 0x000fe20004807095 */
[----:B------:R-:W-:Y:S01]  /*8ba0*/  HADD2.F32 R141, -RZ, R129.H0_H0 ;  /* 0x20000081ff8d7230 */ /* 0x000fe20000004100 */
[----:B------:R-:W-:Y:S01]  /*8bb0*/  F2FP.SATFINITE.E4M3.F32.PACK_AB_MERGE_C R54, R143, R84, R144 ;  /* 0x000000548f36723e */ /* 0x000fe20004807090 */
[----:B------:R-:W-:Y:S01]  /*8bc0*/  HADD2.F32 R60, -RZ, R61.H0_H0 ;  /* 0x2000003dff3c7230 */ /* 0x000fe20000004100 */
[----:B------:R-:W-:Y:S01]  /*8bd0*/  F2FP.F16.E4M3.UNPACK_B R56, R56.H1 ;  /* 0x00000038ff38723e */ /* 0x000fe200030006ff */
[----:B------:R-:W-:-:S02]  /*8be0*/  HADD2.F32 R128, -RZ, R87.H0_H0 ;  /* 0x20000057ff807230 */ /* 0x000fc40000004100 */
[CC--:B------:R-:W-:Y:S01]  /*8bf0*/  FMUL.FTZ R143, R63.reuse, R141.reuse ;  /* 0x0000008d3f8f7220 */ /* 0x0c0fe20000410000 */
[----:B------:R-:W-:Y:S02]  /*8c00*/  HADD2.F32 R84, -RZ, R62.H1_H1 ;  /* 0x3000003eff547230 */ /* 0x000fe40000004100 */
[C---:B------:R-:W-:Y:S01]  /*8c10*/  FMUL.FTZ R142, R60.reuse, R141 ;  /* 0x0000008d3c8e7220 */ /* 0x040fe20000410000 */
[----:B------:R-:W-:Y:S02]  /*8c20*/  HADD2.F32 R129, -RZ, R129.H1_H1 ;  /* 0x30000081ff817230 */ /* 0x000fe40000004100 */
[-C--:B------:R-:W-:Y:S01]  /*8c30*/  FFMA.FTZ R60, R60, R128.reuse, -R143 ;  /* 0x000000803c3c7223 */ /* 0x080fe2000001088f */
[----:B------:R-:W-:Y:S02]  /*8c40*/  HADD2.F32 R62, -RZ, R61.H1_H1 ;  /* 0x3000003dff3e7230 */ /* 0x000fe40000004100 */
[----:B------:R-:W-:Y:S01]  /*8c50*/  FFMA.FTZ R61, R63, R128, R142 ;  /* 0x000000803f3d7223 */ /* 0x000fe2000001008e */
[----:B------:R-:W-:-:S02]  /*8c60*/  HADD2.F32 R87, -RZ, R87.H1_H1 ;  /* 0x30000057ff577230 */ /* 0x000fc40000004100 */
[----:B------:R-:W-:Y:S01]  /*8c70*/  FMUL.FTZ R141, R84, R129 ;  /* 0x00000081548d7220 */ /* 0x000fe20000410000 */
[----:B------:R-:W-:Y:S01]  /*8c80*/  F2FP.F16.E4M3.UNPACK_B R63, R53.H1 ;  /* 0x00000035ff3f723e */ /* 0x000fe200030006ff */
[C---:B------:R-:W-:Y:S01]  /*8c90*/  FMUL.FTZ R129, R62.reuse, R129 ;  /* 0x000000813e817220 */ /* 0x040fe20000410000 */
[----:B------:R-:W-:Y:S01]  /*8ca0*/  F2FP.F16.E4M3.UNPACK_B R128, R52.H1 ;  /* 0x00000034ff80723e */ /* 0x000fe200030006ff */
[-C--:B------:R-:W-:Y:S01]  /*8cb0*/  FFMA.FTZ R53, R62, R87.reuse, -R141 ;  /* 0x000000573e357223 */ /* 0x080fe2000001088d */
[----:B------:R-:W-:Y:S01]  /*8cc0*/  F2FP.F16.E4M3.UNPACK_B R50, R50.H1 ;  /* 0x00000032ff32723e */ /* 0x000fe200030006ff */
[----:B------:R-:W-:Y:S01]  /*8cd0*/  FFMA.FTZ R52, R84, R87, R129 ;  /* 0x0000005754347223 */ /* 0x000fe20000010081 */
[----:B------:R-:W-:Y:S01]  /*8ce0*/  HADD2.F32 R84, -RZ, R63.H0_H0 ;  /* 0x2000003fff547230 */ /* 0x000fe20000004100 */
[----:B------:R-:W-:Y:S01]  /*8cf0*/  F2FP.SATFINITE.E4M3.F32.PACK_AB_MERGE_C R59, R154, R59, RZ ;  /* 0x0000003b9a3b723e */ /* 0x000fe200048070ff */
[----:B------:R-:W-:Y:S01]  /*8d00*/  HADD2.F32 R129, -RZ, R128.H0_H0 ;  /* 0x20000080ff817230 */ /* 0x000fe20000004100 */
[----:B------:R-:W-:Y:S01]  /*8d10*/  F2FP.SATFINITE.E4M3.F32.PACK_AB_MERGE_C R58, R148, R145, R58 ;  /* 0x00000091943a723e */ /* 0x000fe2000480703a */
[----:B------:R-:W-:Y:S01]  /*8d20*/  HADD2.F32 R62, -RZ, R56.H0_H0 ;  /* 0x20000038ff3e7230 */ /* 0x000fe20000004100 */
[----:B------:R-:W-:Y:S01]  /*8d30*/  F2FP.SATFINITE.E4M3.F32.PACK_AB_MERGE_C R59, R147, R146, R59 ;  /* 0x00000092933b723e */ /* 0x000fe2000480703b */
[----:B------:R-:W-:-:S02]  /*8d40*/  HADD2.F32 R87, -RZ, R50.H0_H0 ;  /* 0x20000032ff577230 */ /* 0x000fc40000004100 */
[-C--:B------:R-:W-:Y:S01]  /*8d50*/  FMUL.FTZ R143, R84, R129.reuse ;  /* 0x00000081548f7220 */ /* 0x080fe20000410000 */
[----:B------:R-:W-:Y:S02]  /*8d60*/  HADD2.F32 R56, -RZ, R56.H1_H1 ;  /* 0x30000038ff387230 */ /* 0x000fe40000004100 */
[----:B------:R-:W-:Y:S01]  /*8d70*/  FMUL.FTZ R129, R62, R129 ;  /* 0x000000813e817220 */ /* 0x000fe20000410000 */
[----:B------:R-:W-:Y:S01]  /*8d80*/  HADD2.F32 R141, -RZ, R128.H1_H1 ;  /* 0x30000080ff8d7230 */ /* 0x000fe20000004100 */
[----:B------:R-:W-:Y:S01]  /*8d90*/  F2FP.F16.E4M3.UNPACK_B R142, R49.H1 ;  /* 0x00000031ff8e723e */ /* 0x000fe200030006ff */
[----:B------:R-:W-:Y:S02]  /*8da0*/  HADD2.F32 R63, -RZ, R63.H1_H1 ;  /* 0x3000003fff3f7230 */ /* 0x000fe40000004100 */
[----:B------:R-:W-:Y:S01]  /*8db0*/  FFMA.FTZ R146, R84, R87, R129 ;  /* 0x0000005754927223 */ /* 0x000fe20000010081 */
[----:B------:R-:W-:Y:S02]  /*8dc0*/  HADD2.F32 R128, -RZ, R50.H1_H1 ;  /* 0x30000032ff807230 */ /* 0x000fe40000004100 */
[----:B------:R-:W-:Y:S01]  /*8dd0*/  FMUL.FTZ R84, R56, R141 ;  /* 0x0000008d38547220 */ /* 0x000fe20000410000 */
[----:B------:R-:W-:Y:S01]  /*8de0*/  F2FP.F16.E4M3.UNPACK_B R50, R51 ;  /* 0x00000033ff32723e */ /* 0x000fe200020006ff */
[C---:B------:R-:W-:Y:S01]  /*8df0*/  FMUL.FTZ R145, R63.reuse, R141 ;  /* 0x0000008d3f917220 */ /* 0x040fe20000410000 */
[----:B------:R-:W-:Y:S01]  /*8e00*/  F2FP.F16.E4M3.UNPACK_B R51, R51.H1 ;  /* 0x00000033ff33723e */ /* 0x000fe200030006ff */
[-C--:B------:R-:W-:Y:S01]  /*8e10*/  FFMA.FTZ R149, R63, R128.reuse, R84 ;  /* 0x000000803f957223 */ /* 0x080fe20000010054 */
[----:B------:R-:W-:Y:S01]  /*8e20*/  F2FP.F16.E4M3.UNPACK_B R63, R55.H1 ;  /* 0x00000037ff3f723e */ /* 0x000fe200030006ff */
[----:B------:R-:W-:Y:S01]  /*8e30*/  FFMA.FTZ R144, R62, R87, -R143 ;  /* 0x000000573e907223 */ /* 0x000fe2000001088f */
[----:B------:R-:W-:Y:S01]  /*8e40*/  F2FP.F16.E4M3.UNPACK_B R141, R49 ;  /* 0x00000031ff8d723e */ /* 0x000fe200020006ff */
[----:B------:R-:W-:Y:S01]  /*8e50*/  FFMA.FTZ R147, R56, R128, -R145 ;  /* 0x0000008038937223 */ /* 0x000fe20000010891 */
[-C--:B------:R-:W-:Y:S01]  /*8e60*/  F2FP.F16.E4M3.UNPACK_B R49, R48.reuse ;  /* 0x00000030ff31723e */ /* 0x080fe200020006ff */
[----:B------:R-:W-:Y:S01]  /*8e70*/  HADD2.F32 R145, -RZ, R142.H0_H0 ;  /* 0x2000008eff917230 */ /* 0x000fe20000004100 */
[----:B------:R-:W-:Y:S01]  /*8e80*/  F2FP.F16.E4M3.UNPACK_B R87, R48.H1 ;  /* 0x00000030ff57723e */ /* 0x000fe200030006ff */
[----:B------:R-:W-:Y:S01]  /*8e90*/  HADD2.F32 R48, -RZ, R63.H0_H0 ;  /* 0x2000003fff307230 */ /* 0x000fe20000004100 */
[----:B------:R-:W-:Y:S01]  /*8ea0*/  F2FP.F16.E4M3.UNPACK_B R62, R55 ;  /* 0x00000037ff3e723e */ /* 0x000fe200020006ff */
[----:B------:R-:W-:Y:S01]  /*8eb0*/  HADD2.F32 R56, -RZ, R51.H0_H0 ;  /* 0x20000033ff387230 */ /* 0x000fe20000004100 */
[----:B------:R-:W-:Y:S01]  /*8ec0*/  F2FP.SATFINITE.E4M3.F32.PACK_AB_MERGE_C R144, R147, R144, RZ ;  /* 0x000000909390723e */ /* 0x000fe200048070ff */
[----:B------:R-:W-:-:S02]  /*8ed0*/  HADD2.F32 R129, -RZ, R87.H0_H0 ;  /* 0x20000057ff817230 */ /* 0x000fc40000004100 */
[-C--:B------:R-:W-:Y:S01]  /*8ee0*/  FMUL.FTZ R151, R48, R145.reuse ;  /* 0x0000009130977220 */ /* 0x080fe20000410000 */
[----:B------:R-:W-:Y:S02]  /*8ef0*/  HADD2.F32 R84, -RZ, R62.H0_H0 ;  /* 0x2000003eff547230 */ /* 0x000fe40000004100 */
[C---:B------:R-:W-:Y:S01]  /*8f00*/  FMUL.FTZ R145, R56.reuse, R145 ;  /* 0x0000009138917220 */ /* 0x040fe20000410000 */
[----:B------:R-:W-:Y:S02]  /*8f10*/  HADD2.F32 R143, -RZ, R141.H0_H0 ;  /* 0x2000008dff8f7230 */ /* 0x000fe40000004100 */
[-C--:B------:R-:W-:Y:S01]  /*8f20*/  FFMA.FTZ R151, R56, R129.reuse, -R151 ;  /* 0x0000008138977223 */ /* 0x080fe20000010897 */
[----:B------:R-:W-:Y:S02]  /*8f30*/  HADD2.F32 R63, -RZ, R63.H1_H1 ;  /* 0x3000003fff3f7230 */ /* 0x000fe40000004100 */
[----:B------:R-:W-:Y:S01]  /*8f40*/  FFMA.FTZ R145, R48, R129, R145 ;  /* 0x0000008130917223 */ /* 0x000fe20000010091 */
[----:B------:R-:W-:-:S02]  /*8f50*/  HADD2.F32 R142, -RZ, R142.H1_H1 ;  /* 0x3000008eff8e7230 */ /* 0x000fc40000004100 */
[-C--:B------:R-:W-:Y:S01]  /*8f60*/  FMUL.FTZ R148, R84, R143.reuse ;  /* 0x0000008f54947220 */ /* 0x080fe20000410000 */
[----:B------:R-:W-:Y:S01]  /*8f70*/  HADD2.F32 R51, -RZ, R51.H1_H1 ;  /* 0x30000033ff337230 */ /* 0x000fe20000004100 */
[----:B------:R-:W-:Y:S01]  /*8f80*/  F2FP.SATFINITE.E4M3.F32.PACK_AB_MERGE_C R146, R149, R146, RZ ;  /* 0x000000929592723e */ /* 0x000fe200048070ff */
[----:B------:R-:W-:Y:S02]  /*8f90*/  HADD2.F32 R55, -RZ, R50.H0_H0 ;  /* 0x20000032ff377230 */ /* 0x000fe40000004100 */
[-C--:B------:R-:W-:Y:S01]  /*8fa0*/  FMUL.FTZ R56, R63, R142.reuse ;  /* 0x0000008e3f387220 */ /* 0x080fe20000410000 */
[----:B------:R-:W-:Y:S02]  /*8fb0*/  HADD2.F32 R128, -RZ, R49.H0_H0 ;  /* 0x20000031ff807230 */ /* 0x000fe40000004100 */
[----:B------:R-:W-:Y:S01]  /*8fc0*/  FMUL.FTZ R142, R51, R142 ;  /* 0x0000008e338e7220 */ /* 0x000fe20000410000 */
[----:B------:R-:W-:Y:S02]  /*8fd0*/  HADD2.F32 R62, -RZ, R62.H1_H1 ;  /* 0x3000003eff3e7230 */ /* 0x000fe40000004100 */
[----:B------:R-:W-:Y:S01]  /*8fe0*/  FMUL.FTZ R143, R55, R143 ;  /* 0x0000008f378f7220 */ /* 0x000fe20000410000 */
[----:B------:R-:W-:-:S02]  /*8ff0*/  HADD2.F32 R141, -RZ, R141.H1_H1 ;  /* 0x3000008dff8d7230 */ /* 0x000fc40000004100 */
[-C--:B------:R-:W-:Y:S01]  /*9000*/  FFMA.FTZ R148, R55, R128.reuse, -R148 ;  /* 0x0000008037947223 */ /* 0x080fe20000010894 */
[----:B------:R-:W-:Y:S02]  /*9010*/  HADD2.F32 R48, -RZ, R87.H1_H1 ;  /* 0x30000057ff307230 */ /* 0x000fe40000004100 */
[----:B------:R-:W-:Y:S01]  /*9020*/  FFMA.FTZ R143, R84, R128, R143 ;  /* 0x00000080548f7223 */ /* 0x000fe2000001008f */
[----:B------:R-:W-:Y:S02]  /*9030*/  HADD2.F32 R50, -RZ, R50.H1_H1 ;  /* 0x30000032ff327230 */ /* 0x000fe40000004100 */
[-C--:B------:R-:W-:Y:S01]  /*9040*/  FMUL.FTZ R55, R62, R141.reuse ;  /* 0x0000008d3e377220 */ /* 0x080fe20000410000 */
[----:B------:R-:W-:Y:S02]  /*9050*/  HADD2.F32 R49, -RZ, R49.H1_H1 ;  /* 0x30000031ff317230 */ /* 0x000fe40000004100 */
[-C--:B------:R-:W-:Y:S01]  /*9060*/  FFMA.FTZ R56, R51, R48.reuse, -R56 ;  /* 0x0000003033387223 */ /* 0x080fe20000010838 */
[----:B------:R-:W-:Y:S01]  /*9070*/  FFMA.FTZ R142, R63, R48, R142 ;  /* 0x000000303f8e7223 */ /* 0x000fe2000001008e */
[----:B------:R-:W-:Y:S01]  /*9080*/  FMUL.FTZ R141, R50, R141 ;  /* 0x0000008d328d7220 */ /* 0x000fe20000410000 */
[----:B------:R-:W-:-:S02]  /*9090*/  IMAD.MOV.U32 R48, RZ, RZ, R58 ;  /* 0x000000ffff307224 */ /* 0x000fc400078e003a */
[----:B------:R-:W-:Y:S01]  /*90a0*/  FFMA.FTZ R55, R50, R49, -R55 ;  /* 0x0000003132377223 */ /* 0x000fe20000010837 */
[----:B------:R-:W-:Y:S01]  /*90b0*/  F2FP.SATFINITE.E4M3.F32.PACK_AB_MERGE_C R56, R56, R151, RZ ;  /* 0x000000973838723e */ /* 0x000fe200048070ff */
[----:B------:R-:W-:Y:S01]  /*90c0*/  FFMA.FTZ R62, R62, R49, R141 ;  /* 0x000000313e3e7223 */ /* 0x000fe2000001008d */
[----:B------:R-:W-:Y:S01]  /*90d0*/  F2FP.SATFINITE.E4M3.F32.PACK_AB_MERGE_C R142, R142, R145, RZ ;  /* 0x000000918e8e723e */ /* 0x000fe200048070ff */
[----:B------:R-:W-:Y:S01]  /*90e0*/  IMAD.MOV.U32 R50, RZ, RZ, R57 ;  /* 0x000000ffff327224 */ /* 0x000fe200078e0039 */
[----:B------:R-:W-:Y:S02]  /*90f0*/  F2FP.SATFINITE.E4M3.F32.PACK_AB_MERGE_C R49, R53, R60, R144 ;  /* 0x0000003c3531723e */ /* 0x000fe40004807090 */
[----:B------:R-:W-:Y:S02]  /*9100*/  F2FP.SATFINITE.E4M3.F32.PACK_AB_MERGE_C R51, R55, R148, R56 ;  /* 0x000000943733723e */ /* 0x000fe40004807038 */
[----:B------:R-:W-:Y:S01]  /*9110*/  F2FP.SATFINITE.E4M3.F32.PACK_AB_MERGE_C R53, R52, R61, R146 ;  /* 0x0000003d3435723e */ /* 0x000fe20004807092 */
[----:B------:R-:W-:Y:S01]  /*9120*/  IMAD.MOV.U32 R52, RZ, RZ, R59 ;  /* 0x000000ffff347224 */ /* 0x000fe200078e003b */
[----:B------:R-:W-:-:S07]  /*9130*/  F2FP.SATFINITE.E4M3.F32.PACK_AB_MERGE_C R55, R62, R143, R142 ;  /* 0x0000008f3e37723e */ /* 0x000fce000480708e */
.L_x_407:
[----:B------:R-:W-:Y:S05]  /*9140*/  BSYNC B2 ;  /* 0x0000000000027941 */ /* 0x000fea0003800000 */
.L_x_406:
        /* <DEDUP_REMOVED lines=11> */
.L_x_405:
[----:B------:R-:W-:Y:S05]  /*9200*/  BSYNC B1 ;  /* 0x0000000000017941 */ /* 0x000fea0003800000 */
.L_x_404:
[----:B-1----:R-:W-:Y:S01]  /*9210*/  IADD3 R49, R23, 0x40, RZ ;  /* 0x0000004017317810 */ /* 0x002fe20007ffe0ff */
[----:B------:R-:W-:Y:S03]  /*9220*/  BSSY B1, `(.L_x_408) ;  /* 0x0000106000017945 */ /* 0x000fe60003800000 */
[----:B------:R-:W-:-:S13]  /*9230*/  ISETP.GE.OR P3, PT, R49, R114, P0 ;  /* 0x000000723100720c */ /* 0x000fda0000766670 */
[----:B------:R-:W-:Y:S05]  /*9240*/  @P3 BRA `(.L_x_409) ;  /* 0x00000010000c3947 */ /* 0x000fea0003800000 */
[----:B------:R-:W3:Y:S01]  /*9250*/  LDL R50, [R1+0x28] ;  /* 0x0000280001327983 */ /* 0x000ee20000100800 */
[-C--:B--2---:R-:W-:Y:S01]  /*9260*/  IMAD R48, R116, R122.reuse, RZ ;  /* 0x0000007a74307224 */ /* 0x084fe200078e02ff */
[----:B------:R-:W-:Y:S01]  /*9270*/  ISETP.NE.AND P6, PT, R0, RZ, PT ;  /* 0x000000ff0000720c */ /* 0x000fe20003fc5270 */
[C---:B------:R-:W-:Y:S01]  /*9280*/  IMAD.WIDE.U32 R56, R49.reuse, R122, R120 ;  /* 0x0000007a31387225 */ /* 0x040fe200078e0078 */
[----:B------:R-:W-:Y:S03]  /*9290*/  BSSY B2, `(.L_x_410) ;  /* 0x00000f3000027945 */ /* 0x000fe60003800000 */
[----:B------:R-:W-:Y:S01]  /*92a0*/  IMAD R59, R49, R123, R48 ;  /* 0x0000007b313b7224 */ /* 0x000fe200078e0230 */
[----:B------:R-:W-:Y:S01]  /*92b0*/  SEL R48, R111, R138, !P6 ;  /* 0x0000008a6f307207 */ /* 0x000fe20007000000 */
[C---:B------:R-:W-:Y:S01]  /*92c0*/  VIADD R51, R23.reuse, 0x40 ;  /* 0x0000004017337836 */ /* 0x040fe20000000000 */
[----:B------:R-:W-:Y:S01]  /*92d0*/  IADD3 R58, P3, P4, R100, R56, R39 ;  /* 0x00000038643a7210 */ /* 0x000fe20007c7e027 */
[----:B------:R-:W-:Y:S01]  /*92e0*/  VIADD R52, R23, 0x40 ;  /* 0x0000004017347836 */ /* 0x000fe20000000000 */
[----:B------:R-:W-:Y:S01]  /*92f0*/  SHF.R.S32.HI R49, RZ, 0x1f, R48 ;  /* 0x0000001fff317819 */ /* 0x000fe20000011430 */
[----:B------:R-:W-:Y:S01]  /*9300*/  IMAD.IADD R59, R57, 0x1, R59 ;  /* 0x00000001393b7824 */ /* 0x000fe200078e023b */
[----:B------:R-:W-:Y:S01]  /*9310*/  SHF.L.U32 R51, R51, 0x7, RZ ;  /* 0x0000000733337819 */ /* 0x000fe200000006ff */
[----:B------:R-:W-:Y:S01]  /*9320*/  IMAD.SHL.U32 R52, R52, 0x80, RZ ;  /* 0x0000008034347824 */ /* 0x000fe200078e00ff */
[----:B------:R-:W-:-:S02]  /*9330*/  LEA.HI R49, R49, R48, RZ, 0x5 ;  /* 0x0000003031317211 */ /* 0x000fc400078f28ff */
[----:B------:R-:W-:Y:S02]  /*9340*/  LOP3.LUT R51, R51, 0x380, RZ, 0xc0, !PT ;  /* 0x0000038033337812 */ /* 0x000fe400078ec0ff */
[----:B------:R-:W-:Y:S02]  /*9350*/  LEA.HI.SX32 R49, R49, R104, 0x1b ;  /* 0x0000006831317211 */ /* 0x000fe400078fdaff */
[----:B------:R-:W-:Y:S02]  /*9360*/  LOP3.LUT R52, R52, 0x380, RZ, 0xc0, !PT ;  /* 0x0000038034347812 */ /* 0x000fe400078ec0ff */
[----:B------:R-:W-:Y:S01]  /*9370*/  SHF.R.S32.HI R48, RZ, 0x1f, R49 ;  /* 0x0000001fff307819 */ /* 0x000fe20000011431 */
[----:B------:R-:W-:Y:S01]  /*9380*/  IMAD.SHL.U32 R61, R49, 0x10, RZ ;  /* 0x00000010313d7824 */ /* 0x000fe200078e00ff */
[----:B------:R-:W-:Y:S02]  /*9390*/  SHF.R.U32.HI R51, RZ, 0x3, R51 ;  /* 0x00000003ff337819 */ /* 0x000fe40000011633 */
[----:B------:R-:W-:-:S02]  /*93a0*/  LEA.HI R49, R48, R49, RZ, 0x3 ;  /* 0x0000003130317211 */ /* 0x000fc400078f18ff */
[----:B------:R-:W-:Y:S02]  /*93b0*/  LOP3.LUT R48, R52, 0x70, R61, 0xf8, !PT ;  /* 0x0000007034307812 */ /* 0x000fe400078ef83d */
[----:B------:R-:W-:Y:S01]  /*93c0*/  IADD3.X R80, R40, R59, R105, P3, P4 ;  /* 0x0000003b28507210 */ /* 0x000fe20001fe8469 */
[----:B------:R-:W-:Y:S01]  /*93d0*/  IMAD.SHL.U32 R49, R49, 0x800, RZ ;  /* 0x0000080031317824 */ /* 0x000fe200078e00ff */
[----:B------:R-:W-:-:S04]  /*93e0*/  LOP3.LUT R48, R48, R51, RZ, 0x3c, !PT ;  /* 0x0000003330307212 */ /* 0x000fc800078e3cff */
[----:B------:R-:W-:-:S04]  /*93f0*/  LOP3.LUT R49, R49, 0xffffc000, RZ, 0xc0, !PT ;  /* 0xffffc00031317812 */ /* 0x000fc800078ec0ff */
[----:B---3--:R-:W-:Y:S02]  /*9400*/  IADD3 R51, R48, R49, R50 ;  /* 0x0000003130337210 */ /* 0x008fe40007ffe032 */
[----:B------:R-:W-:-:S03]  /*9410*/  LEA R49, R232, R27, 0xf ;  /* 0x0000001be8317211 */ /* 0x000fc600078e78ff */
[----:B------:R-:W-:Y:S02]  /*9420*/  IMAD R51, R232, 0x8000, R51 ;  /* 0x00008000e8337824 */ /* 0x000fe400078e0233 */
[C---:B------:R-:W-:Y:S02]  /*9430*/  IMAD.IADD R49, R22.reuse, 0x1, R49 ;  /* 0x0000000116317824 */ /* 0x040fe400078e0231 */
[----:B------:R-:W-:-:S04]  /*9440*/  IMAD.IADD R52, R22, 0x1, R51 ;  /* 0x0000000116347824 */ /* 0x000fc800078e0233 */
[----:B------:R-:W1:Y:S04]  /*9450*/  LDS.128 R48, [R49+0x28400] ;  /* 0x0284000031307984 */ /* 0x000e680000000c00 */
[----:B------:R-:W2:Y:S01]  /*9460*/  LDS.128 R52, [R52+0x28400] ;  /* 0x0284000034347984 */ /* 0x000ea20000000c00 */
[----:B------:R-:W-:Y:S05]  /*9470*/  @P2 BRA `(.L_x_411) ;  /* 0x0000000c00502947 */ /* 0x000fea0003800000 */
[--C-:B------:R-:W-:Y:S01]  /*9480*/  SHF.R.U32.HI R60, RZ, 0x8, R65.reuse ;  /* 0x00000008ff3c7819 */ /* 0x100fe20000011641 */
[----:B--2---:R-:W-:Y:S01]  /*9490*/  IMAD.MOV.U32 R68, RZ, RZ, R52 ;  /* 0x000000ffff447224 */ /* 0x004fe200078e0034 */
[----:B------:R-:W-:Y:S02]  /*94a0*/  LOP3.LUT R63, R65, 0xff0000ff, RZ, 0xc0, !PT ;  /* 0xff0000ff413f7812 */ /* 0x000fe400078ec0ff */
[----:B------:R-:W-:Y:S02]  /*94b0*/  SHF.R.U32.HI R87, RZ, 0x10, R65 ;  /* 0x00000010ff577819 */ /* 0x000fe40000011641 */
[----:B-1----:R-:W-:Y:S01]  /*94c0*/  MOV R65, R48 ;  /* 0x0000003000417202 */ /* 0x002fe20000000f00 */
[----:B------:R-:W-:Y:S01]  /*94d0*/  IMAD.SHL.U32 R48, R60, 0x100, RZ ;  /* 0x000001003c307824 */ /* 0x000fe200078e00ff */
[----:B------:R-:W-:Y:S01]  /*94e0*/  SHF.R.U32.HI R82, RZ, 0x8, R69 ;  /* 0x00000008ff527819 */ /* 0x000fe20000011645 */
[----:B------:R-:W-:Y:S01]  /*94f0*/  IMAD.MOV.U32 R60, RZ, RZ, R50 ;  /* 0x000000ffff3c7224 */ /* 0x000fe200078e0032 */
[----:B------:R-:W-:-:S02]  /*9500*/  SHF.R.U32.HI R86, RZ, 0x8, R67 ;  /* 0x00000008ff567819 */ /* 0x000fc40000011643 */
[----:B------:R-:W-:Y:S02]  /*9510*/  LOP3.LUT R66, R69, 0xff0000ff, RZ, 0xc0, !PT ;  /* 0xff0000ff45427812 */ /* 0x000fe400078ec0ff */
[----:B------:R-:W-:Y:S01]  /*9520*/  SHF.R.U32.HI R84, RZ, 0x10, R69 ;  /* 0x00000010ff547819 */ /* 0x000fe20000011645 */
[----:B------:R-:W-:Y:S01]  /*9530*/  IMAD.SHL.U32 R69, R82, 0x100, RZ ;  /* 0x0000010052457824 */ /* 0x000fe200078e00ff */
[----:B------:R-:W-:Y:S02]  /*9540*/  LOP3.LUT R48, R63, 0xff00, R48, 0xf8, !PT ;  /* 0x0000ff003f307812 */ /* 0x000fe400078ef830 */
[----:B------:R-:W-:Y:S02]  /*9550*/  LOP3.LUT R64, R67, 0xff0000ff, RZ, 0xc0, !PT ;  /* 0xff0000ff43407812 */ /* 0x000fe400078ec0ff */
[----:B------:R-:W-:Y:S01]  /*9560*/  SHF.R.U32.HI R85, RZ, 0x10, R67 ;  /* 0x00000010ff557819 */ /* 0x000fe20000011643 */
[----:B------:R-:W-:Y:S01]  /*9570*/  IMAD.SHL.U32 R67, R86, 0x100, RZ ;  /* 0x0000010056437824 */ /* 0x000fe200078e00ff */
[----:B------:R-:W-:-:S02]  /*9580*/  SHF.R.U32.HI R81, RZ, 0x8, R71 ;  /* 0x00000008ff517819 */ /* 0x000fc40000011647 */
[----:B------:R-:W-:Y:S02]  /*9590*/  SHF.L.U32 R63, R87, 0x10, RZ ;  /* 0x00000010573f7819 */ /* 0x000fe400000006ff */
[----:B------:R-:W-:Y:S02]  /*95a0*/  LOP3.LUT R70, R71, 0xff0000ff, RZ, 0xc0, !PT ;  /* 0xff0000ff47467812 */ /* 0x000fe400078ec0ff */
[----:B------:R-:W-:Y:S01]  /*95b0*/  SHF.R.U32.HI R83, RZ, 0x10, R71 ;  /* 0x00000010ff537819 */ /* 0x000fe20000011647 */
[----:B------:R-:W-:Y:S01]  /*95c0*/  IMAD.SHL.U32 R71, R81, 0x100, RZ ;  /* 0x0000010051477824 */ /* 0x000fe200078e00ff */
[----:B------:R-:W-:Y:S02]  /*95d0*/  MOV R62, R54 ;  /* 0x00000036003e7202 */ /* 0x000fe40000000f00 */
[----:B------:R-:W-:Y:S01]  /*95e0*/  LOP3.LUT R52, R48, 0xff0000, R63, 0xf8, !PT ;  /* 0x00ff000030347812 */ /* 0x000fe200078ef83f */
[----:B------:R-:W-:Y:S01]  /*95f0*/  IMAD.U32 R63, R85, 0x10000, RZ ;  /* 0x00010000553f7824 */ /* 0x000fe200078e00ff */
[----:B------:R-:W-:Y:S01]  /*9600*/  LOP3.LUT R54, R66, 0xff00, R69, 0xf8, !PT ;  /* 0x0000ff0042367812 */ /* 0x000fe200078ef845 */
[----:B------:R-:W-:Y:S01]  /*9610*/  IMAD.U32 R83, R83, 0x10000, RZ ;  /* 0x0001000053537824 */ /* 0x000fe200078e00ff */
[----:B------:R-:W-:-:S02]  /*9620*/  LOP3.LUT R64, R64, 0xff00, R67, 0xf8, !PT ;  /* 0x0000ff0040407812 */ /* 0x000fc400078ef843 */
[----:B------:R-:W-:Y:S02]  /*9630*/  F2FP.F16.E4M3.UNPACK_B R81, R139.H1 ;  /* 0x0000008bff51723e */ /* 0x000fe400030006ff */
[----:B------:R-:W-:Y:S02]  /*9640*/  F2FP.F16.E4M3.UNPACK_B R69, R68.H1 ;  /* 0x00000044ff45723e */ /* 0x000fe400030006ff */
[----:B------:R-:W-:Y:S01]  /*9650*/  F2FP.F16.E4M3.UNPACK_B R66, R65.H1 ;  /* 0x00000041ff42723e */ /* 0x000fe200030006ff */
[----:B------:R-:W-:Y:S01]  /*9660*/  HADD2.F32 R50, -RZ, R81.H0_H0 ;  /* 0x20000051ff327230 */ /* 0x000fe20000004100 */
[----:B------:R-:W-:Y:S01]  /*9670*/  LOP3.LUT R48, R64, 0xff0000, R63, 0xf8, !PT ;  /* 0x00ff000040307812 */ /* 0x000fe200078ef83f */
[----:B------:R-:W-:Y:S01]  /*9680*/  HADD2.F32 R64, -RZ, R69.H0_H0 ;  /* 0x20000045ff407230 */ /* 0x000fe20000004100 */
[----:B------:R-:W-:Y:S01]  /*9690*/  F2FP.F16.E4M3.UNPACK_B R67, R135.H1 ;  /* 0x00000087ff43723e */ /* 0x000fe200030006ff */
[----:B------:R-:W-:Y:S01]  /*96a0*/  HADD2.F32 R63, -RZ, R66.H0_H0 ;  /* 0x20000042ff3f7230 */ /* 0x000fe20000004100 */
[----:B------:R-:W-:Y:S01]  /*96b0*/  LOP3.LUT R82, R70, 0xff00, R71, 0xf8, !PT ;  /* 0x0000ff0046527812 */ /* 0x000fe200078ef847 */
[----:B------:R-:W-:-:S02]  /*96c0*/  IMAD.U32 R71, R84, 0x10000, RZ ;  /* 0x0001000054477824 */ /* 0x000fc400078e00ff */
[-C--:B------:R-:W-:Y:S01]  /*96d0*/  FMUL.FTZ R84, R64, R50.reuse ;  /* 0x0000003240547220 */ /* 0x080fe20000410000 */
[----:B------:R-:W-:Y:S02]  /*96e0*/  HADD2.F32 R70, -RZ, R67.H0_H0 ;  /* 0x20000043ff467230 */ /* 0x000fe40000004100 */
[C---:B------:R-:W-:Y:S01]  /*96f0*/  FMUL.FTZ R85, R63.reuse, R50 ;  /* 0x000000323f557220 */ /* 0x040fe20000410000 */
[----:B------:R-:W-:Y:S01]  /*9700*/  LOP3.LUT R50, R82, 0xff0000, R83, 0xf8, !PT ;  /* 0x00ff000052327812 */ /* 0x000fe200078ef853 */
[----:B------:R-:W-:Y:S01]  /*9710*/  HADD2.F32 R82, -RZ, R81.H1_H1 ;  /* 0x30000051ff527230 */ /* 0x000fe20000004100 */
[----:B------:R-:W-:Y:S01]  /*9720*/  LOP3.LUT R54, R54, 0xff0000, R71, 0xf8, !PT ;  /* 0x00ff000036367812 */ /* 0x000fe200078ef847 */
[-C--:B------:R-:W-:Y:S01]  /*9730*/  FFMA.FTZ R63, R63, R70.reuse, -R84 ;  /* 0x000000463f3f7223 */ /* 0x080fe20000010854 */
[----:B------:R-:W-:Y:S01]  /*9740*/  FFMA.FTZ R64, R64, R70, R85 ;  /* 0x0000004640407223 */ /* 0x000fe20000010055 */
[----:B------:R-:W-:Y:S01]  /*9750*/  HADD2.F32 R71, -RZ, R67.H1_H1 ;  /* 0x30000043ff477230 */ /* 0x000fe20000004100 */
[----:B------:R-:W-:Y:S01]  /*9760*/  F2FP.F16.E4M3.UNPACK_B R139, R139 ;  /* 0x0000008bff8b723e */ /* 0x000fe200020006ff */
[----:B------:R-:W-:Y:S01]  /*9770*/  HADD2.F32 R70, -RZ, R69.H1_H1 ;  /* 0x30000045ff467230 */ /* 0x000fe20000004100 */
[----:B------:R-:W-:Y:S01]  /*9780*/  F2FP.F16.E4M3.UNPACK_B R65, R65 ;  /* 0x00000041ff41723e */ /* 0x000fe200020006ff */
[----:B------:R-:W-:Y:S01]  /*9790*/  HADD2.F32 R67, -RZ, R66.H1_H1 ;  /* 0x30000042ff437230 */ /* 0x000fe20000004100 */
[----:B------:R-:W-:Y:S01]  /*97a0*/  F2FP.F16.E4M3.UNPACK_B R68, R68 ;  /* 0x00000044ff44723e */ /* 0x000fe200020006ff */
[----:B------:R-:W-:Y:S01]  /*97b0*/  HADD2.F32 R81, -RZ, R139.H0_H0 ;  /* 0x2000008bff517230 */ /* 0x000fe20000004100 */
[----:B------:R-:W-:Y:S01]  /*97c0*/  F2FP.F16.E4M3.UNPACK_B R135, R135 ;  /* 0x00000087ff87723e */ /* 0x000fe200020006ff */
[-C--:B------:R-:W-:Y:S01]  /*97d0*/  FMUL.FTZ R84, R70, R82.reuse ;  /* 0x0000005246547220 */ /* 0x080fe20000410000 */
[----:B------:R-:W-:Y:S01]  /*97e0*/  FMUL.FTZ R83, R67, R82 ;  /* 0x0000005243537220 */ /* 0x000fe20000410000 */
[----:B------:R-:W-:-:S02]  /*97f0*/  HADD2.F32 R66, -RZ, R65.H0_H0 ;  /* 0x20000041ff427230 */ /* 0x000fc40000004100 */
[--C-:B------:R-:W-:Y:S02]  /*9800*/  HADD2.F32 R69, -RZ, R68.reuse.H0_H0 ;  /* 0x20000044ff457230 */ /* 0x100fe40000004100 */
[-C--:B------:R-:W-:Y:S01]  /*9810*/  FFMA.FTZ R128, R67, R71.reuse, -R84 ;  /* 0x0000004743807223 */ /* 0x080fe20000010854 */
[----:B------:R-:W-:Y:S01]  /*9820*/  FFMA.FTZ R85, R70, R71, R83 ;  /* 0x0000004746557223 */ /* 0x000fe20000010053 */
[----:B------:R-:W-:Y:S02]  /*9830*/  HADD2.F32 R67, -RZ, R135.H0_H0 ;  /* 0x20000087ff437230 */ /* 0x000fe40000004100 */
[-C--:B------:R-:W-:Y:S01]  /*9840*/  FMUL.FTZ R70, R66, R81.reuse ;  /* 0x0000005142467220 */ /* 0x080fe20000410000 */
[----:B------:R-:W-:Y:S02]  /*9850*/  HADD2.F32 R139, -RZ, R139.H1_H1 ;  /* 0x3000008bff8b7230 */ /* 0x000fe40000004100 */
[----:B------:R-:W-:Y:S01]  /*9860*/  FMUL.FTZ R71, R69, R81 ;  /* 0x0000005145477220 */ /* 0x000fe20000410000 */
[----:B------:R-:W-:-:S02]  /*9870*/  HADD2.F32 R68, -RZ, R68.H1_H1 ;  /* 0x30000044ff447230 */ /* 0x000fc40000004100 */
[-C--:B------:R-:W-:Y:S01]  /*9880*/  FFMA.FTZ R83, R69, R67.reuse, R70 ;  /* 0x0000004345537223 */ /* 0x080fe20000010046 */
[----:B------:R-:W-:Y:S02]  /*9890*/  HADD2.F32 R65, -RZ, R65.H1_H1 ;  /* 0x30000041ff417230 */ /* 0x000fe40000004100 */
[----:B------:R-:W-:Y:S01]  /*98a0*/  FFMA.FTZ R81, R66, R67, -R71 ;  /* 0x0000004342517223 */ /* 0x000fe20000010847 */
[----:B------:R-:W-:Y:S02]  /*98b0*/  HADD2.F32 R135, -RZ, R135.H1_H1 ;  /* 0x30000087ff877230 */ /* 0x000fe40000004100 */
[-C--:B------:R-:W-:Y:S01]  /*98c0*/  FMUL.FTZ R70, R68, R139.reuse ;  /* 0x0000008b44467220 */ /* 0x080fe20000410000 */
[----:B------:R-:W-:Y:S01]  /*98d0*/  F2FP.F16.E4M3.UNPACK_B R66, R140.H1 ;  /* 0x0000008cff42723e */ /* 0x000fe200030006ff */
[C---:B------:R-:W-:Y:S01]  /*98e0*/  FMUL.FTZ R139, R65.reuse, R139 ;  /* 0x0000008b418b7220 */ /* 0x040fe20000410000 */
[----:B------:R-:W-:Y:S01]  /*98f0*/  F2FP.F16.E4M3.UNPACK_B R67, R62.H1 ;  /* 0x0000003eff43723e */ /* 0x000fe200030006ff */
[----:B------:R-:W-:Y:S01]  /*9900*/  FFMA.FTZ R84, R65, R135, -R70 ;  /* 0x0000008741547223 */ /* 0x000fe20000010846 */
[----:B------:R-:W-:Y:S01]  /*9910*/  F2FP.F16.E4M3.UNPACK_B R70, R137.H1 ;  /* 0x00000089ff46723e */ /* 0x000fe200030006ff */
[----:B------:R-:W-:Y:S01]  /*9920*/  HADD2.F32 R71, -RZ, R66.H0_H0 ;  /* 0x20000042ff477230 */ /* 0x000fe20000004100 */
[----:B------:R-:W-:Y:S01]  /*9930*/  F2FP.F16.E4M3.UNPACK_B R65, R60.H1 ;  /* 0x0000003cff41723e */ /* 0x000fe200030006ff */
[----:B------:R-:W-:-:S02]  /*9940*/  HADD2.F32 R69, -RZ, R67.H0_H0 ;  /* 0x20000043ff457230 */ /* 0x000fc40000004100 */
[----:B------:R-:W-:Y:S01]  /*9950*/  FFMA.FTZ R86, R68, R135, R139 ;  /* 0x0000008744567223 */ /* 0x000fe2000001008b */
[----:B------:R-:W-:Y:S01]  /*9960*/  HADD2.F32 R82, -RZ, R66.H1_H1 ;  /* 0x30000042ff527230 */ /* 0x000fe20000004100 */
[----:B------:R-:W-:Y:S01]  /*9970*/  F2FP.F16.E4M3.UNPACK_B R140, R140 ;  /* 0x0000008cff8c723e */ /* 0x000fe200020006ff */
[----:B------:R-:W-:Y:S02]  /*9980*/  HADD2.F32 R66, -RZ, R65.H0_H0 ;  /* 0x20000041ff427230 */ /* 0x000fe40000004100 */
[-C--:B------:R-:W-:Y:S01]  /*9990*/  FMUL.FTZ R87, R69, R71.reuse ;  /* 0x0000004745577220 */ /* 0x080fe20000410000 */
[----:B------:R-:W-:Y:S01]  /*99a0*/  HADD2.F32 R68, -RZ, R70.H0_H0 ;  /* 0x20000046ff447230 */ /* 0x000fe20000004100 */
[----:B------:R-:W-:Y:S01]  /*99b0*/  F2FP.F16.E4M3.UNPACK_B R60, R60 ;  /* 0x0000003cff3c723e */ /* 0x000fe200020006ff */
[----:B------:R-:W-:Y:S02]  /*99c0*/  HADD2.F32 R67, -RZ, R67.H1_H1 ;  /* 0x30000043ff437230 */ /* 0x000fe40000004100 */
[----:B------:R-:W-:Y:S01]  /*99d0*/  FMUL.FTZ R142, R66, R71 ;  /* 0x00000047428e7220 */ /* 0x000fe20000410000 */
[----:B------:R-:W-:-:S02]  /*99e0*/  HADD2.F32 R65, -RZ, R65.H1_H1 ;  /* 0x30000041ff417230 */ /* 0x000fc40000004100 */
[----:B------:R-:W-:Y:S01]  /*99f0*/  FFMA.FTZ R129, R66, R68, -R87 ;  /* 0x0000004442817223 */ /* 0x000fe20000010857 */
[----:B------:R-:W-:Y:S02]  /*9a00*/  HADD2.F32 R70, -RZ, R70.H1_H1 ;  /* 0x30000046ff467230 */ /* 0x000fe40000004100 */
[----:B------:R-:W-:Y:S01]  /*9a10*/  FMUL.FTZ R66, R67, R82 ;  /* 0x0000005243427220 */ /* 0x000fe20000410000 */
[----:B------:R-:W-:Y:S01]  /*9a20*/  FFMA.FTZ R142, R69, R68, R142 ;  /* 0x00000044458e7223 */ /* 0x000fe2000001008e */
[C---:B------:R-:W-:Y:S01]  /*9a30*/  FMUL.FTZ R82, R65.reuse, R82 ;  /* 0x0000005241527220 */ /* 0x040fe20000410000 */
[----:B------:R-:W-:Y:S02]  /*9a40*/  HADD2.F32 R69, -RZ, R140.H0_H0 ;  /* 0x2000008cff457230 */ /* 0x000fe40000004100 */
[----:B------:R-:W-:Y:S01]  /*9a50*/  FFMA.FTZ R68, R65, R70, -R66 ;  /* 0x0000004641447223 */ /* 0x000fe20000010842 */
[----:B------:R-:W-:Y:S01]  /*9a60*/  F2FP.F16.E4M3.UNPACK_B R65, R62 ;  /* 0x0000003eff41723e */ /* 0x000fe200020006ff */
[----:B------:R-:W-:Y:S01]  /*9a70*/  HADD2.F32 R62, -RZ, R60.H0_H0 ;  /* 0x2000003cff3e7230 */ /* 0x000fe20000004100 */
[----:B------:R-:W-:Y:S01]  /*9a80*/  F2FP.F16.E4M3.UNPACK_B R137, R137 ;  /* 0x00000089ff89723e */ /* 0x000fe200020006ff */
[----:B------:R-:W-:Y:S01]  /*9a90*/  FFMA.FTZ R135, R67, R70, R82 ;  /* 0x0000004643877223 */ /* 0x000fe20000010052 */
[----:B------:R-:W-:Y:S01]  /*9aa0*/  HADD2.F32 R140, -RZ, R140.H1_H1 ;  /* 0x3000008cff8c7230 */ /* 0x000fe20000004100 */
[----:B------:R-:W-:Y:S01]  /*9ab0*/  F2FP.SATFINITE.E4M3.F32.PACK_AB_MERGE_C R63, R128, R63, RZ ;  /* 0x0000003f803f723e */ /* 0x000fe200048070ff */
[--C-:B------:R-:W-:Y:S01]  /*9ac0*/  HADD2.F32 R66, -RZ, R65.reuse.H0_H0 ;  /* 0x20000041ff427230 */ /* 0x100fe20000004100 */
[----:B------:R-:W-:Y:S01]  /*9ad0*/  F2FP.SATFINITE.E4M3.F32.PACK_AB_MERGE_C R85, R85, R64, RZ ;  /* 0x000000405555723e */ /* 0x000fe200048070ff */
[----:B------:R-:W-:Y:S01]  /*9ae0*/  HADD2.F32 R65, -RZ, R65.H1_H1 ;  /* 0x30000041ff417230 */ /* 0x000fe20000004100 */
[----:B------:R-:W-:Y:S01]  /*9af0*/  F2FP.SATFINITE.E4M3.F32.PACK_AB_MERGE_C R64, R84, R81, R63 ;  /* 0x000000515440723e */ /* 0x000fe2000480703f */
[----:B------:R-:W-:-:S02]  /*9b00*/  HADD2.F32 R60, -RZ, R60.H1_H1 ;  /* 0x3000003cff3c7230 */ /* 0x000fc40000004100 */
[-C--:B------:R-:W-:Y:S01]  /*9b10*/  FMUL.FTZ R71, R66, R69.reuse ;  /* 0x0000004542477220 */ /* 0x080fe20000410000 */
[--C-:B------:R-:W-:Y:S02]  /*9b20*/  HADD2.F32 R67, -RZ, R137.reuse.H0_H0 ;  /* 0x20000089ff437230 */ /* 0x100fe40000004100 */
[----:B------:R-:W-:Y:S01]  /*9b30*/  FMUL.FTZ R69, R62, R69 ;  /* 0x000000453e457220 */ /* 0x000fe20000410000 */
[----:B------:R-:W-:Y:S02]  /*9b40*/  HADD2.F32 R137, -RZ, R137.H1_H1 ;  /* 0x30000089ff897230 */ /* 0x000fe40000004100 */
[CC--:B------:R-:W-:Y:S01]  /*9b50*/  FMUL.FTZ R87, R65.reuse, R140.reuse ;  /* 0x0000008c41577220 */ /* 0x0c0fe20000410000 */
[----:B------:R-:W-:Y:S01]  /*9b60*/  FMUL.FTZ R140, R60, R140 ;  /* 0x0000008c3c8c7220 */ /* 0x000fe20000410000 */
[-C--:B------:R-:W-:Y:S01]  /*9b70*/  FFMA.FTZ R62, R62, R67.reuse, -R71 ;  /* 0x000000433e3e7223 */ /* 0x080fe20000010847 */
[----:B------:R-:W-:Y:S01]  /*9b80*/  FFMA.FTZ R69, R66, R67, R69 ;  /* 0x0000004342457223 */ /* 0x000fe20000010045 */
[----:B------:R-:W-:Y:S01]  /*9b90*/  F2FP.F16.E4M3.UNPACK_B R67, R53 ;  /* 0x00000035ff43723e */ /* 0x000fe200020006ff */
[-C--:B------:R-:W-:Y:S01]  /*9ba0*/  FFMA.FTZ R87, R60, R137.reuse, -R87 ;  /* 0x000000893c577223 */ /* 0x080fe20000010857 */
[----:B------:R-:W-:Y:S01]  /*9bb0*/  F2FP.F16.E4M3.UNPACK_B R81, R54 ;  /* 0x00000036ff51723e */ /* 0x000fe200020006ff */
[----:B------:R-:W-:Y:S01]  /*9bc0*/  FFMA.FTZ R60, R65, R137, R140 ;  /* 0x00000089413c7223 */ /* 0x000fe2000001008c */
[----:B------:R-:W-:-:S02]  /*9bd0*/  F2FP.F16.E4M3.UNPACK_B R66, R49 ;  /* 0x00000031ff42723e */ /* 0x000fc400020006ff */
[----:B------:R-:W-:Y:S01]  /*9be0*/  F2FP.SATFINITE.E4M3.F32.PACK_AB_MERGE_C R129, R68, R129, RZ ;  /* 0x000000814481723e */ /* 0x000fe200048070ff */
[----:B------:R-:W-:Y:S01]  /*9bf0*/  HADD2.F32 R68, -RZ, R67.H0_H0 ;  /* 0x20000043ff447230 */ /* 0x000fe20000004100 */
[----:B------:R-:W-:Y:S01]  /*9c00*/  F2FP.SATFINITE.E4M3.F32.PACK_AB_MERGE_C R135, R135, R142, RZ ;  /* 0x0000008e8787723e */ /* 0x000fe200048070ff */
[----:B------:R-:W-:Y:S01]  /*9c10*/  HADD2.F32 R82, -RZ, R81.H0_H0 ;  /* 0x20000051ff527230 */ /* 0x000fe20000004100 */
[----:B------:R-:W-:Y:S01]  /*9c20*/  F2FP.F16.E4M3.UNPACK_B R70, R52 ;  /* 0x00000034ff46723e */ /* 0x000fe200020006ff */
[----:B------:R-:W-:Y:S01]  /*9c30*/  HADD2.F32 R65, -RZ, R66.H0_H0 ;  /* 0x20000042ff417230 */ /* 0x000fe20000004100 */
[----:B------:R-:W-:Y:S01]  /*9c40*/  F2FP.SATFINITE.E4M3.F32.PACK_AB_MERGE_C R60, R60, R69, R135 ;  /* 0x000000453c3c723e */ /* 0x000fe20004807087 */
[----:B------:R-:W-:Y:S02]  /*9c50*/  HADD2.F32 R69, -RZ, R67.H1_H1 ;  /* 0x30000043ff457230 */ /* 0x000fe40000004100 */
[----:B------:R-:W-:Y:S01]  /*9c60*/  FMUL.FTZ R84, R68, R82 ;  /* 0x0000005244547220 */ /* 0x000fe20000410000 */
[----:B------:R-:W-:-:S02]  /*9c70*/  HADD2.F32 R71, -RZ, R70.H0_H0 ;  /* 0x20000046ff477230 */ /* 0x000fc40000004100 */
[C---:B------:R-:W-:Y:S01]  /*9c80*/  FMUL.FTZ R67, R65.reuse, R82 ;  /* 0x0000005241437220 */ /* 0x040fe20000410000 */
[----:B------:R-:W-:Y:S01]  /*9c90*/  HADD2.F32 R81, -RZ, R81.H1_H1 ;  /* 0x30000051ff517230 */ /* 0x000fe20000004100 */
[----:B------:R-:W-:Y:S01]  /*9ca0*/  F2FP.SATFINITE.E4M3.F32.PACK_AB_MERGE_C R63, R86, R83, R85 ;  /* 0x00000053563f723e */ /* 0x000fe20004807055 */
[----:B------:R-:W-:Y:S02]  /*9cb0*/  HADD2.F32 R66, -RZ, R66.H1_H1 ;  /* 0x30000042ff427230 */ /* 0x000fe40000004100 */
[-C--:B------:R-:W-:Y:S01]  /*9cc0*/  FFMA.FTZ R65, R65, R71.reuse, -R84 ;  /* 0x0000004741417223 */ /* 0x080fe20000010854 */
[----:B------:R-:W-:Y:S01]  /*9cd0*/  FFMA.FTZ R83, R68, R71, R67 ;  /* 0x0000004744537223 */ /* 0x000fe20000010043 */
[----:B------:R-:W-:Y:S02]  /*9ce0*/  HADD2.F32 R70, -RZ, R70.H1_H1 ;  /* 0x30000046ff467230 */ /* 0x000fe40000004100 */
[-C--:B------:R-:W-:Y:S01]  /*9cf0*/  FMUL.FTZ R71, R69, R81.reuse ;  /* 0x0000005145477220 */ /* 0x080fe20000410000 */
[----:B------:R-:W-:Y:S01]  /*9d00*/  FMUL.FTZ R68, R66, R81 ;  /* 0x0000005142447220 */ /* 0x000fe20000410000 */
[----:B------:R-:W-:-:S02]  /*9d10*/  F2FP.F16.E4M3.UNPACK_B R49, R49.H1 ;  /* 0x00000031ff31723e */ /* 0x000fc400030006ff */
[-C--:B------:R-:W-:Y:S01]  /*9d20*/  FFMA.FTZ R84, R66, R70.reuse, -R71 ;  /* 0x0000004642547223 */ /* 0x080fe20000010847 */
[----:B------:R-:W-:Y:S01]  /*9d30*/  F2FP.F16.E4M3.UNPACK_B R67, R53.H1 ;  /* 0x00000035ff43723e */ /* 0x000fe200030006ff */
[----:B------:R-:W-:Y:S01]  /*9d40*/  FFMA.FTZ R86, R69, R70, R68 ;  /* 0x0000004645567223 */ /* 0x000fe20000010044 */
[----:B------:R-:W-:Y:S01]  /*9d50*/  F2FP.F16.E4M3.UNPACK_B R66, R54.H1 ;  /* 0x00000036ff42723e */ /* 0x000fe200030006ff */
[----:B------:R-:W-:Y:S01]  /*9d60*/  HADD2.F32 R53, -RZ, R49.H0_H0 ;  /* 0x20000031ff357230 */ /* 0x000fe20000004100 */
[----:B------:R-:W-:Y:S01]  /*9d70*/  F2FP.F16.E4M3.UNPACK_B R52, R52.H1 ;  /* 0x00000034ff34723e */ /* 0x000fe200030006ff */
[--C-:B------:R-:W-:Y:S01]  /*9d80*/  HADD2.F32 R54, -RZ, R67.reuse.H0_H0 ;  /* 0x20000043ff367230 */ /* 0x100fe20000004100 */
[----:B------:R-:W-:Y:S01]  /*9d90*/  F2FP.SATFINITE.E4M3.F32.PACK_AB_MERGE_C R62, R87, R62, R129 ;  /* 0x0000003e573e723e */ /* 0x000fe20004807081 */
[----:B------:R-:W-:Y:S01]  /*9da0*/  HADD2.F32 R68, -RZ, R66.H0_H0 ;  /* 0x20000042ff447230 */ /* 0x000fe20000004100 */
[----:B------:R-:W-:Y:S01]  /*9db0*/  F2FP.F16.E4M3.UNPACK_B R71, R50.H1 ;  /* 0x00000032ff47723e */ /* 0x000fe200030006ff */
[----:B------:R-:W-:-:S02]  /*9dc0*/  HADD2.F32 R67, -RZ, R67.H1_H1 ;  /* 0x30000043ff437230 */ /* 0x000fc40000004100 */
[----:B------:R-:W-:Y:S02]  /*9dd0*/  HADD2.F32 R70, -RZ, R66.H1_H1 ;  /* 0x30000042ff467230 */ /* 0x000fe40000004100 */
[CC--:B------:R-:W-:Y:S01]  /*9de0*/  FMUL.FTZ R82, R54.reuse, R68.reuse ;  /* 0x0000004436527220 */ /* 0x0c0fe20000410000 */
[----:B------:R-:W-:Y:S02]  /*9df0*/  HADD2.F32 R49, -RZ, R49.H1_H1 ;  /* 0x30000031ff317230 */ /* 0x000fe40000004100 */
[----:B------:R-:W-:Y:S01]  /*9e00*/  FMUL.FTZ R69, R53, R68 ;  /* 0x0000004435457220 */ /* 0x000fe20000410000 */
[--C-:B------:R-:W-:Y:S02]  /*9e10*/  HADD2.F32 R66, -RZ, R52.reuse.H0_H0 ;  /* 0x20000034ff427230 */ /* 0x100fe40000004100 */
[-C--:B------:R-:W-:Y:S01]  /*9e20*/  FMUL.FTZ R68, R67, R70.reuse ;  /* 0x0000004643447220 */ /* 0x080fe20000410000 */
[----:B------:R-:W-:Y:S02]  /*9e30*/  HADD2.F32 R52, -RZ, R52.H1_H1 ;  /* 0x30000034ff347230 */ /* 0x000fe40000004100 */
[----:B------:R-:W-:Y:S01]  /*9e40*/  FMUL.FTZ R70, R49, R70 ;  /* 0x0000004631467220 */ /* 0x000fe20000410000 */
[----:B------:R-:W-:Y:S01]  /*9e50*/  FFMA.FTZ R87, R54, R66, R69 ;  /* 0x0000004236577223 */ /* 0x000fe20000010045 */
[----:B------:R-:W-:-:S02]  /*9e60*/  F2FP.F16.E4M3.UNPACK_B R54, R55 ;  /* 0x00000037ff36723e */ /* 0x000fc400020006ff */
[----:B------:R-:W-:Y:S01]  /*9e70*/  FFMA.FTZ R140, R67, R52, R70 ;  /* 0x00000034438c7223 */ /* 0x000fe20000010046 */
[----:B------:R-:W-:Y:S01]  /*9e80*/  F2FP.F16.E4M3.UNPACK_B R70, R50 ;  /* 0x00000032ff46723e */ /* 0x000fe200020006ff */
[----:B------:R-:W-:Y:S01]  /*9e90*/  FFMA.FTZ R128, R49, R52, -R68 ;  /* 0x0000003431807223 */ /* 0x000fe20000010844 */
[-C--:B------:R-:W-:Y:S01]  /*9ea0*/  F2FP.F16.E4M3.UNPACK_B R49, R51.reuse ;  /* 0x00000033ff31723e */ /* 0x080fe200020006ff */
[----:B------:R-:W-:Y:S01]  /*9eb0*/  FFMA.FTZ R85, R53, R66, -R82 ;  /* 0x0000004235557223 */ /* 0x000fe20000010852 */
[----:B------:R-:W-:Y:S01]  /*9ec0*/  F2FP.F16.E4M3.UNPACK_B R51, R51.H1 ;  /* 0x00000033ff33723e */ /* 0x000fe200030006ff */
[----:B------:R-:W-:Y:S01]  /*9ed0*/  HADD2.F32 R66, -RZ, R54.H0_H0 ;  /* 0x20000036ff427230 */ /* 0x000fe20000004100 */
[-C--:B------:R-:W-:Y:S01]  /*9ee0*/  F2FP.F16.E4M3.UNPACK_B R50, R48.reuse ;  /* 0x00000030ff32723e */ /* 0x080fe200020006ff */
[----:B------:R-:W-:Y:S01]  /*9ef0*/  HADD2.F32 R81, -RZ, R70.H0_H0 ;  /* 0x20000046ff517230 */ /* 0x000fe20000004100 */
[----:B------:R-:W-:Y:S01]  /*9f00*/  F2FP.F16.E4M3.UNPACK_B R55, R55.H1 ;  /* 0x00000037ff37723e */ /* 0x000fe200030006ff */
[----:B------:R-:W-:Y:S01]  /*9f10*/  HADD2.F32 R52, -RZ, R49.H0_H0 ;  /* 0x20000031ff347230 */ /* 0x000fe20000004100 */
[----:B------:R-:W-:Y:S01]  /*9f20*/  F2FP.F16.E4M3.UNPACK_B R67, R48.H1 ;  /* 0x00000030ff43723e */ /* 0x000fe200030006ff */
[----:B------:R-:W-:-:S02]  /*9f30*/  HADD2.F32 R53, -RZ, R51.H0_H0 ;  /* 0x20000033ff357230 */ /* 0x000fc40000004100 */
[-C--:B------:R-:W-:Y:S01]  /*9f40*/  FMUL.FTZ R129, R66, R81.reuse ;  /* 0x0000005142817220 */ /* 0x080fe20000410000 */
[----:B------:R-:W-:Y:S02]  /*9f50*/  HADD2.F32 R82, -RZ, R71.H0_H0 ;  /* 0x20000047ff527230 */ /* 0x000fe40000004100 */
[----:B------:R-:W-:Y:S01]  /*9f60*/  FMUL.FTZ R81, R52, R81 ;  /* 0x0000005134517220 */ /* 0x000fe20000410000 */
[----:B------:R-:W-:Y:S01]  /*9f70*/  HADD2.F32 R69, -RZ, R50.H0_H0 ;  /* 0x20000032ff457230 */ /* 0x000fe20000004100 */
[----:B------:R-:W-:Y:S01]  /*9f80*/  F2FP.SATFINITE.E4M3.F32.PACK_AB_MERGE_C R85, R128, R85, RZ ;  /* 0x000000558055723e */ /* 0x000fe200048070ff */
[----:B------:R-:W-:Y:S02]  /*9f90*/  HADD2.F32 R48, -RZ, R55.H0_H0 ;  /* 0x20000037ff307230 */ /* 0x000fe40000004100 */
[----:B------:R-:W-:Y:S01]  /*9fa0*/  FMUL.FTZ R135, R53, R82 ;  /* 0x0000005235877220 */ /* 0x000fe20000410000 */
[----:B------:R-:W-:Y:S02]  /*9fb0*/  HADD2.F32 R68, -RZ, R67.H0_H0 ;  /* 0x20000043ff447230 */ /* 0x000fe40000004100 */
[----:B------:R-:W-:Y:S01]  /*9fc0*/  FFMA.FTZ R129, R52, R69, -R129 ;  /* 0x0000004534817223 */ /* 0x000fe20000010881 */
[----:B------:R-:W-:-:S02]  /*9fd0*/  HADD2.F32 R55, -RZ, R55.H1_H1 ;  /* 0x30000037ff377230 */ /* 0x000fc40000004100 */
[C---:B------:R-:W-:Y:S01]  /*9fe0*/  FMUL.FTZ R142, R48.reuse, R82 ;  /* 0x00000052308e7220 */ /* 0x040fe20000410000 */
[----:B------:R-:W-:Y:S02]  /*9ff0*/  HADD2.F32 R52, -RZ, R71.H1_H1 ;  /* 0x30000047ff347230 */ /* 0x000fe40000004100 */
[-C--:B------:R-:W-:Y:S01]  /*a000*/  FFMA.FTZ R135, R48, R68.reuse, R135 ;  /* 0x0000004430877223 */ /* 0x080fe20000010087 */
[----:B------:R-:W-:Y:S02]  /*a010*/  HADD2.F32 R51, -RZ, R51.H1_H1 ;  /* 0x30000033ff337230 */ /* 0x000fe40000004100 */
[----:B------:R-:W-:Y:S01]  /*a020*/  FFMA.FTZ R81, R66, R69, R81 ;  /* 0x0000004542517223 */ /* 0x000fe20000010051 */
[----:B------:R-:W-:Y:S02]  /*a030*/  HADD2.F32 R54, -RZ, R54.H1_H1 ;  /* 0x30000036ff367230 */ /* 0x000fe40000004100 */
[----:B------:R-:W-:Y:S01]  /*a040*/  FFMA.FTZ R142, R53, R68, -R142 ;  /* 0x00000044358e7223 */ /* 0x000fe2000001088e */
[----:B------:R-:W-:-:S02]  /*a050*/  HADD2.F32 R70, -RZ, R70.H1_H1 ;  /* 0x30000046ff467230 */ /* 0x000fc40000004100 */
[-C--:B------:R-:W-:Y:S01]  /*a060*/  FMUL.FTZ R66, R55, R52.reuse ;  /* 0x0000003437427220 */ /* 0x080fe20000410000 */
[----:B------:R-:W-:Y:S02]  /*a070*/  HADD2.F32 R49, -RZ, R49.H1_H1 ;  /* 0x30000031ff317230 */ /* 0x000fe40000004100 */
[----:B------:R-:W-:Y:S01]  /*a080*/  FMUL.FTZ R68, R51, R52 ;  /* 0x0000003433447220 */ /* 0x000fe20000410000 */
        /* <DEDUP_REMOVED lines=9> */
[----:B------:R-:W-:Y:S01]  /*a120*/  F2FP.SATFINITE.E4M3.F32.PACK_AB_MERGE_C R49, R84, R65, R85 ;  /* 0x000000415431723e */ /* 0x000fe20004807055 */
[----:B------:R-:W-:Y:S01]  /*a130*/  IMAD.MOV.U32 R54, RZ, RZ, R60 ;  /* 0x000000ffff367224 */ /* 0x000fe200078e003c */
[----:B------:R-:W-:-:S02]  /*a140*/  F2FP.SATFINITE.E4M3.F32.PACK_AB_MERGE_C R51, R51, R142, RZ ;  /* 0x0000008e3333723e */ /* 0x000fc400048070ff */
[----:B------:R-:W-:Y:S02]  /*a150*/  F2FP.SATFINITE.E4M3.F32.PACK_AB_MERGE_C R68, R68, R135, RZ ;  /* 0x000000874444723e */ /* 0x000fe400048070ff */
[----:B------:R-:W-:Y:S01]  /*a160*/  F2FP.SATFINITE.E4M3.F32.PACK_AB_MERGE_C R51, R52, R129, R51 ;  /* 0x000000813433723e */ /* 0x000fe20004807033 */
[----:B------:R-:W-:Y:S01]  /*a170*/  IMAD.MOV.U32 R52, RZ, RZ, R63 ;  /* 0x000000ffff347224 */ /* 0x000fe200078e003f */
[----:B------:R-:W-:Y:S01]  /*a180*/  F2FP.SATFINITE.E4M3.F32.PACK_AB_MERGE_C R55, R50, R81, R68 ;  /* 0x000000513237723e */ /* 0x000fe20004807044 */
[----:B------:R-:W-:Y:S01]  /*a190*/  IMAD.MOV.U32 R50, RZ, RZ, R62 ;  /* 0x000000ffff327224 */ /* 0x000fe200078e003e */
[----:B------:R-:W-:Y:S02]  /*a1a0*/  F2FP.SATFINITE.E4M3.F32.PACK_AB_MERGE_C R53, R86, R83, R87 ;  /* 0x000000535635723e */ /* 0x000fe40004807057 */
[----:B------:R-:W-:-:S07]  /*a1b0*/  MOV R48, R64 ;  /* 0x0000004000307202 */ /* 0x000fce0000000f00 */
.L_x_411:
[----:B------:R-:W-:Y:S05]  /*a1c0*/  BSYNC B2 ;  /* 0x0000000000027941 */ /* 0x000fea0003800000 */
.L_x_410:
        /* <DEDUP_REMOVED lines=11> */
.L_x_409:
[----:B------:R-:W-:Y:S05]  /*a280*/  BSYNC B1 ;  /* 0x0000000000017941 */ /* 0x000fea0003800000 */
.L_x_408:
[----:B-1----:R-:W-:Y:S01]  /*a290*/  IADD3 R49, R23, 0x60, RZ ;  /* 0x0000006017317810 */ /* 0x002fe20007ffe0ff */
[----:B--2---:R-:W-:-:S03]  /*a2a0*/  IMAD R48, R115, R122, RZ ;  /* 0x0000007a73307224 */ /* 0x004fc600078e02ff */
[C---:B------:R-:W-:Y:S01]  /*a2b0*/  ISETP.GE.OR P3, PT, R49.reuse, R114, P0 ;  /* 0x000000723100720c */ /* 0x040fe20000766670 */
[----:B------:R-:W-:-:S04]  /*a2c0*/  IMAD.WIDE.U32 R120, R49, R122, R120 ;  /* 0x0000007a31787225 */ /* 0x000fc800078e0078 */
[----:B------:R-:W-:-:S08]  /*a2d0*/  IMAD R61, R49, R123, R48 ;  /* 0x0000007b313d7224 */ /* 0x000fd000078e0230 */
[----:B------:R-:W-:Y:S05]  /*a2e0*/  @P3 BRA `(.L_x_390) ;  /* 0x0000001400543947 */ /* 0x000fea0003800000 */
[----:B------:R-:W2:Y:S01]  /*a2f0*/  LDL R50, [R1+0x24] ;  /* 0x0000240001327983 */ /* 0x000ea20000100800 */
[----:B------:R-:W1:Y:S01]  /*a300*/  LDC.64 R56, c[0x0][0x2e8] ;  /* 0x0000ba00ff387b82 */ /* 0x000e620000000a00 */
[----:B------:R-:W-:Y:S01]  /*a310*/  ISETP.NE.AND P6, PT, R0, RZ, PT ;  /* 0x000000ff0000720c */ /* 0x000fe20003fc5270 */
[----:B------:R-:W-:Y:S01]  /*a320*/  IMAD.IADD R61, R121, 0x1, R61 ;  /* 0x00000001793d7824 */ /* 0x000fe200078e023d */
[----:B------:R-:W-:Y:S01]  /*a330*/  IADD3 R59, P3, P4, R100, R120, R39 ;  /* 0x00000078643b7210 */ /* 0x000fe20007c7e027 */
[----:B------:R-:W-:Y:S01]  /*a340*/  VIADD R52, R23, 0x60 ;  /* 0x0000006017347836 */ /* 0x000fe20000000000 */
[----:B------:R-:W-:Y:S01]  /*a350*/  SEL R138, R111, R138, !P6 ;  /* 0x0000008a6f8a7207 */ /* 0x000fe20007000000 */
[----:B------:R-:W-:Y:S01]  /*a360*/  BSSY B1, `(.L_x_412) ;  /* 0x00000f0000017945 */ /* 0x000fe20003800000 */
[----:B------:R-:W-:Y:S01]  /*a370*/  IADD3.X R48, R40, R61, R105, P3, P4 ;  /* 0x0000003d28307210 */ /* 0x000fe20001fe8469 */
[----:B------:R-:W-:Y:S01]  /*a380*/  IMAD.SHL.U32 R52, R52, 0x80, RZ ;  /* 0x0000008034347824 */ /* 0x000fe200078e00ff */
[----:B------:R-:W-:-:S02]  /*a390*/  SHF.R.S32.HI R49, RZ, 0x1f, R138 ;  /* 0x0000001fff317819 */ /* 0x000fc4000001148a */
[----:B------:R-:W-:Y:S02]  /*a3a0*/  IADD3 R51, R23, 0x60, RZ ;  /* 0x0000006017337810 */ /* 0x000fe40007ffe0ff */
[----:B------:R-:W-:Y:S02]  /*a3b0*/  LEA.HI R49, R49, R138, RZ, 0x5 ;  /* 0x0000008a31317211 */ /* 0x000fe400078f28ff */
[----:B------:R-:W-:Y:S01]  /*a3c0*/  LOP3.LUT R52, R52, 0x380, RZ, 0xc0, !PT ;  /* 0x0000038034347812 */ /* 0x000fe200078ec0ff */
[----:B------:R-:W-:Y:S01]  /*a3d0*/  IMAD.SHL.U32 R51, R51, 0x80, RZ ;  /* 0x0000008033337824 */ /* 0x000fe200078e00ff */
[----:B------:R-:W-:-:S04]  /*a3e0*/  LEA.HI.SX32 R49, R49, R104, 0x1b ;  /* 0x0000006831317211 */ /* 0x000fc800078fdaff */
[----:B------:R-:W-:Y:S01]  /*a3f0*/  LOP3.LUT R51, R51, 0x380, RZ, 0xc0, !PT ;  /* 0x0000038033337812 */ /* 0x000fe200078ec0ff */
[----:B------:R-:W-:Y:S01]  /*a400*/  IMAD.SHL.U32 R63, R49, 0x10, RZ ;  /* 0x00000010313f7824 */ /* 0x000fe200078e00ff */
[----:B-1----:R-:W-:Y:S02]  /*a410*/  IADD3 R58, P3, R59, R56, RZ ;  /* 0x000000383b3a7210 */ /* 0x002fe40007f7e0ff */
[----:B------:R-:W-:-:S03]  /*a420*/  SHF.R.U32.HI R51, RZ, 0x3, R51 ;  /* 0x00000003ff337819 */ /* 0x000fc60000011633 */
[----:B------:R-:W-:Y:S01]  /*a430*/  IMAD.X R59, R48, 0x1, R57, P3 ;  /* 0x00000001303b7824 */ /* 0x000fe200018e0639 */
[----:B------:R-:W-:-:S04]  /*a440*/  SHF.R.S32.HI R48, RZ, 0x1f, R49 ;  /* 0x0000001fff307819 */ /* 0x000fc80000011431 */
[----:B------:R-:W-:Y:S02]  /*a450*/  LEA.HI R49, R48, R49, RZ, 0x3 ;  /* 0x0000003130317211 */ /* 0x000fe400078f18ff */
[----:B------:R-:W-:Y:S02]  /*a460*/  LOP3.LUT R48, R52, 0x70, R63, 0xf8, !PT ;  /* 0x0000007034307812 */ /* 0x000fe400078ef83f */
[----:B------:R-:W-:Y:S02]  /*a470*/  SHF.L.U32 R49, R49, 0xb, RZ ;  /* 0x0000000b31317819 */ /* 0x000fe400000006ff */
[----:B------:R-:W-:Y:S02]  /*a480*/  LOP3.LUT R48, R48, R51, RZ, 0x3c, !PT ;  /* 0x0000003330307212 */ /* 0x000fe400078e3cff */
[----:B------:R-:W-:-:S04]  /*a490*/  LOP3.LUT R49, R49, 0xffffc000, RZ, 0xc0, !PT ;  /* 0xffffc00031317812 */ /* 0x000fc800078ec0ff */
[----:B--2---:R-:W-:Y:S01]  /*a4a0*/  IADD3 R51, R48, R49, R50 ;  /* 0x0000003130337210 */ /* 0x004fe20007ffe032 */
[----:B------:R-:W-:-:S04]  /*a4b0*/  IMAD R49, R232, 0x8000, R26 ;  /* 0x00008000e8317824 */ /* 0x000fc800078e021a */
[----:B------:R-:W-:Y:S02]  /*a4c0*/  IMAD R51, R232, 0x8000, R51 ;  /* 0x00008000e8337824 */ /* 0x000fe400078e0233 */
[----:B------:R-:W-:-:S03]  /*a4d0*/  IMAD.IADD R49, R22, 0x1, R49 ;  /* 0x0000000116317824 */ /* 0x000fc600078e0231 */
[----:B------:R-:W-:-:S03]  /*a4e0*/  IADD3 R52, R22, R51, RZ ;  /* 0x0000003316347210 */ /* 0x000fc60007ffe0ff */
[----:B------:R-:W1:Y:S04]  /*a4f0*/  LDS.128 R48, [R49+0x28400] ;  /* 0x0284000031307984 */ /* 0x000e680000000c00 */
[----:B------:R-:W2:Y:S01]  /*a500*/  LDS.128 R52, [R52+0x28400] ;  /* 0x0284000034347984 */ /* 0x000ea20000000c00 */
[----:B------:R-:W-:Y:S05]  /*a510*/  @P2 BRA `(.L_x_413) ;  /* 0x0000000c00502947 */ /* 0x000fea0003800000 */
[--C-:B------:R-:W-:Y:S01]  /*a520*/  SHF.R.U32.HI R65, RZ, 0x8, R73.reuse ;  /* 0x00000008ff417819 */ /* 0x100fe20000011649 */
[----:B-1----:R-:W-:Y:S01]  /*a530*/  IMAD.MOV.U32 R60, RZ, RZ, R48 ;  /* 0x000000ffff3c7224 */ /* 0x002fe200078e0030 */
[----:B------:R-:W-:Y:S01]  /*a540*/  SHF.R.U32.HI R72, RZ, 0x10, R73 ;  /* 0x00000010ff487819 */ /* 0x000fe20000011649 */
[----:B--2---:R-:W-:Y:S01]  /*a550*/  IMAD.MOV.U32 R66, RZ, RZ, R52 ;  /* 0x000000ffff427224 */ /* 0x004fe200078e0034 */
[----:B------:R-:W-:Y:S01]  /*a560*/  LOP3.LUT R67, R73, 0xff0000ff, RZ, 0xc0, !PT ;  /* 0xff0000ff49437812 */ /* 0x000fe200078ec0ff */
[----:B------:R-:W-:Y:S01]  /*a570*/  IMAD.SHL.U32 R48, R65, 0x100, RZ ;  /* 0x0000010041307824 */ /* 0x000fe200078e00ff */
[----:B------:R-:W-:Y:S01]  /*a580*/  SHF.R.U32.HI R68, RZ, 0x8, R75 ;  /* 0x00000008ff447819 */ /* 0x000fe2000001164b */
[----:B------:R-:W-:Y:S01]  /*a590*/  IMAD.U32 R52, R72, 0x10000, RZ ;  /* 0x0001000048347824 */ /* 0x000fe200078e00ff */
[----:B------:R-:W-:Y:S01]  /*a5a0*/  SHF.R.U32.HI R64, RZ, 0x8, R77 ;  /* 0x00000008ff407819 */ /* 0x000fe2000001164d */
[----:B------:R-:W-:Y:S01]  /*a5b0*/  IMAD.MOV.U32 R69, RZ, RZ, R54 ;  /* 0x000000ffff457224 */ /* 0x000fe200078e0036 */
[----:B------:R-:W-:Y:S01]  /*a5c0*/  LOP3.LUT R67, R67, 0xff00, R48, 0xf8, !PT ;  /* 0x0000ff0043437812 */ /* 0x000fe200078ef830 */
[----:B------:R-:W-:Y:S01]  /*a5d0*/  IMAD.SHL.U32 R48, R68, 0x100, RZ ;  /* 0x0000010044307824 */ /* 0x000fe200078e00ff */
[----:B------:R-:W-:-:S02]  /*a5e0*/  SHF.R.U32.HI R62, RZ, 0x8, R79 ;  /* 0x00000008ff3e7819 */ /* 0x000fc4000001164f */
[----:B------:R-:W-:Y:S01]  /*a5f0*/  MOV R65, R50 ;  /* 0x0000003200417202 */ /* 0x000fe20000000f00 */
[----:B------:R-:W-:Y:S01]  /*a600*/  IMAD.SHL.U32 R50, R64, 0x100, RZ ;  /* 0x0000010040327824 */ /* 0x000fe200078e00ff */
[----:B------:R-:W-:Y:S02]  /*a610*/  SHF.R.U32.HI R70, RZ, 0x10, R75 ;  /* 0x00000010ff467819 */ /* 0x000fe4000001164b */
[----:B------:R-:W-:Y:S02]  /*a620*/  LOP3.LUT R71, R75, 0xff0000ff, RZ, 0xc0, !PT ;  /* 0xff0000ff4b477812 */ /* 0x000fe400078ec0ff */
[----:B------:R-:W-:Y:S02]  /*a630*/  LOP3.LUT R52, R67, 0xff0000, R52, 0xf8, !PT ;  /* 0x00ff000043347812 */ /* 0x000fe400078ef834 */
[----:B------:R-:W-:Y:S02]  /*a640*/  LOP3.LUT R73, R77, 0xff0000ff, RZ, 0xc0, !PT ;  /* 0xff0000ff4d497812 */ /* 0x000fe400078ec0ff */
[----:B------:R-:W-:-:S02]  /*a650*/  SHF.L.U32 R54, R62, 0x8, RZ ;  /* 0x000000083e367819 */ /* 0x000fc400000006ff */
[----:B------:R-:W-:Y:S02]  /*a660*/  F2FP.F16.E4M3.UNPACK_B R72, R133.H1 ;  /* 0x00000085ff48723e */ /* 0x000fe400030006ff */
[----:B------:R-:W-:Y:S02]  /*a670*/  F2FP.F16.E4M3.UNPACK_B R67, R66.H1 ;  /* 0x00000042ff43723e */ /* 0x000fe400030006ff */
[----:B------:R-:W-:Y:S02]  /*a680*/  F2FP.F16.E4M3.UNPACK_B R62, R60.H1 ;  /* 0x0000003cff3e723e */ /* 0x000fe400030006ff */
[----:B------:R-:W-:Y:S01]  /*a690*/  LOP3.LUT R71, R71, 0xff00, R48, 0xf8, !PT ;  /* 0x0000ff0047477812 */ /* 0x000fe200078ef830 */
[----:B------:R-:W-:Y:S01]  /*a6a0*/  IMAD.U32 R48, R70, 0x10000, RZ ;  /* 0x0001000046307824 */ /* 0x000fe200078e00ff */
[----:B------:R-:W-:Y:S01]  /*a6b0*/  LOP3.LUT R75, R73, 0xff00, R50, 0xf8, !PT ;  /* 0x0000ff00494b7812 */ /* 0x000fe200078ef832 */
[----:B------:R-:W-:Y:S01]  /*a6c0*/  HADD2.F32 R73, -RZ, R72.H0_H0 ;  /* 0x20000048ff497230 */ /* 0x000fe20000004100 */
[----:B------:R-:W-:Y:S01]  /*a6d0*/  F2FP.F16.E4M3.UNPACK_B R70, R127.H1 ;  /* 0x0000007fff46723e */ /* 0x000fe200030006ff */
[----:B------:R-:W-:Y:S01]  /*a6e0*/  HADD2.F32 R68, -RZ, R67.H0_H0 ;  /* 0x20000043ff447230 */ /* 0x000fe20000004100 */
[----:B------:R-:W-:Y:S01]  /*a6f0*/  SHF.R.U32.HI R76, RZ, 0x10, R77 ;  /* 0x00000010ff4c7819 */ /* 0x000fe2000001164d */
[----:B------:R-:W-:Y:S01]  /*a700*/  HADD2.F32 R64, -RZ, R62.H0_H0 ;  /* 0x2000003eff407230 */ /* 0x000fe20000004100 */
[----:B------:R-:W-:-:S02]  /*a710*/  SHF.R.U32.HI R74, RZ, 0x10, R79 ;  /* 0x00000010ff4a7819 */ /* 0x000fc4000001164f */
[----:B------:R-:W-:Y:S01]  /*a720*/  LOP3.LUT R77, R79, 0xff0000ff, RZ, 0xc0, !PT ;  /* 0xff0000ff4f4d7812 */ /* 0x000fe200078ec0ff */
[-C--:B------:R-:W-:Y:S01]  /*a730*/  FMUL.FTZ R79, R68, R73.reuse ;  /* 0x00000049444f7220 */ /* 0x080fe20000410000 */
[----:B------:R-:W-:Y:S01]  /*a740*/  LOP3.LUT R48, R71, 0xff0000, R48, 0xf8, !PT ;  /* 0x00ff000047307812 */ /* 0x000fe200078ef830 */
[----:B------:R-:W-:Y:S02]  /*a750*/  HADD2.F32 R71, -RZ, R70.H0_H0 ;  /* 0x20000046ff477230 */ /* 0x000fe40000004100 */
[----:B------:R-:W-:Y:S01]  /*a760*/  FMUL.FTZ R73, R64, R73 ;  /* 0x0000004940497220 */ /* 0x000fe20000410000 */
[----:B------:R-:W-:Y:S01]  /*a770*/  LOP3.LUT R77, R77, 0xff00, R54, 0xf8, !PT ;  /* 0x0000ff004d4d7812 */ /* 0x000fe200078ef836 */
[----:B------:R-:W-:Y:S01]  /*a780*/  IMAD.U32 R54, R76, 0x10000, RZ ;  /* 0x000100004c367824 */ /* 0x000fe200078e00ff */
[----:B------:R-:W-:Y:S01]  /*a790*/  F2FP.F16.E4M3.UNPACK_B R133, R133 ;  /* 0x00000085ff85723e */ /* 0x000fe200020006ff */
[-C--:B------:R-:W-:Y:S01]  /*a7a0*/  FFMA.FTZ R76, R68, R71.reuse, R73 ;  /* 0x00000047444c7223 */ /* 0x080fe20000010049 */
[----:B------:R-:W-:Y:S01]  /*a7b0*/  FFMA.FTZ R79, R64, R71, -R79 ;  /* 0x00000047404f7223 */ /* 0x000fe2000001084f */
[----:B------:R-:W-:Y:S01]  /*a7c0*/  HADD2.F32 R73, -RZ, R72.H1_H1 ;  /* 0x30000048ff497230 */ /* 0x000fe20000004100 */
[----:B------:R-:W-:Y:S01]  /*a7d0*/  F2FP.F16.E4M3.UNPACK_B R66, R66 ;  /* 0x00000042ff42723e */ /* 0x000fe200020006ff */
[----:B------:R-:W-:Y:S01]  /*a7e0*/  HADD2.F32 R68, -RZ, R67.H1_H1 ;  /* 0x30000043ff447230 */ /* 0x000fe20000004100 */
[----:B------:R-:W-:Y:S01]  /*a7f0*/  F2FP.F16.E4M3.UNPACK_B R60, R60 ;  /* 0x0000003cff3c723e */ /* 0x000fe200020006ff */
[----:B------:R-:W-:Y:S01]  /*a800*/  HADD2.F32 R64, -RZ, R62.H1_H1 ;  /* 0x3000003eff407230 */ /* 0x000fe20000004100 */
[----:B------:R-:W-:Y:S01]  /*a810*/  LOP3.LUT R54, R75, 0xff0000, R54, 0xf8, !PT ;  /* 0x00ff00004b367812 */ /* 0x000fe200078ef836 */
[----:B------:R-:W-:Y:S01]  /*a820*/  HADD2.F32 R71, -RZ, R70.H1_H1 ;  /* 0x30000046ff477230 */ /* 0x000fe20000004100 */
[----:B------:R-:W-:Y:S01]  /*a830*/  SHF.L.U32 R50, R74, 0x10, RZ ;  /* 0x000000104a327819 */ /* 0x000fe200000006ff */
[----:B------:R-:W-:Y:S01]  /*a840*/  FMUL.FTZ R75, R68, R73 ;  /* 0x00000049444b7220 */ /* 0x000fe20000410000 */
[----:B------:R-:W-:Y:S01]  /*a850*/  F2FP.F16.E4M3.UNPACK_B R127, R127 ;  /* 0x0000007fff7f723e */ /* 0x000fe200020006ff */
[----:B------:R-:W-:-:S02]  /*a860*/  HADD2.F32 R70, -RZ, R133.H0_H0 ;  /* 0x20000085ff467230 */ /* 0x000fc40000004100 */
[C---:B------:R-:W-:Y:S01]  /*a870*/  FMUL.FTZ R73, R64.reuse, R73 ;  /* 0x0000004940497220 */ /* 0x040fe20000410000 */
[----:B------:R-:W-:Y:S01]  /*a880*/  HADD2.F32 R67, -RZ, R66.H0_H0 ;  /* 0x20000042ff437230 */ /* 0x000fe20000004100 */
[----:B------:R-:W-:Y:S01]  /*a890*/  LOP3.LUT R50, R77, 0xff0000, R50, 0xf8, !PT ;  /* 0x00ff00004d327812 */ /* 0x000fe200078ef832 */
[----:B------:R-:W-:Y:S02]  /*a8a0*/  HADD2.F32 R62, -RZ, R60.H0_H0 ;  /* 0x2000003cff3e7230 */ /* 0x000fe40000004100 */
[-C--:B------:R-:W-:Y:S01]  /*a8b0*/  FFMA.FTZ R78, R64, R71.reuse, -R75 ;  /* 0x00000047404e7223 */ /* 0x080fe2000001084b */
[----:B------:R-:W-:Y:S01]  /*a8c0*/  FFMA.FTZ R77, R68, R71, R73 ;  /* 0x00000047444d7223 */ /* 0x000fe20000010049 */
[----:B------:R-:W-:Y:S02]  /*a8d0*/  HADD2.F32 R64, -RZ, R127.H0_H0 ;  /* 0x2000007fff407230 */ /* 0x000fe40000004100 */
[-C--:B------:R-:W-:Y:S01]  /*a8e0*/  FMUL.FTZ R71, R67, R70.reuse ;  /* 0x0000004643477220 */ /* 0x080fe20000410000 */
[----:B------:R-:W-:Y:S01]  /*a8f0*/  FMUL.FTZ R70, R62, R70 ;  /* 0x000000463e467220 */ /* 0x000fe20000410000 */
[----:B------:R-:W-:Y:S01]  /*a900*/  HADD2.F32 R133, -RZ, R133.H1_H1 ;  /* 0x30000085ff857230 */ /* 0x000fe20000004100 */
[----:B------:R-:W-:Y:S01]  /*a910*/  F2FP.F16.E4M3.UNPACK_B R68, R132.H1 ;  /* 0x00000084ff44723e */ /* 0x000fe200030006ff */
        /* <DEDUP_REMOVED lines=11> */
[----:B------:R-:W-:-:S02]  /*a9d0*/  HADD2.F32 R70, -RZ, R62.H0_H0 ;  /* 0x2000003eff467230 */ /* 0x000fc40000004100 */
[----:B------:R-:W-:Y:S01]  /*a9e0*/  FFMA.FTZ R133, R66, R127, R133 ;  /* 0x0000007f42857223 */ /* 0x000fe20000010085 */
[----:B------:R-:W-:Y:S01]  /*a9f0*/  HADD2.F32 R67, -RZ, R64.H0_H0 ;  /* 0x20000040ff437230 */ /* 0x000fe20000004100 */
[----:B------:R-:W-:Y:S01]  /*aa00*/  F2FP.F16.E4M3.UNPACK_B R134, R134 ;  /* 0x00000086ff86723e */ /* 0x000fe200020006ff */
[----:B------:R-:W-:Y:S01]  /*aa10*/  HADD2.F32 R73, -RZ, R62.H1_H1 ;  /* 0x3000003eff497230 */ /* 0x000fe20000004100 */
[----:B------:R-:W-:Y:S01]  /*aa20*/  F2FP.F16.E4M3.UNPACK_B R69, R69 ;  /* 0x00000045ff45723e */ /* 0x000fe200020006ff */
[----:B------:R-:W-:Y:S02]  /*aa30*/  HADD2.F32 R62, -RZ, R60.H0_H0 ;  /* 0x2000003cff3e7230 */ /* 0x000fe40000004100 */
[----:B------:R-:W-:Y:S01]  /*aa40*/  FMUL.FTZ R71, R67, R70 ;  /* 0x0000004643477220 */ /* 0x000fe20000410000 */
[----:B------:R-:W-:Y:S01]  /*aa50*/  HADD2.F32 R66, -RZ, R68.H0_H0 ;  /* 0x20000044ff427230 */ /* 0x000fe20000004100 */
[----:B------:R-:W-:Y:S01]  /*aa60*/  F2FP.F16.E4M3.UNPACK_B R65, R65 ;  /* 0x00000041ff41723e */ /* 0x000fe200020006ff */
[----:B------:R-:W-:-:S02]  /*aa70*/  HADD2.F32 R64, -RZ, R64.H1_H1 ;  /* 0x30000040ff407230 */ /* 0x000fc40000004100 */
[C---:B------:R-:W-:Y:S01]  /*aa80*/  FMUL.FTZ R80, R62.reuse, R70 ;  /* 0x000000463e507220 */ /* 0x040fe20000410000 */
[----:B------:R-:W-:Y:S02]  /*aa90*/  HADD2.F32 R60, -RZ, R60.H1_H1 ;  /* 0x3000003cff3c7230 */ /* 0x000fe40000004100 */
[----:B------:R-:W-:Y:S01]  /*aaa0*/  FFMA.FTZ R70, R62, R66, -R71 ;  /* 0x000000423e467223 */ /* 0x000fe20000010847 */
[----:B------:R-:W-:Y:S02]  /*aab0*/  HADD2.F32 R71, -RZ, R68.H1_H1 ;  /* 0x30000044ff477230 */ /* 0x000fe40000004100 */
[-C--:B------:R-:W-:Y:S01]  /*aac0*/  FMUL.FTZ R81, R64, R73.reuse ;  /* 0x0000004940517220 */ /* 0x080fe20000410000 */
[----:B------:R-:W-:Y:S01]  /*aad0*/  F2FP.F16.E4M3.UNPACK_B R132, R132 ;  /* 0x00000084ff84723e */ /* 0x000fe200020006ff */
[C---:B------:R-:W-:Y:S01]  /*aae0*/  FMUL.FTZ R73, R60.reuse, R73 ;  /* 0x000000493c497220 */ /* 0x040fe20000410000 */
[----:B------:R-:W-:Y:S02]  /*aaf0*/  HADD2.F32 R62, -RZ, R69.H0_H0 ;  /* 0x20000045ff3e7230 */ /* 0x000fe40000004100 */
[----:B------:R-:W-:Y:S01]  /*ab00*/  FFMA.FTZ R81, R60, R71, -R81 ;  /* 0x000000473c517223 */ /* 0x000fe20000010851 */
[----:B------:R-:W-:-:S02]  /*ab10*/  HADD2.F32 R60, -RZ, R65.H0_H0 ;  /* 0x20000041ff3c7230 */ /* 0x000fc40000004100 */
[----:B------:R-:W-:Y:S01]  /*ab20*/  FFMA.FTZ R83, R64, R71, R73 ;  /* 0x0000004740537223 */ /* 0x000fe20000010049 */
[--C-:B------:R-:W-:Y:S02]  /*ab30*/  HADD2.F32 R71, -RZ, R134.reuse.H0_H0 ;  /* 0x20000086ff477230 */ /* 0x100fe40000004100 */
[----:B------:R-:W-:Y:S01]  /*ab40*/  FFMA.FTZ R80, R67, R66, R80 ;  /* 0x0000004243507223 */ /* 0x000fe20000010050 */
[----:B------:R-:W-:Y:S01]  /*ab50*/  HADD2.F32 R134, -RZ, R134.H1_H1 ;  /* 0x30000086ff867230 */ /* 0x000fe20000004100 */
[----:B------:R-:W-:Y:S01]  /*ab60*/  F2FP.F16.E4M3.UNPACK_B R68, R53 ;  /* 0x00000035ff44723e */ /* 0x000fe200020006ff */
[----:B------:R-:W-:Y:S02]  /*ab70*/  HADD2.F32 R69, -RZ, R69.H1_H1 ;  /* 0x30000045ff457230 */ /* 0x000fe40000004100 */
[-C--:B------:R-:W-:Y:S01]  /*ab80*/  FMUL.FTZ R73, R62, R71.reuse ;  /* 0x000000473e497220 */ /* 0x080fe20000410000 */
[----:B------:R-:W-:Y:S02]  /*ab90*/  HADD2.F32 R67, -RZ, R132.H0_H0 ;  /* 0x20000084ff437230 */ /* 0x000fe40000004100 */
[----:B------:R-:W-:Y:S01]  /*aba0*/  FMUL.FTZ R71, R60, R71 ;  /* 0x000000473c477220 */ /* 0x000fe20000410000 */
[----:B------:R-:W-:-:S02]  /*abb0*/  HADD2.F32 R65, -RZ, R65.H1_H1 ;  /* 0x30000041ff417230 */ /* 0x000fc40000004100 */
[-C--:B------:R-:W-:Y:S01]  /*abc0*/  FMUL.FTZ R66, R69, R134.reuse ;  /* 0x0000008645427220 */ /* 0x080fe20000410000 */
[----:B------:R-:W-:Y:S02]  /*abd0*/  HADD2.F32 R132, -RZ, R132.H1_H1 ;  /* 0x30000084ff847230 */ /* 0x000fe40000004100 */
[-C--:B------:R-:W-:Y:S01]  /*abe0*/  FFMA.FTZ R64, R60, R67.reuse, -R73 ;  /* 0x000000433c407223 */ /* 0x080fe20000010849 */
[----:B------:R-:W-:Y:S01]  /*abf0*/  FFMA.FTZ R73, R62, R67, R71 ;  /* 0x000000433e497223 */ /* 0x000fe20000010047 */
[----:B------:R-:W-:Y:S01]  /*ac00*/  FMUL.FTZ R134, R65, R134 ;  /* 0x0000008641867220 */ /* 0x000fe20000410000 */
[----:B------:R-:W-:Y:S01]  /*ac10*/  F2FP.SATFINITE.E4M3.F32.PACK_AB_MERGE_C R62, R77, R76, RZ ;  /* 0x0000004c4d3e723e */ /* 0x000fe200048070ff */
[----:B------:R-:W-:Y:S01]  /*ac20*/  FFMA.FTZ R65, R65, R132, -R66 ;  /* 0x0000008441417223 */ /* 0x000fe20000010842 */
[----:B------:R-:W-:Y:S01]  /*ac30*/  F2FP.F16.E4M3.UNPACK_B R71, R54 ;  /* 0x00000036ff47723e */ /* 0x000fe200020006ff */
[----:B------:R-:W-:Y:S01]  /*ac40*/  FFMA.FTZ R134, R69, R132, R134 ;  /* 0x0000008445867223 */ /* 0x000fe20000010086 */
[----:B------:R-:W-:Y:S01]  /*ac50*/  F2FP.F16.E4M3.UNPACK_B R66, R49 ;  /* 0x00000031ff42723e */ /* 0x000fe200020006ff */
[--C-:B------:R-:W-:Y:S01]  /*ac60*/  HADD2.F32 R69, -RZ, R68.reuse.H0_H0 ;  /* 0x20000044ff457230 */ /* 0x100fe20000004100 */
[----:B------:R-:W-:Y:S01]  /*ac70*/  F2FP.SATFINITE.E4M3.F32.PACK_AB_MERGE_C R81, R81, R70, RZ ;  /* 0x000000465151723e */ /* 0x000fe200048070ff */
[----:B------:R-:W-:Y:S01]  /*ac80*/  HADD2.F32 R68, -RZ, R68.H1_H1 ;  /* 0x30000044ff447230 */ /* 0x000fe20000004100 */
[----:B------:R-:W-:Y:S01]  /*ac90*/  F2FP.SATFINITE.E4M3.F32.PACK_AB_MERGE_C R62, R133, R74, R62 ;  /* 0x0000004a853e723e */ /* 0x000fe2000480703e */
[--C-:B------:R-:W-:Y:S01]  /*aca0*/  HADD2.F32 R74, -RZ, R71.reuse.H0_H0 ;  /* 0x20000047ff4a7230 */ /* 0x100fe20000004100 */
[----:B------:R-:W-:Y:S01]  /*acb0*/  F2FP.SATFINITE.E4M3.F32.PACK_AB_MERGE_C R60, R78, R79, RZ ;  /* 0x0000004f4e3c723e */ /* 0x000fe200048070ff */
[----:B------:R-:W-:Y:S01]  /*acc0*/  HADD2.F32 R67, -RZ, R66.H0_H0 ;  /* 0x20000042ff437230 */ /* 0x000fe20000004100 */
[----:B------:R-:W-:Y:S01]  /*acd0*/  F2FP.F16.E4M3.UNPACK_B R70, R52 ;  /* 0x00000034ff46723e */ /* 0x000fe200020006ff */
[----:B------:R-:W-:Y:S01]  /*ace0*/  HADD2.F32 R71, -RZ, R71.H1_H1 ;  /* 0x30000047ff477230 */ /* 0x000fe20000004100 */
[----:B------:R-:W-:Y:S01]  /*acf0*/  F2FP.SATFINITE.E4M3.F32.PACK_AB_MERGE_C R60, R75, R72, R60 ;  /* 0x000000484b3c723e */ /* 0x000fe2000480703c */
[-C--:B------:R-:W-:Y:S01]  /*ad00*/  FMUL.FTZ R76, R69, R74.reuse ;  /* 0x0000004a454c7220 */ /* 0x080fe20000410000 */
[----:B------:R-:W-:Y:S01]  /*ad10*/  FMUL.FTZ R74, R67, R74 ;  /* 0x0000004a434a7220 */ /* 0x000fe20000410000 */
[----:B------:R-:W-:Y:S01]  /*ad20*/  HADD2.F32 R72, -RZ, R70.H0_H0 ;  /* 0x20000046ff487230 */ /* 0x000fe20000004100 */
[----:B------:R-:W-:Y:S01]  /*ad30*/  F2FP.SATFINITE.E4M3.F32.PACK_AB_MERGE_C R80, R83, R80, RZ ;  /* 0x000000505350723e */ /* 0x000fe200048070ff */
[----:B------:R-:W-:Y:S01]  /*ad40*/  HADD2.F32 R66, -RZ, R66.H1_H1 ;  /* 0x30000042ff427230 */ /* 0x000fe20000004100 */
[----:B------:R-:W-:-:S02]  /*ad50*/  F2FP.SATFINITE.E4M3.F32.PACK_AB_MERGE_C R64, R65, R64, R81 ;  /* 0x000000404140723e */ /* 0x000fc40004807051 */
[-C--:B------:R-:W-:Y:S01]  /*ad60*/  FFMA.FTZ R74, R69, R72.reuse, R74 ;  /* 0x00000048454a7223 */ /* 0x080fe2000001004a */
[----:B------:R-:W-:Y:S01]  /*ad70*/  F2FP.SATFINITE.E4M3.F32.PACK_AB_MERGE_C R65, R134, R73, R80 ;  /* 0x000000498641723e */ /* 0x000fe20004807050 */
[----:B------:R-:W-:Y:S02]  /*ad80*/  HADD2.F32 R69, -RZ, R70.H1_H1 ;  /* 0x30000046ff457230 */ /* 0x000fe40000004100 */
[-C--:B------:R-:W-:Y:S01]  /*ad90*/  FMUL.FTZ R73, R68, R71.reuse ;  /* 0x0000004744497220 */ /* 0x080fe20000410000 */
[----:B------:R-:W-:Y:S01]  /*ada0*/  FFMA.FTZ R76, R67, R72, -R76 ;  /* 0x00000048434c7223 */ /* 0x000fe2000001084c */
[C---:B------:R-:W-:Y:S01]  /*adb0*/  FMUL.FTZ R71, R66.reuse, R71 ;  /* 0x0000004742477220 */ /* 0x040fe20000410000 */
[----:B------:R-:W-:Y:S01]  /*adc0*/  F2FP.F16.E4M3.UNPACK_B R49, R49.H1 ;  /* 0x00000031ff31723e */ /* 0x000fe200030006ff */
[----:B------:R-:W-:Y:S01]  /*add0*/  FFMA.FTZ R75, R66, R69, -R73 ;  /* 0x00000045424b7223 */ /* 0x000fe20000010849 */
[----:B------:R-:W-:Y:S01]  /*ade0*/  F2FP.F16.E4M3.UNPACK_B R67, R53.H1 ;  /* 0x00000035ff43723e */ /* 0x000fe200030006ff */
[----:B------:R-:W-:Y:S01]  /*adf0*/  FFMA.FTZ R77, R68, R69, R71 ;  /* 0x00000045444d7223 */ /* 0x000fe20000010047 */
[----:B------:R-:W-:Y:S01]  /*ae00*/  F2FP.F16.E4M3.UNPACK_B R66, R54.H1 ;  /* 0x00000036ff42723e */ /* 0x000fe200030006ff */
[----:B------:R-:W-:Y:S01]  /*ae10*/  HADD2.F32 R53, -RZ, R49.H0_H0 ;  /* 0x20000031ff357230 */ /* 0x000fe20000004100 */
[----:B------:R-:W-:Y:S01]  /*ae20*/  F2FP.F16.E4M3.UNPACK_B R52, R52.H1 ;  /* 0x00000034ff34723e */ /* 0x000fe200030006ff */
[----:B------:R-:W-:Y:S01]  /*ae30*/  HADD2.F32 R54, -RZ, R67.H0_H0 ;  /* 0x20000043ff367230 */ /* 0x000fe20000004100 */
[----:B------:R-:W-:Y:S01]  /*ae40*/  F2FP.F16.E4M3.UNPACK_B R71, R50.H1 ;  /* 0x00000032ff47723e */ /* 0x000fe200030006ff */
[----:B------:R-:W-:-:S02]  /*ae50*/  HADD2.F32 R68, -RZ, R66.H0_H0 ;  /* 0x20000042ff447230 */ /* 0x000fc40000004100 */
[----:B------:R-:W-:Y:S02]  /*ae60*/  HADD2.F32 R67, -RZ, R67.H1_H1 ;  /* 0x30000043ff437230 */ /* 0x000fe40000004100 */
[----:B------:R-:W-:Y:S02]  /*ae70*/  HADD2.F32 R70, -RZ, R66.H1_H1 ;  /* 0x30000042ff467230 */ /* 0x000fe40000004100 */
[-C--:B------:R-:W-:Y:S01]  /*ae80*/  FMUL.FTZ R72, R54, R68.reuse ;  /* 0x0000004436487220 */ /* 0x080fe20000410000 */
[----:B------:R-:W-:Y:S02]  /*ae90*/  HADD2.F32 R49, -RZ, R49.H1_H1 ;  /* 0x30000031ff317230 */ /* 0x000fe40000004100 */
[----:B------:R-:W-:Y:S01]  /*aea0*/  FMUL.FTZ R69, R53, R68 ;  /* 0x0000004435457220 */ /* 0x000fe20000410000 */
[--C-:B------:R-:W-:Y:S02]  /*aeb0*/  HADD2.F32 R66, -RZ, R52.reuse.H0_H0 ;  /* 0x20000034ff427230 */ /* 0x100fe40000004100 */
[----:B------:R-:W-:Y:S01]  /*aec0*/  FMUL.FTZ R68, R67, R70 ;  /* 0x0000004643447220 */ /* 0x000fe20000410000 */
[----:B------:R-:W-:-:S02]  /*aed0*/  HADD2.F32 R52, -RZ, R52.H1_H1 ;  /* 0x30000034ff347230 */ /* 0x000fc40000004100 */
[----:B------:R-:W-:Y:S01]  /*aee0*/  FMUL.FTZ R70, R49, R70 ;  /* 0x0000004631467220 */ /* 0x000fe20000410000 */
[----:B------:R-:W-:Y:S01]  /*aef0*/  FFMA.FTZ R79, R54, R66, R69 ;  /* 0x00000042364f7223 */ /* 0x000fe20000010045 */
[----:B------:R-:W-:Y:S02]  /*af00*/  F2FP.F16.E4M3.UNPACK_B R54, R55 ;  /* 0x00000037ff36723e */ /* 0x000fe400020006ff */
        /* <DEDUP_REMOVED lines=15> */
[C---:B------:R-:W-:Y:S01]  /*b000*/  FMUL.FTZ R73, R52.reuse, R73 ;  /* 0x0000004934497220 */ /* 0x040fe20000410000 */
        /* <DEDUP_REMOVED lines=37> */
.L_x_413:
[----:B------:R-:W-:Y:S05]  /*b260*/  BSYNC B1 ;  /* 0x0000000000017941 */ /* 0x000fea0003800000 */
.L_x_412:
[----:B-1----:R3:W-:Y:S01]  /*b270*/  STG.E.128 desc[UR42][R58.64], R48 ;  /* 0x000000303a007986 */ /* 0x0027e2000c101d2a */
[----:B------:R-:W-:-:S13]  /*b280*/  ISETP.GE.AND P2, PT, R63, R136, PT ;  /* 0x000000883f00720c */ /* 0x000fda0003f46270 */
[----:B------:R-:W-:Y:S05]  /*b290*/  @P2 BRA `(.L_x_390) ;  /* 0x0000000400682947 */ /* 0x000fea0003800000 */
[--C-:B---3--:R-:W-:Y:S02]  /*b2a0*/  SHF.R.S32.HI R48, RZ, 0x1f, R63.reuse ;  /* 0x0000001fff307819 */ /* 0x108fe4000001143f */
[----:B------:R-:W-:-:S04]  /*b2b0*/  IADD3 R63, P2, P3, R100, R120, R63 ;  /* 0x00000078643f7210 */ /* 0x000fc80007b5e03f */
[----:B------:R-:W-:Y:S02]  /*b2c0*/  IADD3.X R48, R40, R61, R48, P2, P3 ;  /* 0x0000003d28307210 */ /* 0x000fe400017e6430 */
[----:B------:R-:W-:-:S05]  /*b2d0*/  IADD3 R56, P2, R63, R56, RZ ;  /* 0x000000383f387210 */ /* 0x000fca0007f5e0ff */
[----:B------:R-:W-:-:S05]  /*b2e0*/  IMAD.X R57, R48, 0x1, R57, P2 ;  /* 0x0000000130397824 */ /* 0x000fca00010e0639 */
[----:B--2---:R4:W-:Y:S01]  /*b2f0*/  STG.E.128 desc[UR42][R56.64], R52 ;  /* 0x0000003438007986 */ /* 0x0049e2000c101d2a */
[----:B------:R-:W-:Y:S05]  /*b300*/  BRA `(.L_x_390) ;  /* 0x00000004004c7947 */ /* 0x000fea0003800000 */
.L_x_353:
[----:B------:R-:W-:-:S06]  /*b310*/  UISETP.NE.AND UP0, UPT, UR47, 0x3, UPT ;  /* 0x000000032f00788c */ /* 0x000fcc000bf05270 */
[----:B------:R-:W-:-:S13]  /*b320*/  PLOP3.LUT P5, PT, PT, PT, UP0, 0x80, 0x0 ;  /* 0x000000000000781c */ /* 0x000fda0003faf008 */
[----:B------:R-:W-:Y:S05]  /*b330*/  @!P5 BRA `(.L_x_414) ;  /* 0x000000000004d947 */ /* 0x000fea0003800000 */
[----:B------:R-:W-:Y:S01]  /*b340*/  BPT.TRAP 0x1 ;  /* 0x000000040000795c */ /* 0x000fe20000300000 */
.L_x_414:
[----:B------:R-:W-:Y:S01]  /*b350*/  IMAD R109, R232, 0x8, R22 ;  /* 0x00000008e86d7824 */ /* 0x000fe200078e0216 */
[----:B------:R-:W-:Y:S01]  /*b360*/  SHF.L.U32 R124, R234, 0x1f, RZ ;  /* 0x0000001fea7c7819 */ /* 0x000fe200000006ff */
[----:B------:R-:W-:Y:S01]  /*b370*/  IMAD R114, R25, -0x80, R2 ;  /* 0xffffff8019727824 */ /* 0x000fe200078e0202 */
[----:B------:R-:W-:Y:S01]  /*b380*/  BSSY B1, `(.L_x_415) ;  /* 0x0000006000017945 */ /* 0x000fe20003800000 */
[----:B------:R-:W-:Y:S01]  /*b390*/  SHF.R.S32.HI R49, RZ, 0x1f, R25 ;  /* 0x0000001fff317819 */ /* 0x000fe20000011419 */
[----:B------:R-:W0:Y:S01]  /*b3a0*/  SYNCS.PHASECHK.TRANS64.TRYWAIT P2, [R109+URZ+0x38890], R124 ;  /* 0x0388907c6d0075a7 */ /* 0x000e22000804017f */
[----:B------:R-:W-:Y:S01]  /*b3b0*/  IMAD R48, R3, R25, RZ ;  /* 0x0000001903307224 */ /* 0x000fe200078e02ff */
[----:B------:R-:W-:Y:S01]  /*b3c0*/  VIMNMX R114, R114, 0x80, PT ;  /* 0x0000008072727848 */ /* 0x000fe20003fe0100 */
[----:B0-----:R-:W-:Y:S06]  /*b3d0*/  @!P2 BRA `(.L_x_416) ;  /* 0x000001a400d4a947 */ /* 0x001fec0003800000 */
.L_x_661:
[----:B------:R-:W-:Y:S05]  /*b3e0*/  BSYNC B1 ;  /* 0x0000000000017941 */ /* 0x000fea0003800000 */
.L_x_415:
[----:B------:R-:W-:Y:S01]  /*b3f0*/  ISETP.GE.AND P2, PT, R23, R114, PT ;  /* 0x000000721700720c */ /* 0x000fe20003f46270 */
[----:B------:R-:W-:Y:S01]  /*b400*/  IMAD R49, R49, R126, R48 ;  /* 0x0000007e31317224 */ /* 0x000fe200078e0230 */
[----:B------:R-:W-:Y:S01]  /*b410*/  BSSY B1, `(.L_x_417) ;  /* 0x000000e000017945 */ /* 0x000fe20003800000 */
[----:B------:R-:W-:-:S04]  /*b420*/  IMAD.WIDE.U32 R56, R126, R25, RZ ;  /* 0x000000197e387225 */ /* 0x000fc800078e00ff */
[----:B------:R-:W-:-:S06]  /*b430*/  IMAD.IADD R62, R49, 0x1, R57 ;  /* 0x00000001313e7824 */ /* 0x000fcc00078e0239 */
[----:B------:R-:W-:Y:S05]  /*b440*/  @P2 BRA `(.L_x_418) ;  /* 0x0000000000282947 */ /* 0x000fea0003800000 */
[----:B------:R-:W1:Y:S01]  /*b450*/  @!P0 LDS.128 R48, [R113+0x28400] ;  /* 0x0284000071308984 */ /* 0x000e620000000c00 */
[----:B------:R-:W2:Y:S03]  /*b460*/  @!P0 LDC.64 R58, c[0x0][0x2e8] ;  /* 0x0000ba00ff3a8b82 */ /* 0x000ea60000000a00 */
[----:B------:R-:W3:Y:S05]  /*b470*/  @!P1 LDS.128 R52, [R113+0x2c400] ;  /* 0x02c4000071349984 */ /* 0x000eea0000000c00 */
[----:B------:R-:W4:Y:S01]  /*b480*/  @!P1 LDC.64 R60, c[0x0][0x2e8] ;  /* 0x0000ba00ff3c9b82 */ /* 0x000f220000000a00 */
[----:B--2---:R-:W-:-:S04]  /*b490*/  @!P0 IADD3 R58, P2, P3, R56, R58, R38 ;  /* 0x0000003a383a8210 */ /* 0x004fc80007b5e026 */
[----:B------:R-:W-:Y:S02]  /*b4a0*/  @!P0 IADD3.X R59, R62, R59, R43, P2, P3 ;  /* 0x0000003b3e3b8210 */ /* 0x000fe400017e642b */
[----:B----4-:R-:W-:-:S04]  /*b4b0*/  @!P1 IADD3 R60, P2, P3, R42, R60, R56 ;  /* 0x0000003c2a3c9210 */ /* 0x010fc80007b5e038 */
[----:B------:R-:W-:Y:S01]  /*b4c0*/  @!P1 IADD3.X R61, R107, R61, R62, P2, P3 ;  /* 0x0000003d6b3d9210 */ /* 0x000fe200017e643e */
[----:B-1----:R1:W-:Y:S04]  /*b4d0*/  @!P0 STG.E.128 desc[UR42][R58.64], R48 ;  /* 0x000000303a008986 */ /* 0x0023e8000c101d2a */
[----:B---3--:R1:W-:Y:S04]  /*b4e0*/  @!P1 STG.E.128 desc[UR42][R60.64], R52 ;  /* 0x000000343c009986 */ /* 0x0083e8000c101d2a */
.L_x_418:
[----:B------:R-:W-:Y:S05]  /*b4f0*/  BSYNC B1 ;  /* 0x0000000000017941 */ /* 0x000fea0003800000 */
.L_x_417:
[----:B-1----:R-:W-:Y:S01]  /*b500*/  IADD3 R48, R23, 0x20, RZ ;  /* 0x0000002017307810 */ /* 0x002fe20007ffe0ff */
[----:B------:R-:W-:Y:S03]  /*b510*/  BSSY B1, `(.L_x_419) ;  /* 0x000000f000017945 */ /* 0x000fe60003800000 */
[----:B------:R-:W-:-:S13]  /*b520*/  ISETP.GE.AND P2, PT, R48, R114, PT ;  /* 0x000000723000720c */ /* 0x000fda0003f46270 */
[----:B------:R-:W-:Y:S05]  /*b530*/  @P2 BRA `(.L_x_420) ;  /* 0x0000000000302947 */ /* 0x000fea0003800000 */
[----:B------:R-:W1:Y:S01]  /*b540*/  @!P0 LDC.64 R58, c[0x0][0x2e8] ;  /* 0x0000ba00ff3a8b82 */ /* 0x000e620000000a00 */
[----:B------:R-:W-:Y:S01]  /*b550*/  IADD3 R61, P2, R92, R56, RZ ;  /* 0x000000385c3d7210 */ /* 0x000fe20007f5e0ff */
[----:B------:R-:W-:Y:S04]  /*b560*/  @!P1 LDS.128 R52, [R113+0x2d400] ;  /* 0x02d4000071349984 */ /* 0x000fe80000000c00 */
[----:B------:R-:W-:Y:S02]  /*b570*/  IMAD.X R48, R62, 0x1, R93, P2 ;  /* 0x000000013e307824 */ /* 0x000fe400010e065d */
[----:B------:R-:W2:Y:S01]  /*b580*/  @!P1 LDC.64 R50, c[0x0][0x2e8] ;  /* 0x0000ba00ff329b82 */ /* 0x000ea20000000a00 */
[----:B-1----:R-:W-:-:S04]  /*b590*/  @!P0 IADD3 R58, P2, P3, R61, R58, R38 ;  /* 0x0000003a3d3a8210 */ /* 0x002fc80007b5e026 */
[----:B------:R-:W-:Y:S02]  /*b5a0*/  @!P0 IADD3.X R59, R48, R59, R43, P2, P3 ;  /* 0x0000003b303b8210 */ /* 0x000fe400017e642b */
[----:B--2---:R-:W-:-:S04]  /*b5b0*/  @!P1 IADD3 R60, P2, P3, R42, R50, R61 ;  /* 0x000000322a3c9210 */ /* 0x004fc80007b5e03d */
[----:B------:R-:W-:Y:S02]  /*b5c0*/  @!P1 IADD3.X R61, R107, R51, R48, P2, P3 ;  /* 0x000000336b3d9210 */ /* 0x000fe400017e6430 */
[----:B------:R-:W1:Y:S04]  /*b5d0*/  @!P0 LDS.128 R48, [R113+0x29400] ;  /* 0x0294000071308984 */ /* 0x000e680000000c00 */
[----:B-1----:R1:W-:Y:S04]  /*b5e0*/  @!P0 STG.E.128 desc[UR42][R58.64], R48 ;  /* 0x000000303a008986 */ /* 0x0023e8000c101d2a */
[----:B------:R1:W-:Y:S02]  /*b5f0*/  @!P1 STG.E.128 desc[UR42][R60.64], R52 ;  /* 0x000000343c009986 */ /* 0x0003e4000c101d2a */
.L_x_420:
[----:B------:R-:W-:Y:S05]  /*b600*/  BSYNC B1 ;  /* 0x0000000000017941 */ /* 0x000fea0003800000 */
.L_x_419:
[----:B-1----:R-:W-:Y:S01]  /*b610*/  VIADD R48, R23, 0x40 ;  /* 0x0000004017307836 */ /* 0x002fe20000000000 */
[----:B------:R-:W-:Y:S04]  /*b620*/  BSSY B1, `(.L_x_421) ;  /* 0x000000f000017945 */ /* 0x000fe80003800000 */
[----:B------:R-:W-:-:S13]  /*b630*/  ISETP.GE.AND P2, PT, R48, R114, PT ;  /* 0x000000723000720c */ /* 0x000fda0003f46270 */
[----:B------:R-:W-:Y:S05]  /*b640*/  @P2 BRA `(.L_x_422) ;  /* 0x0000000000302947 */ /* 0x000fea0003800000 */
[----:B------:R-:W1:Y:S01]  /*b650*/  @!P0 LDC.64 R58, c[0x0][0x2e8] ;  /* 0x0000ba00ff3a8b82 */ /* 0x000e620000000a00 */
[----:B------:R-:W-:Y:S01]  /*b660*/  LEA R61, P2, R102, R56, 0x6 ;  /* 0x00000038663d7211 */ /* 0x000fe200078430ff */
[----:B------:R-:W-:Y:S03]  /*b670*/  @!P1 LDS.128 R52, [R113+0x2e400] ;  /* 0x02e4000071349984 */ /* 0x000fe60000000c00 */
[----:B------:R-:W-:-:S03]  /*b680*/  IADD3.X R48, R62, R32, RZ, P2, !PT ;  /* 0x000000203e307210 */ /* 0x000fc600017fe4ff */
        /* <DEDUP_REMOVED lines=8> */
.L_x_422:
[----:B------:R-:W-:Y:S05]  /*b710*/  BSYNC B1 ;  /* 0x0000000000017941 */ /* 0x000fea0003800000 */
.L_x_421:
[----:B-1----:R-:W-:-:S05]  /*b720*/  VIADD R48, R23, 0x60 ;  /* 0x0000006017307836 */ /* 0x002fca0000000000 */
[----:B------:R-:W-:-:S13]  /*b730*/  ISETP.GE.AND P2, PT, R48, R114, PT ;  /* 0x000000723000720c */ /* 0x000fda0003f46270 */
[----:B------:R-:W-:Y:S05]  /*b740*/  @P2 BRA `(.L_x_390) ;  /* 0x00000000003c2947 */ /* 0x000fea0003800000 */
[----:B------:R-:W1:Y:S01]  /*b750*/  LDC.64 R50, c[0x0][0x300] ;  /* 0x0000c000ff327b82 */ /* 0x000e620000000a00 */
[----:B------:R-:W-:Y:S01]  /*b760*/  IMAD.MOV.U32 R57, RZ, RZ, R62 ;  /* 0x000000ffff397224 */ /* 0x000fe200078e003e */
[----:B------:R-:W-:Y:S06]  /*b770*/  @!P1 LDS.128 R52, [R113+0x2f400] ;  /* 0x02f4000071349984 */ /* 0x000fec0000000c00 */
[----:B------:R-:W2:Y:S01]  /*b780*/  @!P0 LDC.64 R48, c[0x0][0x2e8] ;  /* 0x0000ba00ff308b82 */ /* 0x000ea20000000a00 */
[----:B-1----:R-:W-:-:S04]  /*b790*/  IMAD.WIDE.U32 R58, R50, 0x60, R56 ;  /* 0x00000060323a7825 */ /* 0x002fc800078e0038 */
[----:B------:R-:W-:Y:S01]  /*b7a0*/  IMAD R51, R51, 0x60, RZ ;  /* 0x0000006033337824 */ /* 0x000fe200078e02ff */
[----:B--2---:R-:W-:-:S04]  /*b7b0*/  @!P0 IADD3 R56, P2, P3, R58, R48, R38 ;  /* 0x000000303a388210 */ /* 0x004fc80007b5e026 */
[----:B------:R-:W-:-:S04]  /*b7c0*/  IADD3 R50, R59, R51, RZ ;  /* 0x000000333b327210 */ /* 0x000fc80007ffe0ff */
[----:B------:R-:W-:Y:S02]  /*b7d0*/  @!P0 IADD3.X R57, R50, R49, R43, P2, P3 ;  /* 0x0000003132398210 */ /* 0x000fe400017e642b */
[----:B------:R-:W1:Y:S02]  /*b7e0*/  @!P1 LDC.64 R48, c[0x0][0x2e8] ;  /* 0x0000ba00ff309b82 */ /* 0x000e640000000a00 */
[----:B-1----:R-:W-:-:S04]  /*b7f0*/  @!P1 IADD3 R58, P2, P3, R42, R48, R58 ;  /* 0x000000302a3a9210 */ /* 0x002fc80007b5e03a */
[----:B------:R-:W-:Y:S02]  /*b800*/  @!P1 IADD3.X R59, R107, R49, R50, P2, P3 ;  /* 0x000000316b3b9210 */ /* 0x000fe400017e6432 */
[----:B------:R-:W1:Y:S04]  /*b810*/  @!P0 LDS.128 R48, [R113+0x2b400] ;  /* 0x02b4000071308984 */ /* 0x000e680000000c00 */
[----:B-1----:R1:W-:Y:S04]  /*b820*/  @!P0 STG.E.128 desc[UR42][R56.64], R48 ;  /* 0x0000003038008986 */ /* 0x0023e8000c101d2a */
[----:B------:R1:W-:Y:S02]  /*b830*/  @!P1 STG.E.128 desc[UR42][R58.64], R52 ;  /* 0x000000343a009986 */ /* 0x0003e4000c101d2a */
.L_x_390:
[----:B------:R-:W-:Y:S05]  /*b840*/  BSYNC B0 ;  /* 0x0000000000007941 */ /* 0x000fea0003800000 */
.L_x_352:
[----:B01234-:R-:W0:Y:S01]  /*b850*/  S2R R48, SR_TID.X ;  /* 0x0000000000307919 */ /* 0x01fe220000002100 */
[----:B------:R-:W-:Y:S01]  /*b860*/  @!PT LDS RZ, [RZ] ;  /* 0x00000000fffff984 */ /* 0x000fe20000000800 */
[----:B------:R-:W-:Y:S01]  /*b870*/  @!PT LDS RZ, [RZ] ;  /* 0x00000000fffff984 */ /* 0x000fe20000000800 */
[----:B------:R-:W-:Y:S01]  /*b880*/  @!PT LDS RZ, [RZ] ;  /* 0x00000000fffff984 */ /* 0x000fe20000000800 */
[----:B------:R-:W-:Y:S01]  /*b890*/  @!PT LDS RZ, [RZ] ;  /* 0x00000000fffff984 */ /* 0x000fe20000000800 */
[----:B------:R1:W-:Y:S06]  /*b8a0*/  MEMBAR.ALL.CTA ;  /* 0x0000000000007992 */ /* 0x0003ec0000008000 */
[----:B-1----:R-:W1:Y:S01]  /*b8b0*/  FENCE.VIEW.ASYNC.S ;  /* 0x00000000000073c6 */ /* 0x002e620000000000 */
[----:B------:R-:W-:Y:S05]  /*b8c0*/  WARPSYNC.ALL ;  /* 0x0000000000007948 */ /* 0x000fea0003800000 */
[----:B------:R-:W-:Y:S01]  /*b8d0*/  BSSY B0, `(.L_x_423) ;  /* 0x0000009000007945 */ /* 0x000fe20003800000 */
[----:B0-----:R-:W-:Y:S01]  /*b8e0*/  LOP3.LUT R48, R48, 0x7f, RZ, 0xc0, !PT ;  /* 0x0000007f30307812 */ /* 0x001fe200078ec0ff */
[----:B-1----:R0:W-:Y:S03]  /*b8f0*/  BAR.SYNC.DEFER_BLOCKING R125, 0x80 ;  /* 0x0002007d0000751d */ /* 0x0021e60000010000 */
[----:B------:R-:W-:-:S13]  /*b900*/  ISETP.NE.AND P2, PT, R48, RZ, PT ;  /* 0x000000ff3000720c */ /* 0x000fda0003f45270 */
[----:B------:R-:W-:-:S05]  /*b910*/  @!P2 VIADD R48, R109, 0x388a0 ;  /* 0x000388a06d30a836 */ /* 0x000fca0000000000 */
[----:B------:R-:W-:-:S04]  /*b920*/  @!P2 PRMT R48, RZ, 0x654, R48 ;  /* 0x00000654ff30a816 */ /* 0x000fc80000000030 */
[----:B------:R0:W-:Y:S01]  /*b930*/  @!P2 SYNCS.ARRIVE.TRANS64.RED.A1T0 RZ, [R48+URZ], RZ ;  /* 0x000000ff30ffa9a7 */ /* 0x0001e2000810043f */
[----:B------:R-:W-:Y:S05]  /*b940*/  @!P5 BRA `(.L_x_424) ;  /* 0x000000000004d947 */ /* 0x000fea0003800000 */
[----:B------:R-:W-:Y:S01]  /*b950*/  BPT.TRAP 0x1 ;  /* 0x000000040000795c */ /* 0x000fe20000300000 */
.L_x_424:
[----:B------:R-:W-:Y:S05]  /*b960*/  BSYNC B0 ;  /* 0x0000000000007941 */ /* 0x000fea0003800000 */
.L_x_423:
[----:B------:R-:W1:Y:S01]  /*b970*/  SYNCS.PHASECHK.TRANS64.TRYWAIT P3, [R109+URZ+0x388b0], R124 ;  /* 0x0388b07c6d0075a7 */ /* 0x000e62000806017f */
[----:B------:R-:W-:Y:S01]  /*b980*/  ULDC UR41, c[0x0][0x2f4] ;  /* 0x0000bd0000297ab9 */ /* 0x000fe20000000800 */
[----:B------:R-:W-:Y:S01]  /*b990*/  ULDC.64 UR36, c[0x0][0x328] ;  /* 0x0000ca0000247ab9 */ /* 0x000fe20000000a00 */
[----:B------:R-:W-:Y:S01]  /*b9a0*/  ULDC.64 UR38, c[0x0][0x318] ;  /* 0x0000c60000267ab9 */ /* 0x000fe20000000a00 */
[----:B------:R-:W-:Y:S04]  /*b9b0*/  BSSY B0, `(.L_x_425) ;  /* 0x0000002000007945 */ /* 0x000fe80003800000 */
[----:B-1----:R-:W-:Y:S05]  /*b9c0*/  @!P3 BRA `(.L_x_426) ;  /* 0x000001a0006cb947 */ /* 0x002fea0003800000 */
.L_x_662:
[----:B------:R-:W-:Y:S05]  /*b9d0*/  BSYNC B0 ;  /* 0x0000000000007941 */ /* 0x000fea0003800000 */
.L_x_425:
[----:B------:R-:W-:Y:S01]  /*b9e0*/  ISETP.GE.AND P3, PT, R23, R114, PT ;  /* 0x000000721700720c */ /* 0x000fe20003f66270 */
[----:B------:R-:W-:Y:S01]  /*b9f0*/  BSSY B0, `(.L_x_427) ;  /* 0x0000010000007945 */ /* 0x000fe20003800000 */
[----:B------:R-:W-:-:S11]  /*ba00*/  IMAD.WIDE R52, R25, 0x80, R46 ;  /* 0x0000008019347825 */ /* 0x000fd600078e022e */
[----:B------:R-:W-:Y:S05]  /*ba10*/  @P3 BRA `(.L_x_428) ;  /* 0x0000000000343947 */ /* 0x000fea0003800000 */
[----:B------:R-:W-:Y:S01]  /*ba20*/  MOV R49, R108 ;  /* 0x0000006c00317202 */ /* 0x000fe20000000f00 */
[----:B0-----:R-:W-:Y:S02]  /*ba30*/  IMAD.MOV.U32 R48, RZ, RZ, R98 ;  /* 0x000000ffff307224 */ /* 0x001fe400078e0062 */
[----:B------:R-:W-:Y:S02]  /*ba40*/  IMAD R51, R53, UR36, RZ ;  /* 0x0000002435337c24 */ /* 0x000fe4000f8e02ff */
[----:B------:R-:W-:-:S04]  /*ba50*/  IMAD.WIDE.U32 R48, R52, UR36, R48 ;  /* 0x0000002434307c25 */ /* 0x000fc8000f8e0030 */
[----:B------:R-:W-:Y:S01]  /*ba60*/  IMAD R51, R52, UR37, R51 ;  /* 0x0000002534337c24 */ /* 0x000fe2000f8e0233 */
[----:B------:R-:W-:-:S04]  /*ba70*/  IADD3 R54, P3, R48, UR38, RZ ;  /* 0x0000002630367c10 */ /* 0x000fc8000ff7e0ff */
[----:B------:R-:W-:Y:S02]  /*ba80*/  IADD3.X R55, R49, UR39, R51, P3, !PT ;  /* 0x0000002731377c10 */ /* 0x000fe40009ffe433 */
[----:B------:R-:W-:-:S13]  /*ba90*/  ISETP.GE.AND P3, PT, R16, UR41, PT ;  /* 0x0000002910007c0c */ /* 0x000fda000bf66270 */
[----:B------:R-:W0:Y:S04]  /*baa0*/  @!P3 LDS.128 R48, [R113+0x10400] ;  /* 0x010400007130b984 */ /* 0x000e280000000c00 */
[----:B0-----:R-:W-:Y:S01]  /*bab0*/  @!P3 STG.E.128 desc[UR42][R54.64], R48 ;  /* 0x000000303600b986 */ /* 0x001fe2000c101d2a */
[----:B------:R-:W-:-:S13]  /*bac0*/  ISETP.GE.AND P3, PT, R235, UR41, PT ;  /* 0x00000029eb007c0c */ /* 0x000fda000bf66270 */
[----:B------:R-:W0:Y:S04]  /*bad0*/  @!P3 LDS.128 R48, [R113+0x14400] ;  /* 0x014400007130b984 */ /* 0x000e280000000c00 */
[----:B0-----:R2:W-:Y:S02]  /*bae0*/  @!P3 STG.E.128 desc[UR42][R54.64+0x80], R48 ;  /* 0x000080303600b986 */ /* 0x0015e4000c101d2a */
.L_x_428:
[----:B------:R-:W-:Y:S05]  /*baf0*/  BSYNC B0 ;  /* 0x0000000000007941 */ /* 0x000fea0003800000 */
.L_x_427:
[----:B0-2---:R-:W-:Y:S01]  /*bb00*/  VIADD R48, R23, 0x20 ;  /* 0x0000002017307836 */ /* 0x005fe20000000000 */
[----:B------:R-:W-:Y:S04]  /*bb10*/  BSSY B0, `(.L_x_429) ;  /* 0x0000012000007945 */ /* 0x000fe80003800000 */
[----:B------:R-:W-:-:S13]  /*bb20*/  ISETP.GE.AND P3, PT, R48, R114, PT ;  /* 0x000000723000720c */ /* 0x000fda0003f66270 */
[----:B------:R-:W-:Y:S05]  /*bb30*/  @P3 BRA `(.L_x_430) ;  /* 0x00000000003c3947 */ /* 0x000fea0003800000 */
[----:B------:R-:W-:Y:S01]  /*bb40*/  IADD3 R51, P3, R52, 0x20, RZ ;  /* 0x0000002034337810 */ /* 0x000fe20007f7e0ff */
[----:B------:R-:W-:Y:S01]  /*bb50*/  IMAD.MOV.U32 R49, RZ, RZ, R108 ;  /* 0x000000ffff317224 */ /* 0x000fe200078e006c */
[----:B------:R-:W-:-:S03]  /*bb60*/  MOV R48, R98 ;  /* 0x0000006200307202 */ /* 0x000fc60000000f00 */
[----:B------:R-:W-:Y:S02]  /*bb70*/  IMAD.X R50, RZ, RZ, R53, P3 ;  /* 0x000000ffff327224 */ /* 0x000fe400018e0635 */
[----:B------:R-:W-:-:S04]  /*bb80*/  IMAD.WIDE.U32 R48, R51, UR36, R48 ;  /* 0x0000002433307c25 */ /* 0x000fc8000f8e0030 */
[----:B------:R-:W-:Y:S01]  /*bb90*/  IMAD R50, R50, UR36, RZ ;  /* 0x0000002432327c24 */ /* 0x000fe2000f8e02ff */
[----:B------:R-:W-:-:S03]  /*bba0*/  IADD3 R54, P3, R48, UR38, RZ ;  /* 0x0000002630367c10 */ /* 0x000fc6000ff7e0ff */
[----:B------:R-:W-:-:S05]  /*bbb0*/  IMAD R51, R51, UR37, R50 ;  /* 0x0000002533337c24 */ /* 0x000fca000f8e0232 */
[----:B------:R-:W-:Y:S02]  /*bbc0*/  IADD3.X R55, R49, UR39, R51, P3, !PT ;  /* 0x0000002731377c10 */ /* 0x000fe40009ffe433 */
[----:B------:R-:W-:-:S13]  /*bbd0*/  ISETP.GE.AND P3, PT, R16, UR41, PT ;  /* 0x0000002910007c0c */ /* 0x000fda000bf66270 */
[----:B------:R-:W0:Y:S04]  /*bbe0*/  @!P3 LDS.128 R48, [R113+0x11400] ;  /* 0x011400007130b984 */ /* 0x000e280000000c00 */
[----:B0-----:R-:W-:Y:S01]  /*bbf0*/  @!P3 STG.E.128 desc[UR42][R54.64], R48 ;  /* 0x000000303600b986 */ /* 0x001fe2000c101d2a */
[----:B------:R-:W-:-:S13]  /*bc00*/  ISETP.GE.AND P3, PT, R235, UR41, PT ;  /* 0x00000029eb007c0c */ /* 0x000fda000bf66270 */
[----:B------:R-:W0:Y:S04]  /*bc10*/  @!P3 LDS.128 R48, [R113+0x15400] ;  /* 0x015400007130b984 */ /* 0x000e280000000c00 */
[----:B0-----:R0:W-:Y:S02]  /*bc20*/  @!P3 STG.E.128 desc[UR42][R54.64+0x80], R48 ;  /* 0x000080303600b986 */ /* 0x0011e4000c101d2a */
.L_x_430:
[----:B------:R-:W-:Y:S05]  /*bc30*/  BSYNC B0 ;  /* 0x0000000000007941 */ /* 0x000fea0003800000 */
.L_x_429:
[----:B0-----:R-:W-:Y:S01]  /*bc40*/  VIADD R48, R23, 0x40 ;  /* 0x0000004017307836 */ /* 0x001fe20000000000 */
[----:B------:R-:W-:Y:S04]  /*bc50*/  BSSY B0, `(.L_x_431) ;  /* 0x0000012000007945 */ /* 0x000fe80003800000 */
[----:B------:R-:W-:-:S13]  /*bc60*/  ISETP.GE.AND P3, PT, R48, R114, PT ;  /* 0x000000723000720c */ /* 0x000fda0003f66270 */
[----:B------:R-:W-:Y:S05]  /*bc70*/  @P3 BRA `(.L_x_432) ;  /* 0x00000000003c3947 */ /* 0x000fea0003800000 */
[----:B------:R-:W-:Y:S01]  /*bc80*/  IADD3 R51, P3, R52, 0x40, RZ ;  /* 0x0000004034337810 */ /* 0x000fe20007f7e0ff */
[----:B------:R-:W-:Y:S02]  /*bc90*/  IMAD.MOV.U32 R48, RZ, RZ, R98 ;  /* 0x000000ffff307224 */ /* 0x000fe400078e0062 */
[----:B------:R-:W-:Y:S01]  /*bca0*/  IMAD.MOV.U32 R49, RZ, RZ, R108 ;  /* 0x000000ffff317224 */ /* 0x000fe200078e006c */
[----:B------:R-:W-:Y:S01]  /*bcb0*/  IADD3.X R50, RZ, R53, RZ, P3, !PT ;  /* 0x00000035ff327210 */ /* 0x000fe20001ffe4ff */
        /* <DEDUP_REMOVED lines=11> */
.L_x_432:
[----:B------:R-:W-:Y:S05]  /*bd70*/  BSYNC B0 ;  /* 0x0000000000007941 */ /* 0x000fea0003800000 */
.L_x_431:
[----:B0-----:R-:W-:Y:S01]  /*bd80*/  IADD3 R48, R23, 0x60, RZ ;  /* 0x0000006017307810 */ /* 0x001fe20007ffe0ff */
[----:B------:R-:W-:Y:S03]  /*bd90*/  BSSY B0, `(.L_x_433) ;  /* 0x0000012000007945 */ /* 0x000fe60003800000 */
[----:B------:R-:W-:-:S13]  /*bda0*/  ISETP.GE.AND P3, PT, R48, R114, PT ;  /* 0x000000723000720c */ /* 0x000fda0003f66270 */
[----:B------:R-:W-:Y:S05]  /*bdb0*/  @P3 BRA `(.L_x_434) ;  /* 0x00000000003c3947 */ /* 0x000fea0003800000 */
[----:B------:R-:W-:Y:S01]  /*bdc0*/  IADD3 R51, P3, R52, 0x60, RZ ;  /* 0x0000006034337810 */ /* 0x000fe20007f7e0ff */
[----:B------:R-:W-:Y:S01]  /*bdd0*/  IMAD.MOV.U32 R48, RZ, RZ, R98 ;  /* 0x000000ffff307224 */ /* 0x000fe200078e0062 */
[----:B------:R-:W-:-:S03]  /*bde0*/  MOV R49, R108 ;  /* 0x0000006c00317202 */ /* 0x000fc60000000f00 */
[----:B------:R-:W-:Y:S02]  /*bdf0*/  IMAD.X R52, RZ, RZ, R53, P3 ;  /* 0x000000ffff347224 */ /* 0x000fe400018e0635 */
[----:B------:R-:W-:-:S04]  /*be00*/  IMAD.WIDE.U32 R48, R51, UR36, R48 ;  /* 0x0000002433307c25 */ /* 0x000fc8000f8e0030 */
[----:B------:R-:W-:-:S04]  /*be10*/  IMAD R52, R52, UR36, RZ ;  /* 0x0000002434347c24 */ /* 0x000fc8000f8e02ff */
        /* <DEDUP_REMOVED lines=9> */
.L_x_434:
[----:B------:R-:W-:Y:S05]  /*beb0*/  BSYNC B0 ;  /* 0x0000000000007941 */ /* 0x000fea0003800000 */
.L_x_433:
[----:B------:R-:W-:Y:S01]  /*bec0*/  @!PT LDS RZ, [RZ] ;  /* 0x00000000fffff984 */ /* 0x000fe20000000800 */
[----:B------:R-:W-:Y:S01]  /*bed0*/  @!PT LDS RZ, [RZ] ;  /* 0x00000000fffff984 */ /* 0x000fe20000000800 */
[----:B------:R-:W-:Y:S01]  /*bee0*/  @!PT LDS RZ, [RZ] ;  /* 0x00000000fffff984 */ /* 0x000fe20000000800 */
[----:B------:R-:W-:Y:S01]  /*bef0*/  @!PT LDS RZ, [RZ] ;  /* 0x00000000fffff984 */ /* 0x000fe20000000800 */
[----:B------:R2:W-:Y:S06]  /*bf00*/  MEMBAR.ALL.CTA ;  /* 0x0000000000007992 */ /* 0x0005ec0000008000 */
[----:B--2---:R-:W2:Y:S01]  /*bf10*/  FENCE.VIEW.ASYNC.S ;  /* 0x00000000000073c6 */ /* 0x004ea20000000000 */
[----:B-1----:R-:W-:Y:S01]  /*bf20*/  @!P2 VIADD R109, R109, 0x388c0 ;  /* 0x000388c06d6da836 */ /* 0x002fe20000000000 */
[----:B--2---:R1:W-:Y:S01]  /*bf30*/  BAR.SYNC.DEFER_BLOCKING R125, 0x80 ;  /* 0x0002007d0000751d */ /* 0x0043e20000010000 */
[----:B------:R-:W-:Y:S01]  /*bf40*/  ISETP.NE.AND P3, PT, R110, RZ, PT ;  /* 0x000000ff6e00720c */ /* 0x000fe20003f65270 */
[----:B------:R-:W-:-:S02]  /*bf50*/  VIADD R232, R232, 0x1 ;  /* 0x00000001e8e87836 */ /* 0x000fc40000000000 */
[----:B------:R-:W-:-:S04]  /*bf60*/  @!P2 PRMT R109, RZ, 0x654, R109 ;  /* 0x00000654ff6da816 */ /* 0x000fc8000000006d */
[----:B------:R1:W-:Y:S01]  /*bf70*/  @!P2 SYNCS.ARRIVE.TRANS64.RED.A1T0 RZ, [R109+URZ], RZ ;  /* 0x000000ff6dffa9a7 */ /* 0x0003e2000810043f */
[----:B------:R-:W-:-:S04]  /*bf80*/  ISETP.NE.AND P2, PT, R232, 0x2, PT ;  /* 0x00000002e800780c */ /* 0x000fc80003f45270 */
[----:B0-----:R-:W-:Y:S02]  /*bf90*/  SEL R49, RZ, 0x1, P2 ;  /* 0x00000001ff317807 */ /* 0x001fe40001000000 */
[----:B------:R-:W-:Y:S02]  /*bfa0*/  SEL R232, R232, RZ, P2 ;  /* 0x000000ffe8e87207 */ /* 0x000fe40001000000 */
[----:B------:R-:W-:Y:S01]  /*bfb0*/  LOP3.LUT R234, R234, R49, RZ, 0x3c, !PT ;  /* 0x00000031eaea7212 */ /* 0x000fe200078e3cff */
[----:B-1----:R-:W-:Y:S06]  /*bfc0*/  @P3 BRA `(.L_x_435) ;  /* 0xffffff64004c3947 */ /* 0x002fec000383ffff */
[----:B------:R-:W0:Y:S01]  /*bfd0*/  S2R R48, SR_TID.X ;  /* 0x0000000000307919 */ /* 0x000e220000002100 */
[----:B------:R-:W-:Y:S02]  /*bfe0*/  PLOP3.LUT P0, PT, PT, PT, PT, 0x8, 0x0 ;  /* 0x000000000000781c */ /* 0x000fe40003f0e170 */
[----:B0-----:R-:W-:-:S04]  /*bff0*/  SHF.R.U32.HI R48, RZ, 0x7, R48 ;  /* 0x00000007ff307819 */ /* 0x001fc80000011630 */
[----:B------:R-:W-:-:S13]  /*c000*/  ISETP.NE.AND P3, PT, R48, 0x1, PT ;  /* 0x000000013000780c */ /* 0x000fda0003f65270 */
[----:B------:R-:W-:Y:S06]  /*c010*/  @!P3 BAR.ARV 0x9, 0x100 ;  /* 0x024400000000bb1d */ /* 0x000fec0000002000 */
.L_x_347:
[----:B------:R-:W-:Y:S01]  /*c020*/  ISETP.GE.AND P2, PT, R119, 0x1, PT ;  /* 0x000000017700780c */ /* 0x000fe20003f46270 */
[----:B------:R-:W-:Y:S01]  /*c030*/  IMAD.MOV.U32 R0, RZ, RZ, RZ ;  /* 0x000000ffff007224 */ /* 0x000fe200078e00ff */
[----:B------:R-:W-:Y:S01]  /*c040*/  PLOP3.LUT P1, PT, PT, PT, PT, 0x80, 0x0 ;  /* 0x000000000000781c */ /* 0x000fe20003f2f070 */
[----:B------:R-:W-:Y:S01]  /*c050*/  IMAD.MOV.U32 R151, RZ, RZ, RZ ;  /* 0x000000ffff977224 */ /* 0x000fe200078e00ff */
[----:B------:R-:W-:Y:S02]  /*c060*/  MOV R2, RZ ;  /* 0x000000ff00027202 */ /* 0x000fe40000000f00 */
[----:B------:R-:W-:Y:S02]  /*c070*/  CS2R R134, SRZ ;  /* 0x0000000000867805 */ /* 0x000fe4000001ff00 */
[----:B------:R-:W-:Y:S02]  /*c080*/  CS2R R120, SRZ ;  /* 0x0000000000787805 */ /* 0x000fe4000001ff00 */
[----:B------:R-:W-:Y:S01]  /*c090*/  MOV R142, RZ ;  /* 0x000000ff008e7202 */ /* 0x000fe20000000f00 */
[----:B------:R-:W-:Y:S01]  /*c0a0*/  IMAD.MOV.U32 R123, RZ, RZ, RZ ;  /* 0x000000ffff7b7224 */ /* 0x000fe200078e00ff */
[----:B------:R-:W-:-:S02]  /*c0b0*/  CS2R R124, SRZ ;  /* 0x00000000007c7805 */ /* 0x000fc4000001ff00 */
[----:B------:R-:W-:Y:S01]  /*c0c0*/  CS2R R116, SRZ ;  /* 0x0000000000747805 */ /* 0x000fe2000001ff00 */
[----:B------:R-:W-:Y:S01]  /*c0d0*/  IMAD.MOV.U32 R138, RZ, RZ, RZ ;  /* 0x000000ffff8a7224 */ /* 0x000fe200078e00ff */
[----:B------:R-:W-:Y:S02]  /*c0e0*/  CS2R R126, SRZ ;  /* 0x00000000007e7805 */ /* 0x000fe4000001ff00 */
[----:B------:R-:W-:Y:S02]  /*c0f0*/  MOV R113, RZ ;  /* 0x000000ff00717202 */ /* 0x000fe40000000f00 */
[----:B------:R-:W-:Y:S02]  /*c100*/  CS2R R108, SRZ ;  /* 0x00000000006c7805 */ /* 0x000fe4000001ff00 */
[----:B------:R-:W-:Y:S01]  /*c110*/  CS2R R130, SRZ ;  /* 0x0000000000827805 */ /* 0x000fe2000001ff00 */
[----:B------:R-:W-:Y:S01]  /*c120*/  IMAD.MOV.U32 R160, RZ, RZ, RZ ;  /* 0x000000ffffa07224 */ /* 0x000fe200078e00ff */
[----:B------:R-:W-:-:S02]  /*c130*/  CS2R R104, SRZ ;  /* 0x0000000000687805 */ /* 0x000fc4000001ff00 */
[----:B------:R-:W-:Y:S01]  /*c140*/  CS2R R100, SRZ ;  /* 0x0000000000647805 */ /* 0x000fe2000001ff00 */
[----:B------:R-:W-:Y:S01]  /*c150*/  IMAD.MOV.U32 R158, RZ, RZ, RZ ;  /* 0x000000ffff9e7224 */ /* 0x000fe200078e00ff */
[----:B------:R-:W-:Y:S02]  /*c160*/  CS2R R154, SRZ ;  /* 0x00000000009a7805 */ /* 0x000fe4000001ff00 */
[----:B------:R-:W-:Y:S01]  /*c170*/  MOV R156, RZ ;  /* 0x000000ff009c7202 */ /* 0x000fe20000000f00 */
[----:B------:R-:W-:Y:S01]  /*c180*/  IMAD.MOV.U32 R111, RZ, RZ, RZ ;  /* 0x000000ffff6f7224 */ /* 0x000fe200078e00ff */
[----:B------:R-:W-:Y:S02]  /*c190*/  CS2R R96, SRZ ;  /* 0x0000000000607805 */ /* 0x000fe4000001ff00 */
[----:B------:R-:W-:Y:S01]  /*c1a0*/  CS2R R92, SRZ ;  /* 0x00000000005c7805 */ /* 0x000fe2000001ff00 */
[----:B------:R-:W-:Y:S01]  /*c1b0*/  IMAD.MOV.U32 R107, RZ, RZ, RZ ;  /* 0x000000ffff6b7224 */ /* 0x000fe200078e00ff */
[----:B------:R-:W-:-:S02]  /*c1c0*/  MOV R114, RZ ;  /* 0x000000ff00727202 */ /* 0x000fc40000000f00 */
[----:B------:R-:W-:Y:S02]  /*c1d0*/  CS2R R94, SRZ ;  /* 0x00000000005e7805 */ /* 0x000fe4000001ff00 */
[----:B------:R-:W-:Y:S02]  /*c1e0*/  CS2R R88, SRZ ;  /* 0x0000000000587805 */ /* 0x000fe4000001ff00 */
[----:B------:R-:W-:Y:S01]  /*c1f0*/  CS2R R84, SRZ ;  /* 0x0000000000547805 */ /* 0x000fe2000001ff00 */
[----:B------:R-:W-:Y:S01]  /*c200*/  IMAD.MOV.U32 R103, RZ, RZ, RZ ;  /* 0x000000ffff677224 */ /* 0x000fe200078e00ff */
[----:B------:R-:W-:Y:S01]  /*c210*/  CS2R R98, SRZ ;  /* 0x0000000000627805 */ /* 0x000fe2000001ff00 */
[----:B------:R-:W-:Y:S01]  /*c220*/  IMAD.MOV.U32 R87, RZ, RZ, RZ ;  /* 0x000000ffff577224 */ /* 0x000fe200078e00ff */
[----:B------:R-:W-:Y:S02]  /*c230*/  CS2R R80, SRZ ;  /* 0x0000000000507805 */ /* 0x000fe4000001ff00 */
[----:B------:R-:W-:-:S02]  /*c240*/  CS2R R76, SRZ ;  /* 0x00000000004c7805 */ /* 0x000fc4000001ff00 */
[----:B------:R-:W-:Y:S02]  /*c250*/  CS2R R90, SRZ ;  /* 0x00000000005a7805 */ /* 0x000fe4000001ff00 */
[----:B------:R-:W-:Y:S02]  /*c260*/  CS2R R78, SRZ ;  /* 0x00000000004e7805 */ /* 0x000fe4000001ff00 */
[----:B------:R-:W-:Y:S02]  /*c270*/  CS2R R72, SRZ ;  /* 0x0000000000487805 */ /* 0x000fe4000001ff00 */
[----:B------:R-:W-:Y:S02]  /*c280*/  CS2R R68, SRZ ;  /* 0x0000000000447805 */ /* 0x000fe4000001ff00 */
[----:B------:R-:W-:Y:S02]  /*c290*/  CS2R R82, SRZ ;  /* 0x0000000000527805 */ /* 0x000fe4000001ff00 */
[----:B------:R-:W-:-:S02]  /*c2a0*/  MOV R74, RZ ;  /* 0x000000ff004a7202 */ /* 0x000fc40000000f00 */
[----:B------:R-:W-:Y:S02]  /*c2b0*/  CS2R R64, SRZ ;  /* 0x0000000000407805 */ /* 0x000fe4000001ff00 */
[----:B------:R-:W-:Y:S02]  /*c2c0*/  CS2R R60, SRZ ;  /* 0x00000000003c7805 */ /* 0x000fe4000001ff00 */
[----:B------:R-:W-:Y:S01]  /*c2d0*/  CS2R R70, SRZ ;  /* 0x0000000000467805 */ /* 0x000fe2000001ff00 */
[----:B------:R-:W-:Y:S01]  /*c2e0*/  IMAD.MOV.U32 R67, RZ, RZ, RZ ;  /* 0x000000ffff437224 */ /* 0x000fe200078e00ff */
        /* <DEDUP_REMOVED lines=19> */
[----:B------:R-:W-:Y:S01]  /*c420*/  CS2R R144, SRZ ;  /* 0x0000000000907805 */ /* 0x000fe2000001ff00 */
[----:B------:R-:W-:Y:S01]  /*c430*/  IMAD.MOV.U32 R46, RZ, RZ, RZ ;  /* 0x000000ffff2e7224 */ /* 0x000fe200078e00ff */
        /* <DEDUP_REMOVED lines=8> */
[----:B------:R-:W-:Y:S01]  /*c4c0*/  MOV R6, RZ ;  /* 0x000000ff00067202 */ /* 0x000fe20000000f00 */
[----:B------:R-:W-:Y:S01]  /*c4d0*/  IMAD.MOV.U32 R5, RZ, RZ, RZ ;  /* 0x000000ffff057224 */ /* 0x000fe200078e00ff */
[----:B------:R-:W-:Y:S06]  /*c4e0*/  @P0 BRA `(.L_x_436) ;  /* 0x00000000000c0947 */ /* 0x000fec0003800000 */
[----:B------:R-:W0:Y:S01]  /*c4f0*/  FENCE.VIEW.ASYNC.G ;  /* 0x00000000000073c6 */ /* 0x000e220000000100 */
[----:B------:R-:W-:Y:S05]  /*c500*/  WARPSYNC.ALL ;  /* 0x0000000000007948 */ /* 0x000fea0003800000 */
[----:B0-----:R-:W-:Y:S06]  /*c510*/  BAR.ARV 0xc, 0x180 ;  /* 0x0306000000007b1d */ /* 0x001fec0000002000 */
.L_x_436:
[----:B------:R-:W-:Y:S01]  /*c520*/  IMAD.MOV.U32 R7, RZ, RZ, RZ ;  /* 0x000000ffff077224 */ /* 0x000fe200078e00ff */
[----:B------:R-:W-:Y:S01]  /*c530*/  MOV R4, RZ ;  /* 0x000000ff00047202 */ /* 0x000fe20000000f00 */
[----:B------:R-:W-:Y:S06]  /*c540*/  @!P2 BRA `(.L_x_437) ;  /* 0x000000e80000a947 */ /* 0x000fec0003800000 */
[----:B------:R-:W0:Y:S01]  /*c550*/  S2R R3, SR_TID.X ;  /* 0x0000000000037919 */ /* 0x000e220000002100 */
[----:B------:R-:W-:Y:S01]  /*c560*/  UMOV UR4, 0xffffffff ;  /* 0xffffffff00047882 */ /* 0x000fe20000000000 */
[----:B0-----:R-:W-:-:S05]  /*c570*/  VIADD R3, R3, 0xffffff80 ;  /* 0xffffff8003037836 */ /* 0x001fca0000000000 */
[----:B------:R-:W-:-:S04]  /*c580*/  SHF.R.S32.HI R32, RZ, 0x1f, R3 ;  /* 0x0000001fff207819 */ /* 0x000fc80000011403 */
[----:B------:R-:W-:-:S04]  /*c590*/  LEA.HI R29, R32, R3, RZ, 0x7 ;  /* 0x00000003201d7211 */ /* 0x000fc800078f38ff */
[----:B------:R-:W-:Y:S01]  /*c5a0*/  SHF.R.S32.HI R13, RZ, 0x7, R29 ;  /* 0x00000007ff0d7819 */ /* 0x000fe2000001141d */
[----:B------:R-:W-:Y:S06]  /*c5b0*/  BRA.DIV UR4, `(.L_x_438) ;  /* 0x0000019604847947 */ /* 0x000fec000b800000 */
[----:B------:R0:W1:Y:S02]  /*c5c0*/  SHFL.IDX PT, R237, R13, RZ, 0x1f ;  /* 0x00001fff0ded7589 */ /* 0x00006400000e0000 */
.L_x_665:
[----:B-1----:R-:W-:Y:S02]  /*c5d0*/  LEA.HI R0, R237, R237, RZ, 0x1 ;  /* 0x000000eded007211 */ /* 0x002fe400078f08ff */
[----:B------:R-:W-:Y:S02]  /*c5e0*/  MOV R2, UR46 ;  /* 0x0000002e00027c02 */ /* 0x000fe40008000f00 */
[----:B------:R-:W-:Y:S02]  /*c5f0*/  LOP3.LUT R0, R0, 0x1e, RZ, 0xc0, !PT ;  /* 0x0000001e00007812 */ /* 0x000fe400078ec0ff */
[----:B------:R-:W-:-:S03]  /*c600*/  LOP3.LUT P0, RZ, R2, 0x3ff, RZ, 0xc0, !PT ;  /* 0x000003ff02ff7812 */ /* 0x000fc6000780c0ff */
[----:B------:R-:W-:Y:S01]  /*c610*/  IMAD.IADD R0, R237, 0x1, -R0 ;  /* 0x00000001ed007824 */ /* 0x000fe200078e0a00 */
[----:B------:R-:W-:-:S04]  /*c620*/  P2R R24, PR, RZ, 0x1 ;  /* 0x00000001ff187803 */ /* 0x000fc80000000000 */
[----:B------:R-:W-:-:S04]  /*c630*/  LEA R0, R0, UR46, 0xd ;  /* 0x0000002e00007c11 */ /* 0x000fc8000f8e68ff */
[----:B------:R-:W-:-:S04]  /*c640*/  SHF.R.U32.HI R0, RZ, 0x4, R0 ;  /* 0x00000004ff007819 */ /* 0x000fc80000011600 */
[----:B------:R-:W-:Y:S01]  /*c650*/  LOP3.LUT R28, R0, 0x3fff, RZ, 0xc0, !PT ;  /* 0x00003fff001c7812 */ /* 0x000fe200078ec0ff */
[----:B------:R-:W-:Y:S06]  /*c660*/  @!P0 BRA `(.L_x_439) ;  /* 0x0000000000408947 */ /* 0x000fec0003800000 */
[----:B------:R-:W-:Y:S01]  /*c670*/  MOV R0, 0x0 ;  /* 0x0000000000007802 */ /* 0x000fe20000000f00 */
[----:B------:R-:W-:Y:S01]  /*c680*/  ULDC.64 UR4, c[0x4][0xc0] ;  /* 0x0100300000047ab9 */ /* 0x000fe20000000a00 */
[----:B------:R-:W-:Y:S01]  /*c690*/  ULDC.64 UR6, c[0x4][0xc8] ;  /* 0x0100320000067ab9 */ /* 0x000fe20000000a00 */
[----:B------:R-:W-:Y:S01]  /*c6a0*/  IMAD.U32 R4, RZ, RZ, UR4 ;  /* 0x00000004ff047e24 */ /* 0x000fe2000f8e00ff */
[----:B------:R1:W2:Y:S01]  /*c6b0*/  LDC.64 R2, c[0x4][R0] ;  /* 0x0100000000027b82 */ /* 0x0002a20000000a00 */
[----:B------:R-:W-:Y:S01]  /*c6c0*/  IMAD.U32 R5, RZ, RZ, UR5 ;  /* 0x00000005ff057e24 */ /* 0x000fe2000f8e00ff */
[----:B------:R-:W-:Y:S01]  /*c6d0*/  ULDC.64 UR4, c[0x4][0x30] ;  /* 0x01000c0000047ab9 */ /* 0x000fe20000000a00 */
[----:B------:R-:W-:Y:S01]  /*c6e0*/  MOV R6, UR6 ;  /* 0x0000000600067c02 */ /* 0x000fe20008000f00 */
[----:B------:R-:W-:Y:S01]  /*c6f0*/  IMAD.U32 R7, RZ, RZ, UR7 ;  /* 0x00000007ff077e24 */ /* 0x000fe2000f8e00ff */
[----:B------:R-:W-:Y:S01]  /*c700*/  MOV R11, UR5 ;  /* 0x00000005000b7c02 */ /* 0x000fe20008000f00 */
[----:B------:R-:W-:Y:S01]  /*c710*/  IMAD.U32 R10, RZ, RZ, UR4 ;  /* 0x00000004ff0a7e24 */ /* 0x000fe2000f8e00ff */
[----:B0-----:R-:W-:Y:S01]  /*c720*/  MOV R13, RZ ;  /* 0x000000ff000d7202 */ /* 0x001fe20000000f00 */
[----:B------:R-:W-:-:S02]  /*c730*/  IMAD.MOV.U32 R8, RZ, RZ, 0x70 ;  /* 0x00000070ff087424 */ /* 0x000fc400078e00ff */
[----:B-1----:R-:W-:-:S07]  /*c740*/  IMAD.MOV.U32 R12, RZ, RZ, 0x1 ;  /* 0x00000001ff0c7424 */ /* 0x002fce00078e00ff */
[----:B------:R-:W-:-:S07]  /*c750*/  LEPC R20, `(.L_x_439) ;  /* 0x000000001014794e */ /* 0x000fce0000000000 */
[----:B--2--5:R-:W-:Y:S05]  /*c760*/  CALL.ABS.NOINC R2 ;  /* 0x0000000002007343 */ /* 0x024fea0003c00000 */
.L_x_439:
[----:B------:R-:W2:Y:S01]  /*c770*/  LDL R2, [R1+0x40] ;  /* 0x0000400001027983 */ /* 0x000ea20000100800 */
[----:B------:R-:W-:Y:S01]  /*c780*/  ULDC.64 UR4, c[0x0][0x990] ;  /* 0x0002640000047ab9 */ /* 0x000fe20000000a00 */
[----:B------:R-:W-:Y:S02]  /*c790*/  ULDC.64 UR6, c[0x0][0x998] ;  /* 0x0002660000067ab9 */ /* 0x000fe40000000a00 */
[----:B------:R-:W3:Y:S04]  /*c7a0*/  LDL R21, [R1+0x20] ;  /* 0x0000200001157983 */ /* 0x000ee80000100800 */
[----:B------:R-:W4:Y:S01]  /*c7b0*/  LDL R20, [R1+0x8] ;  /* 0x0000080001147983 */ /* 0x000f220000100800 */
[----:B------:R-:W-:Y:S02]  /*c7c0*/  ISETP.NE.U32.AND P0, PT, RZ, UR4, PT ;  /* 0x00000004ff007c0c */ /* 0x000fe4000bf05070 */
[----:B------:R-:W-:-:S02]  /*c7d0*/  ISETP.NE.U32.AND P1, PT, RZ, UR6, PT ;  /* 0x00000006ff007c0c */ /* 0x000fc4000bf25070 */
[----:B------:R-:W-:Y:S02]  /*c7e0*/  ISETP.NE.AND.EX P0, PT, RZ, UR5, PT, P0 ;  /* 0x00000005ff007c0c */ /* 0x000fe4000bf05300 */
[----:B------:R-:W-:-:S11]  /*c7f0*/  ISETP.NE.AND.EX P1, PT, RZ, UR7, PT, P1 ;  /* 0x00000007ff007c0c */ /* 0x000fd6000bf25310 */
[----:B------:R-:W2:Y:S08]  /*c800*/  @P0 LDC.64 R6, c[0x0][0x9a8] ;  /* 0x00026a00ff060b82 */ /* 0x000eb00000000a00 */
[----:B------:R-:W1:Y:S08]  /*c810*/  @P1 LDC.64 R8, c[0x0][0x9b8] ;  /* 0x00026e00ff081b82 */ /* 0x000e700000000a00 */
[----:B------:R-:W4:Y:S08]  /*c820*/  @P0 LDC.64 R10, c[0x0][0x9b0] ;  /* 0x00026c00ff0a0b82 */ /* 0x000f300000000a00 */
[----:B0-----:R-:W0:Y:S01]  /*c830*/  @P1 LDC.64 R12, c[0x0][0x9c0] ;  /* 0x00027000ff0c1b82 */ /* 0x001e220000000a00 */
[----:B--2---:R-:W-:-:S02]  /*c840*/  @P0 IMAD R0, R2, R6, RZ ;  /* 0x0000000602000224 */ /* 0x004fc400078e02ff */
[----:B-1----:R-:W-:Y:S02]  /*c850*/  @P1 IMAD R4, R2, R8, RZ ;  /* 0x0000000802041224 */ /* 0x002fe400078e02ff */
[C---:B---3--:R-:W-:Y:S02]  /*c860*/  @P0 IMAD R7, R21.reuse, R7, R0 ;  /* 0x0000000715070224 */ /* 0x048fe400078e0200 */
[----:B------:R-:W-:Y:S01]  /*c870*/  @P0 IMAD.WIDE.U32 R2, R21, R6, RZ ;  /* 0x0000000615020225 */ /* 0x000fe200078e00ff */
[----:B----4-:R-:W-:-:S03]  /*c880*/  @P0 SHF.R.S32.HI R15, RZ, 0x1f, R20 ;  /* 0x0000001fff0f0819 */ /* 0x010fc60000011414 */
[----:B------:R-:W-:Y:S01]  /*c890*/  @P0 IMAD.IADD R3, R3, 0x1, R7 ;  /* 0x0000000103030824 */ /* 0x000fe200078e0207 */
[----:B------:R-:W-:Y:S01]  /*c8a0*/  @P1 SHF.R.S32.HI R7, RZ, 0x1f, R20 ;  /* 0x0000001fff071819 */ /* 0x000fe20000011414 */
[C---:B------:R-:W-:Y:S02]  /*c8b0*/  @P1 IMAD R9, R21.reuse, R9, R4 ;  /* 0x0000000915091224 */ /* 0x040fe400078e0204 */
[----:B------:R-:W-:-:S04]  /*c8c0*/  @P1 IMAD.WIDE.U32 R4, R21, R8, RZ ;  /* 0x0000000815041225 */ /* 0x000fc800078e00ff */
[----:B------:R-:W-:Y:S02]  /*c8d0*/  @P0 IMAD R0, R15, R10, RZ ;  /* 0x0000000a0f000224 */ /* 0x000fe400078e02ff */
[----:B0-----:R-:W-:Y:S02]  /*c8e0*/  @P1 IMAD R6, R7, R12, RZ ;  /* 0x0000000c07061224 */ /* 0x001fe400078e02ff */
[----:B------:R-:W-:Y:S02]  /*c8f0*/  @P1 IMAD.IADD R5, R5, 0x1, R9 ;  /* 0x0000000105051824 */ /* 0x000fe400078e0209 */
[C---:B------:R-:W-:Y:S01]  /*c900*/  @P0 IMAD R9, R20.reuse, R11, R0 ;  /* 0x0000000b14090224 */ /* 0x040fe200078e0200 */
[----:B------:R-:W-:Y:S01]  /*c910*/  MOV R0, 0x3f800000 ;  /* 0x3f80000000007802 */ /* 0x000fe20000000f00 */
[----:B------:R-:W-:-:S04]  /*c920*/  @P0 IMAD.WIDE.U32 R2, R20, R10, R2 ;  /* 0x0000000a14020225 */ /* 0x000fc800078e0002 */
[C---:B------:R-:W-:Y:S02]  /*c930*/  @P1 IMAD R11, R20.reuse, R13, R6 ;  /* 0x0000000d140b1224 */ /* 0x040fe400078e0206 */
[----:B------:R-:W-:Y:S01]  /*c940*/  @P1 IMAD.WIDE.U32 R6, R20, R12, R4 ;  /* 0x0000000c14061225 */ /* 0x000fe200078e0004 */
[----:B------:R-:W-:Y:S02]  /*c950*/  @P0 IADD3 R5, R3, R9, RZ ;  /* 0x0000000903050210 */ /* 0x000fe40007ffe0ff */
[----:B------:R-:W-:Y:S01]  /*c960*/  @P0 LEA R4, P2, R2, UR4, 0x2 ;  /* 0x0000000402040c11 */ /* 0x000fe2000f8410ff */
[----:B------:R-:W-:Y:S01]  /*c970*/  @P1 IMAD.IADD R3, R7, 0x1, R11 ;  /* 0x0000000107031824 */ /* 0x000fe200078e020b */
[----:B------:R-:W-:Y:S01]  /*c980*/  @P1 LEA R8, P3, R6, UR6, 0x2 ;  /* 0x0000000606081c11 */ /* 0x000fe2000f8610ff */
[----:B------:R-:W-:Y:S01]  /*c990*/  ULDC UR4, c[0x0][0x3f4] ;  /* 0x0000fd0000047ab9 */ /* 0x000fe20000000800 */
[----:B------:R-:W-:Y:S02]  /*c9a0*/  @P0 LEA.HI.X R5, R2, UR5, R5, 0x2, P2 ;  /* 0x0000000502050c11 */ /* 0x000fe400090f1405 */
[----:B------:R-:W-:Y:S01]  /*c9b0*/  @P1 LEA.HI.X R9, R6, UR7, R3, 0x2, P3 ;  /* 0x0000000706091c11 */ /* 0x000fe200098f1403 */
[----:B------:R-:W-:-:S04]  /*c9c0*/  IMAD.MOV.U32 R3, RZ, RZ, 0x3f800000 ;  /* 0x3f800000ff037424 */ /* 0x000fc800078e00ff */
[----:B------:R-:W2:Y:S04]  /*c9d0*/  @P1 LDG.E R0, desc[UR42][R8.64] ;  /* 0x0000002a08001981 */ /* 0x000ea8000c1e1900 */
[----:B------:R-:W2:Y:S01]  /*c9e0*/  @P0 LDG.E R3, desc[UR42][R4.64] ;  /* 0x0000002a04030981 */ /* 0x000ea2000c1e1900 */
[----:B------:R-:W-:Y:S01]  /*c9f0*/  ISETP.LT.AND P0, PT, RZ, UR4, PT ;  /* 0x00000004ff007c0c */ /* 0x000fe2000bf01270 */
[----:B------:R-:W-:Y:S01]  /*ca00*/  ULDC UR4, c[0x0][0x9d8] ;  /* 0x0002760000047ab9 */ /* 0x000fe20000000800 */
[----:B--2---:R-:W-:-:S04]  /*ca10*/  FMUL.FTZ R0, R3, R0 ;  /* 0x0000000003007220 */ /* 0x004fc80000410000 */
[----:B------:R-:W-:-:S07]  /*ca20*/  FMUL.FTZ R2, R0, UR4 ;  /* 0x0000000400027c20 */ /* 0x000fce0008410000 */
[----:B------:R-:W-:Y:S05]  /*ca30*/  @P0 BRA `(.L_x_440) ;  /* 0x0000000000400947 */ /* 0x000fea0003800000 */
[----:B------:R-:W-:-:S04]  /*ca40*/  ULEA.HI UR4, UR45, UR45, URZ, 0x1 ;  /* 0x0000002d2d047291 */ /* 0x000fc8000f8f083f */
[----:B------:R-:W-:-:S04]  /*ca50*/  ULOP3.LUT UR4, UR4, 0xfffffffe, URZ, 0xc0, !UPT ;  /* 0xfffffffe04047892 */ /* 0x000fc8000f8ec03f */
[----:B------:R-:W-:-:S06]  /*ca60*/  UIADD3 UR4, UR45, -UR4, URZ ;  /* 0x800000042d047290 */ /* 0x000fcc000fffe03f */
[----:B------:R-:W-:-:S05]  /*ca70*/  IMAD.U32 R3, RZ, RZ, UR4 ;  /* 0x00000004ff037e24 */ /* 0x000fca000f8e00ff */
[----:B------:R-:W-:-:S04]  /*ca80*/  SHF.L.U32 R3, R3, 0x1f, RZ ;  /* 0x0000001f03037819 */ /* 0x000fc800000006ff */
[----:B------:R0:W1:Y:S03]  /*ca90*/  SYNCS.PHASECHK.TRANS64.TRYWAIT P0, [R22+URZ+0x38800], R3 ;  /* 0x03880003160075a7 */ /* 0x000066000800017f */
[----:B-1----:R-:W-:Y:S05]  /*caa0*/  @!P0 NANOSLEEP.SYNCS 0x989680 ;  /* 0x009896800000895d */ /* 0x002fea0003900000 */
[----:B------:R-:W1:Y:S01]  /*cab0*/  @!P0 SYNCS.PHASECHK.TRANS64 P0, [R22+URZ+0x38800], R3 ;  /* 0x03880003160085a7 */ /* 0x000e62000800007f */
[----:B------:R-:W-:Y:S04]  /*cac0*/  BSSY B0, `(.L_x_441) ;  /* 0x0000006000007945 */ /* 0x000fe80003800000 */
[----:B-1----:R-:W-:Y:S05]  /*cad0*/  @P0 BRA `(.L_x_442) ;  /* 0x0000000000100947 */ /* 0x002fea0003800000 */
.L_x_443:
[----:B-1----:R1:W2:Y:S02]  /*cae0*/  SYNCS.PHASECHK.TRANS64.TRYWAIT P0, [R22+URZ+0x38800], R3 ;  /* 0x03880003160075a7 */ /* 0x0022a4000800017f */
[----:B--2---:R-:W-:Y:S05]  /*caf0*/  @!P0 NANOSLEEP.SYNCS 0x989680 ;  /* 0x009896800000895d */ /* 0x004fea0003900000 */
[----:B------:R-:W2:Y:S02]  /*cb00*/  @!P0 SYNCS.PHASECHK.TRANS64 P0, [R22+URZ+0x38800], R3 ;  /* 0x03880003160085a7 */ /* 0x000ea4000800007f */
[----:B--2---:R-:W-:Y:S05]  /*cb10*/  @!P0 BRA `(.L_x_443) ;  /* 0xfffffffc00f08947 */ /* 0x004fea000383ffff */
.L_x_442:
[----:B------:R-:W-:Y:S05]  /*cb20*/  BSYNC B0 ;  /* 0x0000000000007941 */ /* 0x000fea0003800000 */
.L_x_441:
[----:B------:R-:W-:Y:S05]  /*cb30*/  BRA `(.L_x_444) ;  /* 0x0000007000ac7947 */ /* 0x000fea0003800000 */
.L_x_440:
[----:B------:R-:W-:Y:S01]  /*cb40*/  ISETP.NE.AND P0, PT, R24, RZ, PT ;  /* 0x000000ff1800720c */ /* 0x000fe20003f05270 */
[----:B------:R-:W0:Y:S01]  /*cb50*/  LDC.64 R4, c[0x0][0x400] ;  /* 0x00010000ff047b82 */ /* 0x000e220000000a00 */
[----:B-----5:R-:W-:Y:S01]  /*cb60*/  SHF.R.S32.HI R0, RZ, 0x1f, R112 ;  /* 0x0000001fff007819 */ /* 0x020fe20000011470 */
[----:B------:R-:W-:Y:S01]  /*cb70*/  ULDC.64 UR4, c[0x0][0x3f8] ;  /* 0x0000fe0000047ab9 */ /* 0x000fe20000000a00 */
[----:B------:R-:W-:-:S03]  /*cb80*/  ULDC.64 UR6, c[0x0][0x408] ;  /* 0x0001020000067ab9 */ /* 0x000fc60000000a00 */
[C---:B------:R-:W-:Y:S02]  /*cb90*/  IMAD R3, R0.reuse, UR4, RZ ;  /* 0x0000000400037c24 */ /* 0x040fe4000f8e02ff */
[----:B------:R-:W1:Y:S01]  /*cba0*/  LDC.64 R24, c[0x0][0x3e8] ;  /* 0x0000fa00ff187b82 */ /* 0x000e620000000a00 */
[----:B------:R-:W-:Y:S02]  /*cbb0*/  IMAD R7, R0, UR6, RZ ;  /* 0x0000000600077c24 */ /* 0x000fe4000f8e02ff */
[C---:B------:R-:W-:Y:S02]  /*cbc0*/  IMAD R3, R112.reuse, UR5, R3 ;  /* 0x0000000570037c24 */ /* 0x040fe4000f8e0203 */
[C---:B------:R-:W-:Y:S02]  /*cbd0*/  IMAD R7, R112.reuse, UR7, R7 ;  /* 0x0000000770077c24 */ /* 0x040fe4000f8e0207 */
[----:B-1----:R-:W-:-:S04]  /*cbe0*/  IMAD.WIDE.U32 R24, R112, UR4, R24 ;  /* 0x0000000470187c25 */ /* 0x002fc8000f8e0018 */
[----:B0-----:R-:W-:-:S04]  /*cbf0*/  IMAD.WIDE.U32 R112, R112, UR6, R4 ;  /* 0x0000000670707c25 */ /* 0x001fc8000f8e0004 */
[----:B------:R-:W-:Y:S01]  /*cc00*/  IMAD.IADD R26, R3, 0x1, R25 ;  /* 0x00000001031a7824 */ /* 0x000fe200078e0219 */
[----:B------:R-:W-:Y:S01]  /*cc10*/  IADD3 R27, R7, R113, RZ ;  /* 0x00000071071b7210 */ /* 0x000fe20007ffe0ff */
[----:B------:R-:W-:Y:S06]  /*cc20*/  @!P0 BRA `(.L_x_445) ;  /* 0x0000000000408947 */ /* 0x000fec0003800000 */
[----:B------:R-:W-:Y:S01]  /*cc30*/  MOV R0, 0x0 ;  /* 0x0000000000007802 */ /* 0x000fe20000000f00 */
[----:B------:R-:W-:Y:S01]  /*cc40*/  ULDC.64 UR4, c[0x4][0xc0] ;  /* 0x0100300000047ab9 */ /* 0x000fe20000000a00 */
[----:B------:R-:W-:Y:S01]  /*cc50*/  ULDC.64 UR6, c[0x4][0xc8] ;  /* 0x0100320000067ab9 */ /* 0x000fe20000000a00 */
[----:B------:R-:W-:Y:S01]  /*cc60*/  IMAD.U32 R4, RZ, RZ, UR4 ;  /* 0x00000004ff047e24 */ /* 0x000fe2000f8e00ff */
[----:B------:R0:W1:Y:S01]  /*cc70*/  LDC.64 R14, c[0x4][R0] ;  /* 0x01000000000e7b82 */ /* 0x0000620000000a00 */
[----:B------:R-:W-:Y:S01]  /*cc80*/  IMAD.U32 R5, RZ, RZ, UR5 ;  /* 0x00000005ff057e24 */ /* 0x000fe2000f8e00ff */
[----:B------:R-:W-:Y:S01]  /*cc90*/  ULDC.64 UR4, c[0x4][0x28] ;  /* 0x01000a0000047ab9 */ /* 0x000fe20000000a00 */
[----:B------:R-:W-:Y:S01]  /*cca0*/  MOV R6, UR6 ;  /* 0x0000000600067c02 */ /* 0x000fe20008000f00 */
[----:B------:R-:W-:Y:S01]  /*ccb0*/  IMAD.U32 R7, RZ, RZ, UR7 ;  /* 0x00000007ff077e24 */ /* 0x000fe2000f8e00ff */
[----:B------:R-:W-:Y:S01]  /*ccc0*/  MOV R11, UR5 ;  /* 0x00000005000b7c02 */ /* 0x000fe20008000f00 */
[----:B------:R-:W-:Y:S01]  /*ccd0*/  IMAD.U32 R10, RZ, RZ, UR4 ;  /* 0x00000004ff0a7e24 */ /* 0x000fe2000f8e00ff */
[----:B------:R-:W-:Y:S01]  /*cce0*/  MOV R13, RZ ;  /* 0x000000ff000d7202 */ /* 0x000fe20000000f00 */
[----:B------:R-:W-:-:S02]  /*ccf0*/  IMAD.MOV.U32 R8, RZ, RZ, 0x70 ;  /* 0x00000070ff087424 */ /* 0x000fc400078e00ff */
[----:B0-----:R-:W-:-:S07]  /*cd00*/  IMAD.MOV.U32 R12, RZ, RZ, 0x1 ;  /* 0x00000001ff0c7424 */ /* 0x001fce00078e00ff */
[----:B------:R-:W-:-:S07]  /*cd10*/  LEPC R20, `(.L_x_445) ;  /* 0x000000001014794e */ /* 0x000fce0000000000 */
[----:B-1----:R-:W-:Y:S05]  /*cd20*/  CALL.ABS.NOINC R14 ;  /* 0x000000000e007343 */ /* 0x002fea0003c00000 */
.L_x_445:
[----:B------:R-:W2:Y:S01]  /*cd30*/  LDL R30, [R1+0x4] ;  /* 0x00000400011e7983 */ /* 0x000ea20000100800 */
[----:B------:R-:W-:Y:S01]  /*cd40*/  ULDC.U8 UR4, c[0x0][0x410] ;  /* 0x0001040000047ab9 */ /* 0x000fe20000000000 */
[----:B------:R-:W-:Y:S01]  /*cd50*/  BSSY B0, `(.L_x_446) ;  /* 0x0000701000007945 */ /* 0x000fe20003800000 */
[----:B------:R-:W-:Y:S01]  /*cd60*/  ISETP.NE.AND P0, PT, RZ, UR4, PT ;  /* 0x00000004ff007c0c */ /* 0x000fe2000bf05270 */
[----:B--2---:R-:W-:-:S12]  /*cd70*/  IMAD R6, R30, 0x80, R23 ;  /* 0x000000801e067824 */ /* 0x004fd800078e0217 */
[----:B------:R-:W-:Y:S05]  /*cd80*/  @!P0 BRA `(.L_x_447) ;  /* 0x0000003400a08947 */ /* 0x000fea0003800000 */
[----:B------:R-:W-:-:S03]  /*cd90*/  UMOV UR4, 0xffffffff ;  /* 0xffffffff00047882 */ /* 0x000fc60000000000 */
[----:B------:R-:W-:Y:S05]  /*cda0*/  BRA.DIV UR4, `(.L_x_448) ;  /* 0x0000018e04b07947 */ /* 0x000fea000b800000 */
[----:B------:R0:W1:Y:S04]  /*cdb0*/  SHFL.IDX PT, R3, R24, RZ, 0x181f ;  /* 0x00181fff18037589 */ /* 0x00006800000e0000 */
[----:B------:R0:W2:Y:S04]  /*cdc0*/  SHFL.IDX PT, R14, R112, RZ, 0x181f ;  /* 0x00181fff700e7589 */ /* 0x0000a800000e0000 */
[----:B------:R0:W3:Y:S04]  /*cdd0*/  SHFL.IDX PT, R0, R26, RZ, 0x181f ;  /* 0x00181fff1a007589 */ /* 0x0000e800000e0000 */
[----:B------:R0:W4:Y:S02]  /*cde0*/  SHFL.IDX PT, R4, R27, RZ, 0x181f ;  /* 0x00181fff1b047589 */ /* 0x00012400000e0000 */
.L_x_671:
[----:B------:R-:W-:Y:S01]  /*cdf0*/  ULDC UR4, c[0x0][0x448] ;  /* 0x0001120000047ab9 */ /* 0x000fe20000000800 */
[----:B------:R-:W-:Y:S01]  /*ce00*/  BSSY B1, `(.L_x_449) ;  /* 0x000001b000017945 */ /* 0x000fe20003800000 */
[----:B------:R-:W-:Y:S01]  /*ce10*/  IMAD R5, R118, UR4, RZ ;  /* 0x0000000476057c24 */ /* 0x000fe2000f8e02ff */
[----:B------:R-:W-:Y:S02]  /*ce20*/  CS2R R20, SRZ ;  /* 0x0000000000147805 */ /* 0x000fe4000001ff00 */
[----:B------:R-:W-:Y:S02]  /*ce30*/  CS2R R10, SRZ ;  /* 0x00000000000a7805 */ /* 0x000fe4000001ff00 */
[----:B------:R-:W-:Y:S02]  /*ce40*/  CS2R R12, SRZ ;  /* 0x00000000000c7805 */ /* 0x000fe4000001ff00 */
[----:B------:R-:W-:Y:S02]  /*ce50*/  ISETP.GE.AND P0, PT, R6, R5, PT ;  /* 0x000000050600720c */ /* 0x000fe40003f06270 */
[----:B------:R-:W-:-:S11]  /*ce60*/  CS2R R6, SRZ ;  /* 0x0000000000067805 */ /* 0x000fd6000001ff00 */
[----:B------:R-:W-:Y:S05]  /*ce70*/  @P0 BRA `(.L_x_450) ;  /* 0x00000000004c0947 */ /* 0x000fea0003800000 */
[----:B------:R-:W-:Y:S01]  /*ce80*/  ULDC UR4, c[0x0][0x3f4] ;  /* 0x0000fd0000047ab9 */ /* 0x000fe20000000800 */
[----:B------:R-:W-:Y:S02]  /*ce90*/  SHF.R.S32.HI R7, RZ, 0x1f, R18 ;  /* 0x0000001fff077819 */ /* 0x000fe40000011412 */
[----:B------:R-:W-:Y:S02]  /*cea0*/  ISETP.GE.AND P4, PT, R18, UR4, PT ;  /* 0x0000000412007c0c */ /* 0x000fe4000bf86270 */
[----:B------:R-:W-:Y:S02]  /*ceb0*/  ISETP.GE.AND P5, PT, R233, UR4, PT ;  /* 0x00000004e9007c0c */ /* 0x000fe4000bfa6270 */
[----:B------:R-:W-:Y:S02]  /*cec0*/  SHF.R.S32.HI R15, RZ, 0x1f, R233 ;  /* 0x0000001fff0f7819 */ /* 0x000fe400000114e9 */
[----:B------:R-:W-:-:S07]  /*ced0*/  CS2R R20, SRZ ;  /* 0x0000000000147805 */ /* 0x000fce000001ff00 */
[CC--:B-1----:R-:W-:Y:S02]  /*cee0*/  @!P4 IADD3 R8, P0, R18.reuse, R3.reuse, RZ ;  /* 0x000000031208c210 */ /* 0x0c2fe40007f1e0ff */
[C---:B0-----:R-:W-:Y:S02]  /*cef0*/  @!P5 IADD3 R26, P2, R233.reuse, R3, RZ ;  /* 0x00000003e91ad210 */ /* 0x041fe40007f5e0ff */
[-C--:B--2---:R-:W-:Y:S01]  /*cf00*/  @!P4 IADD3 R24, P1, R18, R14.reuse, RZ ;  /* 0x0000000e1218c210 */ /* 0x084fe20007f3e0ff */
[C---:B---3--:R-:W-:Y:S01]  /*cf10*/  @!P4 IMAD.X R9, R0.reuse, 0x1, R7, P0 ;  /* 0x000000010009c824 */ /* 0x048fe200000e0607 */
[----:B------:R-:W-:Y:S01]  /*cf20*/  @!P5 IADD3 R14, P3, R233, R14, RZ ;  /* 0x0000000ee90ed210 */ /* 0x000fe20007f7e0ff */
[--C-:B------:R-:W-:Y:S01]  /*cf30*/  @!P5 IMAD.X R27, R0, 0x1, R15.reuse, P2 ;  /* 0x00000001001bd824 */ /* 0x100fe200010e060f */
[C---:B----4-:R-:W-:Y:S02]  /*cf40*/  @!P4 IADD3.X R25, R4.reuse, R7, RZ, P1, !PT ;  /* 0x000000070419c210 */ /* 0x050fe40000ffe4ff */
[----:B------:R-:W-:Y:S01]  /*cf50*/  CS2R R6, SRZ ;  /* 0x0000000000067805 */ /* 0x000fe2000001ff00 */
[----:B------:R0:W5:Y:S01]  /*cf60*/  @!P4 LD.E.64 R10, desc[UR42][R8.64] ;  /* 0x0000002a080ac980 */ /* 0x000162000c101b00 */
[----:B------:R-:W-:-:S03]  /*cf70*/  @!P5 IMAD.X R15, R4, 0x1, R15, P3 ;  /* 0x00000001040fd824 */ /* 0x000fc600018e060f */
[----:B------:R0:W5:Y:S04]  /*cf80*/  @!P4 LD.E.64 R12, desc[UR42][R24.64] ;  /* 0x0000002a180cc980 */ /* 0x000168000c101b00 */
[----:B------:R0:W5:Y:S04]  /*cf90*/  @!P5 LD.E.64 R20, desc[UR42][R26.64] ;  /* 0x0000002a1a14d980 */ /* 0x000168000c101b00 */
[----:B------:R0:W5:Y:S02]  /*cfa0*/  @!P5 LD.E.64 R6, desc[UR42][R14.64] ;  /* 0x0000002a0e06d980 */ /* 0x000164000c101b00 */
.L_x_450:
[----:B------:R-:W-:Y:S05]  /*cfb0*/  BSYNC B1 ;  /* 0x0000000000017941 */ /* 0x000fea0003800000 */
.L_x_449:
[----:B------:R-:W-:Y:S01]  /*cfc0*/  ULEA.HI UR4, UR45, UR45, URZ, 0x1 ;  /* 0x0000002d2d047291 */ /* 0x000fe2000f8f083f */
[----:B---3-5:R-:W-:Y:S01]  /*cfd0*/  SHF.R.U32.HI R0, RZ, 0x8, R10 ;  /* 0x00000008ff007819 */ /* 0x028fe2000001160a */
[----:B0-----:R-:W-:Y:S01]  /*cfe0*/  IMAD R26, R30, -0x80, R5 ;  /* 0xffffff801e1a7824 */ /* 0x001fe200078e0205 */
[----:B------:R-:W-:Y:S01]  /*cff0*/  SHF.R.U32.HI R9, RZ, 0x8, R11 ;  /* 0x00000008ff097819 */ /* 0x000fe2000001160b */
[----:B------:R-:W-:Y:S01]  /*d000*/  ULOP3.LUT UR4, UR4, 0xfffffffe, URZ, 0xc0, !UPT ;  /* 0xfffffffe04047892 */ /* 0x000fe2000f8ec03f */
[----:B-1----:R-:W-:Y:S01]  /*d010*/  LOP3.LUT R3, R10, 0xff, RZ, 0xc0, !PT ;  /* 0x000000ff0a037812 */ /* 0x002fe200078ec0ff */
[----:B------:R-:W-:Y:S01]  /*d020*/  BSSY B1, `(.L_x_451) ;  /* 0x000003b000017945 */ /* 0x000fe20003800000 */
[----:B------:R-:W-:Y:S01]  /*d030*/  LOP3.LUT R0, R0, 0xff, RZ, 0xc0, !PT ;  /* 0x000000ff00007812 */ /* 0x000fe200078ec0ff */
[----:B------:R-:W-:Y:S01]  /*d040*/  UIADD3 UR4, UR45, -UR4, URZ ;  /* 0x800000042d047290 */ /* 0x000fe2000fffe03f */
[----:B----4-:R-:W-:Y:S02]  /*d050*/  LOP3.LUT R4, R11, 0xff, RZ, 0xc0, !PT ;  /* 0x000000ff0b047812 */ /* 0x010fe400078ec0ff */
[----:B------:R-:W-:-:S02]  /*d060*/  LOP3.LUT R9, R9, 0xff, RZ, 0xc0, !PT ;  /* 0x000000ff09097812 */ /* 0x000fc400078ec0ff */
[----:B------:R-:W-:Y:S02]  /*d070*/  PRMT R5, R0, 0x7604, R3 ;  /* 0x0000760400057816 */ /* 0x000fe40000000003 */
[----:B------:R-:W-:Y:S02]  /*d080*/  MOV R37, UR4 ;  /* 0x0000000400257c02 */ /* 0x000fe40008000f00 */
[----:B------:R-:W-:Y:S02]  /*d090*/  SHF.R.U32.HI R0, RZ, 0x8, R20 ;  /* 0x00000008ff007819 */ /* 0x000fe40000011614 */
[----:B------:R-:W-:Y:S02]  /*d0a0*/  SHF.L.U32 R37, R37, 0x1f, RZ ;  /* 0x0000001f25257819 */ /* 0x000fe400000006ff */
[----:B------:R-:W-:Y:S02]  /*d0b0*/  PRMT R4, R9, 0x7604, R4 ;  /* 0x0000760409047816 */ /* 0x000fe40000000004 */
[----:B------:R-:W0:Y:S01]  /*d0c0*/  SYNCS.PHASECHK.TRANS64.TRYWAIT P0, [R22+URZ+0x38800], R37 ;  /* 0x03880025160075a7 */ /* 0x000e22000800017f */
[----:B------:R-:W-:-:S02]  /*d0d0*/  LOP3.LUT R8, R20, 0xff, RZ, 0xc0, !PT ;  /* 0x000000ff14087812 */ /* 0x000fc400078ec0ff */
[----:B------:R-:W-:Y:S02]  /*d0e0*/  SHF.R.U32.HI R15, RZ, 0x8, R21 ;  /* 0x00000008ff0f7819 */ /* 0x000fe40000011615 */
[----:B------:R-:W-:Y:S02]  /*d0f0*/  SHF.R.U32.HI R3, RZ, 0x8, R12 ;  /* 0x00000008ff037819 */ /* 0x000fe4000001160c */
[----:B------:R-:W-:Y:S02]  /*d100*/  LOP3.LUT R9, R0, 0xff, RZ, 0xc0, !PT ;  /* 0x000000ff00097812 */ /* 0x000fe400078ec0ff */
[----:B--2---:R-:W-:Y:S02]  /*d110*/  LOP3.LUT R14, R21, 0xff, RZ, 0xc0, !PT ;  /* 0x000000ff150e7812 */ /* 0x004fe400078ec0ff */
[----:B------:R-:W-:Y:S02]  /*d120*/  LOP3.LUT R24, R12, 0xff, RZ, 0xc0, !PT ;  /* 0x000000ff0c187812 */ /* 0x000fe400078ec0ff */
[----:B------:R-:W-:-:S02]  /*d130*/  LOP3.LUT R15, R15, 0xff, RZ, 0xc0, !PT ;  /* 0x000000ff0f0f7812 */ /* 0x000fc400078ec0ff */
[----:B------:R-:W-:Y:S02]  /*d140*/  LOP3.LUT R3, R3, 0xff, RZ, 0xc0, !PT ;  /* 0x000000ff03037812 */ /* 0x000fe400078ec0ff */
[----:B------:R-:W-:Y:S02]  /*d150*/  PRMT R9, R9, 0x7604, R8 ;  /* 0x0000760409097816 */ /* 0x000fe40000000008 */
[----:B------:R-:W-:Y:S02]  /*d160*/  SHF.R.U32.HI R8, RZ, 0x8, R13 ;  /* 0x00000008ff087819 */ /* 0x000fe4000001160d */
[----:B------:R-:W-:Y:S02]  /*d170*/  SHF.R.U32.HI R0, RZ, 0x8, R6 ;  /* 0x00000008ff007819 */ /* 0x000fe40000011606 */
[----:B------:R-:W-:Y:S02]  /*d180*/  PRMT R14, R15, 0x7604, R14 ;  /* 0x000076040f0e7816 */ /* 0x000fe4000000000e */
[----:B------:R-:W-:-:S02]  /*d190*/  PRMT R27, R3, 0x7604, R24 ;  /* 0x00007604031b7816 */ /* 0x000fc40000000018 */
[----:B------:R-:W-:Y:S02]  /*d1a0*/  LOP3.LUT R3, R13, 0xff, RZ, 0xc0, !PT ;  /* 0x000000ff0d037812 */ /* 0x000fe400078ec0ff */
[----:B------:R-:W-:Y:S02]  /*d1b0*/  LOP3.LUT R15, R6, 0xff, RZ, 0xc0, !PT ;  /* 0x000000ff060f7812 */ /* 0x000fe400078ec0ff */
[----:B------:R-:W-:Y:S02]  /*d1c0*/  LOP3.LUT R8, R8, 0xff, RZ, 0xc0, !PT ;  /* 0x000000ff08087812 */ /* 0x000fe400078ec0ff */
[----:B------:R-:W-:Y:S02]  /*d1d0*/  LOP3.LUT R0, R0, 0xff, RZ, 0xc0, !PT ;  /* 0x000000ff00007812 */ /* 0x000fe400078ec0ff */
[----:B------:R-:W-:Y:S02]  /*d1e0*/  PRMT R8, R8, 0x7604, R3 ;  /* 0x0000760408087816 */ /* 0x000fe40000000003 */
[----:B------:R-:W-:-:S02]  /*d1f0*/  PRMT R33, R0, 0x7604, R15 ;  /* 0x0000760400217816 */ /* 0x000fc4000000000f */
[----:B------:R-:W-:Y:S02]  /*d200*/  SHF.R.U32.HI R3, RZ, 0x10, R11 ;  /* 0x00000010ff037819 */ /* 0x000fe4000001160b */
[----:B------:R-:W-:Y:S02]  /*d210*/  SHF.R.U32.HI R15, RZ, 0x10, R21 ;  /* 0x00000010ff0f7819 */ /* 0x000fe40000011615 */
[----:B------:R-:W-:Y:S01]  /*d220*/  SHF.R.U32.HI R25, RZ, 0x8, R7 ;  /* 0x00000008ff197819 */ /* 0x000fe20000011607 */
[----:B------:R-:W-:Y:S01]  /*d230*/  IMAD.U32 R3, R3, 0x10000, RZ ;  /* 0x0001000003037824 */ /* 0x000fe200078e00ff */
[----:B------:R-:W-:Y:S01]  /*d240*/  SHF.R.U32.HI R31, RZ, 0x10, R13 ;  /* 0x00000010ff1f7819 */ /* 0x000fe2000001160d */
[----:B------:R-:W-:Y:S01]  /*d250*/  IMAD.U32 R15, R15, 0x10000, RZ ;  /* 0x000100000f0f7824 */ /* 0x000fe200078e00ff */
[----:B------:R-:W-:Y:S02]  /*d260*/  LOP3.LUT R24, R7, 0xff, RZ, 0xc0, !PT ;  /* 0x000000ff07187812 */ /* 0x000fe400078ec0ff */
[----:B------:R-:W-:-:S02]  /*d270*/  LOP3.LUT R25, R25, 0xff, RZ, 0xc0, !PT ;  /* 0x000000ff19197812 */ /* 0x000fc400078ec0ff */
[----:B------:R-:W-:Y:S02]  /*d280*/  SHF.R.U32.HI R35, RZ, 0x10, R7 ;  /* 0x00000010ff237819 */ /* 0x000fe40000011607 */
[----:B------:R-:W-:Y:S02]  /*d290*/  SHF.L.U32 R31, R31, 0x10, RZ ;  /* 0x000000101f1f7819 */ /* 0x000fe400000006ff */
[----:B------:R-:W-:Y:S01]  /*d2a0*/  PRMT R24, R25, 0x7604, R24 ;  /* 0x0000760419187816 */ /* 0x000fe20000000018 */
[----:B------:R-:W-:Y:S01]  /*d2b0*/  IMAD.U32 R35, R35, 0x10000, RZ ;  /* 0x0001000023237824 */ /* 0x000fe200078e00ff */
[----:B------:R-:W-:Y:S02]  /*d2c0*/  LOP3.LUT R5, R5, 0xff0000, R10, 0xf8, !PT ;  /* 0x00ff000005057812 */ /* 0x000fe400078ef80a */
[----:B------:R-:W-:Y:S02]  /*d2d0*/  LOP3.LUT R3, R4, 0xff0000, R3, 0xf8, !PT ;  /* 0x00ff000004037812 */ /* 0x000fe400078ef803 */
[----:B------:R-:W-:-:S02]  /*d2e0*/  LOP3.LUT R25, R14, 0xff0000, R15, 0xf8, !PT ;  /* 0x00ff00000e197812 */ /* 0x000fc400078ef80f */
[----:B------:R-:W-:Y:S02]  /*d2f0*/  VIMNMX R0, R26, 0x80, PT ;  /* 0x000000801a007848 */ /* 0x000fe40003fe0100 */
[----:B------:R-:W-:Y:S02]  /*d300*/  LOP3.LUT R31, R8, 0xff0000, R31, 0xf8, !PT ;  /* 0x00ff0000081f7812 */ /* 0x000fe400078ef81f */
[----:B------:R-:W-:Y:S02]  /*d310*/  LOP3.LUT R15, R9, 0xff0000, R20, 0xf8, !PT ;  /* 0x00ff0000090f7812 */ /* 0x000fe400078ef814 */
[----:B------:R-:W-:Y:S02]  /*d320*/  LOP3.LUT R27, R27, 0xff0000, R12, 0xf8, !PT ;  /* 0x00ff00001b1b7812 */ /* 0x000fe400078ef80c */
[----:B------:R-:W-:Y:S02]  /*d330*/  LOP3.LUT R9, R5, 0xff000000, R10, 0xf8, !PT ;  /* 0xff00000005097812 */ /* 0x000fe400078ef80a */
[----:B------:R-:W-:-:S02]  /*d340*/  LOP3.LUT R10, R3, 0xff000000, R11, 0xf8, !PT ;  /* 0xff000000030a7812 */ /* 0x000fc400078ef80b */
[----:B------:R-:W-:Y:S02]  /*d350*/  LOP3.LUT R35, R24, 0xff0000, R35, 0xf8, !PT ;  /* 0x00ff000018237812 */ /* 0x000fe400078ef823 */
[----:B------:R-:W-:Y:S02]  /*d360*/  ISETP.GE.AND P1, PT, R23, R0, PT ;  /* 0x000000001700720c */ /* 0x000fe40003f26270 */
[----:B------:R-:W-:Y:S02]  /*d370*/  LOP3.LUT R3, R15, 0xff000000, R20, 0xf8, !PT ;  /* 0xff0000000f037812 */ /* 0x000fe400078ef814 */
[----:B------:R-:W-:Y:S02]  /*d380*/  LOP3.LUT R8, R25, 0xff000000, R21, 0xf8, !PT ;  /* 0xff00000019087812 */ /* 0x000fe400078ef815 */
[----:B------:R-:W-:Y:S02]  /*d390*/  LOP3.LUT R12, R27, 0xff000000, R12, 0xf8, !PT ;  /* 0xff0000001b0c7812 */ /* 0x000fe400078ef80c */
[----:B------:R-:W-:-:S02]  /*d3a0*/  LOP3.LUT R14, R31, 0xff000000, R13, 0xf8, !PT ;  /* 0xff0000001f0e7812 */ /* 0x000fc400078ef80d */
[----:B------:R-:W-:Y:S01]  /*d3b0*/  LOP3.LUT R11, R33, 0xff0000, R6, 0xf8, !PT ;  /* 0x00ff0000210b7812 */ /* 0x000fe200078ef806 */
[----:B0-----:R-:W-:Y:S06]  /*d3c0*/  @!P0 BRA `(.L_x_452) ;  /* 0x0000018800988947 */ /* 0x001fec0003800000 */
.L_x_672:
[----:B------:R-:W-:Y:S05]  /*d3d0*/  BSYNC B1 ;  /* 0x0000000000017941 */ /* 0x000fea0003800000 */
.L_x_451:
[----:B------:R-:W-:Y:S01]  /*d3e0*/  BSSY B1, `(.L_x_453) ;  /* 0x00000c0000017945 */ /* 0x000fe20003800000 */
[----:B------:R-:W-:Y:S02]  /*d3f0*/  LOP3.LUT R11, R11, 0xff000000, R6, 0xf8, !PT ;  /* 0xff0000000b0b7812 */ /* 0x000fe400078ef806 */
[----:B------:R-:W-:Y:S01]  /*d400*/  LOP3.LUT R13, R35, 0xff000000, R7, 0xf8, !PT ;  /* 0xff000000230d7812 */ /* 0x000fe200078ef807 */
[----:B------:R-:W-:Y:S06]  /*d410*/  @P1 BRA `(.L_x_454) ;  /* 0x0000000800f01947 */ /* 0x000fec0003800000 */
[----:B------:R1:W5:Y:S01]  /*d420*/  LDL R41, [R1+0x34] ;  /* 0x0000340001297983 */ /* 0x0003620000100800 */
[----:B------:R-:W2:Y:S01]  /*d430*/  LDC R4, c[0x0][0x3f4] ;  /* 0x0000fd00ff047b82 */ /* 0x000ea20000000800 */
[----:B------:R-:W-:Y:S01]  /*d440*/  BSSY B2, `(.L_x_455) ;  /* 0x000005e000027945 */ /* 0x000fe20003800000 */
[-C--:B--2---:R-:W-:Y:S02]  /*d450*/  ISETP.GE.AND P0, PT, R18, R4.reuse, PT ;  /* 0x000000041200720c */ /* 0x084fe40003f06270 */
[----:B------:R-:W-:-:S11]  /*d460*/  ISETP.GE.AND P1, PT, R233, R4, PT ;  /* 0x00000004e900720c */ /* 0x000fd60003f26270 */
[----:B-1----:R-:W-:Y:S05]  /*d470*/  @P0 BRA `(.L_x_456) ;  /* 0x0000000400680947 */ /* 0x002fea0003800000 */
[----:B-----5:R-:W1:Y:S01]  /*d480*/  LDS.128 R4, [R41+0x20400] ;  /* 0x0204000029047984 */ /* 0x020e620000000c00 */
[----:B------:R-:W-:Y:S02]  /*d490*/  F2FP.F16.E4M3.UNPACK_B R30, R12 ;  /* 0x0000000cff1e723e */ /* 0x000fe400020006ff */
[----:B------:R-:W-:-:S03]  /*d4a0*/  F2FP.F16.E4M3.UNPACK_B R26, R9 ;  /* 0x00000009ff1a723e */ /* 0x000fc600020006ff */
[----:B------:R-:W-:Y:S02]  /*d4b0*/  HADD2.F32 R31, -RZ, R30.H1_H1 ;  /* 0x3000001eff1f7230 */ /* 0x000fe40000004100 */
[----:B------:R-:W-:Y:S02]  /*d4c0*/  HADD2.F32 R27, -RZ, R26.H1_H1 ;  /* 0x3000001aff1b7230 */ /* 0x000fe40000004100 */
[----:B------:R-:W-:Y:S02]  /*d4d0*/  HADD2.F32 R30, -RZ, R30.H0_H0 ;  /* 0x2000001eff1e7230 */ /* 0x000fe40000004100 */
[----:B------:R-:W-:Y:S01]  /*d4e0*/  HADD2.F32 R26, -RZ, R26.H0_H0 ;  /* 0x2000001aff1a7230 */ /* 0x000fe20000004100 */
[-C--:B-1----:R-:W-:Y:S02]  /*d4f0*/  F2FP.F16.E4M3.UNPACK_B R15, R4.reuse.H1 ;  /* 0x00000004ff0f723e */ /* 0x082fe400030006ff */
[-C--:B------:R-:W-:Y:S02]  /*d500*/  F2FP.F16.E4M3.UNPACK_B R21, R5.reuse ;  /* 0x00000005ff15723e */ /* 0x080fe400020006ff */
[----:B------:R-:W-:Y:S01]  /*d510*/  F2FP.F16.E4M3.UNPACK_B R24, R5.H1 ;  /* 0x00000005ff18723e */ /* 0x000fe200030006ff */
[--C-:B------:R-:W-:Y:S01]  /*d520*/  HADD2.F32 R20, -RZ, R15.reuse.H0_H0 ;  /* 0x2000000fff147230 */ /* 0x100fe20000004100 */
[----:B------:R-:W-:Y:S01]  /*d530*/  F2FP.F16.E4M3.UNPACK_B R4, R4 ;  /* 0x00000004ff04723e */ /* 0x000fe200020006ff */
[----:B------:R-:W-:Y:S01]  /*d540*/  HADD2.F32 R15, -RZ, R15.H1_H1 ;  /* 0x3000000fff0f7230 */ /* 0x000fe20000004100 */
[----:B------:R-:W-:-:S02]  /*d550*/  F2FP.F16.E4M3.UNPACK_B R25, R6 ;  /* 0x00000006ff19723e */ /* 0x000fc400020006ff */
[----:B------:R-:W-:Y:S02]  /*d560*/  F2FP.F16.E4M3.UNPACK_B R6, R6.H1 ;  /* 0x00000006ff06723e */ /* 0x000fe400030006ff */
[C---:B------:R-:W-:Y:S01]  /*d570*/  FMUL.FTZ R5, R15.reuse, R31 ;  /* 0x0000001f0f057220 */ /* 0x040fe20000410000 */
[----:B------:R-:W-:Y:S01]  /*d580*/  FMUL.FTZ R32, R15, R27 ;  /* 0x0000001b0f207220 */ /* 0x000fe20000410000 */
[----:B------:R-:W-:Y:S02]  /*d590*/  F2FP.F16.E4M3.UNPACK_B R15, R7 ;  /* 0x00000007ff0f723e */ /* 0x000fe400020006ff */
[C---:B------:R-:W-:Y:S01]  /*d5a0*/  FFMA.FTZ R34, R20.reuse, R27, -R5 ;  /* 0x0000001b14227223 */ /* 0x040fe20000010805 */
[--C-:B------:R-:W-:Y:S01]  /*d5b0*/  HADD2.F32 R5, -RZ, R4.reuse.H1_H1 ;  /* 0x30000004ff057230 */ /* 0x100fe20000004100 */
[----:B------:R-:W-:Y:S01]  /*d5c0*/  F2FP.F16.E4M3.UNPACK_B R27, R12.H1 ;  /* 0x0000000cff1b723e */ /* 0x000fe200030006ff */
[----:B0-----:R-:W-:Y:S01]  /*d5d0*/  FFMA.FTZ R37, R20, R31, R32 ;  /* 0x0000001f14257223 */ /* 0x001fe20000010020 */
[----:B------:R-:W-:Y:S01]  /*d5e0*/  HADD2.F32 R4, -RZ, R4.H0_H0 ;  /* 0x20000004ff047230 */ /* 0x000fe20000004100 */
[----:B------:R-:W-:Y:S01]  /*d5f0*/  F2FP.F16.E4M3.UNPACK_B R20, R9.H1 ;  /* 0x00000009ff14723e */ /* 0x000fe200030006ff */
[C---:B------:R-:W-:Y:S01]  /*d600*/  FMUL.FTZ R33, R5.reuse, R30 ;  /* 0x0000001e05217220 */ /* 0x040fe20000410000 */
[----:B------:R-:W-:Y:S01]  /*d610*/  FMUL.FTZ R35, R5, R26 ;  /* 0x0000001a05237220 */ /* 0x000fe20000410000 */
[----:B------:R-:W-:Y:S01]  /*d620*/  HADD2.F32 R31, -RZ, R27.H1_H1 ;  /* 0x3000001bff1f7230 */ /* 0x000fe20000004100 */
[----:B------:R-:W-:Y:S01]  /*d630*/  F2FP.F16.E4M3.UNPACK_B R7, R7.H1 ;  /* 0x00000007ff07723e */ /* 0x000fe200030006ff */
[----:B------:R-:W-:-:S02]  /*d640*/  HADD2.F32 R5, -RZ, R24.H1_H1 ;  /* 0x30000018ff057230 */ /* 0x000fc40000004100 */
[C---:B------:R-:W-:Y:S01]  /*d650*/  FFMA.FTZ R33, R4.reuse, R26, -R33 ;  /* 0x0000001a04217223 */ /* 0x040fe20000010821 */
[----:B------:R-:W-:Y:S01]  /*d660*/  FFMA.FTZ R32, R4, R30, R35 ;  /* 0x0000001e04207223 */ /* 0x000fe20000010023 */
[----:B------:R-:W-:Y:S02]  /*d670*/  HADD2.F32 R26, -RZ, R20.H1_H1 ;  /* 0x30000014ff1a7230 */ /* 0x000fe40000004100 */
[----:B------:R-:W-:Y:S02]  /*d680*/  HADD2.F32 R24, -RZ, R24.H0_H0 ;  /* 0x20000018ff187230 */ /* 0x000fe40000004100 */
[C---:B------:R-:W-:Y:S01]  /*d690*/  FMUL.FTZ R35, R5.reuse, R31 ;  /* 0x0000001f05237220 */ /* 0x040fe20000410000 */
[----:B------:R-:W-:Y:S02]  /*d6a0*/  HADD2.F32 R27, -RZ, R27.H0_H0 ;  /* 0x2000001bff1b7230 */ /* 0x000fe40000004100 */
[----:B------:R-:W-:Y:S01]  /*d6b0*/  FMUL.FTZ R5, R5, R26 ;  /* 0x0000001a05057220 */ /* 0x000fe20000410000 */
[----:B------:R-:W-:-:S02]  /*d6c0*/  HADD2.F32 R4, -RZ, R21.H1_H1 ;  /* 0x30000015ff047230 */ /* 0x000fc40000004100 */
[----:B------:R-:W-:Y:S01]  /*d6d0*/  FFMA.FTZ R35, R24, R26, -R35 ;  /* 0x0000001a18237223 */ /* 0x000fe20000010823 */
[----:B------:R-:W-:Y:S01]  /*d6e0*/  HADD2.F32 R20, -RZ, R20.H0_H0 ;  /* 0x20000014ff147230 */ /* 0x000fe20000004100 */
[----:B------:R-:W-:Y:S01]  /*d6f0*/  F2FP.F16.E4M3.UNPACK_B R26, R14 ;  /* 0x0000000eff1a723e */ /* 0x000fe200020006ff */
[----:B------:R-:W-:Y:S02]  /*d700*/  HADD2.F32 R21, -RZ, R21.H0_H0 ;  /* 0x20000015ff157230 */ /* 0x000fe40000004100 */
[----:B------:R-:W-:Y:S01]  /*d710*/  FMUL.FTZ R30, R4, R27 ;  /* 0x0000001b041e7220 */ /* 0x000fe20000410000 */
[----:B------:R-:W-:Y:S01]  /*d720*/  FFMA.FTZ R38, R24, R31, R5 ;  /* 0x0000001f18267223 */ /* 0x000fe20000010005 */
[----:B------:R-:W-:Y:S01]  /*d730*/  F2FP.F16.E4M3.UNPACK_B R24, R10 ;  /* 0x0000000aff18723e */ /* 0x000fe200020006ff */
[-C--:B------:R-:W-:Y:S01]  /*d740*/  FMUL.FTZ R4, R4, R20.reuse ;  /* 0x0000001404047220 */ /* 0x080fe20000410000 */
[----:B------:R-:W-:Y:S01]  /*d750*/  FFMA.FTZ R31, R21, R20, -R30 ;  /* 0x00000014151f7223 */ /* 0x000fe2000001081e */
[----:B------:R-:W-:Y:S01]  /*d760*/  HADD2.F32 R30, -RZ, R26.H1_H1 ;  /* 0x3000001aff1e7230 */ /* 0x000fe20000004100 */
[----:B------:R-:W-:Y:S01]  /*d770*/  F2FP.SATFINITE.E4M3.F32.PACK_AB_MERGE_C R35, R38, R35, RZ ;  /* 0x000000232623723e */ /* 0x000fe200048070ff */
[----:B------:R-:W-:-:S02]  /*d780*/  HADD2.F32 R5, -RZ, R6.H1_H1 ;  /* 0x30000006ff057230 */ /* 0x000fc40000004100 */
[----:B------:R-:W-:Y:S01]  /*d790*/  FFMA.FTZ R36, R21, R27, R4 ;  /* 0x0000001b15247223 */ /* 0x000fe20000010004 */
[----:B------:R-:W-:Y:S02]  /*d7a0*/  HADD2.F32 R20, -RZ, R24.H1_H1 ;  /* 0x30000018ff147230 */ /* 0x000fe40000004100 */
[----:B------:R-:W-:Y:S02]  /*d7b0*/  HADD2.F32 R6, -RZ, R6.H0_H0 ;  /* 0x20000006ff067230 */ /* 0x000fe40000004100 */
[C---:B------:R-:W-:Y:S01]  /*d7c0*/  FMUL.FTZ R21, R5.reuse, R30 ;  /* 0x0000001e05157220 */ /* 0x040fe20000410000 */
[----:B------:R-:W-:Y:S02]  /*d7d0*/  HADD2.F32 R24, -RZ, R24.H0_H0 ;  /* 0x20000018ff187230 */ /* 0x000fe40000004100 */
[-C--:B------:R-:W-:Y:S01]  /*d7e0*/  FMUL.FTZ R27, R5, R20.reuse ;  /* 0x00000014051b7220 */ /* 0x080fe20000410000 */
[----:B------:R-:W-:Y:S02]  /*d7f0*/  HADD2.F32 R26, -RZ, R26.H0_H0 ;  /* 0x2000001aff1a7230 */ /* 0x000fe40000004100 */
[----:B------:R-:W-:Y:S01]  /*d800*/  FFMA.FTZ R39, R6, R20, -R21 ;  /* 0x0000001406277223 */ /* 0x000fe20000010815 */
[--C-:B------:R-:W-:Y:S01]  /*d810*/  HADD2.F32 R4, -RZ, R25.reuse.H1_H1 ;  /* 0x30000019ff047230 */ /* 0x100fe20000004100 */
[----:B------:R-:W-:Y:S01]  /*d820*/  F2FP.F16.E4M3.UNPACK_B R5, R10.H1 ;  /* 0x0000000aff05723e */ /* 0x000fe200030006ff */
[----:B------:R-:W-:-:S02]  /*d830*/  HADD2.F32 R25, -RZ, R25.H0_H0 ;  /* 0x20000019ff197230 */ /* 0x000fc40000004100 */
[----:B------:R-:W-:Y:S01]  /*d840*/  FFMA.FTZ R30, R6, R30, R27 ;  /* 0x0000001e061e7223 */ /* 0x000fe2000001001b */
[C---:B------:R-:W-:Y:S01]  /*d850*/  FMUL.FTZ R20, R4.reuse, R26 ;  /* 0x0000001a04147220 */ /* 0x040fe20000410000 */
[----:B------:R-:W-:Y:S01]  /*d860*/  FMUL.FTZ R21, R4, R24 ;  /* 0x0000001804157220 */ /* 0x000fe20000410000 */
[----:B------:R-:W-:Y:S01]  /*d870*/  F2FP.F16.E4M3.UNPACK_B R4, R14.H1 ;  /* 0x0000000eff04723e */ /* 0x000fe200030006ff */
[--C-:B------:R-:W-:Y:S02]  /*d880*/  HADD2.F32 R6, -RZ, R5.reuse.H0_H0 ;  /* 0x20000005ff067230 */ /* 0x100fe40000004100 */
[C---:B------:R-:W-:Y:S01]  /*d890*/  FFMA.FTZ R27, R25.reuse, R24, -R20 ;  /* 0x00000018191b7223 */ /* 0x040fe20000010814 */
[----:B------:R-:W-:Y:S02]  /*d8a0*/  HADD2.F32 R20, -RZ, R5.H1_H1 ;  /* 0x30000005ff147230 */ /* 0x000fe40000004100 */
[----:B------:R-:W-:Y:S01]  /*d8b0*/  FFMA.FTZ R26, R25, R26, R21 ;  /* 0x0000001a191a7223 */ /* 0x000fe20000010015 */
[----:B------:R-:W-:-:S02]  /*d8c0*/  HADD2.F32 R24, -RZ, R4.H1_H1 ;  /* 0x30000004ff187230 */ /* 0x000fc40000004100 */
[----:B------:R-:W-:Y:S02]  /*d8d0*/  HADD2.F32 R5, -RZ, R7.H1_H1 ;  /* 0x30000007ff057230 */ /* 0x000fe40000004100 */
[----:B------:R-:W-:Y:S02]  /*d8e0*/  HADD2.F32 R21, -RZ, R4.H0_H0 ;  /* 0x20000004ff157230 */ /* 0x000fe40000004100 */
[----:B------:R-:W-:Y:S02]  /*d8f0*/  HADD2.F32 R4, -RZ, R15.H1_H1 ;  /* 0x3000000fff047230 */ /* 0x000fe40000004100 */
[C---:B------:R-:W-:Y:S01]  /*d900*/  FMUL.FTZ R42, R5.reuse, R24 ;  /* 0x00000018052a7220 */ /* 0x040fe20000410000 */
[----:B------:R-:W-:Y:S02]  /*d910*/  HADD2.F32 R7, -RZ, R7.H0_H0 ;  /* 0x20000007ff077230 */ /* 0x000fe40000004100 */
[----:B------:R-:W-:Y:S01]  /*d920*/  FMUL.FTZ R5, R5, R20 ;  /* 0x0000001405057220 */ /* 0x000fe20000410000 */
[----:B------:R-:W-:-:S02]  /*d930*/  HADD2.F32 R15, -RZ, R15.H0_H0 ;  /* 0x2000000fff0f7230 */ /* 0x000fc40000004100 */
[CC--:B------:R-:W-:Y:S01]  /*d940*/  FMUL.FTZ R40, R4.reuse, R21.reuse ;  /* 0x0000001504287220 */ /* 0x0c0fe20000410000 */
[----:B------:R-:W-:Y:S01]  /*d950*/  FMUL.FTZ R4, R4, R6 ;  /* 0x0000000604047220 */ /* 0x000fe20000410000 */
[C---:B------:R-:W-:Y:S01]  /*d960*/  FFMA.FTZ R42, R7.reuse, R20, -R42 ;  /* 0x00000014072a7223 */ /* 0x040fe2000001082a */
[----:B------:R-:W-:Y:S01]  /*d970*/  FFMA.FTZ R5, R7, R24, R5 ;  /* 0x0000001807057223 */ /* 0x000fe20000010005 */
[C---:B------:R-:W-:Y:S01]  /*d980*/  FFMA.FTZ R7, R15.reuse, R6, -R40 ;  /* 0x000000060f077223 */ /* 0x040fe20000010828 */
[----:B------:R-:W-:Y:S01]  /*d990*/  FFMA.FTZ R20, R15, R21, R4 ;  /* 0x000000150f147223 */ /* 0x000fe20000010004 */
[----:B------:R-:W-:Y:S02]  /*d9a0*/  F2FP.SATFINITE.E4M3.F32.PACK_AB_MERGE_C R4, R37, R34, RZ ;  /* 0x000000222504723e */ /* 0x000fe400048070ff */
[----:B------:R-:W-:Y:S02]  /*d9b0*/  F2FP.SATFINITE.E4M3.F32.PACK_AB_MERGE_C R6, R30, R39, RZ ;  /* 0x000000271e06723e */ /* 0x000fe400048070ff */
[----:B------:R-:W-:-:S02]  /*d9c0*/  F2FP.SATFINITE.E4M3.F32.PACK_AB_MERGE_C R42, R5, R42, RZ ;  /* 0x0000002a052a723e */ /* 0x000fc400048070ff */
[----:B------:R-:W-:Y:S02]  /*d9d0*/  F2FP.SATFINITE.E4M3.F32.PACK_AB_MERGE_C R4, R32, R33, R4 ;  /* 0x000000212004723e */ /* 0x000fe40004807004 */
[----:B------:R-:W-:Y:S02]  /*d9e0*/  F2FP.SATFINITE.E4M3.F32.PACK_AB_MERGE_C R5, R36, R31, R35 ;  /* 0x0000001f2405723e */ /* 0x000fe40004807023 */
[----:B------:R-:W-:Y:S02]  /*d9f0*/  F2FP.SATFINITE.E4M3.F32.PACK_AB_MERGE_C R6, R26, R27, R6 ;  /* 0x0000001b1a06723e */ /* 0x000fe40004807006 */
[----:B------:R-:W-:-:S05]  /*da00*/  F2FP.SATFINITE.E4M3.F32.PACK_AB_MERGE_C R7, R20, R7, R42 ;  /* 0x000000071407723e */ /* 0x000fca000480702a */
[----:B------:R1:W-:Y:S02]  /*da10*/  STS.128 [R41+0x20400], R4 ;  /* 0x0204000429007388 */ /* 0x0003e40000000c00 */
.L_x_456:
[----:B------:R-:W-:Y:S05]  /*da20*/  BSYNC B2 ;  /* 0x0000000000027941 */ /* 0x000fea0003800000 */
.L_x_455:
[----:B------:R-:W-:Y:S05]  /*da30*/  @P1 BRA `(.L_x_454) ;  /* 0x0000000400681947 */ /* 0x000fea0003800000 */
[----:B-1---5:R-:W1:Y:S01]  /*da40*/  LDS.128 R4, [R41+0x24400] ;  /* 0x0244000029047984 */ /* 0x022e620000000c00 */
        /* <DEDUP_REMOVED lines=61> */
[-C--:B------:R-:W-:Y:S01]  /*de20*/  FMUL.FTZ R21, R4, R24.reuse ;  /* 0x0000001804157220 */ /* 0x080fe20000410000 */
        /* <DEDUP_REMOVED lines=27> */
.L_x_454:
[----:B------:R-:W-:Y:S05]  /*dfe0*/  BSYNC B1 ;  /* 0x0000000000017941 */ /* 0x000fea0003800000 */
.L_x_453:
[----:B-12---:R-:W-:Y:S01]  /*dff0*/  VIADD R4, R23, 0x20 ;  /* 0x0000002017047836 */ /* 0x006fe20000000000 */
[----:B------:R-:W-:Y:S04]  /*e000*/  BSSY B1, `(.L_x_457) ;  /* 0x00000bf000017945 */ /* 0x000fe80003800000 */
[----:B------:R-:W-:-:S13]  /*e010*/  ISETP.GE.AND P0, PT, R4, R0, PT ;  /* 0x000000000400720c */ /* 0x000fda0003f06270 */
[----:B------:R-:W-:Y:S05]  /*e020*/  @P0 BRA `(.L_x_458) ;  /* 0x0000000800f00947 */ /* 0x000fea0003800000 */
        /* <DEDUP_REMOVED lines=8> */
[-C--:B------:R-:W-:Y:S02]  /*e0b0*/  F2FP.F16.E4M3.UNPACK_B R31, R12.reuse ;  /* 0x0000000cff1f723e */ /* 0x080fe400020006ff */
[----:B------:R-:W-:Y:S01]  /*e0c0*/  F2FP.F16.E4M3.UNPACK_B R34, R12.H1 ;  /* 0x0000000cff22723e */ /* 0x000fe200030006ff */
[----:B------:R-:W-:Y:S01]  /*e0d0*/  HADD2.F32 R26, -RZ, R30.H1_H1 ;  /* 0x3000001eff1a7230 */ /* 0x000fe20000004100 */
[----:B------:R-:W-:Y:S01]  /*e0e0*/  F2FP.F16.E4M3.UNPACK_B R38, R14 ;  /* 0x0000000eff26723e */ /* 0x000fe200020006ff */
[----:B------:R-:W-:Y:S02]  /*e0f0*/  HADD2.F32 R32, -RZ, R31.H1_H1 ;  /* 0x3000001fff207230 */ /* 0x000fe40000004100 */
[----:B------:R-:W-:-:S02]  /*e100*/  HADD2.F32 R36, -RZ, R34.H1_H1 ;  /* 0x30000022ff247230 */ /* 0x000fc40000004100 */
[----:B0-----:R-:W-:Y:S02]  /*e110*/  HADD2.F32 R37, -RZ, R34.H0_H0 ;  /* 0x20000022ff257230 */ /* 0x001fe40000004100 */
[--C-:B------:R-:W-:Y:S02]  /*e120*/  HADD2.F32 R40, -RZ, R38.reuse.H1_H1 ;  /* 0x30000026ff287230 */ /* 0x100fe40000004100 */
[----:B------:R-:W-:Y:S01]  /*e130*/  HADD2.F32 R39, -RZ, R38.H0_H0 ;  /* 0x20000026ff277230 */ /* 0x000fe20000004100 */
[----:B------:R-:W-:-:S05]  /*e140*/  F2FP.F16.E4M3.UNPACK_B R38, R14.H1 ;  /* 0x0000000eff26723e */ /* 0x000fca00030006ff */
[--C-:B------:R-:W-:Y:S02]  /*e150*/  HADD2.F32 R43, -RZ, R38.reuse.H1_H1 ;  /* 0x30000026ff2b7230 */ /* 0x100fe40000004100 */
        /* <DEDUP_REMOVED lines=9> */
[-C--:B------:R-:W-:Y:S01]  /*e1f0*/  FMUL.FTZ R5, R32, R15.reuse ;  /* 0x0000000f20057220 */ /* 0x080fe20000410000 */
[C---:B------:R-:W-:Y:S01]  /*e200*/  FMUL.FTZ R27, R26.reuse, R15 ;  /* 0x0000000f1a1b7220 */ /* 0x040fe20000410000 */
[-C--:B------:R-:W-:Y:S02]  /*e210*/  F2FP.F16.E4M3.UNPACK_B R15, R7.reuse ;  /* 0x00000007ff0f723e */ /* 0x080fe400020006ff */
[-C--:B------:R-:W-:Y:S01]  /*e220*/  FFMA.FTZ R26, R26, R20.reuse, -R5 ;  /* 0x000000141a1a7223 */ /* 0x080fe20000010805 */
[----:B------:R-:W-:Y:S01]  /*e230*/  FFMA.FTZ R33, R32, R20, R27 ;  /* 0x0000001420217223 */ /* 0x000fe2000001001b */
[----:B------:R-:W-:Y:S01]  /*e240*/  HADD2.F32 R32, -RZ, R31.H0_H0 ;  /* 0x2000001fff207230 */ /* 0x000fe20000004100 */
[----:B------:R-:W-:Y:S01]  /*e250*/  F2FP.F16.E4M3.UNPACK_B R7, R7.H1 ;  /* 0x00000007ff07723e */ /* 0x000fe200030006ff */
[----:B------:R-:W-:-:S02]  /*e260*/  HADD2.F32 R5, -RZ, R4.H1_H1 ;  /* 0x30000004ff057230 */ /* 0x000fc40000004100 */
[----:B------:R-:W-:Y:S01]  /*e270*/  HADD2.F32 R20, -RZ, R30.H0_H0 ;  /* 0x2000001eff147230 */ /* 0x000fe20000004100 */
[----:B------:R-:W-:Y:S01]  /*e280*/  F2FP.F16.E4M3.UNPACK_B R30, R9.H1 ;  /* 0x00000009ff1e723e */ /* 0x000fe200030006ff */
[----:B------:R-:W-:Y:S02]  /*e290*/  HADD2.F32 R4, -RZ, R4.H0_H0 ;  /* 0x20000004ff047230 */ /* 0x000fe40000004100 */
[-C--:B------:R-:W-:Y:S01]  /*e2a0*/  FMUL.FTZ R27, R32, R5.reuse ;  /* 0x00000005201b7220 */ /* 0x080fe20000410000 */
[C---:B------:R-:W-:Y:S01]  /*e2b0*/  FMUL.FTZ R31, R20.reuse, R5 ;  /* 0x00000005141f7220 */ /* 0x040fe20000410000 */
[--C-:B------:R-:W-:Y:S02]  /*e2c0*/  HADD2.F32 R5, -RZ, R24.reuse.H1_H1 ;  /* 0x30000018ff057230 */ /* 0x100fe40000004100 */
[-C--:B------:R-:W-:Y:S01]  /*e2d0*/  FFMA.FTZ R27, R20, R4.reuse, -R27 ;  /* 0x00000004141b7223 */ /* 0x080fe2000001081b */
[----:B------:R-:W-:Y:S02]  /*e2e0*/  HADD2.F32 R24, -RZ, R24.H0_H0 ;  /* 0x20000018ff187230 */ /* 0x000fe40000004100 */
[----:B------:R-:W-:Y:S01]  /*e2f0*/  FFMA.FTZ R20, R32, R4, R31 ;  /* 0x0000000420147223 */ /* 0x000fe2000001001f */
[----:B------:R-:W-:-:S02]  /*e300*/  HADD2.F32 R32, -RZ, R30.H1_H1 ;  /* 0x3000001eff207230 */ /* 0x000fc40000004100 */
[-C--:B------:R-:W-:Y:S01]  /*e310*/  FMUL.FTZ R31, R36, R5.reuse ;  /* 0x00000005241f7220 */ /* 0x080fe20000410000 */
[--C-:B------:R-:W-:Y:S02]  /*e320*/  HADD2.F32 R4, -RZ, R21.reuse.H1_H1 ;  /* 0x30000015ff047230 */ /* 0x100fe40000004100 */
[----:B------:R-:W-:Y:S02]  /*e330*/  HADD2.F32 R35, -RZ, R30.H0_H0 ;  /* 0x2000001eff237230 */ /* 0x000fe40000004100 */
[C---:B------:R-:W-:Y:S01]  /*e340*/  FMUL.FTZ R5, R32.reuse, R5 ;  /* 0x0000000520057220 */ /* 0x040fe20000410000 */
[----:B------:R-:W-:Y:S01]  /*e350*/  FFMA.FTZ R31, R32, R24, -R31 ;  /* 0x00000018201f7223 */ /* 0x000fe2000001081f */
[----:B------:R-:W-:Y:S02]  /*e360*/  HADD2.F32 R21, -RZ, R21.H0_H0 ;  /* 0x20000015ff157230 */ /* 0x000fe40000004100 */
[----:B------:R-:W-:Y:S01]  /*e370*/  FMUL.FTZ R30, R37, R4 ;  /* 0x00000004251e7220 */ /* 0x000fe20000410000 */
[----:B------:R-:W-:Y:S01]  /*e380*/  F2FP.F16.E4M3.UNPACK_B R32, R10 ;  /* 0x0000000aff20723e */ /* 0x000fe200020006ff */
[C---:B------:R-:W-:Y:S01]  /*e390*/  FMUL.FTZ R4, R35.reuse, R4 ;  /* 0x0000000423047220 */ /* 0x040fe20000410000 */
[----:B------:R-:W-:Y:S01]  /*e3a0*/  FFMA.FTZ R24, R36, R24, R5 ;  /* 0x0000001824187223 */ /* 0x000fe20000010005 */
[----:B------:R-:W-:Y:S01]  /*e3b0*/  FFMA.FTZ R30, R35, R21, -R30 ;  /* 0x00000015231e7223 */ /* 0x000fe2000001081e */
[----:B------:R-:W-:-:S02]  /*e3c0*/  HADD2.F32 R5, -RZ, R6.H1_H1 ;  /* 0x30000006ff057230 */ /* 0x000fc40000004100 */
[----:B------:R-:W-:Y:S01]  /*e3d0*/  FFMA.FTZ R21, R37, R21, R4 ;  /* 0x0000001525157223 */ /* 0x000fe20000010004 */
[--C-:B------:R-:W-:Y:S01]  /*e3e0*/  HADD2.F32 R34, -RZ, R32.reuse.H1_H1 ;  /* 0x30000020ff227230 */ /* 0x100fe20000004100 */
[----:B------:R-:W-:Y:S01]  /*e3f0*/  F2FP.F16.E4M3.UNPACK_B R36, R10.H1 ;  /* 0x0000000aff24723e */ /* 0x000fe200030006ff */
[--C-:B------:R-:W-:Y:S02]  /*e400*/  HADD2.F32 R4, -RZ, R25.reuse.H1_H1 ;  /* 0x30000019ff047230 */ /* 0x100fe40000004100 */
[-C--:B------:R-:W-:Y:S01]  /*e410*/  FMUL.FTZ R35, R40, R5.reuse ;  /* 0x0000000528237220 */ /* 0x080fe20000410000 */
[----:B------:R-:W-:Y:S02]  /*e420*/  HADD2.F32 R37, -RZ, R32.H0_H0 ;  /* 0x20000020ff257230 */ /* 0x000fe40000004100 */
[----:B------:R-:W-:Y:S01]  /*e430*/  FMUL.FTZ R5, R34, R5 ;  /* 0x0000000522057220 */ /* 0x000fe20000410000 */
[----:B------:R-:W-:Y:S02]  /*e440*/  HADD2.F32 R6, -RZ, R6.H0_H0 ;  /* 0x20000006ff067230 */ /* 0x000fe40000004100 */
[----:B------:R-:W-:Y:S01]  /*e450*/  FMUL.FTZ R32, R39, R4 ;  /* 0x0000000427207220 */ /* 0x000fe20000410000 */
[----:B------:R-:W-:-:S02]  /*e460*/  HADD2.F32 R25, -RZ, R25.H0_H0 ;  /* 0x20000019ff197230 */ /* 0x000fc40000004100 */
[C---:B------:R-:W-:Y:S01]  /*e470*/  FMUL.FTZ R4, R37.reuse, R4 ;  /* 0x0000000425047220 */ /* 0x040fe20000410000 */
[----:B------:R-:W-:Y:S01]  /*e480*/  F2FP.SATFINITE.E4M3.F32.PACK_AB_MERGE_C R24, R24, R31, RZ ;  /* 0x0000001f1818723e */ /* 0x000fe200048070ff */
[-C--:B------:R-:W-:Y:S01]  /*e490*/  FFMA.FTZ R35, R34, R6.reuse, -R35 ;  /* 0x0000000622237223 */ /* 0x080fe20000010823 */
[----:B------:R-:W-:Y:S01]  /*e4a0*/  FFMA.FTZ R34, R40, R6, R5 ;  /* 0x0000000628227223 */ /* 0x000fe20000010005 */
[-C--:B------:R-:W-:Y:S01]  /*e4b0*/  FFMA.FTZ R6, R37, R25.reuse, -R32 ;  /* 0x0000001925067223 */ /* 0x080fe20000010820 */
[----:B------:R-:W-:Y:S01]  /*e4c0*/  FFMA.FTZ R25, R39, R25, R4 ;  /* 0x0000001927197223 */ /* 0x000fe20000010004 */
[----:B------:R-:W-:Y:S02]  /*e4d0*/  HADD2.F32 R39, -RZ, R36.H1_H1 ;  /* 0x30000024ff277230 */ /* 0x000fe40000004100 */
[----:B------:R-:W-:Y:S01]  /*e4e0*/  HADD2.F32 R5, -RZ, R7.H1_H1 ;  /* 0x30000007ff057230 */ /* 0x000fe20000004100 */
[----:B------:R-:W-:Y:S01]  /*e4f0*/  F2FP.SATFINITE.E4M3.F32.PACK_AB_MERGE_C R34, R34, R35, RZ ;  /* 0x000000232222723e */ /* 0x000fe200048070ff */
[----:B------:R-:W-:-:S02]  /*e500*/  HADD2.F32 R4, -RZ, R15.H1_H1 ;  /* 0x3000000fff047230 */ /* 0x000fc40000004100 */
[----:B------:R-:W-:Y:S02]  /*e510*/  HADD2.F32 R37, -RZ, R36.H0_H0 ;  /* 0x20000024ff257230 */ /* 0x000fe40000004100 */
[-C--:B------:R-:W-:Y:S01]  /*e520*/  FMUL.FTZ R36, R43, R5.reuse ;  /* 0x000000052b247220 */ /* 0x080fe20000410000 */
[----:B------:R-:W-:Y:S02]  /*e530*/  HADD2.F32 R7, -RZ, R7.H0_H0 ;  /* 0x20000007ff077230 */ /* 0x000fe40000004100 */
        /* <DEDUP_REMOVED lines=9> */
[----:B------:R-:W-:Y:S02]  /*e5d0*/  F2FP.SATFINITE.E4M3.F32.PACK_AB_MERGE_C R36, R5, R36, RZ ;  /* 0x000000240524723e */ /* 0x000fe400048070ff */
[----:B------:R-:W-:Y:S02]  /*e5e0*/  F2FP.SATFINITE.E4M3.F32.PACK_AB_MERGE_C R4, R20, R27, R4 ;  /* 0x0000001b1404723e */ /* 0x000fe40004807004 */
[----:B------:R-:W-:Y:S02]  /*e5f0*/  F2FP.SATFINITE.E4M3.F32.PACK_AB_MERGE_C R5, R21, R30, R24 ;  /* 0x0000001e1505723e */ /* 0x000fe40004807018 */
[----:B------:R-:W-:Y:S02]  /*e600*/  F2FP.SATFINITE.E4M3.F32.PACK_AB_MERGE_C R6, R25, R6, R34 ;  /* 0x000000061906723e */ /* 0x000fe40004807022 */
[----:B------:R-:W-:-:S05]  /*e610*/  F2FP.SATFINITE.E4M3.F32.PACK_AB_MERGE_C R7, R32, R7, R36 ;  /* 0x000000072007723e */ /* 0x000fca0004807024 */
[----:B------:R1:W-:Y:S02]  /*e620*/  STS.128 [R42+0x21400], R4 ;  /* 0x021400042a007388 */ /* 0x0003e40000000c00 */
.L_x_460:
[----:B------:R-:W-:Y:S05]  /*e630*/  BSYNC B2 ;  /* 0x0000000000027941 */ /* 0x000fea0003800000 */
.L_x_459:
[----:B------:R-:W-:Y:S05]  /*e640*/  @P1 BRA `(.L_x_458) ;  /* 0x0000000400681947 */ /* 0x000fea0003800000 */
[----:B-1---5:R-:W1:Y:S01]  /*e650*/  LDS.128 R4, [R42+0x25400] ;  /* 0x025400002a047984 */ /* 0x022e620000000c00 */
        /* <DEDUP_REMOVED lines=89> */
.L_x_458:
[----:B------:R-:W-:Y:S05]  /*ebf0*/  BSYNC B1 ;  /* 0x0000000000017941 */ /* 0x000fea0003800000 */
.L_x_457:
[----:B-12---:R-:W-:Y:S01]  /*ec00*/  IADD3 R4, R23, 0x40, RZ ;  /* 0x0000004017047810 */ /* 0x006fe20007ffe0ff */
[----:B------:R-:W-:Y:S03]  /*ec10*/  BSSY B1, `(.L_x_461) ;  /* 0x00000bf000017945 */ /* 0x000fe60003800000 */
[----:B------:R-:W-:-:S13]  /*ec20*/  ISETP.GE.AND P0, PT, R4, R0, PT ;  /* 0x000000000400720c */ /* 0x000fda0003f06270 */
[----:B------:R-:W-:Y:S05]  /*ec30*/  @P0 BRA `(.L_x_462) ;  /* 0x0000000800f00947 */ /* 0x000fea0003800000 */
[----:B-----5:R1:W5:Y:S01]  /*ec40*/  LDL R42, [R1+0x34] ;  /* 0x00003400012a7983 */ /* 0x0203620000100800 */
        /* <DEDUP_REMOVED lines=95> */
.L_x_464:
[----:B------:R-:W-:Y:S05]  /*f240*/  BSYNC B2 ;  /* 0x0000000000027941 */ /* 0x000fea0003800000 */
.L_x_463:
        /* <DEDUP_REMOVED lines=91> */
.L_x_462:
[----:B------:R-:W-:Y:S05]  /*f800*/  BSYNC B1 ;  /* 0x0000000000017941 */ /* 0x000fea0003800000 */
.L_x_461:
[----:B-12---:R-:W-:-:S05]  /*f810*/  VIADD R4, R23, 0x60 ;  /* 0x0000006017047836 */ /* 0x006fca0000000000 */
        /* <DEDUP_REMOVED lines=9> */
[-C--:B------:R-:W-:Y:S02]  /*f8b0*/  F2FP.F16.E4M3.UNPACK_B R31, R12.reuse ;  /* 0x0000000cff1f723e */ /* 0x080fe400020006ff */
[----:B------:R-:W-:Y:S02]  /*f8c0*/  F2FP.F16.E4M3.UNPACK_B R30, R9 ;  /* 0x00000009ff1e723e */ /* 0x000fe400020006ff */
[----:B------:R-:W-:Y:S01]  /*f8d0*/  F2FP.F16.E4M3.UNPACK_B R32, R12.H1 ;  /* 0x0000000cff20723e */ /* 0x000fe200030006ff */
[----:B------:R-:W-:Y:S02]  /*f8e0*/  HADD2.F32 R33, -RZ, R31.H1_H1 ;  /* 0x3000001fff217230 */ /* 0x000fe40000004100 */
[--C-:B------:R-:W-:Y:S02]  /*f8f0*/  HADD2.F32 R27, -RZ, R30.reuse.H1_H1 ;  /* 0x3000001eff1b7230 */ /* 0x100fe40000004100 */
[----:B------:R-:W-:-:S02]  /*f900*/  HADD2.F32 R30, -RZ, R30.H0_H0 ;  /* 0x2000001eff1e7230 */ /* 0x000fc40000004100 */
[----:B------:R-:W-:Y:S01]  /*f910*/  HADD2.F32 R34, -RZ, R31.H0_H0 ;  /* 0x2000001fff227230 */ /* 0x000fe20000004100 */
[----:B------:R-:W-:Y:S02]  /*f920*/  F2FP.F16.E4M3.UNPACK_B R31, R9.H1 ;  /* 0x00000009ff1f723e */ /* 0x000fe400030006ff */
[----:B-1----:R-:W-:Y:S02]  /*f930*/  F2FP.F16.E4M3.UNPACK_B R0, R4.H1 ;  /* 0x00000004ff00723e */ /* 0x002fe400030006ff */
        /* <DEDUP_REMOVED lines=9> */
[----:B------:R-:W-:Y:S02]  /*f9d0*/  F2FP.F16.E4M3.UNPACK_B R25, R7 ;  /* 0x00000007ff19723e */ /* 0x000fe400020006ff */
[-C--:B------:R-:W-:Y:S01]  /*f9e0*/  FFMA.FTZ R26, R27, R15.reuse, -R6 ;  /* 0x0000000f1b1a7223 */ /* 0x080fe20000010806 */
[----:B------:R-:W-:Y:S01]  /*f9f0*/  FFMA.FTZ R27, R33, R15, R0 ;  /* 0x0000000f211b7223 */ /* 0x000fe20000010000 */
[--C-:B------:R-:W-:Y:S01]  /*fa00*/  HADD2.F32 R0, -RZ, R4.reuse.H1_H1 ;  /* 0x30000004ff007230 */ /* 0x100fe20000004100 */
[----:B------:R-:W-:Y:S01]  /*fa10*/  F2FP.F16.E4M3.UNPACK_B R7, R7.H1 ;  /* 0x00000007ff07723e */ /* 0x000fe200030006ff */
[----:B------:R-:W-:-:S02]  /*fa20*/  HADD2.F32 R4, -RZ, R4.H0_H0 ;  /* 0x20000004ff047230 */ /* 0x000fc40000004100 */
[----:B------:R-:W-:Y:S02]  /*fa30*/  HADD2.F32 R33, -RZ, R32.H1_H1 ;  /* 0x30000020ff217230 */ /* 0x000fe40000004100 */
[-C--:B------:R-:W-:Y:S01]  /*fa40*/  FMUL.FTZ R15, R30, R0.reuse ;  /* 0x000000001e0f7220 */ /* 0x080fe20000410000 */
[C---:B------:R-:W-:Y:S01]  /*fa50*/  FMUL.FTZ R9, R34.reuse, R0 ;  /* 0x0000000022097220 */ /* 0x040fe20000410000 */
[----:B------:R-:W-:Y:S02]  /*fa60*/  HADD2.F32 R6, -RZ, R5.H1_H1 ;  /* 0x30000005ff067230 */ /* 0x000fe40000004100 */
[-C--:B------:R-:W-:Y:S01]  /*fa70*/  FFMA.FTZ R12, R34, R4.reuse, R15 ;  /* 0x00000004220c7223 */ /* 0x080fe2000001000f */
[----:B------:R-:W-:Y:S02]  /*fa80*/  HADD2.F32 R15, -RZ, R31.H1_H1 ;  /* 0x3000001fff0f7230 */ /* 0x000fe40000004100 */
[----:B------:R-:W-:Y:S01]  /*fa90*/  FFMA.FTZ R9, R30, R4, -R9 ;  /* 0x000000041e097223 */ /* 0x000fe20000010809 */
[----:B------:R-:W-:-:S02]  /*faa0*/  HADD2.F32 R5, -RZ, R5.H0_H0 ;  /* 0x20000005ff057230 */ /* 0x000fc40000004100 */
[-C--:B------:R-:W-:Y:S01]  /*fab0*/  FMUL.FTZ R4, R33, R6.reuse ;  /* 0x0000000621047220 */ /* 0x080fe20000410000 */
[----:B------:R-:W-:Y:S02]  /*fac0*/  HADD2.F32 R32, -RZ, R32.H0_H0 ;  /* 0x20000020ff207230 */ /* 0x000fe40000004100 */
[C---:B------:R-:W-:Y:S01]  /*fad0*/  FMUL.FTZ R30, R15.reuse, R6 ;  /* 0x000000060f1e7220 */ /* 0x040fe20000410000 */
[--C-:B------:R-:W-:Y:S02]  /*fae0*/  HADD2.F32 R0, -RZ, R20.reuse.H1_H1 ;  /* 0x30000014ff007230 */ /* 0x100fe40000004100 */
[-C--:B------:R-:W-:Y:S01]  /*faf0*/  FFMA.FTZ R6, R15, R5.reuse, -R4 ;  /* 0x000000050f067223 */ /* 0x080fe20000010804 */
[----:B------:R-:W-:Y:S02]  /*fb00*/  HADD2.F32 R4, -RZ, R31.H0_H0 ;  /* 0x2000001fff047230 */ /* 0x000fe40000004100 */
[----:B------:R-:W-:Y:S01]  /*fb10*/  FFMA.FTZ R33, R33, R5, R30 ;  /* 0x0000000521217223 */ /* 0x000fe2000001001e */
[----:B------:R-:W-:-:S02]  /*fb20*/  HADD2.F32 R20, -RZ, R20.H0_H0 ;  /* 0x20000014ff147230 */ /* 0x000fc40000004100 */
[----:B------:R-:W-:Y:S01]  /*fb30*/  FMUL.FTZ R15, R32, R0 ;  /* 0x00000000200f7220 */ /* 0x000fe20000410000 */
[----:B------:R-:W-:Y:S01]  /*fb40*/  F2FP.F16.E4M3.UNPACK_B R34, R14 ;  /* 0x0000000eff22723e */ /* 0x000fe200020006ff */
[C---:B------:R-:W-:Y:S01]  /*fb50*/  FMUL.FTZ R31, R4.reuse, R0 ;  /* 0x00000000041f7220 */ /* 0x040fe20000410000 */
[----:B------:R-:W-:Y:S01]  /*fb60*/  F2FP.F16.E4M3.UNPACK_B R30, R10 ;  /* 0x0000000aff1e723e */ /* 0x000fe200020006ff */
[-C--:B------:R-:W-:Y:S01]  /*fb70*/  FFMA.FTZ R5, R4, R20.reuse, -R15 ;  /* 0x0000001404057223 */ /* 0x080fe2000001080f */
[----:B------:R-:W-:Y:S02]  /*fb80*/  HADD2.F32 R4, -RZ, R24.H1_H1 ;  /* 0x30000018ff047230 */ /* 0x000fe40000004100 */
[----:B------:R-:W-:Y:S01]  /*fb90*/  FFMA.FTZ R20, R32, R20, R31 ;  /* 0x0000001420147223 */ /* 0x000fe2000001001f */
[----:B------:R-:W-:Y:S01]  /*fba0*/  HADD2.F32 R36, -RZ, R34.H1_H1 ;  /* 0x30000022ff247230 */ /* 0x000fe20000004100 */
[----:B------:R-:W-:Y:S01]  /*fbb0*/  F2FP.F16.E4M3.UNPACK_B R14, R14.H1 ;  /* 0x0000000eff0e723e */ /* 0x000fe200030006ff */
[----:B------:R-:W-:Y:S01]  /*fbc0*/  HADD2.F32 R32, -RZ, R30.H1_H1 ;  /* 0x3000001eff207230 */ /* 0x000fe20000004100 */
[----:B------:R-:W-:Y:S01]  /*fbd0*/  F2FP.SATFINITE.E4M3.F32.PACK_AB_MERGE_C R6, R33, R6, RZ ;  /* 0x000000062106723e */ /* 0x000fe200048070ff */
[----:B0-----:R-:W-:-:S02]  /*fbe0*/  HADD2.F32 R37, -RZ, R34.H0_H0 ;  /* 0x20000022ff257230 */ /* 0x001fc40000004100 */
[-C--:B------:R-:W-:Y:S01]  /*fbf0*/  FMUL.FTZ R15, R36, R4.reuse ;  /* 0x00000004240f7220 */ /* 0x080fe20000410000 */
[--C-:B------:R-:W-:Y:S02]  /*fc00*/  HADD2.F32 R0, -RZ, R21.reuse.H1_H1 ;  /* 0x30000015ff007230 */ /* 0x100fe40000004100 */
[----:B------:R-:W-:Y:S01]  /*fc10*/  FMUL.FTZ R31, R32, R4 ;  /* 0x00000004201f7220 */ /* 0x000fe20000410000 */
[----:B------:R-:W-:Y:S01]  /*fc20*/  HADD2.F32 R35, -RZ, R30.H0_H0 ;  /* 0x2000001eff237230 */ /* 0x000fe20000004100 */
[----:B------:R-:W-:Y:S01]  /*fc30*/  F2FP.F16.E4M3.UNPACK_B R30, R10.H1 ;  /* 0x0000000aff1e723e */ /* 0x000fe200030006ff */
[----:B------:R-:W-:Y:S02]  /*fc40*/  HADD2.F32 R24, -RZ, R24.H0_H0 ;  /* 0x20000018ff187230 */ /* 0x000fe40000004100 */
[-C--:B------:R-:W-:Y:S01]  /*fc50*/  FMUL.FTZ R4, R37, R0.reuse ;  /* 0x0000000025047220 */ /* 0x080fe20000410000 */
[----:B------:R-:W-:Y:S02]  /*fc60*/  HADD2.F32 R21, -RZ, R21.H0_H0 ;  /* 0x20000015ff157230 */ /* 0x000fe40000004100 */
[----:B------:R-:W-:Y:S01]  /*fc70*/  FMUL.FTZ R0, R35, R0 ;  /* 0x0000000023007220 */ /* 0x000fe20000410000 */
[----:B------:R-:W-:-:S02]  /*fc80*/  HADD2.F32 R39, -RZ, R14.H1_H1 ;  /* 0x3000000eff277230 */ /* 0x000fc40000004100 */
[-C--:B------:R-:W-:Y:S01]  /*fc90*/  FFMA.FTZ R15, R32, R24.reuse, -R15 ;  /* 0x00000018200f7223 */ /* 0x080fe2000001080f */
[----:B------:R-:W-:Y:S01]  /*fca0*/  FFMA.FTZ R24, R36, R24, R31 ;  /* 0x0000001824187223 */ /* 0x000fe2000001001f */
[-C--:B------:R-:W-:Y:S01]  /*fcb0*/  FFMA.FTZ R10, R35, R21.reuse, -R4 ;  /* 0x00000015230a7223 */ /* 0x080fe20000010804 */
[----:B------:R-:W-:Y:S02]  /*fcc0*/  HADD2.F32 R4, -RZ, R7.H1_H1 ;  /* 0x30000007ff047230 */ /* 0x000fe40000004100 */
[----:B------:R-:W-:Y:S01]  /*fcd0*/  FFMA.FTZ R21, R37, R21, R0 ;  /* 0x0000001525157223 */ /* 0x000fe20000010000 */
[----:B------:R-:W-:Y:S01]  /*fce0*/  HADD2.F32 R31, -RZ, R30.H1_H1 ;  /* 0x3000001eff1f7230 */ /* 0x000fe20000004100 */
[----:B------:R-:W-:Y:S01]  /*fcf0*/  F2FP.SATFINITE.E4M3.F32.PACK_AB_MERGE_C R15, R24, R15, RZ ;  /* 0x0000000f180f723e */ /* 0x000fe200048070ff */
[----:B------:R-:W-:Y:S02]  /*fd00*/  HADD2.F32 R37, -RZ, R14.H0_H0 ;  /* 0x2000000eff257230 */ /* 0x000fe40000004100 */
[----:B------:R-:W-:Y:S01]  /*fd10*/  FMUL.FTZ R14, R39, R4 ;  /* 0x00000004270e7220 */ /* 0x000fe20000410000 */
[----:B------:R-:W-:Y:S01]  /*fd20*/  HADD2.F32 R0, -RZ, R25.H1_H1 ;  /* 0x30000019ff007230 */ /* 0x000fe20000004100 */
[----:B------:R-:W-:Y:S01]  /*fd30*/  F2FP.SATFINITE.E4M3.F32.PACK_AB_MERGE_C R5, R20, R5, R6 ;  /* 0x000000051405723e */ /* 0x000fe20004807006 */
[----:B------:R-:W-:Y:S01]  /*fd40*/  HADD2.F32 R7, -RZ, R7.H0_H0 ;  /* 0x20000007ff077230 */ /* 0x000fe20000004100 */
[----:B------:R-:W-:Y:S01]  /*fd50*/  F2FP.SATFINITE.E4M3.F32.PACK_AB_MERGE_C R6, R21, R10, R15 ;  /* 0x0000000a1506723e */ /* 0x000fe2000480700f */
[----:B------:R-:W-:-:S02]  /*fd60*/  HADD2.F32 R35, -RZ, R30.H0_H0 ;  /* 0x2000001eff237230 */ /* 0x000fc40000004100 */
[----:B------:R-:W-:Y:S01]  /*fd70*/  FMUL.FTZ R30, R31, R4 ;  /* 0x000000041f1e7220 */ /* 0x000fe20000410000 */
[----:B------:R-:W-:Y:S02]  /*fd80*/  HADD2.F32 R25, -RZ, R25.H0_H0 ;  /* 0x20000019ff197230 */ /* 0x000fe40000004100 */
[-C--:B------:R-:W-:Y:S01]  /*fd90*/  FMUL.FTZ R4, R37, R0.reuse ;  /* 0x0000000025047220 */ /* 0x080fe20000410000 */
[-C--:B------:R-:W-:Y:S01]  /*fda0*/  FFMA.FTZ R14, R31, R7.reuse, -R14 ;  /* 0x000000071f0e7223 */ /* 0x080fe2000001080e */
[----:B------:R-:W-:Y:S01]  /*fdb0*/  FMUL.FTZ R0, R35, R0 ;  /* 0x0000000023007220 */ /* 0x000fe20000410000 */
[----:B------:R-:W-:Y:S01]  /*fdc0*/  FFMA.FTZ R31, R39, R7, R30 ;  /* 0x00000007271f7223 */ /* 0x000fe2000001001e */
[-C--:B------:R-:W-:Y:S01]  /*fdd0*/  FFMA.FTZ R7, R35, R25.reuse, -R4 ;  /* 0x0000001923077223 */ /* 0x080fe20000010804 */
[----:B------:R-:W-:Y:S01]  /*fde0*/  F2FP.SATFINITE.E4M3.F32.PACK_AB_MERGE_C R4, R27, R26, RZ ;  /* 0x0000001a1b04723e */ /* 0x000fe200048070ff */
[----:B------:R-:W-:Y:S02]  /*fdf0*/  FFMA.FTZ R0, R37, R25, R0 ;  /* 0x0000001925007223 */ /* 0x000fe40000010000 */
[----:B------:R-:W-:-:S02]  /*fe00*/  F2FP.SATFINITE.E4M3.F32.PACK_AB_MERGE_C R14, R31, R14, RZ ;  /* 0x0000000e1f0e723e */ /* 0x000fc400048070ff */
[----:B------:R-:W-:Y:S02]  /*fe10*/  F2FP.SATFINITE.E4M3.F32.PACK_AB_MERGE_C R4, R12, R9, R4 ;  /* 0x000000090c04723e */ /* 0x000fe40004807004 */
[----:B------:R-:W-:-:S05]  /*fe20*/  F2FP.SATFINITE.E4M3.F32.PACK_AB_MERGE_C R7, R0, R7, R14 ;  /* 0x000000070007723e */ /* 0x000fca000480700e */
[----:B------:R1:W-:Y:S02]  /*fe30*/  STS.128 [R38+0x23400], R4 ;  /* 0x0234000426007388 */ /* 0x0003e40000000c00 */
.L_x_467:
[----:B------:R-:W-:Y:S05]  /*fe40*/  BSYNC B1 ;  /* 0x0000000000017941 */ /* 0x000fea0003800000 */
.L_x_466:
[----:B------:R-:W-:Y:S05]  /*fe50*/  @P1 BRA `(.L_x_465) ;  /* 0x0000003c00c01947 */ /* 0x000fea0003800000 */
[----:B-1---5:R-:W1:Y:S01]  /*fe60*/  LDS.128 R4, [R38+0x27400] ;  /* 0x0274000026047984 */ /* 0x022e620000000c00 */
[----:B------:R-:W-:Y:S02]  /*fe70*/  F2FP.F16.E4M3.UNPACK_B R24, R11 ;  /* 0x0000000bff18723e */ /* 0x000fe400020006ff */
[----:B------:R-:W-:Y:S02]  /*fe80*/  F2FP.F16.E4M3.UNPACK_B R21, R3 ;  /* 0x00000003ff15723e */ /* 0x000fe400020006ff */
[-C--:B------:R-:W-:Y:S01]  /*fe90*/  F2FP.F16.E4M3.UNPACK_B R31, R13.reuse ;  /* 0x0000000dff1f723e */ /* 0x080fe200020006ff */
[--C-:B------:R-:W-:Y:S01]  /*fea0*/  HADD2.F32 R25, -RZ, R24.reuse.H1_H1 ;  /* 0x30000018ff197230 */ /* 0x100fe20000004100 */
[----:B------:R-:W-:Y:S01]  /*feb0*/  F2FP.F16.E4M3.UNPACK_B R13, R13.H1 ;  /* 0x0000000dff0d723e */ /* 0x000fe200030006ff */
[----:B------:R-:W-:Y:S02]  /*fec0*/  HADD2.F32 R15, -RZ, R21.H1_H1 ;  /* 0x30000015ff0f7230 */ /* 0x000fe40000004100 */
[----:B------:R-:W-:-:S02]  /*fed0*/  HADD2.F32 R26, -RZ, R24.H0_H0 ;  /* 0x20000018ff1a7230 */ /* 0x000fc40000004100 */
[----:B------:R-:W-:Y:S01]  /*fee0*/  HADD2.F32 R24, -RZ, R21.H0_H0 ;  /* 0x20000015ff187230 */ /* 0x000fe20000004100 */
[----:B------:R-:W-:Y:S01]  /*fef0*/  F2FP.F16.E4M3.UNPACK_B R21, R3.H1 ;  /* 0x00000003ff15723e */ /* 0x000fe200030006ff */
[----:B------:R-:W-:-:S04]  /*ff00*/  HADD2.F32 R34, -RZ, R31.H1_H1 ;  /* 0x3000001fff227230 */ /* 0x000fc80000004100 */
[----:B------:R-:W-:Y:S01]  /*ff10*/  HADD2.F32 R30, -RZ, R21.H0_H0 ;  /* 0x20000015ff1e7230 */ /* 0x000fe20000004100 */
[-C--:B-1----:R-:W-:Y:S02]  /*ff20*/  F2FP.F16.E4M3.UNPACK_B R0, R4.reuse.H1 ;  /* 0x00000004ff00723e */ /* 0x082fe400030006ff */
[----:B------:R-:W-:Y:S02]  /*ff30*/  F2FP.F16.E4M3.UNPACK_B R4, R4 ;  /* 0x00000004ff04723e */ /* 0x000fe400020006ff */
[-C--:B------:R-:W-:Y:S01]  /*ff40*/  F2FP.F16.E4M3.UNPACK_B R10, R5.reuse ;  /* 0x00000005ff0a723e */ /* 0x080fe200020006ff */
[--C-:B------:R-:W-:Y:S01]  /*ff50*/  HADD2.F32 R9, -RZ, R0.reuse.H0_H0 ;  /* 0x20000000ff097230 */ /* 0x100fe20000004100 */
[----:B------:R-:W-:Y:S01]  /*ff60*/  F2FP.F16.E4M3.UNPACK_B R5, R5.H1 ;  /* 0x00000005ff05723e */ /* 0x000fe200030006ff */
[----:B------:R-:W-:Y:S01]  /*ff70*/  HADD2.F32 R0, -RZ, R0.H1_H1 ;  /* 0x30000000ff007230 */ /* 0x000fe20000004100 */
[-C--:B------:R-:W-:Y:S02]  /*ff80*/  F2FP.F16.E4M3.UNPACK_B R12, R6.reuse ;  /* 0x00000006ff0c723e */ /* 0x080fe400020006ff */
[----:B------:R-:W-:Y:S01]  /*ff90*/  F2FP.F16.E4M3.UNPACK_B R6, R6.H1 ;  /* 0x00000006ff06723e */ /* 0x000fe200030006ff */
[----:B------:R-:W-:-:S02]  /*ffa0*/  HADD2.F32 R3, -RZ, R5.H1_H1 ;  /* 0x30000005ff037230 */ /* 0x000fc40000004100 */
[-C--:B------:R-:W-:Y:S01]  /*ffb0*/  FMUL.FTZ R20, R25, R0.reuse ;  /* 0x0000000019147220 */ /* 0x080fe20000410000 */
[C---:B------:R-:W-:Y:S01]  /*ffc0*/  FMUL.FTZ R0, R15.reuse, R0 ;  /* 0x000000000f007220 */ /* 0x040fe20000410000 */
[----:B------:R-:W-:Y:S01]  /*ffd0*/  HADD2.F32 R5, -RZ, R5.H0_H0 ;  /* 0x20000005ff057230 */ /* 0x000fe20000004100 */
[----:B------:R-:W-:Y:S01]  /*ffe0*/  F2FP.F16.E4M3.UNPACK_B R14, R7 ;  /* 0x00000007ff0e723e */ /* 0x000fe200020006ff */
[-C--:B------:R-:W-:Y:S01]  /*fff0*/  FFMA.FTZ R20, R15, R9.reuse, -R20 ;  /* 0x000000090f147223 */ /* 0x080fe20000010814 */
[----:B------:R-:W-:Y:S01]  /*10000*/  FFMA.FTZ R15, R25, R9, R0 ;  /* 0x00000009190f7223 */ /* 0x000fe20000010000 */
[--C-:B------:R-:W-:Y:S01]  /*10010*/  HADD2.F32 R0, -RZ, R4.reuse.H1_H1 ;  /* 0x30000004ff007230 */ /* 0x100fe20000004100 */
[----:B------:R-:W-:Y:S01]  /*10020*/  F2FP.F16.E4M3.UNPACK_B R25, R11.H1 ;  /* 0x0000000bff19723e */ /* 0x000fe200030006ff */
[----:B------:R-:W-:Y:S01]  /*10030*/  HADD2.F32 R4, -RZ, R4.H0_H0 ;  /* 0x20000004ff047230 */ /* 0x000fe20000004100 */
[----:B------:R-:W-:Y:S02]  /*10040*/  F2FP.F16.E4M3.UNPACK_B R7, R7.H1 ;  /* 0x00000007ff07723e */ /* 0x000fe400030006ff */
[-C--:B------:R-:W-:Y:S01]  /*10050*/  FMUL.FTZ R9, R26, R0.reuse ;  /* 0x000000001a097220 */ /* 0x080fe20000410000 */
[C---:B------:R-:W-:Y:S01]  /*10060*/  FMUL.FTZ R11, R24.reuse, R0 ;  /* 0x00000000180b7220 */ /* 0x040fe20000410000 */
[----:B------:R-:W-:Y:S01]  /*10070*/  HADD2.F32 R27, -RZ, R25.H1_H1 ;  /* 0x30000019ff1b7230 */ /* 0x000fe20000004100 */
[----:B------:R-:W-:Y:S01]  /*10080*/  F2FP.SATFINITE.E4M3.F32.PACK_AB_MERGE_C R15, R15, R20, RZ ;  /* 0x000000140f0f723e */ /* 0x000fe200048070ff */
[-C--:B------:R-:W-:Y:S01]  /*10090*/  FFMA.FTZ R9, R24, R4.reuse, -R9 ;  /* 0x0000000418097223 */ /* 0x080fe20000010809 */
[----:B------:R-:W-:Y:S01]  /*100a0*/  FFMA.FTZ R4, R26, R4, R11 ;  /* 0x000000041a047223 */ /* 0x000fe2000001000b */
[----:B------:R-:W-:-:S02]  /*100b0*/  HADD2.F32 R11, -RZ, R21.H1_H1 ;  /* 0x30000015ff0b7230 */ /* 0x000fc40000004100 */
[-C--:B------:R-:W-:Y:S01]  /*100c0*/  FMUL.FTZ R24, R27, R3.reuse ;  /* 0x000000031b187220 */ /* 0x080fe20000410000 */
[----:B------:R-:W-:Y:S01]  /*100d0*/  HADD2.F32 R32, -RZ, R25.H0_H0 ;  /* 0x20000019ff207230 */ /* 0x000fe20000004100 */
[----:B------:R-:W-:Y:S01]  /*100e0*/  F2FP.F16.E4M3.UNPACK_B R25, R8 ;  /* 0x00000008ff19723e */ /* 0x000fe200020006ff */
[--C-:B------:R-:W-:Y:S02]  /*100f0*/  HADD2.F32 R0, -RZ, R10.reuse.H1_H1 ;  /* 0x3000000aff007230 */ /* 0x100fe40000004100 */
[C---:B------:R-:W-:Y:S01]  /*10100*/  FMUL.FTZ R26, R11.reuse, R3 ;  /* 0x000000030b1a7220 */ /* 0x040fe20000410000 */
[----:B------:R-:W-:Y:S02]  /*10110*/  HADD2.F32 R10, -RZ, R10.H0_H0 ;  /* 0x2000000aff0a7230 */ /* 0x000fe40000004100 */
[----:B------:R-:W-:Y:S01]  /*10120*/  FFMA.FTZ R24, R11, R5, -R24 ;  /* 0x000000050b187223 */ /* 0x000fe20000010818 */
[----:B------:R-:W-:Y:S01]  /*10130*/  F2FP.SATFINITE.E4M3.F32.PACK_AB_MERGE_C R4, R4, R9, R15 ;  /* 0x000000090404723e */ /* 0x000fe2000480700f */
[-C--:B------:R-:W-:Y:S01]  /*10140*/  FMUL.FTZ R3, R32, R0.reuse ;  /* 0x0000000020037220 */ /* 0x080fe20000410000 */
[----:B------:R-:W-:Y:S01]  /*10150*/  FFMA.FTZ R21, R27, R5, R26 ;  /* 0x000000051b157223 */ /* 0x000fe2000001001a */
[----:B------:R-:W-:Y:S01]  /*10160*/  FMUL.FTZ R11, R30, R0 ;  /* 0x000000001e0b7220 */ /* 0x000fe20000410000 */
[----:B------:R-:W-:-:S02]  /*10170*/  HADD2.F32 R26, -RZ, R25.H1_H1 ;  /* 0x30000019ff1a7230 */ /* 0x000fc40000004100 */
[-C--:B------:R-:W-:Y:S01]  /*10180*/  FFMA.FTZ R5, R30, R10.reuse, -R3 ;  /* 0x0000000a1e057223 */ /* 0x080fe20000010803 */
[--C-:B------:R-:W-:Y:S02]  /*10190*/  HADD2.F32 R3, -RZ, R6.reuse.H1_H1 ;  /* 0x30000006ff037230 */ /* 0x100fe40000004100 */
[----:B------:R-:W-:Y:S01]  /*101a0*/  FFMA.FTZ R10, R32, R10, R11 ;  /* 0x0000000a200a7223 */ /* 0x000fe2000001000b */
[----:B------:R-:W-:Y:S01]  /*101b0*/  HADD2.F32 R6, -RZ, R6.H0_H0 ;  /* 0x20000006ff067230 */ /* 0x000fe20000004100 */
[----:B------:R-:W-:Y:S01]  /*101c0*/  F2FP.SATFINITE.E4M3.F32.PACK_AB_MERGE_C R21, R21, R24, RZ ;  /* 0x000000181515723e */ /* 0x000fe200048070ff */
[----:B------:R-:W-:Y:S02]  /*101d0*/  HADD2.F32 R32, -RZ, R31.H0_H0 ;  /* 0x2000001fff207230 */ /* 0x000fe40000004100 */
[-C--:B------:R-:W-:Y:S01]  /*101e0*/  FMUL.FTZ R11, R34, R3.reuse ;  /* 0x00000003220b7220 */ /* 0x080fe20000410000 */
[----:B------:R-:W-:Y:S02]  /*101f0*/  HADD2.F32 R0, -RZ, R12.H1_H1 ;  /* 0x3000000cff007230 */ /* 0x000fe40000004100 */
[----:B------:R-:W-:Y:S01]  /*10200*/  FMUL.FTZ R27, R26, R3 ;  /* 0x000000031a1b7220 */ /* 0x000fe20000410000 */
[----:B------:R-:W-:-:S02]  /*10210*/  HADD2.F32 R30, -RZ, R25.H0_H0 ;  /* 0x20000019ff1e7230 */ /* 0x000fc40000004100 */
[----:B------:R-:W-:Y:S01]  /*10220*/  FFMA.FTZ R25, R26, R6, -R11 ;  /* 0x000000061a197223 */ /* 0x000fe2000001080b */
[----:B------:R-:W-:Y:S02]  /*10230*/  HADD2.F32 R12, -RZ, R12.H0_H0 ;  /* 0x2000000cff0c7230 */ /* 0x000fe40000004100 */
[----:B------:R-:W-:Y:S01]  /*10240*/  FMUL.FTZ R3, R32, R0 ;  /* 0x0000000020037220 */ /* 0x000fe20000410000 */
[----:B------:R-:W-:Y:S01]  /*10250*/  F2FP.F16.E4M3.UNPACK_B R26, R8.H1 ;  /* 0x00000008ff1a723e */ /* 0x000fe200030006ff */
[----:B------:R-:W-:Y:S01]  /*10260*/  FFMA.FTZ R8, R34, R6, R27 ;  /* 0x0000000622087223 */ /* 0x000fe2000001001b */
[C---:B------:R-:W-:Y:S01]  /*10270*/  FMUL.FTZ R11, R30.reuse, R0 ;  /* 0x000000001e0b7220 */ /* 0x040fe20000410000 */
[----:B------:R-:W-:Y:S01]  /*10280*/  FFMA.FTZ R6, R30, R12, -R3 ;  /* 0x0000000c1e067223 */ /* 0x000fe20000010803 */
[----:B------:R-:W-:Y:S01]  /*10290*/  HADD2.F32 R31, -RZ, R13.H1_H1 ;  /* 0x3000000dff1f7230 */ /* 0x000fe20000004100 */
[----:B------:R-:W-:Y:S01]  /*102a0*/  F2FP.SATFINITE.E4M3.F32.PACK_AB_MERGE_C R5, R10, R5, R21 ;  /* 0x000000050a05723e */ /* 0x000fe20004807015 */
[----:B------:R-:W-:-:S02]  /*102b0*/  HADD2.F32 R3, -RZ, R7.H1_H1 ;  /* 0x30000007ff037230 */ /* 0x000fc40000004100 */
[----:B------:R-:W-:Y:S01]  /*102c0*/  FFMA.FTZ R11, R32, R12, R11 ;  /* 0x0000000c200b7223 */ /* 0x000fe2000001000b */
[----:B------:R-:W-:Y:S01]  /*102d0*/  HADD2.F32 R27, -RZ, R26.H1_H1 ;  /* 0x3000001aff1b7230 */ /* 0x000fe20000004100 */
[----:B------:R-:W-:Y:S01]  /*102e0*/  F2FP.SATFINITE.E4M3.F32.PACK_AB_MERGE_C R8, R8, R25, RZ ;  /* 0x000000190808723e */ /* 0x000fe200048070ff */
[----:B------:R-:W-:Y:S02]  /*102f0*/  HADD2.F32 R32, -RZ, R13.H0_H0 ;  /* 0x2000000dff207230 */ /* 0x000fe40000004100 */
[----:B------:R-:W-:Y:S01]  /*10300*/  FMUL.FTZ R12, R31, R3 ;  /* 0x000000031f0c7220 */ /* 0x000fe20000410000 */
[----:B------:R-:W-:Y:S01]  /*10310*/  HADD2.F32 R0, -RZ, R14.H1_H1 ;  /* 0x3000000eff007230 */ /* 0x000fe20000004100 */
[----:B------:R-:W-:Y:S01]  /*10320*/  F2FP.SATFINITE.E4M3.F32.PACK_AB_MERGE_C R6, R11, R6, R8 ;  /* 0x000000060b06723e */ /* 0x000fe20004807008 */
[----:B------:R-:W-:Y:S02]  /*10330*/  HADD2.F32 R7, -RZ, R7.H0_H0 ;  /* 0x20000007ff077230 */ /* 0x000fe40000004100 */
[----:B------:R-:W-:-:S02]  /*10340*/  HADD2.F32 R30, -RZ, R26.H0_H0 ;  /* 0x2000001aff1e7230 */ /* 0x000fc40000004100 */
[C---:B------:R-:W-:Y:S01]  /*10350*/  FMUL.FTZ R26, R27.reuse, R3 ;  /* 0x000000031b1a7220 */ /* 0x040fe20000410000 */
[----:B------:R-:W-:Y:S02]  /*10360*/  HADD2.F32 R14, -RZ, R14.H0_H0 ;  /* 0x2000000eff0e7230 */ /* 0x000fe40000004100 */
[-C--:B------:R-:W-:Y:S01]  /*10370*/  FMUL.FTZ R3, R32, R0.reuse ;  /* 0x0000000020037220 */ /* 0x080fe20000410000 */
[-C--:B------:R-:W-:Y:S01]  /*10380*/  FFMA.FTZ R12, R27, R7.reuse, -R12 ;  /* 0x000000071b0c7223 */ /* 0x080fe2000001080c */
[C---:B------:R-:W-:Y:S01]  /*10390*/  FMUL.FTZ R13, R30.reuse, R0 ;  /* 0x000000001e0d7220 */ /* 0x040fe20000410000 */
[----:B------:R-:W-:Y:S01]  /*103a0*/  FFMA.FTZ R7, R31, R7, R26 ;  /* 0x000000071f077223 */ /* 0x000fe2000001001a */
[-C--:B------:R-:W-:Y:S02]  /*103b0*/  FFMA.FTZ R3, R30, R14.reuse, -R3 ;  /* 0x0000000e1e037223 */ /* 0x080fe40000010803 */
[----:B------:R-:W-:Y:S02]  /*103c0*/  FFMA.FTZ R14, R32, R14, R13 ;  /* 0x0000000e200e7223 */ /* 0x000fe4000001000d */
[----:B------:R-:W-:-:S04]  /*103d0*/  F2FP.SATFINITE.E4M3.F32.PACK_AB_MERGE_C R7, R7, R12, RZ ;  /* 0x0000000c0707723e */ /* 0x000fc800048070ff */
[----:B------:R-:W-:-:S05]  /*103e0*/  F2FP.SATFINITE.E4M3.F32.PACK_AB_MERGE_C R7, R14, R3, R7 ;  /* 0x000000030e07723e */ /* 0x000fca0004807007 */
[----:B------:R1:W-:Y:S01]  /*103f0*/  STS.128 [R38+0x27400], R4 ;  /* 0x0274000426007388 */ /* 0x0003e20000000c00 */
[----:B------:R-:W-:Y:S05]  /*10400*/  BRA `(.L_x_465) ;  /* 0x0000003800547947 */ /* 0x000fea0003800000 */
.L_x_447:
[----:B------:R-:W-:-:S03]  /*10410*/  UMOV UR4, 0xffffffff ;  /* 0xffffffff00047882 */ /* 0x000fc60000000000 */
[----:B------:R-:W-:Y:S05]  /*10420*/  BRA.DIV UR4, `(.L_x_468) ;  /* 0x0000015a04947947 */ /* 0x000fea000b800000 */
[----:B------:R0:W1:Y:S04]  /*10430*/  SHFL.IDX PT, R5, R24, RZ, 0x181f ;  /* 0x00181fff18057589 */ /* 0x00006800000e0000 */
[----:B------:R0:W2:Y:S04]  /*10440*/  SHFL.IDX PT, R14, R112, RZ, 0x181f ;  /* 0x00181fff700e7589 */ /* 0x0000a800000e0000 */
[----:B------:R0:W3:Y:S04]  /*10450*/  SHFL.IDX PT, R3, R26, RZ, 0x181f ;  /* 0x00181fff1a037589 */ /* 0x0000e800000e0000 */
[----:B------:R0:W4:Y:S02]  /*10460*/  SHFL.IDX PT, R7, R27, RZ, 0x181f ;  /* 0x00181fff1b077589 */ /* 0x00012400000e0000 */
.L_x_678:
[----:B------:R-:W-:Y:S01]  /*10470*/  ULDC UR4, c[0x0][0x448] ;  /* 0x0001120000047ab9 */ /* 0x000fe20000000800 */
[----:B------:R-:W-:Y:S01]  /*10480*/  BSSY B1, `(.L_x_469) ;  /* 0x0000012000017945 */ /* 0x000fe20003800000 */
[----:B------:R-:W-:Y:S01]  /*10490*/  IMAD R13, R118, UR4, RZ ;  /* 0x00000004760d7c24 */ /* 0x000fe2000f8e02ff */
[----:B------:R-:W-:Y:S02]  /*104a0*/  CS2R R8, SRZ ;  /* 0x0000000000087805 */ /* 0x000fe4000001ff00 */
[----:B0-----:R-:W-:Y:S02]  /*104b0*/  CS2R R26, SRZ ;  /* 0x00000000001a7805 */ /* 0x001fe4000001ff00 */
[----:B------:R-:W-:Y:S02]  /*104c0*/  CS2R R24, SRZ ;  /* 0x0000000000187805 */ /* 0x000fe4000001ff00 */
[----:B------:R-:W-:Y:S02]  /*104d0*/  CS2R R10, SRZ ;  /* 0x00000000000a7805 */ /* 0x000fe4000001ff00 */
[----:B------:R-:W-:-:S13]  /*104e0*/  ISETP.GE.AND P0, PT, R6, R13, PT ;  /* 0x0000000d0600720c */ /* 0x000fda0003f06270 */
[----:B------:R-:W-:Y:S05]  /*104f0*/  @P0 BRA `(.L_x_470) ;  /* 0x0000000000280947 */ /* 0x000fea0003800000 */
[----:B------:R-:W-:Y:S01]  /*10500*/  ULDC UR4, c[0x0][0x3f4] ;  /* 0x0000fd0000047ab9 */ /* 0x000fe20000000800 */
[C---:B-1----:R-:W-:Y:S02]  /*10510*/  IADD3 R4, P0, R16.reuse, R5, RZ ;  /* 0x0000000510047210 */ /* 0x042fe40007f1e0ff */
[----:B------:R-:W-:Y:S02]  /*10520*/  CS2R R8, SRZ ;  /* 0x0000000000087805 */ /* 0x000fe4000001ff00 */
[C---:B------:R-:W-:Y:S02]  /*10530*/  ISETP.GE.AND P2, PT, R16.reuse, UR4, PT ;  /* 0x0000000410007c0c */ /* 0x040fe4000bf46270 */
[----:B--2---:R-:W-:Y:S01]  /*10540*/  IADD3 R14, P1, R16, R14, RZ ;  /* 0x0000000e100e7210 */ /* 0x004fe20007f3e0ff */
[----:B---3--:R-:W-:-:S03]  /*10550*/  IMAD.X R5, R3, 0x1, R17, P0 ;  /* 0x0000000103057824 */ /* 0x008fc600000e0611 */
[----:B----4-:R-:W-:-:S07]  /*10560*/  IADD3.X R15, R7, R17, RZ, P1, !PT ;  /* 0x00000011070f7210 */ /* 0x010fce0000ffe4ff */
[----:B------:R-:W-:Y:S05]  /*10570*/  @P2 BRA `(.L_x_470) ;  /* 0x0000000000082947 */ /* 0x000fea0003800000 */
[----:B------:R0:W5:Y:S04]  /*10580*/  LD.E.128 R24, desc[UR42][R4.64] ;  /* 0x0000002a04187980 */ /* 0x000168000c101d00 */
[----:B------:R0:W5:Y:S02]  /*10590*/  LD.E.128 R8, desc[UR42][R14.64] ;  /* 0x0000002a0e087980 */ /* 0x000164000c101d00 */
.L_x_470:
[----:B------:R-:W-:Y:S05]  /*105a0*/  BSYNC B1 ;  /* 0x0000000000017941 */ /* 0x000fea0003800000 */
.L_x_469:
[----:B01----:R-:W4:Y:S01]  /*105b0*/  LDL.LU R5, [R1+0x4] ;  /* 0x0000040001057983 */ /* 0x003f220000300800 */
[----:B------:R-:W-:Y:S01]  /*105c0*/  ULEA.HI UR4, UR45, UR45, URZ, 0x1 ;  /* 0x0000002d2d047291 */ /* 0x000fe2000f8f083f */
[----:B-----5:R-:W-:Y:S01]  /*105d0*/  SHF.R.U32.HI R0, RZ, 0x8, R24 ;  /* 0x00000008ff007819 */ /* 0x020fe20000011618 */
[----:B------:R-:W-:Y:S01]  /*105e0*/  VIADD R38, R23, 0x40 ;  /* 0x0000004017267836 */ /* 0x000fe20000000000 */
[----:B---3--:R-:W-:Y:S01]  /*105f0*/  LOP3.LUT R3, R24, 0xff, RZ, 0xc0, !PT ;  /* 0x000000ff18037812 */ /* 0x008fe200078ec0ff */
[----:B------:R-:W-:Y:S01]  /*10600*/  ULOP3.LUT UR4, UR4, 0xfffffffe, URZ, 0xc0, !UPT ;  /* 0xfffffffe04047892 */ /* 0x000fe2000f8ec03f */
[----:B------:R-:W-:Y:S01]  /*10610*/  LOP3.LUT R0, R0, 0xff, RZ, 0xc0, !PT ;  /* 0x000000ff00007812 */ /* 0x000fe200078ec0ff */
[----:B------:R-:W0:Y:S01]  /*10620*/  S2R R34, SR_TID.X ;  /* 0x0000000000227919 */ /* 0x000e220000002100 */
[----:B--2---:R-:W-:Y:S01]  /*10630*/  LOP3.LUT R14, R8, 0xff, RZ, 0xc0, !PT ;  /* 0x000000ff080e7812 */ /* 0x004fe200078ec0ff */
[----:B------:R-:W-:Y:S01]  /*10640*/  UIADD3 UR4, UR45, -UR4, URZ ;  /* 0x800000042d047290 */ /* 0x000fe2000fffe03f */
[----:B----4-:R-:W-:Y:S01]  /*10650*/  SHF.R.U32.HI R7, RZ, 0x8, R25 ;  /* 0x00000008ff077819 */ /* 0x010fe20000011619 */
[----:B------:R-:W-:Y:S01]  /*10660*/  BSSY B1, `(.L_x_471) ;  /* 0x0000045000017945 */ /* 0x000fe20003800000 */
[----:B------:R-:W-:-:S02]  /*10670*/  LOP3.LUT R4, R25, 0xff, RZ, 0xc0, !PT ;  /* 0x000000ff19047812 */ /* 0x000fc400078ec0ff */
[----:B------:R-:W-:Y:S01]  /*10680*/  LOP3.LUT R7, R7, 0xff, RZ, 0xc0, !PT ;  /* 0x000000ff07077812 */ /* 0x000fe200078ec0ff */
[----:B------:R-:W-:Y:S01]  /*10690*/  IMAD.U32 R37, RZ, RZ, UR4 ;  /* 0x00000004ff257e24 */ /* 0x000fe2000f8e00ff */
[----:B------:R-:W-:Y:S02]  /*106a0*/  SHF.R.U32.HI R15, RZ, 0x8, R27 ;  /* 0x00000008ff0f7819 */ /* 0x000fe4000001161b */
[----:B------:R-:W-:Y:S02]  /*106b0*/  PRMT R4, R7, 0x7604, R4 ;  /* 0x0000760407047816 */ /* 0x000fe40000000004 */
[----:B------:R-:W-:Y:S02]  /*106c0*/  SHF.L.U32 R37, R37, 0x1f, RZ ;  /* 0x0000001f25257819 */ /* 0x000fe400000006ff */
[----:B------:R-:W-:Y:S02]  /*106d0*/  LOP3.LUT R6, R26, 0xff, RZ, 0xc0, !PT ;  /* 0x000000ff1a067812 */ /* 0x000fe400078ec0ff */
[----:B------:R-:W1:Y:S01]  /*106e0*/  SYNCS.PHASECHK.TRANS64.TRYWAIT P4, [R22+URZ+0x38800], R37 ;  /* 0x03880025160075a7 */ /* 0x000e62000808017f */
[----:B------:R-:W-:-:S02]  /*106f0*/  LOP3.LUT R12, R27, 0xff, RZ, 0xc0, !PT ;  /* 0x000000ff1b0c7812 */ /* 0x000fc400078ec0ff */
[----:B------:R-:W-:Y:S02]  /*10700*/  LOP3.LUT R15, R15, 0xff, RZ, 0xc0, !PT ;  /* 0x000000ff0f0f7812 */ /* 0x000fe400078ec0ff */
[--C-:B------:R-:W-:Y:S02]  /*10710*/  SHF.R.U32.HI R31, RZ, 0x8, R11.reuse ;  /* 0x00000008ff1f7819 */ /* 0x100fe4000001160b */
[----:B------:R-:W-:Y:S02]  /*10720*/  PRMT R12, R15, 0x7604, R12 ;  /* 0x000076040f0c7816 */ /* 0x000fe4000000000c */
[----:B------:R-:W-:Y:S02]  /*10730*/  LOP3.LUT R20, R11, 0xff, RZ, 0xc0, !PT ;  /* 0x000000ff0b147812 */ /* 0x000fe400078ec0ff */
[----:B------:R-:W-:Y:S02]  /*10740*/  LOP3.LUT R31, R31, 0xff, RZ, 0xc0, !PT ;  /* 0x000000ff1f1f7812 */ /* 0x000fe400078ec0ff */
[----:B------:R-:W-:-:S02]  /*10750*/  SHF.R.U32.HI R35, RZ, 0x10, R11 ;  /* 0x00000010ff237819 */ /* 0x000fc4000001160b */
[----:B------:R-:W-:Y:S02]  /*10760*/  PRMT R20, R31, 0x7604, R20 ;  /* 0x000076041f147816 */ /* 0x000fe40000000014 */
[----:B------:R-:W-:Y:S01]  /*10770*/  SHF.R.U32.HI R31, RZ, 0x10, R9 ;  /* 0x00000010ff1f7819 */ /* 0x000fe20000011609 */
[----:B------:R-:W-:Y:S01]  /*10780*/  IMAD.U32 R35, R35, 0x10000, RZ ;  /* 0x0001000023237824 */ /* 0x000fe200078e00ff */
[----:B------:R-:W-:Y:S02]  /*10790*/  IADD3 R36, R23, 0x20, RZ ;  /* 0x0000002017247810 */ /* 0x000fe40007ffe0ff */
[----:B0-----:R-:W-:Y:S01]  /*107a0*/  IADD3 R34, R34, -0x80, RZ ;  /* 0xffffff8022227810 */ /* 0x001fe20007ffe0ff */
[----:B------:R-:W-:Y:S01]  /*107b0*/  IMAD.U32 R31, R31, 0x10000, RZ ;  /* 0x000100001f1f7824 */ /* 0x000fe200078e00ff */
[----:B------:R-:W-:Y:S02]  /*107c0*/  LOP3.LUT R35, R20, 0xff0000, R35, 0xf8, !PT ;  /* 0x00ff000014237812 */ /* 0x000fe400078ef823 */
[----:B------:R-:W-:-:S02]  /*107d0*/  LEA.HI R32, R32, R34, RZ, 0x3 ;  /* 0x0000002220207211 */ /* 0x000fc400078f18ff */
[----:B------:R-:W-:Y:S01]  /*107e0*/  LOP3.LUT R20, R35, 0xff000000, R11, 0xf8, !PT ;  /* 0xff00000023147812 */ /* 0x000fe200078ef80b */
[----:B------:R-:W-:Y:S01]  /*107f0*/  IMAD R30, R5, -0x80, R13 ;  /* 0xffffff80051e7824 */ /* 0x000fe200078e020d */
[----:B------:R-:W-:Y:S02]  /*10800*/  PRMT R5, R0, 0x7604, R3 ;  /* 0x0000760400057816 */ /* 0x000fe40000000003 */
[----:B------:R-:W-:Y:S02]  /*10810*/  SHF.R.U32.HI R3, RZ, 0x8, R8 ;  /* 0x00000008ff037819 */ /* 0x000fe40000011608 */
[----:B------:R-:W-:Y:S02]  /*10820*/  SHF.R.U32.HI R0, RZ, 0x8, R26 ;  /* 0x00000008ff007819 */ /* 0x000fe4000001161a */
[----:B------:R-:W-:Y:S02]  /*10830*/  LOP3.LUT R3, R3, 0xff, RZ, 0xc0, !PT ;  /* 0x000000ff03037812 */ /* 0x000fe400078ec0ff */
[----:B------:R-:W-:-:S02]  /*10840*/  LOP3.LUT R7, R0, 0xff, RZ, 0xc0, !PT ;  /* 0x000000ff00077812 */ /* 0x000fc400078ec0ff */
[----:B------:R-:W-:Y:S02]  /*10850*/  PRMT R21, R3, 0x7604, R14 ;  /* 0x0000760403157816 */ /* 0x000fe4000000000e */
[----:B------:R-:W0:Y:S01]  /*10860*/  LDC R3, c[0x0][0x3f4] ;  /* 0x0000fd00ff037b82 */ /* 0x000e220000000800 */
[----:B------:R-:W-:Y:S02]  /*10870*/  SHF.R.U32.HI R0, RZ, 0x8, R10 ;  /* 0x00000008ff007819 */ /* 0x000fe4000001160a */
[----:B------:R-:W-:Y:S02]  /*10880*/  PRMT R13, R7, 0x7604, R6 ;  /* 0x00007604070d7816 */ /* 0x000fe40000000006 */
[----:B------:R-:W-:Y:S02]  /*10890*/  SHF.R.U32.HI R7, RZ, 0x8, R9 ;  /* 0x00000008ff077819 */ /* 0x000fe40000011609 */
[----:B------:R-:W-:Y:S02]  /*108a0*/  LOP3.LUT R14, R10, 0xff, RZ, 0xc0, !PT ;  /* 0x000000ff0a0e7812 */ /* 0x000fe400078ec0ff */
[----:B------:R-:W-:-:S02]  /*108b0*/  LOP3.LUT R15, R0, 0xff, RZ, 0xc0, !PT ;  /* 0x000000ff000f7812 */ /* 0x000fc400078ec0ff */
[----:B------:R-:W-:Y:S02]  /*108c0*/  LOP3.LUT R6, R9, 0xff, RZ, 0xc0, !PT ;  /* 0x000000ff09067812 */ /* 0x000fe400078ec0ff */
[----:B------:R-:W-:Y:S02]  /*108d0*/  LOP3.LUT R7, R7, 0xff, RZ, 0xc0, !PT ;  /* 0x000000ff07077812 */ /* 0x000fe400078ec0ff */
[----:B------:R-:W-:Y:S02]  /*108e0*/  PRMT R33, R15, 0x7604, R14 ;  /* 0x000076040f217816 */ /* 0x000fe4000000000e */
[----:B------:R-:W-:Y:S02]  /*108f0*/  SHF.R.U32.HI R15, RZ, 0x10, R27 ;  /* 0x00000010ff0f7819 */ /* 0x000fe4000001161b */
[----:B------:R-:W-:Y:S02]  /*10900*/  PRMT R6, R7, 0x7604, R6 ;  /* 0x0000760407067816 */ /* 0x000fe40000000006 */
[----:B------:R-:W-:-:S02]  /*10910*/  SHF.R.U32.HI R7, RZ, 0x10, R25 ;  /* 0x00000010ff077819 */ /* 0x000fc40000011619 */
[----:B------:R-:W-:Y:S02]  /*10920*/  SHF.L.U32 R15, R15, 0x10, RZ ;  /* 0x000000100f0f7819 */ /* 0x000fe400000006ff */
[----:B0-----:R-:W-:Y:S01]  /*10930*/  ISETP.GE.AND P0, PT, R16, R3, PT ;  /* 0x000000031000720c */ /* 0x001fe20003f06270 */
[----:B------:R-:W-:Y:S01]  /*10940*/  IMAD.U32 R7, R7, 0x10000, RZ ;  /* 0x0001000007077824 */ /* 0x000fe200078e00ff */
[----:B------:R-:W-:Y:S02]  /*10950*/  VIMNMX R30, R30, 0x80, PT ;  /* 0x000000801e1e7848 */ /* 0x000fe40003fe0100 */
[--C-:B------:R-:W-:Y:S02]  /*10960*/  LOP3.LUT R13, R13, 0xff0000, R26.reuse, 0xf8, !PT ;  /* 0x00ff00000d0d7812 */ /* 0x100fe400078ef81a */
[----:B------:R-:W-:Y:S02]  /*10970*/  LOP3.LUT R15, R12, 0xff0000, R15, 0xf8, !PT ;  /* 0x00ff00000c0f7812 */ /* 0x000fe400078ef80f */
[----:B------:R-:W-:Y:S01]  /*10980*/  ISETP.GE.OR P2, PT, R36, R30, P0 ;  /* 0x0000001e2400720c */ /* 0x000fe20000746670 */
[----:B------:R-:W-:Y:S01]  /*10990*/  VIADD R36, R23, 0x60 ;  /* 0x0000006017247836 */ /* 0x000fe20000000000 */
[----:B------:R-:W-:-:S02]  /*109a0*/  LOP3.LUT R12, R13, 0xff000000, R26, 0xf8, !PT ;  /* 0xff0000000d0c7812 */ /* 0x000fc400078ef81a */
[----:B------:R-:W-:Y:S02]  /*109b0*/  LOP3.LUT R5, R5, 0xff0000, R24, 0xf8, !PT ;  /* 0x00ff000005057812 */ /* 0x000fe400078ef818 */
[----:B------:R-:W-:Y:S02]  /*109c0*/  LOP3.LUT R26, R15, 0xff000000, R27, 0xf8, !PT ;  /* 0xff0000000f1a7812 */ /* 0x000fe400078ef81b */
[----:B------:R-:W-:Y:S02]  /*109d0*/  LOP3.LUT R7, R4, 0xff0000, R7, 0xf8, !PT ;  /* 0x00ff000004077812 */ /* 0x000fe400078ef807 */
[----:B------:R-:W-:Y:S02]  /*109e0*/  LOP3.LUT R31, R6, 0xff0000, R31, 0xf8, !PT ;  /* 0x00ff0000061f7812 */ /* 0x000fe400078ef81f */
[----:B------:R-:W-:Y:S02]  /*109f0*/  LOP3.LUT R13, R21, 0xff0000, R8, 0xf8, !PT ;  /* 0x00ff0000150d7812 */ /* 0x000fe400078ef808 */
[----:B------:R-:W-:-:S02]  /*10a00*/  LOP3.LUT R15, R33, 0xff0000, R10, 0xf8, !PT ;  /* 0x00ff0000210f7812 */ /* 0x000fc400078ef80a */
[-C--:B------:R-:W-:Y:S02]  /*10a10*/  ISETP.GE.OR P3, PT, R23, R30.reuse, P0 ;  /* 0x0000001e1700720c */ /* 0x080fe40000766670 */
[-C--:B------:R-:W-:Y:S02]  /*10a20*/  ISETP.GE.OR P1, PT, R38, R30.reuse, P0 ;  /* 0x0000001e2600720c */ /* 0x080fe40000726670 */
[----:B------:R-:W-:Y:S02]  /*10a30*/  LOP3.LUT R0, R5, 0xff000000, R24, 0xf8, !PT ;  /* 0xff00000005007812 */ /* 0x000fe400078ef818 */
[----:B------:R-:W-:Y:S02]  /*10a40*/  ISETP.GE.OR P0, PT, R36, R30, P0 ;  /* 0x0000001e2400720c */ /* 0x000fe40000706670 */
[----:B------:R-:W-:Y:S02]  /*10a50*/  LOP3.LUT R24, R7, 0xff000000, R25, 0xf8, !PT ;  /* 0xff00000007187812 */ /* 0x000fe400078ef819 */
[----:B------:R-:W-:-:S02]  /*10a60*/  LOP3.LUT R13, R13, 0xff000000, R8, 0xf8, !PT ;  /* 0xff0000000d0d7812 */ /* 0x000fc400078ef808 */
[----:B------:R-:W-:Y:S02]  /*10a70*/  LOP3.LUT R14, R31, 0xff000000, R9, 0xf8, !PT ;  /* 0xff0000001f0e7812 */ /* 0x000fe400078ef809 */
[----:B------:R-:W-:Y:S02]  /*10a80*/  LOP3.LUT R15, R15, 0xff000000, R10, 0xf8, !PT ;  /* 0xff0000000f0f7812 */ /* 0x000fe400078ef80a */
[----:B------:R-:W-:Y:S01]  /*10a90*/  LOP3.LUT R30, R32, 0xfffffff8, RZ, 0xc0, !PT ;  /* 0xfffffff8201e7812 */ /* 0x000fe200078ec0ff */
[----:B-1----:R-:W-:Y:S06]  /*10aa0*/  @!P4 BRA `(.L_x_472) ;  /* 0x000001540064c947 */ /* 0x002fec0003800000 */
.L_x_679:
[----:B------:R-:W-:Y:S05]  /*10ab0*/  BSYNC B1 ;  /* 0x0000000000017941 */ /* 0x000fea0003800000 */
.L_x_471:
[----:B------:R-:W1:Y:S01]  /*10ac0*/  S2R R4, SR_TID.X ;  /* 0x0000000000047919 */ /* 0x000e620000002100 */
[----:B------:R-:W-:Y:S01]  /*10ad0*/  BSSY B1, `(.L_x_473) ;  /* 0x00000cc000017945 */ /* 0x000fe20003800000 */
[----:B-1----:R-:W-:-:S04]  /*10ae0*/  VIADD R8, R4, 0xffffff80 ;  /* 0xffffff8004087836 */ /* 0x002fc80000000000 */
[----:B------:R-:W-:Y:S01]  /*10af0*/  IMAD.IADD R30, R8, 0x1, -R30 ;  /* 0x00000001081e7824 */ /* 0x000fe200078e0a1e */
[----:B------:R-:W-:Y:S06]  /*10b00*/  @P3 BRA `(.L_x_474) ;  /* 0x0000000c00203947 */ /* 0x000fec0003800000 */
[----:B------:R-:W2:Y:S01]  /*10b10*/  LDL R59, [R1+0x34] ;  /* 0x00003400013b7983 */ /* 0x000ea20000100800 */
[----:B------:R-:W-:Y:S02]  /*10b20*/  LEA.HI R4, R3, R30, RZ, 0x1c ;  /* 0x0000001e03047211 */ /* 0x000fe400078fe0ff */
[----:B------:R-:W-:Y:S02]  /*10b30*/  SHF.L.U32 R6, R23, 0x7, RZ ;  /* 0x0000000717067819 */ /* 0x000fe400000006ff */
[----:B------:R-:W-:Y:S01]  /*10b40*/  SHF.R.S32.HI R7, RZ, 0x1f, R4 ;  /* 0x0000001fff077819 */ /* 0x000fe20000011404 */
[----:B------:R-:W-:Y:S01]  /*10b50*/  IMAD.SHL.U32 R5, R4, 0x10, RZ ;  /* 0x0000001004057824 */ /* 0x000fe200078e00ff */
[----:B------:R-:W-:Y:S02]  /*10b60*/  LOP3.LUT R6, R6, 0x380, RZ, 0xc0, !PT ;  /* 0x0000038006067812 */ /* 0x000fe400078ec0ff */
[----:B------:R-:W-:Y:S02]  /*10b70*/  LEA.HI R7, R7, R4, RZ, 0x3 ;  /* 0x0000000407077211 */ /* 0x000fe400078f18ff */
[----:B------:R-:W-:-:S02]  /*10b80*/  LOP3.LUT R5, R6, 0x70, R5, 0xf8, !PT ;  /* 0x0000007006057812 */ /* 0x000fc400078ef805 */
[----:B------:R-:W-:Y:S01]  /*10b90*/  SHF.R.S32.HI R6, RZ, 0x1f, R8 ;  /* 0x0000001fff067819 */ /* 0x000fe20000011408 */
[----:B------:R-:W-:Y:S01]  /*10ba0*/  IMAD.SHL.U32 R7, R7, 0x800, RZ ;  /* 0x0000080007077824 */ /* 0x000fe200078e00ff */
[----:B------:R-:W-:Y:S02]  /*10bb0*/  F2FP.F16.E4M3.UNPACK_B R39, R0.H1 ;  /* 0x00000000ff27723e */ /* 0x000fe400030006ff */
[----:B------:R-:W-:Y:S01]  /*10bc0*/  LEA.HI R6, R6, R8, RZ, 0x6 ;  /* 0x0000000806067211 */ /* 0x000fe200078f30ff */
[----:B------:R-:W-:Y:S01]  /*10bd0*/  IMAD.SHL.U32 R8, R23, 0x80, RZ ;  /* 0x0000008017087824 */ /* 0x000fe200078e00ff */
[----:B------:R-:W-:Y:S01]  /*10be0*/  LOP3.LUT R7, R7, 0xffffc000, RZ, 0xc0, !PT ;  /* 0xffffc00007077812 */ /* 0x000fe200078ec0ff */
[--C-:B------:R-:W-:Y:S01]  /*10bf0*/  HADD2.F32 R40, -RZ, R39.reuse.H0_H0 ;  /* 0x20000027ff287230 */ /* 0x100fe20000004100 */
[----:B------:R-:W-:Y:S01]  /*10c00*/  SHF.L.U32 R6, R6, 0x4, RZ ;  /* 0x0000000406067819 */ /* 0x000fe200000006ff */
[----:B------:R-:W-:Y:S01]  /*10c10*/  HADD2.F32 R41, -RZ, R39.H1_H1 ;  /* 0x30000027ff297230 */ /* 0x000fe20000004100 */
[----:B------:R-:W-:-:S02]  /*10c20*/  LOP3.LUT R8, R8, 0x380, RZ, 0xc0, !PT ;  /* 0x0000038008087812 */ /* 0x000fc400078ec0ff */
[----:B------:R-:W-:Y:S02]  /*10c30*/  LOP3.LUT R6, R6, 0xfffffc00, RZ, 0xc0, !PT ;  /* 0xfffffc0006067812 */ /* 0x000fe400078ec0ff */
[----:B------:R-:W-:Y:S02]  /*10c40*/  SHF.R.U32.HI R8, RZ, 0x3, R8 ;  /* 0x00000003ff087819 */ /* 0x000fe40000011608 */
[----:B------:R-:W-:Y:S02]  /*10c50*/  F2FP.F16.E4M3.UNPACK_B R43, R13.H1 ;  /* 0x0000000dff2b723e */ /* 0x000fe400030006ff */
[----:B------:R-:W-:Y:S02]  /*10c60*/  LOP3.LUT R4, R5, R8, RZ, 0x3c, !PT ;  /* 0x0000000805047212 */ /* 0x000fe400078e3cff */
[----:B------:R-:W-:Y:S01]  /*10c70*/  F2FP.F16.E4M3.UNPACK_B R39, R0 ;  /* 0x00000000ff27723e */ /* 0x000fe200020006ff */
[----:B------:R-:W-:Y:S01]  /*10c80*/  HADD2.F32 R42, -RZ, R43.H0_H0 ;  /* 0x2000002bff2a7230 */ /* 0x000fe20000004100 */
[----:B------:R-:W-:-:S05]  /*10c90*/  IADD3 R21, R4, R7, R6 ;  /* 0x0000000704157210 */ /* 0x000fca0007ffe006 */
[----:B------:R-:W-:-:S05]  /*10ca0*/  IMAD.IADD R21, R22, 0x1, R21 ;  /* 0x0000000116157824 */ /* 0x000fca00078e0215 */
[----:B------:R-:W1:Y:S02]  /*10cb0*/  LDS.128 R8, [R21+0x20400] ;  /* 0x0204000015087984 */ /* 0x000e640000000c00 */
[-C--:B-1----:R-:W-:Y:S02]  /*10cc0*/  F2FP.F16.E4M3.UNPACK_B R34, R8.reuse.H1 ;  /* 0x00000008ff22723e */ /* 0x082fe400030006ff */
[-C--:B------:R-:W-:Y:S02]  /*10cd0*/  F2FP.F16.E4M3.UNPACK_B R36, R9.reuse ;  /* 0x00000009ff24723e */ /* 0x080fe400020006ff */
[----:B0-----:R-:W-:Y:S01]  /*10ce0*/  F2FP.F16.E4M3.UNPACK_B R37, R9.H1 ;  /* 0x00000009ff25723e */ /* 0x001fe200030006ff */
[--C-:B------:R-:W-:Y:S01]  /*10cf0*/  HADD2.F32 R35, -RZ, R34.reuse.H0_H0 ;  /* 0x20000022ff237230 */ /* 0x100fe20000004100 */
[----:B------:R-:W-:Y:S01]  /*10d00*/  F2FP.F16.E4M3.UNPACK_B R8, R8 ;  /* 0x00000008ff08723e */ /* 0x000fe200020006ff */
[----:B------:R-:W-:Y:S01]  /*10d10*/  HADD2.F32 R34, -RZ, R34.H1_H1 ;  /* 0x30000022ff227230 */ /* 0x000fe20000004100 */
[----:B------:R-:W-:-:S02]  /*10d20*/  F2FP.F16.E4M3.UNPACK_B R38, R10 ;  /* 0x0000000aff26723e */ /* 0x000fc400020006ff */
[C---:B------:R-:W-:Y:S01]  /*10d30*/  FMUL.FTZ R9, R35.reuse, R40 ;  /* 0x0000002823097220 */ /* 0x040fe20000410000 */
[----:B------:R-:W-:Y:S01]  /*10d40*/  FMUL.FTZ R44, R35, R42 ;  /* 0x0000002a232c7220 */ /* 0x000fe20000410000 */
[----:B------:R-:W-:Y:S01]  /*10d50*/  FMUL.FTZ R47, R34, R41 ;  /* 0x00000029222f7220 */ /* 0x000fe20000410000 */
[----:B------:R-:W-:Y:S02]  /*10d60*/  F2FP.F16.E4M3.UNPACK_B R10, R10.H1 ;  /* 0x0000000aff0a723e */ /* 0x000fe400030006ff */
[-C--:B------:R-:W-:Y:S02]  /*10d70*/  F2FP.F16.E4M3.UNPACK_B R35, R11.reuse ;  /* 0x0000000bff23723e */ /* 0x080fe400020006ff */
[----:B------:R-:W-:Y:S01]  /*10d80*/  F2FP.F16.E4M3.UNPACK_B R11, R11.H1 ;  /* 0x0000000bff0b723e */ /* 0x000fe200030006ff */
[----:B--2---:R-:W0:Y:S02]  /*10d90*/  LDS.128 R4, [R59+0x20400] ;  /* 0x020400003b047984 */ /* 0x004e240000000c00 */
[----:B0-----:R-:W-:-:S02]  /*10da0*/  F2FP.F16.E4M3.UNPACK_B R25, R4 ;  /* 0x00000004ff19723e */ /* 0x001fc400020006ff */
[----:B------:R-:W-:Y:S02]  /*10db0*/  F2FP.F16.E4M3.UNPACK_B R4, R4.H1 ;  /* 0x00000004ff04723e */ /* 0x000fe400030006ff */
[-C--:B------:R-:W-:Y:S02]  /*10dc0*/  F2FP.F16.E4M3.UNPACK_B R27, R5.reuse ;  /* 0x00000005ff1b723e */ /* 0x080fe400020006ff */
[----:B------:R-:W-:Y:S01]  /*10dd0*/  F2FP.F16.E4M3.UNPACK_B R31, R5.H1 ;  /* 0x00000005ff1f723e */ /* 0x000fe200030006ff */
[----:B------:R-:W-:Y:S01]  /*10de0*/  HADD2.F32 R5, -RZ, R4.H0_H0 ;  /* 0x20000004ff057230 */ /* 0x000fe20000004100 */
[-C--:B------:R-:W-:Y:S02]  /*10df0*/  F2FP.F16.E4M3.UNPACK_B R32, R6.reuse ;  /* 0x00000006ff20723e */ /* 0x080fe400020006ff */
[----:B------:R-:W-:Y:S02]  /*10e00*/  F2FP.F16.E4M3.UNPACK_B R6, R6.H1 ;  /* 0x00000006ff06723e */ /* 0x000fe400030006ff */
[C---:B------:R-:W-:Y:S01]  /*10e10*/  FFMA.FTZ R48, R5.reuse, R42, R9 ;  /* 0x0000002a05307223 */ /* 0x040fe20000010009 */
[----:B------:R-:W-:Y:S01]  /*10e20*/  F2FP.F16.E4M3.UNPACK_B R42, R13 ;  /* 0x0000000dff2a723e */ /* 0x000fe200020006ff */
[----:B------:R-:W-:Y:S01]  /*10e30*/  FFMA.FTZ R46, R5, R40, -R44 ;  /* 0x00000028052e7223 */ /* 0x000fe2000001082c */
[----:B------:R-:W-:Y:S01]  /*10e40*/  HADD2.F32 R44, -RZ, R43.H1_H1 ;  /* 0x3000002bff2c7230 */ /* 0x000fe20000004100 */
[-C--:B------:R-:W-:Y:S01]  /*10e50*/  F2FP.F16.E4M3.UNPACK_B R33, R7.reuse ;  /* 0x00000007ff21723e */ /* 0x080fe200020006ff */
[----:B------:R-:W-:Y:S01]  /*10e60*/  HADD2.F32 R9, -RZ, R8.H0_H0 ;  /* 0x20000008ff097230 */ /* 0x000fe20000004100 */
[----:B------:R-:W-:Y:S01]  /*10e70*/  F2FP.F16.E4M3.UNPACK_B R7, R7.H1 ;  /* 0x00000007ff07723e */ /* 0x000fe200030006ff */
[----:B------:R-:W-:-:S02]  /*10e80*/  HADD2.F32 R43, -RZ, R42.H0_H0 ;  /* 0x2000002aff2b7230 */ /* 0x000fc40000004100 */
[----:B------:R-:W-:Y:S01]  /*10e90*/  FMUL.FTZ R50, R34, R44 ;  /* 0x0000002c22327220 */ /* 0x000fe20000410000 */
[----:B------:R-:W-:Y:S02]  /*10ea0*/  HADD2.F32 R5, -RZ, R4.H1_H1 ;  /* 0x30000004ff057230 */ /* 0x000fe40000004100 */
[----:B------:R-:W-:Y:S02]  /*10eb0*/  HADD2.F32 R40, -RZ, R39.H0_H0 ;  /* 0x20000027ff287230 */ /* 0x000fe40000004100 */
[----:B------:R-:W-:Y:S01]  /*10ec0*/  FMUL.FTZ R45, R9, R43 ;  /* 0x0000002b092d7220 */ /* 0x000fe20000410000 */
[----:B------:R-:W-:Y:S02]  /*10ed0*/  HADD2.F32 R4, -RZ, R25.H0_H0 ;  /* 0x20000019ff047230 */ /* 0x000fe40000004100 */
[----:B------:R-:W-:Y:S01]  /*10ee0*/  FFMA.FTZ R49, R5, R41, -R50 ;  /* 0x0000002905317223 */ /* 0x000fe20000010832 */
[----:B------:R-:W-:Y:S02]  /*10ef0*/  HADD2.F32 R39, -RZ, R39.H1_H1 ;  /* 0x30000027ff277230 */ /* 0x000fe40000004100 */
[----:B------:R-:W-:Y:S01]  /*10f00*/  FMUL.FTZ R34, R9, R40 ;  /* 0x0000002809227220 */ /* 0x000fe20000410000 */
[----:B------:R-:W-:Y:S01]  /*10f10*/  F2FP.F16.E4M3.UNPACK_B R9, R24.H1 ;  /* 0x00000018ff09723e */ /* 0x000fe200030006ff */
[----:B------:R-:W-:Y:S01]  /*10f20*/  FFMA.FTZ R45, R4, R40, -R45 ;  /* 0x00000028042d7223 */ /* 0x000fe2000001082d */
[----:B------:R-:W-:Y:S01]  /*10f30*/  F2FP.F16.E4M3.UNPACK_B R40, R14.H1 ;  /* 0x0000000eff28723e */ /* 0x000fe200030006ff */
[----:B------:R-:W-:-:S02]  /*10f40*/  HADD2.F32 R42, -RZ, R42.H1_H1 ;  /* 0x3000002aff2a7230 */ /* 0x000fc40000004100 */
[----:B------:R-:W-:Y:S01]  /*10f50*/  FFMA.FTZ R51, R5, R44, R47 ;  /* 0x0000002c05337223 */ /* 0x000fe2000001002f */
[----:B------:R-:W-:Y:S02]  /*10f60*/  HADD2.F32 R8, -RZ, R8.H1_H1 ;  /* 0x30000008ff087230 */ /* 0x000fe40000004100 */
[----:B------:R-:W-:Y:S01]  /*10f70*/  FFMA.FTZ R43, R4, R43, R34 ;  /* 0x0000002b042b7223 */ /* 0x000fe20000010022 */
[----:B------:R-:W-:Y:S02]  /*10f80*/  HADD2.F32 R25, -RZ, R25.H1_H1 ;  /* 0x30000019ff197230 */ /* 0x000fe40000004100 */
[----:B------:R-:W-:Y:S02]  /*10f90*/  HADD2.F32 R41, -RZ, R40.H0_H0 ;  /* 0x20000028ff297230 */ /* 0x000fe40000004100 */
[C---:B------:R-:W-:Y:S01]  /*10fa0*/  FMUL.FTZ R44, R8.reuse, R42 ;  /* 0x0000002a082c7220 */ /* 0x040fe20000410000 */
[----:B------:R-:W-:Y:S02]  /*10fb0*/  HADD2.F32 R5, -RZ, R37.H0_H0 ;  /* 0x20000025ff057230 */ /* 0x000fe40000004100 */
[----:B------:R-:W-:Y:S01]  /*10fc0*/  FMUL.FTZ R47, R8, R39 ;  /* 0x00000027082f7220 */ /* 0x000fe20000410000 */
[----:B------:R-:W-:-:S02]  /*10fd0*/  HADD2.F32 R34, -RZ, R9.H0_H0 ;  /* 0x20000009ff227230 */ /* 0x000fc40000004100 */
[----:B------:R-:W-:Y:S01]  /*10fe0*/  FFMA.FTZ R44, R25, R39, -R44 ;  /* 0x00000027192c7223 */ /* 0x000fe2000001082c */
[----:B------:R-:W-:Y:S02]  /*10ff0*/  HADD2.F32 R4, -RZ, R31.H0_H0 ;  /* 0x2000001fff047230 */ /* 0x000fe40000004100 */
[-C--:B------:R-:W-:Y:S01]  /*11000*/  FMUL.FTZ R53, R5, R41.reuse ;  /* 0x0000002905357220 */ /* 0x080fe20000410000 */
[----:B------:R-:W-:Y:S01]  /*11010*/  FFMA.FTZ R42, R25, R42, R47 ;  /* 0x0000002a192a7223 */ /* 0x000fe2000001002f */
[----:B------:R-:W-:Y:S01]  /*11020*/  FMUL.FTZ R8, R5, R34 ;  /* 0x0000002205087220 */ /* 0x000fe20000410000 */
[----:B------:R-:W-:Y:S01]  /*11030*/  F2FP.F16.E4M3.UNPACK_B R25, R14 ;  /* 0x0000000eff19723e */ /* 0x000fe200020006ff */
[C---:B------:R-:W-:Y:S01]  /*11040*/  FFMA.FTZ R53, R4.reuse, R34, -R53 ;  /* 0x0000002204357223 */ /* 0x040fe20000010835 */
[----:B------:R-:W-:Y:S02]  /*11050*/  HADD2.F32 R40, -RZ, R40.H1_H1 ;  /* 0x30000028ff287230 */ /* 0x000fe40000004100 */
[----:B------:R-:W-:Y:S01]  /*11060*/  FFMA.FTZ R41, R4, R41, R8 ;  /* 0x0000002904297223 */ /* 0x000fe20000010008 */
[----:B------:R-:W-:Y:S01]  /*11070*/  HADD2.F32 R37, -RZ, R37.H1_H1 ;  /* 0x30000025ff257230 */ /* 0x000fe20000004100 */
[----:B------:R-:W-:Y:S01]  /*11080*/  F2FP.F16.E4M3.UNPACK_B R8, R24 ;  /* 0x00000018ff08723e */ /* 0x000fe200020006ff */
[----:B------:R-:W-:-:S02]  /*11090*/  HADD2.F32 R34, -RZ, R9.H1_H1 ;  /* 0x30000009ff227230 */ /* 0x000fc40000004100 */
[----:B------:R-:W-:Y:S02]  /*110a0*/  HADD2.F32 R39, -RZ, R25.H0_H0 ;  /* 0x20000019ff277230 */ /* 0x000fe40000004100 */
[C---:B------:R-:W-:Y:S01]  /*110b0*/  FMUL.FTZ R52, R37.reuse, R40 ;  /* 0x0000002825347220 */ /* 0x040fe20000410000 */
[----:B------:R-:W-:Y:S02]  /*110c0*/  HADD2.F32 R5, -RZ, R36.H0_H0 ;  /* 0x20000024ff057230 */ /* 0x000fe40000004100 */
[----:B------:R-:W-:Y:S01]  /*110d0*/  FMUL.FTZ R47, R37, R34 ;  /* 0x00000022252f7220 */ /* 0x000fe20000410000 */
[----:B------:R-:W-:Y:S02]  /*110e0*/  HADD2.F32 R31, -RZ, R31.H1_H1 ;  /* 0x3000001fff1f7230 */ /* 0x000fe40000004100 */
[----:B------:R-:W-:Y:S02]  /*110f0*/  HADD2.F32 R9, -RZ, R8.H0_H0 ;  /* 0x20000008ff097230 */ /* 0x000fe40000004100 */
[----:B------:R-:W-:Y:S01]  /*11100*/  FMUL.FTZ R37, R5, R39 ;  /* 0x0000002705257220 */ /* 0x000fe20000410000 */
[----:B------:R-:W-:-:S02]  /*11110*/  HADD2.F32 R4, -RZ, R27.H0_H0 ;  /* 0x2000001bff047230 */ /* 0x000fc40000004100 */
[C---:B------:R-:W-:Y:S01]  /*11120*/  FFMA.FTZ R54, R31.reuse, R34, -R52 ;  /* 0x000000221f367223 */ /* 0x040fe20000010834 */
[----:B------:R-:W-:Y:S01]  /*11130*/  FFMA.FTZ R56, R31, R40, R47 ;  /* 0x000000281f387223 */ /* 0x000fe2000001002f */
[----:B------:R-:W-:Y:S01]  /*11140*/  F2FP.F16.E4M3.UNPACK_B R34, R15.H1 ;  /* 0x0000000fff22723e */ /* 0x000fe200030006ff */
[-C--:B------:R-:W-:Y:S01]  /*11150*/  FMUL.FTZ R50, R5, R9.reuse ;  /* 0x0000000905327220 */ /* 0x080fe20000410000 */
[C---:B------:R-:W-:Y:S01]  /*11160*/  FFMA.FTZ R40, R4.reuse, R9, -R37 ;  /* 0x0000000904287223 */ /* 0x040fe20000010825 */
[----:B------:R-:W-:Y:S01]  /*11170*/  HADD2.F32 R31, -RZ, R25.H1_H1 ;  /* 0x30000019ff1f7230 */ /* 0x000fe20000004100 */
[----:B------:R-:W-:Y:S01]  /*11180*/  F2FP.F16.E4M3.UNPACK_B R9, R12.H1 ;  /* 0x0000000cff09723e */ /* 0x000fe200030006ff */
[----:B------:R-:W-:Y:S02]  /*11190*/  HADD2.F32 R36, -RZ, R36.H1_H1 ;  /* 0x30000024ff247230 */ /* 0x000fe40000004100 */
[----:B------:R-:W-:Y:S01]  /*111a0*/  FFMA.FTZ R50, R4, R39, R50 ;  /* 0x0000002704327223 */ /* 0x000fe20000010032 */
        /* <DEDUP_REMOVED lines=11> */
[-C--:B------:R-:W-:Y:S01]  /*11260*/  FMUL.FTZ R58, R5, R25.reuse ;  /* 0x00000019053a7220 */ /* 0x080fe20000410000 */
[----:B------:R-:W-:Y:S02]  /*11270*/  HADD2.F32 R27, -RZ, R34.H1_H1 ;  /* 0x30000022ff1b7230 */ /* 0x000fe40000004100 */
[C---:B------:R-:W-:Y:S01]  /*11280*/  FFMA.FTZ R36, R4.reuse, R25, -R47 ;  /* 0x0000001904247223 */ /* 0x040fe2000001082f */
[----:B------:R-:W-:Y:S01]  /*11290*/  HADD2.F32 R10, -RZ, R10.H1_H1 ;  /* 0x3000000aff0a7230 */ /* 0x000fe20000004100 */
[----:B------:R-:W-:Y:S01]  /*112a0*/  F2FP.F16.E4M3.UNPACK_B R25, R15 ;  /* 0x0000000fff19723e */ /* 0x000fe200020006ff */
[----:B------:R-:W-:Y:S02]  /*112b0*/  HADD2.F32 R9, -RZ, R9.H1_H1 ;  /* 0x30000009ff097230 */ /* 0x000fe40000004100 */
[----:B------:R-:W-:Y:S01]  /*112c0*/  FFMA.FTZ R58, R4, R37, R58 ;  /* 0x00000025043a7223 */ /* 0x000fe2000001003a */
[----:B------:R-:W-:Y:S01]  /*112d0*/  HADD2.F32 R6, -RZ, R6.H1_H1 ;  /* 0x30000006ff067230 */ /* 0x000fe20000004100 */
[----:B------:R-:W-:Y:S01]  /*112e0*/  F2FP.F16.E4M3.UNPACK_B R8, R12 ;  /* 0x0000000cff08723e */ /* 0x000fe200020006ff */
[C---:B------:R-:W-:Y:S01]  /*112f0*/  FMUL.FTZ R37, R10.reuse, R27 ;  /* 0x0000001b0a257220 */ /* 0x040fe20000410000 */
[----:B------:R-:W-:Y:S01]  /*11300*/  FMUL.FTZ R4, R10, R9 ;  /* 0x000000090a047220 */ /* 0x000fe20000410000 */
[----:B------:R-:W-:-:S02]  /*11310*/  HADD2.F32 R10, -RZ, R25.H0_H0 ;  /* 0x20000019ff0a7230 */ /* 0x000fc40000004100 */
[----:B------:R-:W-:Y:S02]  /*11320*/  HADD2.F32 R5, -RZ, R38.H0_H0 ;  /* 0x20000026ff057230 */ /* 0x000fe40000004100 */
[C---:B------:R-:W-:Y:S01]  /*11330*/  FFMA.FTZ R55, R6.reuse, R9, -R37 ;  /* 0x0000000906377223 */ /* 0x040fe20000010825 */
[----:B------:R-:W-:Y:S01]  /*11340*/  FFMA.FTZ R57, R6, R27, R4 ;  /* 0x0000001b06397223 */ /* 0x000fe20000010004 */
[----:B------:R-:W-:Y:S02]  /*11350*/  HADD2.F32 R6, -RZ, R8.H0_H0 ;  /* 0x20000008ff067230 */ /* 0x000fe40000004100 */
[----:B------:R-:W-:Y:S02]  /*11360*/  HADD2.F32 R4, -RZ, R32.H0_H0 ;  /* 0x20000020ff047230 */ /* 0x000fe40000004100 */
[C---:B------:R-:W-:Y:S01]  /*11370*/  FMUL.FTZ R9, R5.reuse, R10 ;  /* 0x0000000a05097220 */ /* 0x040fe20000410000 */
[----:B------:R-:W-:Y:S02]  /*11380*/  HADD2.F32 R25, -RZ, R25.H1_H1 ;  /* 0x30000019ff197230 */ /* 0x000fe40000004100 */
[----:B------:R-:W-:Y:S01]  /*11390*/  FMUL.FTZ R37, R5, R6 ;  /* 0x0000000605257220 */ /* 0x000fe20000410000 */
[----:B------:R-:W-:-:S02]  /*113a0*/  HADD2.F32 R38, -RZ, R38.H1_H1 ;  /* 0x30000026ff267230 */ /* 0x000fc40000004100 */
[----:B------:R-:W-:Y:S01]  /*113b0*/  FFMA.FTZ R27, R4, R6, -R9 ;  /* 0x00000006041b7223 */ /* 0x000fe20000010809 */
[----:B------:R-:W-:Y:S01]  /*113c0*/  HADD2.F32 R5, -RZ, R8.H1_H1 ;  /* 0x30000008ff057230 */ /* 0x000fe20000004100 */
[----:B------:R-:W-:Y:S01]  /*113d0*/  F2FP.F16.E4M3.UNPACK_B R9, R20.H1 ;  /* 0x00000014ff09723e */ /* 0x000fe200030006ff */
[----:B------:R-:W-:Y:S02]  /*113e0*/  HADD2.F32 R32, -RZ, R32.H1_H1 ;  /* 0x30000020ff207230 */ /* 0x000fe40000004100 */
[----:B------:R-:W-:Y:S01]  /*113f0*/  FMUL.FTZ R47, R38, R25 ;  /* 0x00000019262f7220 */ /* 0x000fe20000410000 */
[----:B------:R-:W-:Y:S01]  /*11400*/  FFMA.FTZ R37, R4, R10, R37 ;  /* 0x0000000a04257223 */ /* 0x000fe20000010025 */
[----:B------:R-:W-:Y:S01]  /*11410*/  F2FP.F16.E4M3.UNPACK_B R4, R26.H1 ;  /* 0x0000001aff04723e */ /* 0x000fe200030006ff */
[-C--:B------:R-:W-:Y:S01]  /*11420*/  FMUL.FTZ R38, R38, R5.reuse ;  /* 0x0000000526267220 */ /* 0x080fe20000410000 */
[----:B------:R-:W-:Y:S01]  /*11430*/  FFMA.FTZ R34, R32, R5, -R47 ;  /* 0x0000000520227223 */ /* 0x000fe2000001082f */
[----:B------:R-:W-:-:S02]  /*11440*/  HADD2.F32 R10, -RZ, R9.H0_H0 ;  /* 0x20000009ff0a7230 */ /* 0x000fc40000004100 */
[----:B------:R-:W-:Y:S02]  /*11450*/  HADD2.F32 R5, -RZ, R11.H0_H0 ;  /* 0x2000000bff057230 */ /* 0x000fe40000004100 */
[----:B------:R-:W-:Y:S01]  /*11460*/  FFMA.FTZ R38, R32, R25, R38 ;  /* 0x0000001920267223 */ /* 0x000fe20000010026 */
[--C-:B------:R-:W-:Y:S02]  /*11470*/  HADD2.F32 R6, -RZ, R4.reuse.H0_H0 ;  /* 0x20000004ff067230 */ /* 0x100fe40000004100 */
[----:B------:R-:W-:Y:S02]  /*11480*/  HADD2.F32 R8, -RZ, R4.H1_H1 ;  /* 0x30000004ff087230 */ /* 0x000fe40000004100 */
[----:B------:R-:W-:Y:S01]  /*11490*/  FMUL.FTZ R25, R5, R10 ;  /* 0x0000000a05197220 */ /* 0x000fe20000410000 */
[----:B------:R-:W-:Y:S02]  /*114a0*/  HADD2.F32 R4, -RZ, R7.H0_H0 ;  /* 0x20000007ff047230 */ /* 0x000fe40000004100 */
[----:B------:R-:W-:-:S02]  /*114b0*/  HADD2.F32 R32, -RZ, R9.H1_H1 ;  /* 0x30000009ff207230 */ /* 0x000fc40000004100 */
[-C--:B------:R-:W-:Y:S01]  /*114c0*/  FMUL.FTZ R9, R5, R6.reuse ;  /* 0x0000000605097220 */ /* 0x080fe20000410000 */
[----:B------:R-:W-:Y:S02]  /*114d0*/  HADD2.F32 R11, -RZ, R11.H1_H1 ;  /* 0x3000000bff0b7230 */ /* 0x000fe40000004100 */
[C---:B------:R-:W-:Y:S01]  /*114e0*/  FFMA.FTZ R25, R4.reuse, R6, -R25 ;  /* 0x0000000604197223 */ /* 0x040fe20000010819 */
[----:B------:R-:W-:Y:S01]  /*114f0*/  HADD2.F32 R7, -RZ, R7.H1_H1 ;  /* 0x30000007ff077230 */ /* 0x000fe20000004100 */
[----:B------:R-:W-:Y:S01]  /*11500*/  F2FP.F16.E4M3.UNPACK_B R5, R26 ;  /* 0x0000001aff05723e */ /* 0x000fe200020006ff */
[----:B------:R-:W-:Y:S01]  /*11510*/  FFMA.FTZ R47, R4, R10, R9 ;  /* 0x0000000a042f7223 */ /* 0x000fe20000010009 */
[C---:B------:R-:W-:Y:S01]  /*11520*/  FMUL.FTZ R6, R11.reuse, R32 ;  /* 0x000000200b067220 */ /* 0x040fe20000410000 */
[----:B------:R-:W-:Y:S01]  /*11530*/  FMUL.FTZ R11, R11, R8 ;  /* 0x000000080b0b7220 */ /* 0x000fe20000410000 */
[----:B------:R-:W-:Y:S02]  /*11540*/  F2FP.F16.E4M3.UNPACK_B R4, R20 ;  /* 0x00000014ff04723e */ /* 0x000fe400020006ff */
[----:B------:R-:W-:Y:S01]  /*11550*/  FFMA.FTZ R60, R7, R8, -R6 ;  /* 0x00000008073c7223 */ /* 0x000fe20000010806 */
[----:B------:R-:W-:-:S02]  /*11560*/  HADD2.F32 R6, -RZ, R5.H0_H0 ;  /* 0x20000005ff067230 */ /* 0x000fc40000004100 */
[----:B------:R-:W-:Y:S01]  /*11570*/  FFMA.FTZ R62, R7, R32, R11 ;  /* 0x00000020073e7223 */ /* 0x000fe2000001000b */
[----:B------:R-:W-:Y:S02]  /*11580*/  HADD2.F32 R8, -RZ, R5.H1_H1 ;  /* 0x30000005ff087230 */ /* 0x000fe40000004100 */
[--C-:B------:R-:W-:Y:S02]  /*11590*/  HADD2.F32 R5, -RZ, R35.reuse.H0_H0 ;  /* 0x20000023ff057230 */ /* 0x100fe40000004100 */
[--C-:B------:R-:W-:Y:S01]  /*115a0*/  HADD2.F32 R7, -RZ, R4.reuse.H0_H0 ;  /* 0x20000004ff077230 */ /* 0x100fe20000004100 */
[----:B------:R-:W-:Y:S01]  /*115b0*/  F2FP.SATFINITE.E4M3.F32.PACK_AB_MERGE_C R47, R62, R47, RZ ;  /* 0x0000002f3e2f723e */ /* 0x000fe200048070ff */
[----:B------:R-:W-:Y:S02]  /*115c0*/  HADD2.F32 R10, -RZ, R4.H1_H1 ;  /* 0x30000004ff0a7230 */ /* 0x000fe40000004100 */
[----:B------:R-:W-:Y:S01]  /*115d0*/  FMUL.FTZ R32, R5, R6 ;  /* 0x0000000605207220 */ /* 0x000fe20000410000 */
[----:B------:R-:W-:-:S02]  /*115e0*/  HADD2.F32 R35, -RZ, R35.H1_H1 ;  /* 0x30000023ff237230 */ /* 0x000fc40000004100 */
[----:B------:R-:W-:Y:S01]  /*115f0*/  FMUL.FTZ R9, R5, R7 ;  /* 0x0000000705097220 */ /* 0x000fe20000410000 */
[--C-:B------:R-:W-:Y:S01]  /*11600*/  HADD2.F32 R4, -RZ, R33.reuse.H0_H0 ;  /* 0x20000021ff047230 */ /* 0x100fe20000004100 */
[----:B------:R-:W-:Y:S01]  /*11610*/  F2FP.SATFINITE.E4M3.F32.PACK_AB_MERGE_C R5, R54, R53, RZ ;  /* 0x000000353605723e */ /* 0x000fe200048070ff */
[----:B------:R-:W-:Y:S02]  /*11620*/  HADD2.F32 R33, -RZ, R33.H1_H1 ;  /* 0x30000021ff217230 */ /* 0x000fe40000004100 */
[C---:B------:R-:W-:Y:S01]  /*11630*/  FMUL.FTZ R52, R35.reuse, R10 ;  /* 0x0000000a23347220 */ /* 0x040fe20000410000 */
[----:B------:R-:W-:Y:S01]  /*11640*/  FMUL.FTZ R35, R35, R8 ;  /* 0x0000000823237220 */ /* 0x000fe20000410000 */
[C---:B------:R-:W-:Y:S01]  /*11650*/  FFMA.FTZ R11, R4.reuse, R6, -R9 ;  /* 0x00000006040b7223 */ /* 0x040fe20000010809 */
[----:B------:R-:W-:Y:S01]  /*11660*/  FFMA.FTZ R32, R4, R7, R32 ;  /* 0x0000000704207223 */ /* 0x000fe20000010020 */
[C---:B------:R-:W-:Y:S01]  /*11670*/  FFMA.FTZ R52, R33.reuse, R8, -R52 ;  /* 0x0000000821347223 */ /* 0x040fe20000010834 */
[----:B------:R-:W-:Y:S01]  /*11680*/  FFMA.FTZ R35, R33, R10, R35 ;  /* 0x0000000a21237223 */ /* 0x000fe20000010023 */
[----:B------:R-:W-:-:S02]  /*11690*/  F2FP.SATFINITE.E4M3.F32.PACK_AB_MERGE_C R4, R49, R46, RZ ;  /* 0x0000002e3104723e */ /* 0x000fc400048070ff */
[----:B------:R-:W-:Y:S02]  /*116a0*/  F2FP.SATFINITE.E4M3.F32.PACK_AB_MERGE_C R6, R55, R36, RZ ;  /* 0x000000243706723e */ /* 0x000fe400048070ff */
[----:B------:R-:W-:Y:S02]  /*116b0*/  F2FP.SATFINITE.E4M3.F32.PACK_AB_MERGE_C R7, R60, R25, RZ ;  /* 0x000000193c07723e */ /* 0x000fe400048070ff */
[----:B------:R-:W-:Y:S02]  /*116c0*/  F2FP.SATFINITE.E4M3.F32.PACK_AB_MERGE_C R8, R51, R48, RZ ;  /* 0x000000303308723e */ /* 0x000fe400048070ff */
[----:B------:R-:W-:Y:S02]  /*116d0*/  F2FP.SATFINITE.E4M3.F32.PACK_AB_MERGE_C R9, R56, R41, RZ ;  /* 0x000000293809723e */ /* 0x000fe400048070ff */
[----:B------:R-:W-:Y:S02]  /*116e0*/  F2FP.SATFINITE.E4M3.F32.PACK_AB_MERGE_C R10, R57, R58, RZ ;  /* 0x0000003a390a723e */ /* 0x000fe400048070ff */
[----:B------:R-:W-:-:S02]  /*116f0*/  F2FP.SATFINITE.E4M3.F32.PACK_AB_MERGE_C R4, R44, R45, R4 ;  /* 0x0000002d2c04723e */ /* 0x000fc40004807004 */
[----:B------:R-:W-:Y:S02]  /*11700*/  F2FP.SATFINITE.E4M3.F32.PACK_AB_MERGE_C R5, R39, R40, R5 ;  /* 0x000000282705723e */ /* 0x000fe40004807005 */
[----:B------:R-:W-:Y:S02]  /*11710*/  F2FP.SATFINITE.E4M3.F32.PACK_AB_MERGE_C R6, R34, R27, R6 ;  /* 0x0000001b2206723e */ /* 0x000fe40004807006 */
[----:B------:R-:W-:Y:S02]  /*11720*/  F2FP.SATFINITE.E4M3.F32.PACK_AB_MERGE_C R7, R52, R11, R7 ;  /* 0x0000000b3407723e */ /* 0x000fe40004807007 */
[----:B------:R-:W-:Y:S02]  /*11730*/  F2FP.SATFINITE.E4M3.F32.PACK_AB_MERGE_C R8, R42, R43, R8 ;  /* 0x0000002b2a08723e */ /* 0x000fe40004807008 */
[----:B------:R-:W-:Y:S01]  /*11740*/  F2FP.SATFINITE.E4M3.F32.PACK_AB_MERGE_C R9, R31, R50, R9 ;  /* 0x000000321f09723e */ /* 0x000fe20004807009 */
[----:B------:R1:W-:Y:S01]  /*11750*/  STS.128 [R59+0x20400], R4 ;  /* 0x020400043b007388 */ /* 0x0003e20000000c00 */
[----:B------:R-:W-:-:S02]  /*11760*/  F2FP.SATFINITE.E4M3.F32.PACK_AB_MERGE_C R10, R38, R37, R10 ;  /* 0x00000025260a723e */ /* 0x000fc4000480700a */
[----:B------:R-:W-:-:S05]  /*11770*/  F2FP.SATFINITE.E4M3.F32.PACK_AB_MERGE_C R11, R35, R32, R47 ;  /* 0x00000020230b723e */ /* 0x000fca000480702f */
[----:B------:R1:W-:Y:S02]  /*11780*/  STS.128 [R21+0x20400], R8 ;  /* 0x0204000815007388 */ /* 0x0003e40000000c00 */
.L_x_474:
[----:B------:R-:W-:Y:S05]  /*11790*/  BSYNC B1 ;  /* 0x0000000000017941 */ /* 0x000fea0003800000 */
.L_x_473:
[----:B------:R-:W-:Y:S04]  /*117a0*/  BSSY B1, `(.L_x_475) ;  /* 0x00000c9000017945 */ /* 0x000fe80003800000 */
[----:B------:R-:W-:Y:S05]  /*117b0*/  @P2 BRA `(.L_x_476) ;  /* 0x0000000c001c2947 */ /* 0x000fea0003800000 */
[----:B-1----:R-:W2:Y:S04]  /*117c0*/  LDL R6, [R1+0x2c] ;  /* 0x00002c0001067983 */ /* 0x002ea80000100800 */
[----:B------:R-:W3:Y:S01]  /*117d0*/  LDL R61, [R1+0x64] ;  /* 0x00006400013d7983 */ /* 0x000ee20000100800 */
[----:B------:R-:W-:Y:S01]  /*117e0*/  LEA.HI R4, R3, R30, RZ, 0x1c ;  /* 0x0000001e03047211 */ /* 0x000fe200078fe0ff */
[C---:B------:R-:W-:Y:S01]  /*117f0*/  VIADD R8, R23.reuse, 0x20 ;  /* 0x0000002017087836 */ /* 0x040fe20000000000 */
[----:B------:R-:W-:Y:S02]  /*11800*/  IADD3 R9, R23, 0x20, RZ ;  /* 0x0000002017097810 */ /* 0x000fe40007ffe0ff */
[----:B------:R-:W-:Y:S01]  /*11810*/  SHF.R.S32.HI R7, RZ, 0x1f, R4 ;  /* 0x0000001fff077819 */ /* 0x000fe20000011404 */
[----:B------:R-:W-:Y:S01]  /*11820*/  IMAD.SHL.U32 R8, R8, 0x80, RZ ;  /* 0x0000008008087824 */ /* 0x000fe200078e00ff */
[----:B------:R-:W-:Y:S01]  /*11830*/  SHF.L.U32 R5, R4, 0x4, RZ ;  /* 0x0000000404057819 */ /* 0x000fe200000006ff */
[----:B------:R-:W-:Y:S01]  /*11840*/  IMAD.SHL.U32 R9, R9, 0x80, RZ ;  /* 0x0000008009097824 */ /* 0x000fe200078e00ff */
[----:B------:R-:W-:-:S02]  /*11850*/  LEA.HI R7, R7, R4, RZ, 0x3 ;  /* 0x0000000407077211 */ /* 0x000fc400078f18ff */
[----:B------:R-:W-:Y:S02]  /*11860*/  LOP3.LUT R8, R8, 0x380, RZ, 0xc0, !PT ;  /* 0x0000038008087812 */ /* 0x000fe400078ec0ff */
[----:B------:R-:W-:Y:S01]  /*11870*/  LOP3.LUT R9, R9, 0x380, RZ, 0xc0, !PT ;  /* 0x0000038009097812 */ /* 0x000fe200078ec0ff */
[----:B------:R-:W-:Y:S01]  /*11880*/  IMAD.SHL.U32 R7, R7, 0x800, RZ ;  /* 0x0000080007077824 */ /* 0x000fe200078e00ff */
[----:B------:R-:W-:Y:S02]  /*11890*/  SHF.R.U32.HI R8, RZ, 0x3, R8 ;  /* 0x00000003ff087819 */ /* 0x000fe40000011608 */
[----:B------:R-:W-:Y:S02]  /*118a0*/  LOP3.LUT R4, R9, 0x70, R5, 0xf8, !PT ;  /* 0x0000007009047812 */ /* 0x000fe400078ef805 */
[----:B------:R-:W-:Y:S02]  /*118b0*/  LOP3.LUT R7, R7, 0xffffc000, RZ, 0xc0, !PT ;  /* 0xffffc00007077812 */ /* 0x000fe400078ec0ff */
[----:B------:R-:W-:-:S02]  /*118c0*/  LOP3.LUT R4, R4, R8, RZ, 0x3c, !PT ;  /* 0x0000000804047212 */ /* 0x000fc400078e3cff */
[----:B------:R-:W-:Y:S02]  /*118d0*/  F2FP.F16.E4M3.UNPACK_B R39, R0.H1 ;  /* 0x00000000ff27723e */ /* 0x000fe400030006ff */
[-C--:B------:R-:W-:Y:S02]  /*118e0*/  F2FP.F16.E4M3.UNPACK_B R43, R13.reuse.H1 ;  /* 0x0000000dff2b723e */ /* 0x080fe400030006ff */
[----:B------:R-:W-:Y:S01]  /*118f0*/  F2FP.F16.E4M3.UNPACK_B R48, R13 ;  /* 0x0000000dff30723e */ /* 0x000fe200020006ff */
[----:B------:R-:W-:Y:S01]  /*11900*/  HADD2.F32 R41, -RZ, R39.H0_H0 ;  /* 0x20000027ff297230 */ /* 0x000fe20000004100 */
[----:B------:R-:W-:Y:S01]  /*11910*/  F2FP.F16.E4M3.UNPACK_B R51, R14 ;  /* 0x0000000eff33723e */ /* 0x000fe200020006ff */
[--C-:B------:R-:W-:Y:S01]  /*11920*/  HADD2.F32 R45, -RZ, R43.reuse.H0_H0 ;  /* 0x2000002bff2d7230 */ /* 0x100fe20000004100 */
[----:B------:R-:W-:Y:S01]  /*11930*/  F2FP.F16.E4M3.UNPACK_B R57, R20.H1 ;  /* 0x00000014ff39723e */ /* 0x000fe200030006ff */
[----:B------:R-:W-:Y:S02]  /*11940*/  HADD2.F32 R50, -RZ, R48.H0_H0 ;  /* 0x20000030ff327230 */ /* 0x000fe40000004100 */
[----:B------:R-:W-:-:S02]  /*11950*/  HADD2.F32 R43, -RZ, R43.H1_H1 ;  /* 0x3000002bff2b7230 */ /* 0x000fc40000004100 */
[----:B------:R-:W-:Y:S02]  /*11960*/  HADD2.F32 R49, -RZ, R48.H1_H1 ;  /* 0x30000030ff317230 */ /* 0x000fe40000004100 */
[----:B------:R-:W-:Y:S02]  /*11970*/  HADD2.F32 R54, -RZ, R51.H0_H0 ;  /* 0x20000033ff367230 */ /* 0x000fe40000004100 */
[----:B------:R-:W-:Y:S01]  /*11980*/  HADD2.F32 R59, -RZ, R57.H1_H1 ;  /* 0x30000039ff3b7230 */ /* 0x000fe20000004100 */
[----:B--2---:R-:W-:-:S04]  /*11990*/  IADD3 R21, R4, R7, R6 ;  /* 0x0000000704157210 */ /* 0x004fc80007ffe006 */
[----:B------:R-:W-:Y:S01]  /*119a0*/  IADD3 R21, R22, R21, RZ ;  /* 0x0000001516157210 */ /* 0x000fe20007ffe0ff */
[----:B---3--:R-:W1:Y:S04]  /*119b0*/  LDS.128 R4, [R61+0x20400] ;  /* 0x020400003d047984 */ /* 0x008e680000000c00 */
[----:B------:R-:W2:Y:S01]  /*119c0*/  LDS.128 R8, [R21+0x20400] ;  /* 0x0204000015087984 */ /* 0x000ea20000000c00 */
[-C--:B-1----:R-:W-:Y:S02]  /*119d0*/  F2FP.F16.E4M3.UNPACK_B R25, R4.reuse ;  /* 0x00000004ff19723e */ /* 0x082fe400020006ff */
[----:B------:R-:W-:Y:S02]  /*119e0*/  F2FP.F16.E4M3.UNPACK_B R4, R4.H1 ;  /* 0x00000004ff04723e */ /* 0x000fe400030006ff */
[----:B--2---:R-:W-:-:S02]  /*119f0*/  F2FP.F16.E4M3.UNPACK_B R34, R8.H1 ;  /* 0x00000008ff22723e */ /* 0x004fc400030006ff */
[-C--:B------:R-:W-:Y:S02]  /*11a00*/  F2FP.F16.E4M3.UNPACK_B R27, R5.reuse ;  /* 0x00000005ff1b723e */ /* 0x080fe400020006ff */
[----:B------:R-:W-:Y:S01]  /*11a10*/  F2FP.F16.E4M3.UNPACK_B R31, R5.H1 ;  /* 0x00000005ff1f723e */ /* 0x000fe200030006ff */
[----:B------:R-:W-:Y:S01]  /*11a20*/  HADD2.F32 R35, -RZ, R34.H0_H0 ;  /* 0x20000022ff237230 */ /* 0x000fe20000004100 */
[----:B------:R-:W-:Y:S01]  /*11a30*/  F2FP.F16.E4M3.UNPACK_B R8, R8 ;  /* 0x00000008ff08723e */ /* 0x000fe200020006ff */
[----:B------:R-:W-:Y:S01]  /*11a40*/  HADD2.F32 R5, -RZ, R4.H0_H0 ;  /* 0x20000004ff057230 */ /* 0x000fe20000004100 */
[----:B------:R-:W-:Y:S01]  /*11a50*/  F2FP.F16.E4M3.UNPACK_B R36, R9 ;  /* 0x00000009ff24723e */ /* 0x000fe200020006ff */
[----:B------:R-:W-:Y:S02]  /*11a60*/  HADD2.F32 R34, -RZ, R34.H1_H1 ;  /* 0x30000022ff227230 */ /* 0x000fe40000004100 */
[-C--:B------:R-:W-:Y:S01]  /*11a70*/  FMUL.FTZ R42, R41, R35.reuse ;  /* 0x00000023292a7220 */ /* 0x080fe20000410000 */
[----:B------:R-:W-:Y:S01]  /*11a80*/  FMUL.FTZ R40, R45, R35 ;  /* 0x000000232d287220 */ /* 0x000fe20000410000 */
[----:B0-----:R-:W-:Y:S01]  /*11a90*/  F2FP.F16.E4M3.UNPACK_B R37, R9.H1 ;  /* 0x00000009ff25723e */ /* 0x001fe200030006ff */
[----:B------:R-:W-:-:S02]  /*11aa0*/  HADD2.F32 R9, -RZ, R8.H0_H0 ;  /* 0x20000008ff097230 */ /* 0x000fc40000004100 */
[-C--:B------:R-:W-:Y:S01]  /*11ab0*/  FFMA.FTZ R42, R45, R5.reuse, R42 ;  /* 0x000000052d2a7223 */ /* 0x080fe2000001002a */
[----:B------:R-:W-:Y:S01]  /*11ac0*/  F2FP.F16.E4M3.UNPACK_B R45, R0 ;  /* 0x00000000ff2d723e */ /* 0x000fe200020006ff */
[----:B------:R-:W-:Y:S01]  /*11ad0*/  FFMA.FTZ R40, R41, R5, -R40 ;  /* 0x0000000529287223 */ /* 0x000fe20000010828 */
[----:B------:R-:W-:Y:S02]  /*11ae0*/  HADD2.F32 R41, -RZ, R39.H1_H1 ;  /* 0x30000027ff297230 */ /* 0x000fe40000004100 */
[----:B------:R-:W-:Y:S01]  /*11af0*/  FMUL.FTZ R39, R50, R9 ;  /* 0x0000000932277220 */ /* 0x000fe20000410000 */
[----:B------:R-:W-:Y:S02]  /*11b00*/  HADD2.F32 R5, -RZ, R4.H1_H1 ;  /* 0x30000004ff057230 */ /* 0x000fe40000004100 */
[-C--:B------:R-:W-:Y:S01]  /*11b10*/  FMUL.FTZ R44, R43, R34.reuse ;  /* 0x000000222b2c7220 */ /* 0x080fe20000410000 */
[----:B------:R-:W-:Y:S02]  /*11b20*/  HADD2.F32 R46, -RZ, R45.H0_H0 ;  /* 0x2000002dff2e7230 */ /* 0x000fe40000004100 */
[----:B------:R-:W-:Y:S01]  /*11b30*/  FMUL.FTZ R34, R41, R34 ;  /* 0x0000002229227220 */ /* 0x000fe20000410000 */
[----:B------:R-:W-:-:S02]  /*11b40*/  HADD2.F32 R4, -RZ, R25.H0_H0 ;  /* 0x20000019ff047230 */ /* 0x000fc40000004100 */
[----:B------:R-:W-:Y:S01]  /*11b50*/  FFMA.FTZ R41, R41, R5, -R44 ;  /* 0x0000000529297223 */ /* 0x000fe2000001082c */
[----:B------:R-:W-:Y:S01]  /*11b60*/  F2FP.F16.E4M3.UNPACK_B R44, R24.H1 ;  /* 0x00000018ff2c723e */ /* 0x000fe200030006ff */
[C---:B------:R-:W-:Y:S01]  /*11b70*/  FMUL.FTZ R9, R46.reuse, R9 ;  /* 0x000000092e097220 */ /* 0x040fe20000410000 */
[----:B------:R-:W-:Y:S01]  /*11b80*/  FFMA.FTZ R43, R43, R5, R34 ;  /* 0x000000052b2b7223 */ /* 0x000fe20000010022 */
[-C--:B------:R-:W-:Y:S01]  /*11b90*/  FFMA.FTZ R39, R46, R4.reuse, -R39 ;  /* 0x000000042e277223 */ /* 0x080fe20000010827 */
[----:B------:R-:W-:Y:S02]  /*11ba0*/  HADD2.F32 R8, -RZ, R8.H1_H1 ;  /* 0x30000008ff087230 */ /* 0x000fe40000004100 */
[----:B------:R-:W-:Y:S01]  /*11bb0*/  FFMA.FTZ R9, R50, R4, R9 ;  /* 0x0000000432097223 */ /* 0x000fe20000010009 */
[----:B------:R-:W-:Y:S01]  /*11bc0*/  F2FP.F16.E4M3.UNPACK_B R50, R14.H1 ;  /* 0x0000000eff32723e */ /* 0x000fe200030006ff */
[----:B------:R-:W-:Y:S01]  /*11bd0*/  HADD2.F32 R5, -RZ, R37.H0_H0 ;  /* 0x20000025ff057230 */ /* 0x000fe20000004100 */
[----:B------:R-:W-:Y:S01]  /*11be0*/  F2FP.F16.E4M3.UNPACK_B R38, R10 ;  /* 0x0000000aff26723e */ /* 0x000fe200020006ff */
[----:B------:R-:W-:-:S02]  /*11bf0*/  HADD2.F32 R47, -RZ, R45.H1_H1 ;  /* 0x3000002dff2f7230 */ /* 0x000fc40000004100 */
[----:B------:R-:W-:Y:S01]  /*11c00*/  FMUL.FTZ R34, R49, R8 ;  /* 0x0000000831227220 */ /* 0x000fe20000410000 */
[----:B------:R-:W-:Y:S01]  /*11c10*/  HADD2.F32 R48, -RZ, R50.H0_H0 ;  /* 0x20000032ff307230 */ /* 0x000fe20000004100 */
[----:B------:R-:W-:Y:S01]  /*11c20*/  F2FP.F16.E4M3.UNPACK_B R10, R10.H1 ;  /* 0x0000000aff0a723e */ /* 0x000fe200030006ff */
[----:B------:R-:W-:Y:S02]  /*11c30*/  HADD2.F32 R46, -RZ, R44.H0_H0 ;  /* 0x2000002cff2e7230 */ /* 0x000fe40000004100 */
[----:B------:R-:W-:Y:S01]  /*11c40*/  FMUL.FTZ R8, R47, R8 ;  /* 0x000000082f087220 */ /* 0x000fe20000410000 */
[----:B------:R-:W-:Y:S02]  /*11c50*/  HADD2.F32 R25, -RZ, R25.H1_H1 ;  /* 0x30000019ff197230 */ /* 0x000fe40000004100 */
[-C--:B------:R-:W-:Y:S01]  /*11c60*/  FMUL.FTZ R45, R48, R5.reuse ;  /* 0x00000005302d7220 */ /* 0x080fe20000410000 */
[----:B------:R-:W-:Y:S02]  /*11c70*/  HADD2.F32 R4, -RZ, R31.H0_H0 ;  /* 0x2000001fff047230 */ /* 0x000fe40000004100 */
[----:B------:R-:W-:Y:S01]  /*11c80*/  FMUL.FTZ R5, R46, R5 ;  /* 0x000000052e057220 */ /* 0x000fe20000410000 */
[----:B------:R-:W-:-:S02]  /*11c90*/  HADD2.F32 R37, -RZ, R37.H1_H1 ;  /* 0x30000025ff257230 */ /* 0x000fc40000004100 */
[-C--:B------:R-:W-:Y:S01]  /*11ca0*/  FFMA.FTZ R34, R47, R25.reuse, -R34 ;  /* 0x000000192f227223 */ /* 0x080fe20000010822 */
[----:B------:R-:W-:Y:S01]  /*11cb0*/  FFMA.FTZ R8, R49, R25, R8 ;  /* 0x0000001931087223 */ /* 0x000fe20000010008 */
[-C--:B------:R-:W-:Y:S01]  /*11cc0*/  FFMA.FTZ R45, R46, R4.reuse, -R45 ;  /* 0x000000042e2d7223 */ /* 0x080fe2000001082d */
[----:B------:R-:W-:Y:S01]  /*11cd0*/  FFMA.FTZ R46, R48, R4, R5 ;  /* 0x00000004302e7223 */ /* 0x000fe20000010005 */
[----:B------:R-:W-:Y:S01]  /*11ce0*/  F2FP.F16.E4M3.UNPACK_B R47, R24 ;  /* 0x00000018ff2f723e */ /* 0x000fe200020006ff */
[----:B------:R-:W-:Y:S01]  /*11cf0*/  HADD2.F32 R49, -RZ, R44.H1_H1 ;  /* 0x3000002cff317230 */ /* 0x000fe20000004100 */
[-C--:B------:R-:W-:Y:S01]  /*11d00*/  F2FP.F16.E4M3.UNPACK_B R32, R6.reuse ;  /* 0x00000006ff20723e */ /* 0x080fe200020006ff */
[----:B------:R-:W-:Y:S01]  /*11d10*/  HADD2.F32 R5, -RZ, R36.H0_H0 ;  /* 0x20000024ff057230 */ /* 0x000fe20000004100 */
[----:B------:R-:W-:Y:S01]  /*11d20*/  F2FP.F16.E4M3.UNPACK_B R6, R6.H1 ;  /* 0x00000006ff06723e */ /* 0x000fe200030006ff */
[----:B------:R-:W-:Y:S02]  /*11d30*/  HADD2.F32 R53, -RZ, R50.H1_H1 ;  /* 0x30000032ff357230 */ /* 0x000fe40000004100 */
[----:B------:R-:W-:Y:S01]  /*11d40*/  FMUL.FTZ R50, R49, R37 ;  /* 0x0000002531327220 */ /* 0x000fe20000410000 */
[----:B------:R-:W-:-:S02]  /*11d50*/  HADD2.F32 R31, -RZ, R31.H1_H1 ;  /* 0x3000001fff1f7230 */ /* 0x000fc40000004100 */
[----:B------:R-:W-:Y:S01]  /*11d60*/  FMUL.FTZ R25, R54, R5 ;  /* 0x0000000536197220 */ /* 0x000fe20000410000 */
[----:B------:R-:W-:Y:S02]  /*11d70*/  HADD2.F32 R52, -RZ, R47.H0_H0 ;  /* 0x2000002fff347230 */ /* 0x000fe40000004100 */
[C---:B------:R-:W-:Y:S01]  /*11d80*/  FMUL.FTZ R44, R53.reuse, R37 ;  /* 0x00000025352c7220 */ /* 0x040fe20000410000 */
[----:B------:R-:W-:Y:S02]  /*11d90*/  HADD2.F32 R4, -RZ, R27.H0_H0 ;  /* 0x2000001bff047230 */ /* 0x000fe40000004100 */
[----:B------:R-:W-:Y:S01]  /*11da0*/  FFMA.FTZ R37, R53, R31, R50 ;  /* 0x0000001f35257223 */ /* 0x000fe20000010032 */
[----:B------:R-:W-:Y:S02]  /*11db0*/  HADD2.F32 R53, -RZ, R51.H1_H1 ;  /* 0x30000033ff357230 */ /* 0x000fe40000004100 */
[C---:B------:R-:W-:Y:S01]  /*11dc0*/  FMUL.FTZ R5, R52.reuse, R5 ;  /* 0x0000000534057220 */ /* 0x040fe20000410000 */
[----:B------:R-:W-:Y:S01]  /*11dd0*/  F2FP.F16.E4M3.UNPACK_B R51, R12.H1 ;  /* 0x0000000cff33723e */ /* 0x000fe200030006ff */
[-C--:B------:R-:W-:Y:S01]  /*11de0*/  FFMA.FTZ R25, R52, R4.reuse, -R25 ;  /* 0x0000000434197223 */ /* 0x080fe20000010819 */
[----:B------:R-:W-:Y:S01]  /*11df0*/  F2FP.F16.E4M3.UNPACK_B R52, R15.H1 ;  /* 0x0000000fff34723e */ /* 0x000fe200030006ff */
[----:B------:R-:W-:Y:S01]  /*11e00*/  FFMA.FTZ R48, R49, R31, -R44 ;  /* 0x0000001f31307223 */ /* 0x000fe2000001082c */
[----:B------:R-:W-:Y:S01]  /*11e10*/  FFMA.FTZ R31, R54, R4, R5 ;  /* 0x00000004361f7223 */ /* 0x000fe20000010005 */
[----:B------:R-:W-:Y:S01]  /*11e20*/  HADD2.F32 R36, -RZ, R36.H1_H1 ;  /* 0x30000024ff247230 */ /* 0x000fe20000004100 */
[-C--:B------:R-:W-:Y:S01]  /*11e30*/  F2FP.F16.E4M3.UNPACK_B R35, R11.reuse ;  /* 0x0000000bff23723e */ /* 0x080fe200020006ff */
[----:B------:R-:W-:Y:S01]  /*11e40*/  HADD2.F32 R54, -RZ, R52.H0_H0 ;  /* 0x20000034ff367230 */ /* 0x000fe20000004100 */
[----:B------:R-:W-:Y:S01]  /*11e50*/  F2FP.F16.E4M3.UNPACK_B R11, R11.H1 ;  /* 0x0000000bff0b723e */ /* 0x000fe200030006ff */
[----:B------:R-:W-:-:S02]  /*11e60*/  HADD2.F32 R5, -RZ, R10.H0_H0 ;  /* 0x2000000aff057230 */ /* 0x000fc40000004100 */
[-C--:B------:R-:W-:Y:S01]  /*11e70*/  FMUL.FTZ R44, R53, R36.reuse ;  /* 0x00000024352c7220 */ /* 0x080fe20000410000 */
[----:B------:R-:W-:Y:S01]  /*11e80*/  HADD2.F32 R50, -RZ, R51.H0_H0 ;  /* 0x20000033ff327230 */ /* 0x000fe20000004100 */
[----:B------:R-:W-:Y:S01]  /*11e90*/  F2FP.F16.E4M3.UNPACK_B R33, R7 ;  /* 0x00000007ff21723e */ /* 0x000fe200020006ff */
[----:B------:R-:W-:Y:S02]  /*11ea0*/  HADD2.F32 R49, -RZ, R47.H1_H1 ;  /* 0x3000002fff317230 */ /* 0x000fe40000004100 */
[-C--:B------:R-:W-:Y:S01]  /*11eb0*/  FMUL.FTZ R47, R54, R5.reuse ;  /* 0x00000005362f7220 */ /* 0x080fe20000410000 */
[----:B------:R-:W-:Y:S02]  /*11ec0*/  HADD2.F32 R27, -RZ, R27.H1_H1 ;  /* 0x3000001bff1b7230 */ /* 0x000fe40000004100 */
[----:B------:R-:W-:Y:S01]  /*11ed0*/  FMUL.FTZ R5, R50, R5 ;  /* 0x0000000532057220 */ /* 0x000fe20000410000 */
[----:B------:R-:W-:Y:S02]  /*11ee0*/  HADD2.F32 R4, -RZ, R6.H0_H0 ;  /* 0x20000006ff047230 */ /* 0x000fe40000004100 */
[----:B------:R-:W-:Y:S01]  /*11ef0*/  FMUL.FTZ R36, R49, R36 ;  /* 0x0000002431247220 */ /* 0x000fe20000410000 */
[----:B------:R-:W-:-:S02]  /*11f00*/  HADD2.F32 R10, -RZ, R10.H1_H1 ;  /* 0x3000000aff0a7230 */ /* 0x000fc40000004100 */
[-C--:B------:R-:W-:Y:S01]  /*11f10*/  FFMA.FTZ R44, R49, R27.reuse, -R44 ;  /* 0x0000001b312c7223 */ /* 0x080fe2000001082c */
[----:B------:R-:W-:Y:S02]  /*11f20*/  HADD2.F32 R6, -RZ, R6.H1_H1 ;  /* 0x30000006ff067230 */ /* 0x000fe40000004100 */
[-C--:B------:R-:W-:Y:S01]  /*11f30*/  FFMA.FTZ R49, R50, R4.reuse, -R47 ;  /* 0x0000000432317223 */ /* 0x080fe2000001082f */
[----:B------:R-:W-:Y:S01]  /*11f40*/  FFMA.FTZ R50, R54, R4, R5 ;  /* 0x0000000436327223 */ /* 0x000fe20000010005 */
[----:B------:R-:W-:Y:S02]  /*11f50*/  HADD2.F32 R4, -RZ, R52.H1_H1 ;  /* 0x30000034ff047230 */ /* 0x000fe40000004100 */
[----:B------:R-:W-:Y:S01]  /*11f60*/  FFMA.FTZ R36, R53, R27, R36 ;  /* 0x0000001b35247223 */ /* 0x000fe20000010024 */
[----:B------:R-:W-:Y:S01]  /*11f70*/  HADD2.F32 R52, -RZ, R51.H1_H1 ;  /* 0x30000033ff347230 */ /* 0x000fe20000004100 */
[----:B------:R-:W-:Y:S01]  /*11f80*/  F2FP.F16.E4M3.UNPACK_B R54, R15 ;  /* 0x0000000fff36723e */ /* 0x000fe200020006ff */
[----:B------:R-:W-:Y:S01]  /*11f90*/  HADD2.F32 R5, -RZ, R38.H0_H0 ;  /* 0x20000026ff057230 */ /* 0x000fe20000004100 */
[----:B------:R-:W-:Y:S01]  /*11fa0*/  F2FP.F16.E4M3.UNPACK_B R53, R12 ;  /* 0x0000000cff35723e */ /* 0x000fe200020006ff */
[-C--:B------:R-:W-:Y:S01]  /*11fb0*/  FMUL.FTZ R27, R4, R10.reuse ;  /* 0x0000000a041b7220 */ /* 0x080fe20000410000 */
[C---:B------:R-:W-:Y:S01]  /*11fc0*/  FMUL.FTZ R47, R52.reuse, R10 ;  /* 0x0000000a342f7220 */ /* 0x040fe20000410000 */
[----:B------:R-:W-:Y:S01]  /*11fd0*/  HADD2.F32 R10, -RZ, R54.H0_H0 ;  /* 0x20000036ff0a7230 */ /* 0x000fe20000004100 */
[----:B------:R-:W-:Y:S01]  /*11fe0*/  F2FP.F16.E4M3.UNPACK_B R7, R7.H1 ;  /* 0x00000007ff07723e */ /* 0x000fe200030006ff */
[-C--:B------:R-:W-:Y:S01]  /*11ff0*/  FFMA.FTZ R52, R52, R6.reuse, -R27 ;  /* 0x0000000634347223 */ /* 0x080fe2000001081b */
[----:B------:R-:W-:Y:S01]  /*12000*/  FFMA.FTZ R51, R4, R6, R47 ;  /* 0x0000000604337223 */ /* 0x000fe2000001002f */
[----:B------:R-:W-:-:S02]  /*12010*/  HADD2.F32 R6, -RZ, R53.H0_H0 ;  /* 0x20000035ff067230 */ /* 0x000fc40000004100 */
[-C--:B------:R-:W-:Y:S01]  /*12020*/  FMUL.FTZ R27, R10, R5.reuse ;  /* 0x000000050a1b7220 */ /* 0x080fe20000410000 */
[----:B------:R-:W-:Y:S01]  /*12030*/  HADD2.F32 R4, -RZ, R32.H0_H0 ;  /* 0x20000020ff047230 */ /* 0x000fe20000004100 */
[----:B------:R-:W-:Y:S01]  /*12040*/  F2FP.SATFINITE.E4M3.F32.PACK_AB_MERGE_C R42, R43, R42, RZ ;  /* 0x0000002a2b2a723e */ /* 0x000fe200048070ff */
        /* <DEDUP_REMOVED lines=10> */
[----:B------:R-:W-:Y:S02]  /*120f0*/  HADD2.F32 R5, -RZ, R11.H0_H0 ;  /* 0x2000000bff057230 */ /* 0x000fe40000004100 */
[-C--:B------:R-:W-:Y:S01]  /*12100*/  FFMA.FTZ R27, R54, R32.reuse, -R27 ;  /* 0x00000020361b7223 */ /* 0x080fe2000001081b */
[----:B------:R-:W-:Y:S02]  /*12110*/  HADD2.F32 R54, -RZ, R57.H0_H0 ;  /* 0x20000039ff367230 */ /* 0x000fe40000004100 */
[----:B------:R-:W-:Y:S01]  /*12120*/  FFMA.FTZ R47, R56, R32, R47 ;  /* 0x00000020382f7223 */ /* 0x000fe2000001002f */
[--C-:B------:R-:W-:Y:S01]  /*12130*/  HADD2.F32 R32, -RZ, R4.reuse.H0_H0 ;  /* 0x20000004ff207230 */ /* 0x100fe20000004100 */
[----:B------:R-:W-:Y:S01]  /*12140*/  F2FP.F16.E4M3.UNPACK_B R57, R26 ;  /* 0x0000001aff39723e */ /* 0x000fe200020006ff */
[----:B------:R-:W-:-:S02]  /*12150*/  HADD2.F32 R55, -RZ, R4.H1_H1 ;  /* 0x30000004ff377230 */ /* 0x000fc40000004100 */
[-C--:B------:R-:W-:Y:S01]  /*12160*/  FMUL.FTZ R53, R54, R5.reuse ;  /* 0x0000000536357220 */ /* 0x080fe20000410000 */
[----:B------:R-:W-:Y:S02]  /*12170*/  HADD2.F32 R4, -RZ, R7.H0_H0 ;  /* 0x20000007ff047230 */ /* 0x000fe40000004100 */
[----:B------:R-:W-:Y:S01]  /*12180*/  FMUL.FTZ R5, R32, R5 ;  /* 0x0000000520057220 */ /* 0x000fe20000410000 */
[----:B------:R-:W-:Y:S01]  /*12190*/  HADD2.F32 R11, -RZ, R11.H1_H1 ;  /* 0x3000000bff0b7230 */ /* 0x000fe20000004100 */
[----:B------:R-:W-:Y:S01]  /*121a0*/  F2FP.SATFINITE.E4M3.F32.PACK_AB_MERGE_C R49, R52, R49, RZ ;  /* 0x000000313431723e */ /* 0x000fe200048070ff */
[----:B------:R-:W-:Y:S02]  /*121b0*/  HADD2.F32 R7, -RZ, R7.H1_H1 ;  /* 0x30000007ff077230 */ /* 0x000fe40000004100 */
[-C--:B------:R-:W-:Y:S01]  /*121c0*/  FFMA.FTZ R53, R32, R4.reuse, -R53 ;  /* 0x0000000420357223 */ /* 0x080fe20000010835 */
[----:B------:R-:W-:Y:S01]  /*121d0*/  FFMA.FTZ R54, R54, R4, R5 ;  /* 0x0000000436367223 */ /* 0x000fe20000010005 */
[-C--:B------:R-:W-:Y:S01]  /*121e0*/  FMUL.FTZ R32, R59, R11.reuse ;  /* 0x0000000b3b207220 */ /* 0x080fe20000410000 */
[----:B------:R-:W-:Y:S01]  /*121f0*/  F2FP.F16.E4M3.UNPACK_B R4, R20 ;  /* 0x00000014ff04723e */ /* 0x000fe200020006ff */
[----:B------:R-:W-:Y:S01]  /*12200*/  FMUL.FTZ R38, R55, R11 ;  /* 0x0000000b37267220 */ /* 0x000fe20000410000 */
[----:B------:R-:W-:-:S02]  /*12210*/  HADD2.F32 R5, -RZ, R35.H0_H0 ;  /* 0x20000023ff057230 */ /* 0x000fc40000004100 */
[-C--:B------:R-:W-:Y:S01]  /*12220*/  FFMA.FTZ R56, R55, R7.reuse, -R32 ;  /* 0x0000000737387223 */ /* 0x080fe20000010820 */
[----:B------:R-:W-:Y:S02]  /*12230*/  HADD2.F32 R58, -RZ, R57.H0_H0 ;  /* 0x20000039ff3a7230 */ /* 0x000fe40000004100 */
[----:B------:R-:W-:Y:S01]  /*12240*/  FFMA.FTZ R55, R59, R7, R38 ;  /* 0x000000073b377223 */ /* 0x000fe20000010026 */
[--C-:B------:R-:W-:Y:S01]  /*12250*/  HADD2.F32 R60, -RZ, R4.reuse.H0_H0 ;  /* 0x20000004ff3c7230 */ /* 0x100fe20000004100 */
[----:B------:R-:W-:Y:S01]  /*12260*/  F2FP.SATFINITE.E4M3.F32.PACK_AB_MERGE_C R37, R37, R46, RZ ;  /* 0x0000002e2525723e */ /* 0x000fe200048070ff */
[----:B------:R-:W-:Y:S01]  /*12270*/  HADD2.F32 R59, -RZ, R4.H1_H1 ;  /* 0x30000004ff3b7230 */ /* 0x000fe20000004100 */
[----:B------:R-:W-:Y:S01]  /*12280*/  F2FP.SATFINITE.E4M3.F32.PACK_AB_MERGE_C R53, R56, R53, RZ ;  /* 0x000000353835723e */ /* 0x000fe200048070ff */
[----:B------:R-:W-:Y:S02]  /*12290*/  HADD2.F32 R35, -RZ, R35.H1_H1 ;  /* 0x30000023ff237230 */ /* 0x000fe40000004100 */
[----:B------:R-:W-:Y:S01]  /*122a0*/  FMUL.FTZ R7, R60, R5 ;  /* 0x000000053c077220 */ /* 0x000fe20000410000 */
[----:B------:R-:W-:-:S02]  /*122b0*/  HADD2.F32 R57, -RZ, R57.H1_H1 ;  /* 0x30000039ff397230 */ /* 0x000fc40000004100 */
[C---:B------:R-:W-:Y:S01]  /*122c0*/  FMUL.FTZ R5, R58.reuse, R5 ;  /* 0x000000053a057220 */ /* 0x040fe20000410000 */
[--C-:B------:R-:W-:Y:S02]  /*122d0*/  HADD2.F32 R4, -RZ, R33.reuse.H0_H0 ;  /* 0x20000021ff047230 */ /* 0x100fe40000004100 */
        /* <DEDUP_REMOVED lines=14> */
[----:B------:R-:W-:-:S02]  /*123c0*/  F2FP.SATFINITE.E4M3.F32.PACK_AB_MERGE_C R6, R27, R6, R49 ;  /* 0x000000061b06723e */ /* 0x000fc40004807031 */
[----:B------:R-:W-:Y:S02]  /*123d0*/  F2FP.SATFINITE.E4M3.F32.PACK_AB_MERGE_C R7, R32, R7, R53 ;  /* 0x000000072007723e */ /* 0x000fe40004807035 */
[----:B------:R-:W-:Y:S02]  /*123e0*/  F2FP.SATFINITE.E4M3.F32.PACK_AB_MERGE_C R9, R36, R31, R37 ;  /* 0x0000001f2409723e */ /* 0x000fe40004807025 */
[----:B------:R-:W-:Y:S01]  /*123f0*/  F2FP.SATFINITE.E4M3.F32.PACK_AB_MERGE_C R10, R47, R10, R50 ;  /* 0x0000000a2f0a723e */ /* 0x000fe20004807032 */
[----:B------:R2:W-:Y:S01]  /*12400*/  STS.128 [R61+0x20400], R4 ;  /* 0x020400043d007388 */ /* 0x0005e20000000c00 */
[----:B------:R-:W-:-:S05]  /*12410*/  F2FP.SATFINITE.E4M3.F32.PACK_AB_MERGE_C R11, R38, R11, R54 ;  /* 0x0000000b260b723e */ /* 0x000fca0004807036 */
[----:B------:R2:W-:Y:S02]  /*12420*/  STS.128 [R21+0x20400], R8 ;  /* 0x0204000815007388 */ /* 0x0005e40000000c00 */
.L_x_476:
[----:B------:R-:W-:Y:S05]  /*12430*/  BSYNC B1 ;  /* 0x0000000000017941 */ /* 0x000fea0003800000 */
.L_x_475:
[----:B------:R-:W-:Y:S04]  /*12440*/  BSSY B1, `(.L_x_477) ;  /* 0x00000c9000017945 */ /* 0x000fe80003800000 */
[----:B------:R-:W-:Y:S05]  /*12450*/  @P1 BRA `(.L_x_478) ;  /* 0x0000000c001c1947 */ /* 0x000fea0003800000 */
[----:B-12---:R-:W2:Y:S04]  /*12460*/  LDL R6, [R1+0x28] ;  /* 0x0000280001067983 */ /* 0x006ea80000100800 */
[----:B------:R-:W3:Y:S01]  /*12470*/  LDL R61, [R1+0x60] ;  /* 0x00006000013d7983 */ /* 0x000ee20000100800 */
[----:B------:R-:W-:Y:S01]  /*12480*/  VIADD R8, R23, 0x40 ;  /* 0x0000004017087836 */ /* 0x000fe20000000000 */
[----:B------:R-:W-:Y:S01]  /*12490*/  LEA.HI R4, R3, R30, RZ, 0x1c ;  /* 0x0000001e03047211 */ /* 0x000fe200078fe0ff */
[----:B------:R-:W-:Y:S01]  /*124a0*/  VIADD R9, R23, 0x40 ;  /* 0x0000004017097836 */ /* 0x000fe20000000000 */
[----:B------:R-:W-:Y:S02]  /*124b0*/  F2FP.F16.E4M3.UNPACK_B R39, R0.H1 ;  /* 0x00000000ff27723e */ /* 0x000fe400030006ff */
[----:B------:R-:W-:Y:S01]  /*124c0*/  SHF.R.S32.HI R7, RZ, 0x1f, R4 ;  /* 0x0000001fff077819 */ /* 0x000fe20000011404 */
[----:B------:R-:W-:Y:S01]  /*124d0*/  IMAD.SHL.U32 R9, R9, 0x80, RZ ;  /* 0x0000008009097824 */ /* 0x000fe200078e00ff */
[----:B------:R-:W-:Y:S01]  /*124e0*/  SHF.L.U32 R8, R8, 0x7, RZ ;  /* 0x0000000708087819 */ /* 0x000fe200000006ff */
[----:B------:R-:W-:Y:S01]  /*124f0*/  IMAD.SHL.U32 R5, R4, 0x10, RZ ;  /* 0x0000001004057824 */ /* 0x000fe200078e00ff */
[----:B------:R-:W-:Y:S01]  /*12500*/  LEA.HI R7, R7, R4, RZ, 0x3 ;  /* 0x0000000407077211 */ /* 0x000fe200078f18ff */
[----:B------:R-:W-:Y:S01]  /*12510*/  HADD2.F32 R41, -RZ, R39.H0_H0 ;  /* 0x20000027ff297230 */ /* 0x000fe20000004100 */
[----:B------:R-:W-:-:S02]  /*12520*/  LOP3.LUT R9, R9, 0x380, RZ, 0xc0, !PT ;  /* 0x0000038009097812 */ /* 0x000fc400078ec0ff */
[----:B------:R-:W-:Y:S02]  /*12530*/  LOP3.LUT R8, R8, 0x380, RZ, 0xc0, !PT ;  /* 0x0000038008087812 */ /* 0x000fe400078ec0ff */
[----:B------:R-:W-:Y:S02]  /*12540*/  LOP3.LUT R4, R9, 0x70, R5, 0xf8, !PT ;  /* 0x0000007009047812 */ /* 0x000fe400078ef805 */
[----:B------:R-:W-:Y:S02]  /*12550*/  SHF.R.U32.HI R8, RZ, 0x3, R8 ;  /* 0x00000003ff087819 */ /* 0x000fe40000011608 */
[----:B------:R-:W-:Y:S02]  /*12560*/  SHF.L.U32 R7, R7, 0xb, RZ ;  /* 0x0000000b07077819 */ /* 0x000fe400000006ff */
[----:B------:R-:W-:Y:S02]  /*12570*/  LOP3.LUT R4, R4, R8, RZ, 0x3c, !PT ;  /* 0x0000000804047212 */ /* 0x000fe400078e3cff */
[----:B------:R-:W-:-:S02]  /*12580*/  LOP3.LUT R7, R7, 0xffffc000, RZ, 0xc0, !PT ;  /* 0xffffc00007077812 */ /* 0x000fc400078ec0ff */
[-C--:B------:R-:W-:Y:S02]  /*12590*/  F2FP.F16.E4M3.UNPACK_B R43, R13.reuse.H1 ;  /* 0x0000000dff2b723e */ /* 0x080fe400030006ff */
[----:B------:R-:W-:Y:S02]  /*125a0*/  F2FP.F16.E4M3.UNPACK_B R48, R13 ;  /* 0x0000000dff30723e */ /* 0x000fe400020006ff */
[----:B------:R-:W-:Y:S01]  /*125b0*/  F2FP.F16.E4M3.UNPACK_B R51, R14 ;  /* 0x0000000eff33723e */ /* 0x000fe200020006ff */
[--C-:B------:R-:W-:Y:S01]  /*125c0*/  HADD2.F32 R45, -RZ, R43.reuse.H0_H0 ;  /* 0x2000002bff2d7230 */ /* 0x100fe20000004100 */
[----:B------:R-:W-:Y:S01]  /*125d0*/  F2FP.F16.E4M3.UNPACK_B R57, R20.H1 ;  /* 0x00000014ff39723e */ /* 0x000fe200030006ff */
[--C-:B------:R-:W-:Y:S02]  /*125e0*/  HADD2.F32 R50, -RZ, R48.reuse.H0_H0 ;  /* 0x20000030ff327230 */ /* 0x100fe40000004100 */
[----:B------:R-:W-:Y:S02]  /*125f0*/  HADD2.F32 R43, -RZ, R43.H1_H1 ;  /* 0x3000002bff2b7230 */ /* 0x000fe40000004100 */
[----:B------:R-:W-:-:S02]  /*12600*/  HADD2.F32 R49, -RZ, R48.H1_H1 ;  /* 0x30000030ff317230 */ /* 0x000fc40000004100 */
[----:B------:R-:W-:Y:S02]  /*12610*/  HADD2.F32 R54, -RZ, R51.H0_H0 ;  /* 0x20000033ff367230 */ /* 0x000fe40000004100 */
[----:B------:R-:W-:Y:S01]  /*12620*/  HADD2.F32 R59, -RZ, R57.H1_H1 ;  /* 0x30000039ff3b7230 */ /* 0x000fe20000004100 */
[----:B--2---:R-:W-:Y:S02]  /*12630*/  IADD3 R21, R4, R7, R6 ;  /* 0x0000000704157210 */ /* 0x004fe40007ffe006 */
[----:B---3--:R-:W1:Y:S03]  /*12640*/  LDS.128 R4, [R61+0x20400] ;  /* 0x020400003d047984 */ /* 0x008e660000000c00 */
[----:B------:R-:W-:-:S05]  /*12650*/  IMAD.IADD R21, R22, 0x1, R21 ;  /* 0x0000000116157824 */ /* 0x000fca00078e0215 */
[----:B------:R-:W2:Y:S01]  /*12660*/  LDS.128 R8, [R21+0x20400] ;  /* 0x0204000015087984 */ /* 0x000ea20000000c00 */
[-C--:B-1----:R-:W-:Y:S02]  /*12670*/  F2FP.F16.E4M3.UNPACK_B R25, R4.reuse ;  /* 0x00000004ff19723e */ /* 0x082fe400020006ff */
[----:B------:R-:W-:Y:S02]  /*12680*/  F2FP.F16.E4M3.UNPACK_B R4, R4.H1 ;  /* 0x00000004ff04723e */ /* 0x000fe400030006ff */
[-C--:B------:R-:W-:Y:S02]  /*12690*/  F2FP.F16.E4M3.UNPACK_B R27, R5.reuse ;  /* 0x00000005ff1b723e */ /* 0x080fe400020006ff */
[-C--:B--2---:R-:W-:Y:S02]  /*126a0*/  F2FP.F16.E4M3.UNPACK_B R34, R8.reuse.H1 ;  /* 0x00000008ff22723e */ /* 0x084fe400030006ff */
[----:B------:R-:W-:Y:S01]  /*126b0*/  F2FP.F16.E4M3.UNPACK_B R31, R5.H1 ;  /* 0x00000005ff1f723e */ /* 0x000fe200030006ff */
[----:B------:R-:W-:Y:S01]  /*126c0*/  HADD2.F32 R5, -RZ, R4.H0_H0 ;  /* 0x20000004ff057230 */ /* 0x000fe20000004100 */
[----:B------:R-:W-:Y:S01]  /*126d0*/  F2FP.F16.E4M3.UNPACK_B R8, R8 ;  /* 0x00000008ff08723e */ /* 0x000fe200020006ff */
[--C-:B------:R-:W-:Y:S01]  /*126e0*/  HADD2.F32 R35, -RZ, R34.reuse.H0_H0 ;  /* 0x20000022ff237230 */ /* 0x100fe20000004100 */
[-C--:B------:R-:W-:Y:S01]  /*126f0*/  F2FP.F16.E4M3.UNPACK_B R36, R9.reuse ;  /* 0x00000009ff24723e */ /* 0x080fe200020006ff */
[----:B------:R-:W-:Y:S01]  /*12700*/  HADD2.F32 R34, -RZ, R34.H1_H1 ;  /* 0x30000022ff227230 */ /* 0x000fe20000004100 */
[----:B0-----:R-:W-:Y:S01]  /*12710*/  F2FP.F16.E4M3.UNPACK_B R37, R9.H1 ;  /* 0x00000009ff25723e */ /* 0x001fe200030006ff */
[----:B------:R-:W-:-:S02]  /*12720*/  HADD2.F32 R9, -RZ, R8.H0_H0 ;  /* 0x20000008ff097230 */ /* 0x000fc40000004100 */
[-C--:B------:R-:W-:Y:S01]  /*12730*/  FMUL.FTZ R42, R41, R35.reuse ;  /* 0x00000023292a7220 */ /* 0x080fe20000410000 */
[----:B------:R-:W-:Y:S01]  /*12740*/  FMUL.FTZ R40, R45, R35 ;  /* 0x000000232d287220 */ /* 0x000fe20000410000 */
[----:B------:R-:W-:Y:S01]  /*12750*/  FMUL.FTZ R44, R43, R34 ;  /* 0x000000222b2c7220 */ /* 0x000fe20000410000 */
[----:B------:R-:W-:Y:S02]  /*12760*/  HADD2.F32 R8, -RZ, R8.H1_H1 ;  /* 0x30000008ff087230 */ /* 0x000fe40000004100 */
[-C--:B------:R-:W-:Y:S01]  /*12770*/  FFMA.FTZ R42, R45, R5.reuse, R42 ;  /* 0x000000052d2a7223 */ /* 0x080fe2000001002a */
[----:B------:R-:W-:Y:S01]  /*12780*/  F2FP.F16.E4M3.UNPACK_B R45, R0 ;  /* 0x00000000ff2d723e */ /* 0x000fe200020006ff */
[----:B------:R-:W-:Y:S01]  /*12790*/  FFMA.FTZ R40, R41, R5, -R40 ;  /* 0x0000000529287223 */ /* 0x000fe20000010828 */
[----:B------:R-:W-:Y:S02]  /*127a0*/  HADD2.F32 R41, -RZ, R39.H1_H1 ;  /* 0x30000027ff297230 */ /* 0x000fe40000004100 */
[----:B------:R-:W-:Y:S01]  /*127b0*/  FMUL.FTZ R39, R50, R9 ;  /* 0x0000000932277220 */ /* 0x000fe20000410000 */
[----:B------:R-:W-:Y:S01]  /*127c0*/  HADD2.F32 R5, -RZ, R4.H1_H1 ;  /* 0x30000004ff057230 */ /* 0x000fe20000004100 */
[----:B------:R-:W-:Y:S01]  /*127d0*/  F2FP.F16.E4M3.UNPACK_B R38, R10 ;  /* 0x0000000aff26723e */ /* 0x000fe200020006ff */
[----:B------:R-:W-:-:S02]  /*127e0*/  HADD2.F32 R46, -RZ, R45.H0_H0 ;  /* 0x2000002dff2e7230 */ /* 0x000fc40000004100 */
[C---:B------:R-:W-:Y:S01]  /*127f0*/  FMUL.FTZ R34, R41.reuse, R34 ;  /* 0x0000002229227220 */ /* 0x040fe20000410000 */
[----:B------:R-:W-:Y:S02]  /*12800*/  HADD2.F32 R4, -RZ, R25.H0_H0 ;  /* 0x20000019ff047230 */ /* 0x000fe40000004100 */
[----:B------:R-:W-:Y:S01]  /*12810*/  FFMA.FTZ R41, R41, R5, -R44 ;  /* 0x0000000529297223 */ /* 0x000fe2000001082c */
[----:B------:R-:W-:Y:S01]  /*12820*/  F2FP.F16.E4M3.UNPACK_B R44, R24.H1 ;  /* 0x00000018ff2c723e */ /* 0x000fe200030006ff */
[C---:B------:R-:W-:Y:S01]  /*12830*/  FMUL.FTZ R9, R46.reuse, R9 ;  /* 0x000000092e097220 */ /* 0x040fe20000410000 */
[----:B------:R-:W-:Y:S01]  /*12840*/  FFMA.FTZ R43, R43, R5, R34 ;  /* 0x000000052b2b7223 */ /* 0x000fe20000010022 */
[-C--:B------:R-:W-:Y:S01]  /*12850*/  FFMA.FTZ R39, R46, R4.reuse, -R39 ;  /* 0x000000042e277223 */ /* 0x080fe20000010827 */
[----:B------:R-:W-:Y:S02]  /*12860*/  HADD2.F32 R5, -RZ, R37.H0_H0 ;  /* 0x20000025ff057230 */ /* 0x000fe40000004100 */
[----:B------:R-:W-:Y:S01]  /*12870*/  FFMA.FTZ R9, R50, R4, R9 ;  /* 0x0000000432097223 */ /* 0x000fe20000010009 */
[----:B------:R-:W-:Y:S01]  /*12880*/  F2FP.F16.E4M3.UNPACK_B R50, R14.H1 ;  /* 0x0000000eff32723e */ /* 0x000fe200030006ff */
[----:B------:R-:W-:-:S02]  /*12890*/  HADD2.F32 R47, -RZ, R45.H1_H1 ;  /* 0x3000002dff2f7230 */ /* 0x000fc40000004100 */
[----:B------:R-:W-:Y:S01]  /*128a0*/  FMUL.FTZ R34, R49, R8 ;  /* 0x0000000831227220 */ /* 0x000fe20000410000 */
[----:B------:R-:W-:Y:S01]  /*128b0*/  HADD2.F32 R46, -RZ, R44.H0_H0 ;  /* 0x2000002cff2e7230 */ /* 0x000fe20000004100 */
[----:B------:R-:W-:Y:S01]  /*128c0*/  F2FP.F16.E4M3.UNPACK_B R10, R10.H1 ;  /* 0x0000000aff0a723e */ /* 0x000fe200030006ff */
[----:B------:R-:W-:Y:S02]  /*128d0*/  HADD2.F32 R48, -RZ, R50.H0_H0 ;  /* 0x20000032ff307230 */ /* 0x000fe40000004100 */
[C---:B------:R-:W-:Y:S01]  /*128e0*/  FMUL.FTZ R8, R47.reuse, R8 ;  /* 0x000000082f087220 */ /* 0x040fe20000410000 */
[----:B------:R-:W-:Y:S01]  /*128f0*/  HADD2.F32 R25, -RZ, R25.H1_H1 ;  /* 0x30000019ff197230 */ /* 0x000fe20000004100 */
[----:B------:R-:W-:Y:S01]  /*12900*/  F2FP.F16.E4M3.UNPACK_B R32, R6 ;  /* 0x00000006ff20723e */ /* 0x000fe200020006ff */
[----:B------:R-:W-:Y:S02]  /*12910*/  HADD2.F32 R4, -RZ, R31.H0_H0 ;  /* 0x2000001fff047230 */ /* 0x000fe40000004100 */
[-C--:B------:R-:W-:Y:S01]  /*12920*/  FMUL.FTZ R45, R48, R5.reuse ;  /* 0x00000005302d7220 */ /* 0x080fe20000410000 */
[C---:B------:R-:W-:Y:S01]  /*12930*/  FMUL.FTZ R5, R46.reuse, R5 ;  /* 0x000000052e057220 */ /* 0x040fe20000410000 */
[-C--:B------:R-:W-:Y:S01]  /*12940*/  FFMA.FTZ R34, R47, R25.reuse, -R34 ;  /* 0x000000192f227223 */ /* 0x080fe20000010822 */
[----:B------:R-:W-:Y:S01]  /*12950*/  FFMA.FTZ R8, R49, R25, R8 ;  /* 0x0000001931087223 */ /* 0x000fe20000010008 */
[-C--:B------:R-:W-:Y:S01]  /*12960*/  FFMA.FTZ R45, R46, R4.reuse, -R45 ;  /* 0x000000042e2d7223 */ /* 0x080fe2000001082d */
[----:B------:R-:W-:Y:S01]  /*12970*/  FFMA.FTZ R46, R48, R4, R5 ;  /* 0x00000004302e7223 */ /* 0x000fe20000010005 */
[----:B------:R-:W-:Y:S01]  /*12980*/  F2FP.F16.E4M3.UNPACK_B R47, R24 ;  /* 0x00000018ff2f723e */ /* 0x000fe200020006ff */
[----:B------:R-:W-:Y:S01]  /*12990*/  HADD2.F32 R49, -RZ, R44.H1_H1 ;  /* 0x3000002cff317230 */ /* 0x000fe20000004100 */
[----:B------:R-:W-:Y:S01]  /*129a0*/  F2FP.F16.E4M3.UNPACK_B R6, R6.H1 ;  /* 0x00000006ff06723e */ /* 0x000fe200030006ff */
[----:B------:R-:W-:Y:S01]  /*129b0*/  HADD2.F32 R37, -RZ, R37.H1_H1 ;  /* 0x30000025ff257230 */ /* 0x000fe20000004100 */
[-C--:B------:R-:W-:Y:S01]  /*129c0*/  F2FP.F16.E4M3.UNPACK_B R35, R11.reuse ;  /* 0x0000000bff23723e */ /* 0x080fe200020006ff */
[----:B------:R-:W-:Y:S01]  /*129d0*/  HADD2.F32 R5, -RZ, R36.H0_H0 ;  /* 0x20000024ff057230 */ /* 0x000fe20000004100 */
[----:B------:R-:W-:Y:S01]  /*129e0*/  F2FP.F16.E4M3.UNPACK_B R11, R11.H1 ;  /* 0x0000000bff0b723e */ /* 0x000fe200030006ff */
[----:B------:R-:W-:-:S02]  /*129f0*/  HADD2.F32 R53, -RZ, R50.H1_H1 ;  /* 0x30000032ff357230 */ /* 0x000fc40000004100 */
[----:B------:R-:W-:Y:S01]  /*12a00*/  FMUL.FTZ R50, R49, R37 ;  /* 0x0000002531327220 */ /* 0x000fe20000410000 */
[----:B------:R-:W-:Y:S02]  /*12a10*/  HADD2.F32 R31, -RZ, R31.H1_H1 ;  /* 0x3000001fff1f7230 */ /* 0x000fe40000004100 */
[----:B------:R-:W-:Y:S01]  /*12a20*/  FMUL.FTZ R25, R54, R5 ;  /* 0x0000000536197220 */ /* 0x000fe20000410000 */
[----:B------:R-:W-:Y:S02]  /*12a30*/  HADD2.F32 R52, -RZ, R47.H0_H0 ;  /* 0x2000002fff347230 */ /* 0x000fe40000004100 */
[C---:B------:R-:W-:Y:S01]  /*12a40*/  FMUL.FTZ R44, R53.reuse, R37 ;  /* 0x00000025352c7220 */ /* 0x040fe20000410000 */
[----:B------:R-:W-:Y:S02]  /*12a50*/  HADD2.F32 R4, -RZ, R27.H0_H0 ;  /* 0x2000001bff047230 */ /* 0x000fe40000004100 */
[----:B------:R-:W-:Y:S01]  /*12a60*/  FFMA.FTZ R37, R53, R31, R50 ;  /* 0x0000001f35257223 */ /* 0x000fe20000010032 */
[----:B------:R-:W-:-:S02]  /*12a70*/  HADD2.F32 R53, -RZ, R51.H1_H1 ;  /* 0x30000033ff357230 */ /* 0x000fc40000004100 */
        /* <DEDUP_REMOVED lines=11> */
[----:B------:R-:W-:Y:S01]  /*12b30*/  FMUL.FTZ R44, R53, R36 ;  /* 0x00000024352c7220 */ /* 0x000fe20000410000 */
[----:B------:R-:W-:Y:S01]  /*12b40*/  HADD2.F32 R50, -RZ, R51.H0_H0 ;  /* 0x20000033ff327230 */ /* 0x000fe20000004100 */
[----:B------:R-:W-:Y:S01]  /*12b50*/  F2FP.SATFINITE.E4M3.F32.PACK_AB_MERGE_C R42, R43, R42, RZ ;  /* 0x0000002a2b2a723e */ /* 0x000fe200048070ff */
        /* <DEDUP_REMOVED lines=20> */
[----:B------:R-:W-:Y:S01]  /*12ca0*/  F2FP.SATFINITE.E4M3.F32.PACK_AB_MERGE_C R37, R37, R46, RZ ;  /* 0x0000002e2525723e */ /* 0x000fe200048070ff */
[-C--:B------:R-:W-:Y:S01]  /*12cb0*/  FFMA.FTZ R52, R52, R6.reuse, -R27 ;  /* 0x0000000634347223 */ /* 0x080fe2000001081b */
[----:B------:R-:W-:Y:S01]  /*12cc0*/  FFMA.FTZ R51, R4, R6, R47 ;  /* 0x0000000604337223 */ /* 0x000fe2000001002f */
[----:B------:R-:W-:-:S02]  /*12cd0*/  HADD2.F32 R6, -RZ, R53.H0_H0 ;  /* 0x20000035ff067230 */ /* 0x000fc40000004100 */
[----:B------:R-:W-:Y:S01]  /*12ce0*/  FMUL.FTZ R27, R10, R5 ;  /* 0x000000050a1b7220 */ /* 0x000fe20000410000 */
        /* <DEDUP_REMOVED lines=21> */
[C---:B------:R-:W-:Y:S01]  /*12e40*/  FMUL.FTZ R5, R32.reuse, R5 ;  /* 0x0000000520057220 */ /* 0x040fe20000410000 */
        /* <DEDUP_REMOVED lines=13> */
[----:B------:R-:W-:Y:S01]  /*12f20*/  F2FP.SATFINITE.E4M3.F32.PACK_AB_MERGE_C R8, R8, R9, R42 ;  /* 0x000000090808723e */ /* 0x000fe2000480702a */
        /* <DEDUP_REMOVED lines=20> */
[----:B------:R-:W-:Y:S02]  /*13070*/  F2FP.SATFINITE.E4M3.F32.PACK_AB_MERGE_C R7, R32, R7, R53 ;  /* 0x000000072007723e */ /* 0x000fe40004807035 */
[----:B------:R-:W-:-:S02]  /*13080*/  F2FP.SATFINITE.E4M3.F32.PACK_AB_MERGE_C R9, R36, R31, R37 ;  /* 0x0000001f2409723e */ /* 0x000fc40004807025 */
[----:B------:R-:W-:Y:S01]  /*13090*/  F2FP.SATFINITE.E4M3.F32.PACK_AB_MERGE_C R10, R47, R10, R50 ;  /* 0x0000000a2f0a723e */ /* 0x000fe20004807032 */
[----:B------:R3:W-:Y:S01]  /*130a0*/  STS.128 [R61+0x20400], R4 ;  /* 0x020400043d007388 */ /* 0x0007e20000000c00 */
[----:B------:R-:W-:-:S05]  /*130b0*/  F2FP.SATFINITE.E4M3.F32.PACK_AB_MERGE_C R11, R38, R11, R54 ;  /* 0x0000000b260b723e */ /* 0x000fca0004807036 */
[----:B------:R3:W-:Y:S02]  /*130c0*/  STS.128 [R21+0x20400], R8 ;  /* 0x0204000815007388 */ /* 0x0007e40000000c00 */
.L_x_478:
[----:B------:R-:W-:Y:S05]  /*130d0*/  BSYNC B1 ;  /* 0x0000000000017941 */ /* 0x000fea0003800000 */
.L_x_477:
[----:B------:R-:W-:Y:S05]  /*130e0*/  @P0 BRA `(.L_x_465) ;  /* 0x0000000c001c0947 */ /* 0x000fea0003800000 */
[----:B-123--:R-:W2:Y:S04]  /*130f0*/  LDL R5, [R1+0x24] ;  /* 0x0000240001057983 */ /* 0x00eea80000100800 */
        /* <DEDUP_REMOVED lines=12> */
[----:B------:R-:W-:Y:S02]  /*131c0*/  LOP3.LUT R3, R8, 0x70, R4, 0xf8, !PT ;  /* 0x0000007008037812 */ /* 0x000fe400078ef804 */
[----:B------:R-:W-:Y:S02]  /*131d0*/  SHF.R.U32.HI R7, RZ, 0x3, R7 ;  /* 0x00000003ff077819 */ /* 0x000fe40000011607 */
[----:B------:R-:W-:Y:S02]  /*131e0*/  LOP3.LUT R6, R6, 0xffffc000, RZ, 0xc0, !PT ;  /* 0xffffc00006067812 */ /* 0x000fe400078ec0ff */
[----:B------:R-:W-:-:S02]  /*131f0*/  LOP3.LUT R3, R3, R7, RZ, 0x3c, !PT ;  /* 0x0000000703037212 */ /* 0x000fc400078e3cff */
[----:B0-----:R-:W-:Y:S02]  /*13200*/  F2FP.F16.E4M3.UNPACK_B R37, R0.H1 ;  /* 0x00000000ff25723e */ /* 0x001fe400030006ff */
[----:B------:R-:W-:-:S03]  /*13210*/  F2FP.F16.E4M3.UNPACK_B R40, R13.H1 ;  /* 0x0000000dff28723e */ /* 0x000fc600030006ff */
[--C-:B------:R-:W-:Y:S02]  /*13220*/  HADD2.F32 R39, -RZ, R37.reuse.H0_H0 ;  /* 0x20000025ff277230 */ /* 0x100fe40000004100 */
[--C-:B------:R-:W-:Y:S02]  /*13230*/  HADD2.F32 R41, -RZ, R40.reuse.H0_H0 ;  /* 0x20000028ff297230 */ /* 0x100fe40000004100 */
[----:B------:R-:W-:Y:S01]  /*13240*/  HADD2.F32 R48, -RZ, R40.H1_H1 ;  /* 0x30000028ff307230 */ /* 0x000fe20000004100 */
[----:B------:R-:W-:Y:S01]  /*13250*/  F2FP.F16.E4M3.UNPACK_B R40, R0 ;  /* 0x00000000ff28723e */ /* 0x000fe200020006ff */
[----:B------:R-:W-:-:S04]  /*13260*/  HADD2.F32 R44, -RZ, R37.H1_H1 ;  /* 0x30000025ff2c7230 */ /* 0x000fc80000004100 */
[--C-:B------:R-:W-:Y:S02]  /*13270*/  HADD2.F32 R42, -RZ, R40.reuse.H0_H0 ;  /* 0x20000028ff2a7230 */ /* 0x100fe40000004100 */
[----:B------:R-:W-:Y:S01]  /*13280*/  HADD2.F32 R45, -RZ, R40.H1_H1 ;  /* 0x30000028ff2d7230 */ /* 0x000fe20000004100 */
[----:B------:R-:W-:Y:S02]  /*13290*/  F2FP.F16.E4M3.UNPACK_B R40, R24.H1 ;  /* 0x00000018ff28723e */ /* 0x000fe400030006ff */
[----:B--2---:R-:W-:Y:S02]  /*132a0*/  IADD3 R3, R3, R6, R5 ;  /* 0x0000000603037210 */ /* 0x004fe40007ffe005 */
[----:B---3--:R-:W0:Y:S03]  /*132b0*/  LDS.128 R4, [R50+0x20400] ;  /* 0x0204000032047984 */ /* 0x008e260000000c00 */
[----:B------:R-:W-:-:S05]  /*132c0*/  IMAD.IADD R3, R22, 0x1, R3 ;  /* 0x0000000116037824 */ /* 0x000fca00078e0203 */
[----:B------:R-:W1:Y:S01]  /*132d0*/  LDS.128 R8, [R3+0x20400] ;  /* 0x0204000003087984 */ /* 0x000e620000000c00 */
[-C--:B0-----:R-:W-:Y:S02]  /*132e0*/  F2FP.F16.E4M3.UNPACK_B R21, R4.reuse ;  /* 0x00000004ff15723e */ /* 0x081fe400020006ff */
[----:B------:R-:W-:Y:S02]  /*132f0*/  F2FP.F16.E4M3.UNPACK_B R4, R4.H1 ;  /* 0x00000004ff04723e */ /* 0x000fe400030006ff */
[-C--:B------:R-:W-:Y:S01]  /*13300*/  F2FP.F16.E4M3.UNPACK_B R25, R5.reuse ;  /* 0x00000005ff19723e */ /* 0x080fe200020006ff */
[--C-:B------:R-:W-:Y:S01]  /*13310*/  HADD2.F32 R0, -RZ, R21.reuse.H0_H0 ;  /* 0x20000015ff007230 */ /* 0x100fe20000004100 */
[-C--:B-1----:R-:W-:Y:S01]  /*13320*/  F2FP.F16.E4M3.UNPACK_B R32, R8.reuse.H1 ;  /* 0x00000008ff20723e */ /* 0x082fe200030006ff */
[----:B------:R-:W-:Y:S01]  /*13330*/  HADD2.F32 R21, -RZ, R21.H1_H1 ;  /* 0x30000015ff157230 */ /* 0x000fe20000004100 */
[----:B------:R-:W-:Y:S01]  /*13340*/  F2FP.F16.E4M3.UNPACK_B R27, R5.H1 ;  /* 0x00000005ff1b723e */ /* 0x000fe200030006ff */
[----:B------:R-:W-:Y:S01]  /*13350*/  HADD2.F32 R5, -RZ, R4.H0_H0 ;  /* 0x20000004ff057230 */ /* 0x000fe20000004100 */
[----:B------:R-:W-:Y:S01]  /*13360*/  F2FP.F16.E4M3.UNPACK_B R8, R8 ;  /* 0x00000008ff08723e */ /* 0x000fe200020006ff */
[--C-:B------:R-:W-:Y:S01]  /*13370*/  HADD2.F32 R33, -RZ, R32.reuse.H0_H0 ;  /* 0x20000020ff217230 */ /* 0x100fe20000004100 */
[-C--:B------:R-:W-:Y:S01]  /*13380*/  F2FP.F16.E4M3.UNPACK_B R34, R9.reuse ;  /* 0x00000009ff22723e */ /* 0x080fe200020006ff */
[----:B------:R-:W-:Y:S01]  /*13390*/  HADD2.F32 R32, -RZ, R32.H1_H1 ;  /* 0x30000020ff207230 */ /* 0x000fe20000004100 */
[----:B------:R-:W-:Y:S01]  /*133a0*/  F2FP.F16.E4M3.UNPACK_B R9, R9.H1 ;  /* 0x00000009ff09723e */ /* 0x000fe200030006ff */
[----:B------:R-:W-:-:S02]  /*133b0*/  HADD2.F32 R4, -RZ, R4.H1_H1 ;  /* 0x30000004ff047230 */ /* 0x000fc40000004100 */
[-C--:B------:R-:W-:Y:S01]  /*133c0*/  FMUL.FTZ R38, R39, R33.reuse ;  /* 0x0000002127267220 */ /* 0x080fe20000410000 */
[C---:B------:R-:W-:Y:S01]  /*133d0*/  FMUL.FTZ R36, R41.reuse, R33 ;  /* 0x0000002129247220 */ /* 0x040fe20000410000 */
[----:B------:R-:W-:Y:S01]  /*133e0*/  FMUL.FTZ R37, R48, R32 ;  /* 0x0000002030257220 */ /* 0x000fe20000410000 */
[----:B------:R-:W-:Y:S01]  /*133f0*/  F2FP.F16.E4M3.UNPACK_B R35, R10 ;  /* 0x0000000aff23723e */ /* 0x000fe200020006ff */
[----:B------:R-:W-:Y:S01]  /*13400*/  FFMA.FTZ R38, R41, R5, R38 ;  /* 0x0000000529267223 */ /* 0x000fe20000010026 */
[----:B------:R-:W-:Y:S01]  /*13410*/  F2FP.F16.E4M3.UNPACK_B R41, R13 ;  /* 0x0000000dff29723e */ /* 0x000fe200020006ff */
[----:B------:R-:W-:Y:S01]  /*13420*/  FFMA.FTZ R36, R39, R5, -R36 ;  /* 0x0000000527247223 */ /* 0x000fe20000010824 */
[----:B------:R-:W-:Y:S02]  /*13430*/  HADD2.F32 R5, -RZ, R8.H0_H0 ;  /* 0x20000008ff057230 */ /* 0x000fe40000004100 */
[C---:B------:R-:W-:Y:S01]  /*13440*/  FMUL.FTZ R39, R44.reuse, R32 ;  /* 0x000000202c277220 */ /* 0x040fe20000410000 */
[----:B------:R-:W-:Y:S01]  /*13450*/  FFMA.FTZ R37, R44, R4, -R37 ;  /* 0x000000042c257223 */ /* 0x000fe20000010825 */
[----:B------:R-:W-:Y:S01]  /*13460*/  HADD2.F32 R46, -RZ, R41.H0_H0 ;  /* 0x20000029ff2e7230 */ /* 0x000fe20000004100 */
[----:B------:R-:W-:Y:S01]  /*13470*/  F2FP.F16.E4M3.UNPACK_B R44, R14.H1 ;  /* 0x0000000eff2c723e */ /* 0x000fe200030006ff */
[----:B------:R-:W-:Y:S01]  /*13480*/  FFMA.FTZ R39, R48, R4, R39 ;  /* 0x0000000430277223 */ /* 0x000fe20000010027 */
[----:B------:R-:W-:Y:S01]  /*13490*/  HADD2.F32 R4, -RZ, R9.H0_H0 ;  /* 0x20000009ff047230 */ /* 0x000fe20000004100 */
[----:B------:R-:W-:Y:S01]  /*134a0*/  F2FP.F16.E4M3.UNPACK_B R10, R10.H1 ;  /* 0x0000000aff0a723e */ /* 0x000fe200030006ff */
[-C--:B------:R-:W-:Y:S01]  /*134b0*/  FMUL.FTZ R13, R46, R5.reuse ;  /* 0x000000052e0d7220 */ /* 0x080fe20000410000 */
[C---:B------:R-:W-:Y:S01]  /*134c0*/  FMUL.FTZ R5, R42.reuse, R5 ;  /* 0x000000052a057220 */ /* 0x040fe20000410000 */
[----:B------:R-:W-:Y:S01]  /*134d0*/  HADD2.F32 R47, -RZ, R41.H1_H1 ;  /* 0x30000029ff2f7230 */ /* 0x000fe20000004100 */
[----:B------:R-:W-:Y:S01]  /*134e0*/  F2FP.F16.E4M3.UNPACK_B R30, R6 ;  /* 0x00000006ff1e723e */ /* 0x000fe200020006ff */
[-C--:B------:R-:W-:Y:S01]  /*134f0*/  FFMA.FTZ R13, R42, R0.reuse, -R13 ;  /* 0x000000002a0d7223 */ /* 0x080fe2000001080d */
[----:B------:R-:W-:Y:S01]  /*13500*/  FFMA.FTZ R5, R46, R0, R5 ;  /* 0x000000002e057223 */ /* 0x000fe20000010005 */
[----:B------:R-:W-:Y:S01]  /*13510*/  HADD2.F32 R46, -RZ, R44.H0_H0 ;  /* 0x2000002cff2e7230 */ /* 0x000fe20000004100 */
[----:B------:R-:W-:Y:S01]  /*13520*/  F2FP.F16.E4M3.UNPACK_B R6, R6.H1 ;  /* 0x00000006ff06723e */ /* 0x000fe200030006ff */
[----:B------:R-:W-:Y:S01]  /*13530*/  HADD2.F32 R8, -RZ, R8.H1_H1 ;  /* 0x30000008ff087230 */ /* 0x000fe20000004100 */
[----:B------:R-:W-:Y:S01]  /*13540*/  F2FP.F16.E4M3.UNPACK_B R33, R11 ;  /* 0x0000000bff21723e */ /* 0x000fe200020006ff */
[----:B------:R-:W-:-:S02]  /*13550*/  HADD2.F32 R42, -RZ, R40.H0_H0 ;  /* 0x20000028ff2a7230 */ /* 0x000fc40000004100 */
[----:B------:R-:W-:Y:S01]  /*13560*/  FMUL.FTZ R41, R46, R4 ;  /* 0x000000042e297220 */ /* 0x000fe20000410000 */
[----:B------:R-:W-:Y:S02]  /*13570*/  HADD2.F32 R0, -RZ, R27.H0_H0 ;  /* 0x2000001bff007230 */ /* 0x000fe40000004100 */
[-C--:B------:R-:W-:Y:S01]  /*13580*/  FMUL.FTZ R32, R47, R8.reuse ;  /* 0x000000082f207220 */ /* 0x080fe20000410000 */
[C---:B------:R-:W-:Y:S01]  /*13590*/  FMUL.FTZ R8, R45.reuse, R8 ;  /* 0x000000082d087220 */ /* 0x040fe20000410000 */
[C---:B------:R-:W-:Y:S01]  /*135a0*/  FMUL.FTZ R43, R42.reuse, R4 ;  /* 0x000000042a2b7220 */ /* 0x040fe20000410000 */
[----:B------:R-:W-:Y:S02]  /*135b0*/  HADD2.F32 R9, -RZ, R9.H1_H1 ;  /* 0x30000009ff097230 */ /* 0x000fe40000004100 */
[----:B------:R-:W-:Y:S01]  /*135c0*/  FFMA.FTZ R41, R42, R0, -R41 ;  /* 0x000000002a297223 */ /* 0x000fe20000010829 */
[----:B------:R-:W-:Y:S01]  /*135d0*/  F2FP.F16.E4M3.UNPACK_B R42, R24 ;  /* 0x00000018ff2a723e */ /* 0x000fe200020006ff */
[----:B------:R-:W-:Y:S01]  /*135e0*/  FFMA.FTZ R32, R45, R21, -R32 ;  /* 0x000000152d207223 */ /* 0x000fe20000010820 */
[----:B------:R-:W-:Y:S01]  /*135f0*/  FFMA.FTZ R43, R46, R0, R43 ;  /* 0x000000002e2b7223 */ /* 0x000fe2000001002b */
[----:B------:R-:W-:-:S02]  /*13600*/  HADD2.F32 R45, -RZ, R40.H1_H1 ;  /* 0x30000028ff2d7230 */ /* 0x000fc40000004100 */
[----:B------:R-:W-:Y:S01]  /*13610*/  FFMA.FTZ R8, R47, R21, R8 ;  /* 0x000000152f087223 */ /* 0x000fe20000010008 */
[----:B------:R-:W-:Y:S01]  /*13620*/  F2FP.F16.E4M3.UNPACK_B R46, R14 ;  /* 0x0000000eff2e723e */ /* 0x000fe200020006ff */
[----:B------:R-:W-:Y:S01]  /*13630*/  HADD2.F32 R47, -RZ, R44.H1_H1 ;  /* 0x3000002cff2f7230 */ /* 0x000fe20000004100 */
[----:B------:R-:W-:Y:S01]  /*13640*/  F2FP.F16.E4M3.UNPACK_B R11, R11.H1 ;  /* 0x0000000bff0b723e */ /* 0x000fe200030006ff */
[----:B------:R-:W-:Y:S02]  /*13650*/  HADD2.F32 R4, -RZ, R34.H0_H0 ;  /* 0x20000022ff047230 */ /* 0x000fe40000004100 */
[-C--:B------:R-:W-:Y:S01]  /*13660*/  FMUL.FTZ R40, R45, R9.reuse ;  /* 0x000000092d287220 */ /* 0x080fe20000410000 */
[----:B------:R-:W-:Y:S02]  /*13670*/  HADD2.F32 R44, -RZ, R42.H0_H0 ;  /* 0x2000002aff2c7230 */ /* 0x000fe40000004100 */
[----:B------:R-:W-:Y:S01]  /*13680*/  FMUL.FTZ R14, R47, R9 ;  /* 0x000000092f0e7220 */ /* 0x000fe20000410000 */
[----:B------:R-:W-:Y:S01]  /*13690*/  HADD2.F32 R27, -RZ, R27.H1_H1 ;  /* 0x3000001bff1b7230 */ /* 0x000fe20000004100 */
[----:B------:R-:W-:Y:S01]  /*136a0*/  F2FP.F16.E4M3.UNPACK_B R31, R7 ;  /* 0x00000007ff1f723e */ /* 0x000fe200020006ff */
[----:B------:R-:W-:-:S02]  /*136b0*/  HADD2.F32 R48, -RZ, R46.H0_H0 ;  /* 0x2000002eff307230 */ /* 0x000fc40000004100 */
[-C--:B------:R-:W-:Y:S01]  /*136c0*/  FMUL.FTZ R21, R44, R4.reuse ;  /* 0x000000042c157220 */ /* 0x080fe20000410000 */
[----:B------:R-:W-:Y:S02]  /*136d0*/  HADD2.F32 R0, -RZ, R25.H0_H0 ;  /* 0x20000019ff007230 */ /* 0x000fe40000004100 */
[----:B------:R-:W-:Y:S01]  /*136e0*/  FFMA.FTZ R40, R47, R27, R40 ;  /* 0x0000001b2f287223 */ /* 0x000fe20000010028 */
[----:B------:R-:W-:Y:S02]  /*136f0*/  HADD2.F32 R47, -RZ, R42.H1_H1 ;  /* 0x3000002aff2f7230 */ /* 0x000fe40000004100 */
[C---:B------:R-:W-:Y:S01]  /*13700*/  FMUL.FTZ R9, R48.reuse, R4 ;  /* 0x0000000430097220 */ /* 0x040fe20000410000 */
[----:B------:R-:W-:Y:S01]  /*13710*/  F2FP.F16.E4M3.UNPACK_B R42, R12.H1 ;  /* 0x0000000cff2a723e */ /* 0x000fe200030006ff */
[-C--:B------:R-:W-:Y:S01]  /*13720*/  FFMA.FTZ R21, R48, R0.reuse, R21 ;  /* 0x0000000030157223 */ /* 0x080fe20000010015 */
[----:B------:R-:W-:Y:S01]  /*13730*/  F2FP.F16.E4M3.UNPACK_B R48, R15.H1 ;  /* 0x0000000fff30723e */ /* 0x000fe200030006ff */
[----:B------:R-:W-:Y:S01]  /*13740*/  FFMA.FTZ R9, R44, R0, -R9 ;  /* 0x000000002c097223 */ /* 0x000fe20000010809 */
[----:B------:R-:W-:-:S02]  /*13750*/  HADD2.F32 R4, -RZ, R10.H0_H0 ;  /* 0x2000000aff047230 */ /* 0x000fc40000004100 */
[----:B------:R-:W-:Y:S01]  /*13760*/  FFMA.FTZ R24, R45, R27, -R14 ;  /* 0x0000001b2d187223 */ /* 0x000fe2000001080e */
[----:B------:R-:W-:Y:S01]  /*13770*/  HADD2.F32 R44, -RZ, R42.H0_H0 ;  /* 0x2000002aff2c7230 */ /* 0x000fe20000004100 */
[----:B------:R-:W-:Y:S01]  /*13780*/  F2FP.F16.E4M3.UNPACK_B R7, R7.H1 ;  /* 0x00000007ff07723e */ /* 0x000fe200030006ff */
[----:B------:R-:W-:Y:S01]  /*13790*/  HADD2.F32 R49, -RZ, R46.H1_H1 ;  /* 0x3000002eff317230 */ /* 0x000fe20000004100 */
[----:B------:R-:W-:Y:S01]  /*137a0*/  F2FP.SATFINITE.E4M3.F32.PACK_AB_MERGE_C R38, R39, R38, RZ ;  /* 0x000000262726723e */ /* 0x000fe200048070ff */
[----:B------:R-:W-:Y:S02]  /*137b0*/  HADD2.F32 R34, -RZ, R34.H1_H1 ;  /* 0x30000022ff227230 */ /* 0x000fe40000004100 */
[----:B------:R-:W-:Y:S01]  /*137c0*/  FMUL.FTZ R45, R44, R4 ;  /* 0x000000042c2d7220 */ /* 0x000fe20000410000 */
[----:B------:R-:W-:Y:S01]  /*137d0*/  HADD2.F32 R46, -RZ, R48.H0_H0 ;  /* 0x20000030ff2e7230 */ /* 0x000fe20000004100 */
[----:B------:R-:W-:Y:S01]  /*137e0*/  F2FP.SATFINITE.E4M3.F32.PACK_AB_MERGE_C R24, R24, R41, RZ ;  /* 0x000000291818723e */ /* 0x000fe200048070ff */
[----:B------:R-:W-:-:S02]  /*137f0*/  HADD2.F32 R0, -RZ, R6.H0_H0 ;  /* 0x20000006ff007230 */ /* 0x000fc40000004100 */
[-C--:B------:R-:W-:Y:S01]  /*13800*/  FMUL.FTZ R14, R49, R34.reuse ;  /* 0x00000022310e7220 */ /* 0x080fe20000410000 */
[----:B------:R-:W-:Y:S02]  /*13810*/  HADD2.F32 R25, -RZ, R25.H1_H1 ;  /* 0x30000019ff197230 */ /* 0x000fe40000004100 */
[----:B------:R-:W-:Y:S01]  /*13820*/  FMUL.FTZ R34, R47, R34 ;  /* 0x000000222f227220 */ /* 0x000fe20000410000 */
[----:B------:R-:W-:Y:S02]  /*13830*/  HADD2.F32 R48, -RZ, R48.H1_H1 ;  /* 0x30000030ff307230 */ /* 0x000fe40000004100 */
[C---:B------:R-:W-:Y:S01]  /*13840*/  FMUL.FTZ R27, R46.reuse, R4 ;  /* 0x000000042e1b7220 */ /* 0x040fe20000410000 */
[----:B------:R-:W-:Y:S02]  /*13850*/  HADD2.F32 R10, -RZ, R10.H1_H1 ;  /* 0x3000000aff0a7230 */ /* 0x000fe40000004100 */
[----:B------:R-:W-:Y:S01]  /*13860*/  FFMA.FTZ R45, R46, R0, R45 ;  /* 0x000000002e2d7223 */ /* 0x000fe2000001002d */
[----:B------:R-:W-:Y:S01]  /*13870*/  HADD2.F32 R42, -RZ, R42.H1_H1 ;  /* 0x3000002aff2a7230 */ /* 0x000fe20000004100 */
[----:B------:R-:W-:Y:S01]  /*13880*/  F2FP.F16.E4M3.UNPACK_B R46, R15 ;  /* 0x0000000fff2e723e */ /* 0x000fe200020006ff */
[----:B------:R-:W-:-:S02]  /*13890*/  HADD2.F32 R6, -RZ, R6.H1_H1 ;  /* 0x30000006ff067230 */ /* 0x000fc40000004100 */
[-C--:B------:R-:W-:Y:S01]  /*138a0*/  FFMA.FTZ R14, R47, R25.reuse, -R14 ;  /* 0x000000192f0e7223 */ /* 0x080fe2000001080e */
[----:B------:R-:W-:Y:S01]  /*138b0*/  FFMA.FTZ R34, R49, R25, R34 ;  /* 0x0000001931227223 */ /* 0x000fe20000010022 */
[----:B------:R-:W-:Y:S01]  /*138c0*/  FFMA.FTZ R27, R44, R0, -R27 ;  /* 0x000000002c1b7223 */ /* 0x000fe2000001081b */
[----:B------:R-:W-:Y:S01]  /*138d0*/  FMUL.FTZ R15, R48, R10 ;  /* 0x0000000a300f7220 */ /* 0x000fe20000410000 */
[----:B------:R-:W-:Y:S01]  /*138e0*/  F2FP.F16.E4M3.UNPACK_B R44, R12 ;  /* 0x0000000cff2c723e */ /* 0x000fe200020006ff */
[C---:B------:R-:W-:Y:S01]  /*138f0*/  FMUL.FTZ R25, R42.reuse, R10 ;  /* 0x0000000a2a197220 */ /* 0x040fe20000410000 */
[----:B------:R-:W-:Y:S02]  /*13900*/  HADD2.F32 R10, -RZ, R46.H0_H0 ;  /* 0x2000002eff0a7230 */ /* 0x000fe40000004100 */
[-C--:B------:R-:W-:Y:S01]  /*13910*/  FFMA.FTZ R12, R42, R6.reuse, -R15 ;  /* 0x000000062a0c7223 */ /* 0x080fe2000001080f */
[----:B------:R-:W-:Y:S02]  /*13920*/  HADD2.F32 R4, -RZ, R35.H0_H0 ;  /* 0x20000023ff047230 */ /* 0x000fe40000004100 */
[----:B------:R-:W-:Y:S01]  /*13930*/  FFMA.FTZ R42, R48, R6, R25 ;  /* 0x00000006302a7223 */ /* 0x000fe20000010019 */
[----:B------:R-:W-:Y:S01]  /*13940*/  HADD2.F32 R6, -RZ, R44.H0_H0 ;  /* 0x2000002cff067230 */ /* 0x000fe20000004100 */
[----:B------:R-:W-:Y:S01]  /*13950*/  F2FP.F16.E4M3.UNPACK_B R47, R20.H1 ;  /* 0x00000014ff2f723e */ /* 0x000fe200030006ff */
        /* <DEDUP_REMOVED lines=9> */
[-C--:B------:R-:W-:Y:S01]  /*139f0*/  FMUL.FTZ R15, R46, R35.reuse ;  /* 0x000000232e0f7220 */ /* 0x080fe20000410000 */
        /* <DEDUP_REMOVED lines=10> */
[----:B------:R-:W-:Y:S02]  /*13aa0*/  HADD2.F32 R51, -RZ, R47.H1_H1 ;  /* 0x3000002fff337230 */ /* 0x000fe40000004100 */
[----:B------:R-:W-:Y:S01]  /*13ab0*/  FMUL.FTZ R47, R30, R4 ;  /* 0x000000041e2f7220 */ /* 0x000fe20000410000 */
[----:B------:R-:W-:Y:S01]  /*13ac0*/  HADD2.F32 R11, -RZ, R11.H1_H1 ;  /* 0x3000000bff0b7230 */ /* 0x000fe20000004100 */
[----:B------:R-:W-:Y:S01]  /*13ad0*/  F2FP.F16.E4M3.UNPACK_B R20, R20 ;  /* 0x00000014ff14723e */ /* 0x000fe200020006ff */
[--C-:B------:R-:W-:Y:S01]  /*13ae0*/  HADD2.F32 R0, -RZ, R7.reuse.H0_H0 ;  /* 0x20000007ff007230 */ /* 0x100fe20000004100 */
[----:B------:R-:W-:Y:S01]  /*13af0*/  F2FP.SATFINITE.E4M3.F32.PACK_AB_MERGE_C R12, R12, R27, RZ ;  /* 0x0000001b0c0c723e */ /* 0x000fe200048070ff */
[----:B------:R-:W-:Y:S02]  /*13b00*/  HADD2.F32 R7, -RZ, R7.H1_H1 ;  /* 0x30000007ff077230 */ /* 0x000fe40000004100 */
[----:B------:R-:W-:Y:S01]  /*13b10*/  FMUL.FTZ R4, R51, R11 ;  /* 0x0000000b33047220 */ /* 0x000fe20000410000 */
[----:B------:R-:W-:-:S02]  /*13b20*/  HADD2.F32 R46, -RZ, R44.H0_H0 ;  /* 0x2000002cff2e7230 */ /* 0x000fc40000004100 */
[-C--:B------:R-:W-:Y:S01]  /*13b30*/  FFMA.FTZ R25, R30, R0.reuse, -R25 ;  /* 0x000000001e197223 */ /* 0x080fe20000010819 */
[C---:B------:R-:W-:Y:S01]  /*13b40*/  FMUL.FTZ R30, R49.reuse, R11 ;  /* 0x0000000b311e7220 */ /* 0x040fe20000410000 */
[-C--:B------:R-:W-:Y:S01]  /*13b50*/  FFMA.FTZ R26, R49, R7.reuse, -R4 ;  /* 0x00000007311a7223 */ /* 0x080fe20000010804 */
[----:B------:R-:W-:Y:S02]  /*13b60*/  HADD2.F32 R49, -RZ, R44.H1_H1 ;  /* 0x3000002cff317230 */ /* 0x000fe40000004100 */
[----:B------:R-:W-:Y:S01]  /*13b70*/  FFMA.FTZ R47, R48, R0, R47 ;  /* 0x00000000302f7223 */ /* 0x000fe2000001002f */
[----:B------:R-:W-:Y:S01]  /*13b80*/  FFMA.FTZ R30, R51, R7, R30 ;  /* 0x00000007331e7223 */ /* 0x000fe2000001001e */
[--C-:B------:R-:W-:Y:S01]  /*13b90*/  HADD2.F32 R44, -RZ, R20.reuse.H0_H0 ;  /* 0x20000014ff2c7230 */ /* 0x100fe20000004100 */
[----:B------:R-:W-:Y:S01]  /*13ba0*/  F2FP.SATFINITE.E4M3.F32.PACK_AB_MERGE_C R25, R26, R25, RZ ;  /* 0x000000191a19723e */ /* 0x000fe200048070ff */
[--C-:B------:R-:W-:Y:S01]  /*13bb0*/  HADD2.F32 R4, -RZ, R33.reuse.H0_H0 ;  /* 0x20000021ff047230 */ /* 0x100fe20000004100 */
[----:B------:R-:W-:Y:S01]  /*13bc0*/  F2FP.SATFINITE.E4M3.F32.PACK_AB_MERGE_C R40, R40, R43, RZ ;  /* 0x0000002b2828723e */ /* 0x000fe200048070ff */
[----:B------:R-:W-:Y:S01]  /*13bd0*/  HADD2.F32 R51, -RZ, R20.H1_H1 ;  /* 0x30000014ff337230 */ /* 0x000fe20000004100 */
[----:B------:R-:W-:Y:S01]  /*13be0*/  F2FP.SATFINITE.E4M3.F32.PACK_AB_MERGE_C R42, R42, R45, RZ ;  /* 0x0000002d2a2a723e */ /* 0x000fe200048070ff */
[----:B------:R-:W-:-:S02]  /*13bf0*/  HADD2.F32 R33, -RZ, R33.H1_H1 ;  /* 0x30000021ff217230 */ /* 0x000fc40000004100 */
[-C--:B------:R-:W-:Y:S01]  /*13c00*/  FMUL.FTZ R7, R44, R4.reuse ;  /* 0x000000042c077220 */ /* 0x080fe20000410000 */
[--C-:B------:R-:W-:Y:S02]  /*13c10*/  HADD2.F32 R0, -RZ, R31.reuse.H0_H0 ;  /* 0x2000001fff007230 */ /* 0x100fe40000004100 */
[C---:B------:R-:W-:Y:S01]  /*13c20*/  FMUL.FTZ R11, R46.reuse, R4 ;  /* 0x000000042e0b7220 */ /* 0x040fe20000410000 */
[----:B------:R-:W-:Y:S02]  /*13c30*/  HADD2.F32 R31, -RZ, R31.H1_H1 ;  /* 0x3000001fff1f7230 */ /* 0x000fe40000004100 */
[-C--:B------:R-:W-:Y:S01]  /*13c40*/  FMUL.FTZ R4, R51, R33.reuse ;  /* 0x0000002133047220 */ /* 0x080fe20000410000 */
[C---:B------:R-:W-:Y:S01]  /*13c50*/  FMUL.FTZ R20, R49.reuse, R33 ;  /* 0x0000002131147220 */ /* 0x040fe20000410000 */
        /* <DEDUP_REMOVED lines=11> */
[----:B------:R-:W-:Y:S02]  /*13d10*/  F2FP.SATFINITE.E4M3.F32.PACK_AB_MERGE_C R9, R34, R21, R40 ;  /* 0x000000152209723e */ /* 0x000fe40004807028 */
[----:B------:R-:W-:Y:S01]  /*13d20*/  F2FP.SATFINITE.E4M3.F32.PACK_AB_MERGE_C R10, R35, R10, R42 ;  /* 0x0000000a230a723e */ /* 0x000fe2000480702a */
[----:B------:R4:W-:Y:S01]  /*13d30*/  STS.128 [R50+0x20400], R4 ;  /* 0x0204000432007388 */ /* 0x0009e20000000c00 */
[----:B------:R-:W-:-:S05]  /*13d40*/  F2FP.SATFINITE.E4M3.F32.PACK_AB_MERGE_C R11, R20, R11, R30 ;  /* 0x0000000b140b723e */ /* 0x000fca000480701e */
[----:B------:R4:W-:Y:S02]  /*13d50*/  STS.128 [R3+0x20400], R8 ;  /* 0x0204000803007388 */ /* 0x0009e40000000c00 */
.L_x_465:
[----:B------:R-:W-:Y:S05]  /*13d60*/  BSYNC B0 ;  /* 0x0000000000007941 */ /* 0x000fea0003800000 */
.L_x_446:
[----:B------:R-:W-:Y:S01]  /*13d70*/  @!PT LDS RZ, [RZ] ;  /* 0x00000000fffff984 */ /* 0x000fe20000000800 */
[----:B------:R-:W-:Y:S01]  /*13d80*/  @!PT LDS RZ, [RZ] ;  /* 0x00000000fffff984 */ /* 0x000fe20000000800 */
[----:B------:R-:W-:Y:S01]  /*13d90*/  @!PT LDS RZ, [RZ] ;  /* 0x00000000fffff984 */ /* 0x000fe20000000800 */
[----:B------:R-:W-:Y:S01]  /*13da0*/  @!PT LDS RZ, [RZ] ;  /* 0x00000000fffff984 */ /* 0x000fe20000000800 */
[----:B------:R0:W-:Y:S06]  /*13db0*/  MEMBAR.ALL.CTA ;  /* 0x0000000000007992 */ /* 0x0001ec0000008000 */
[----:B0-----:R-:W0:Y:S01]  /*13dc0*/  FENCE.VIEW.ASYNC.S ;  /* 0x00000000000073c6 */ /* 0x001e220000000000 */
[----:B------:R-:W-:Y:S05]  /*13dd0*/  WARPSYNC.ALL ;  /* 0x0000000000007948 */ /* 0x000fea0003800000 */
[----:B0-----:R-:W-:Y:S06]  /*13de0*/  BAR.SYNC.DEFER_BLOCKING 0xd, 0x100 ;  /* 0x0344000000007b1d */ /* 0x001fec0000010000 */
.L_x_444:
[----:B------:R-:W-:-:S04]  /*13df0*/  MOV R0, UR47 ;  /* 0x0000002f00007c02 */ /* 0x000fc80008000f00 */
[----:B------:R-:W-:-:S13]  /*13e00*/  ISETP.NE.AND P0, PT, R0, 0x3, PT ;  /* 0x000000030000780c */ /* 0x000fda0003f05270 */
[----:B------:R-:W-:Y:S05]  /*13e10*/  @!P0 BRA `(.L_x_479) ;  /* 0x0000000000048947 */ /* 0x000fea0003800000 */
[----:B------:R-:W-:Y:S01]  /*13e20*/  BPT.TRAP 0x1 ;  /* 0x000000040000795c */ /* 0x000fe20000300000 */
.L_x_479:
[----:B01--4-:R-:W-:Y:S01]  /*13e30*/  IMAD R3, R152, 0x8, R22 ;  /* 0x0000000898037824 */ /* 0x013fe200078e0216 */
[----:B------:R-:W-:-:S04]  /*13e40*/  SHF.L.U32 R0, R236, 0x1f, RZ ;  /* 0x0000001fec007819 */ /* 0x000fc800000006ff */
[----:B------:R0:W1:Y:S01]  /*13e50*/  SYNCS.PHASECHK.TRANS64.TRYWAIT P1, [R3+URZ+0x38830], R0 ;  /* 0x03883000030075a7 */ /* 0x000062000802017f */
[----:B------:R-:W-:Y:S05]  /*13e60*/  @!P0 BRA `(.L_x_480) ;  /* 0x0000000000048947 */ /* 0x000fea0003800000 */
[----:B------:R-:W-:Y:S01]  /*13e70*/  BPT.TRAP 0x1 ;  /* 0x000000040000795c */ /* 0x000fe20000300000 */
.L_x_480:
[----:B--23--:R-:W2:Y:S01]  /*13e80*/  S2R R4, SR_TID.X ;  /* 0x0000000000047919 */ /* 0x00cea20000002100 */
[----:B------:R-:W-:Y:S01]  /*13e90*/  LOP3.LUT R29, R29, 0xffffff80, RZ, 0xc0, !PT ;  /* 0xffffff801d1d7812 */ /* 0x000fe200078ec0ff */
[----:B------:R-:W-:Y:S02]  /*13ea0*/  IMAD.MOV.U32 R5, RZ, RZ, 0x80 ;  /* 0x00000080ff057424 */ /* 0x000fe400078e00ff */
[----:B--2---:R-:W-:-:S05]  /*13eb0*/  VIADD R4, R4, 0xffffff80 ;  /* 0xffffff8004047836 */ /* 0x004fca0000000000 */
[----:B------:R-:W-:-:S04]  /*13ec0*/  IADD3 R29, R4, -R29, RZ ;  /* 0x8000001d041d7210 */ /* 0x000fc80007ffe0ff */
[----:B------:R-:W-:-:S04]  /*13ed0*/  SHF.R.S32.HI R4, RZ, 0x1f, R29 ;  /* 0x0000001fff047819 */ /* 0x000fc8000001141d */
[----:B------:R-:W-:-:S04]  /*13ee0*/  LEA.HI R4, R4, R29, RZ, 0x2 ;  /* 0x0000001d04047211 */ /* 0x000fc800078f10ff */
[----:B------:R-:W-:-:S05]  /*13ef0*/  LOP3.LUT R4, R4, 0x7ffffffc, RZ, 0xc0, !PT ;  /* 0x7ffffffc04047812 */ /* 0x000fca00078ec0ff */
[----:B------:R-:W-:Y:S01]  /*13f00*/  IMAD.IADD R4, R29, 0x1, -R4 ;  /* 0x000000011d047824 */ /* 0x000fe200078e0a04 */
[----:B-1----:R-:W-:Y:S06]  /*13f10*/  @P1 BRA `(.L_x_481) ;  /* 0x0000000000081947 */ /* 0x002fec0003800000 */
[----:B------:R-:W1:Y:S02]  /*13f20*/  SYNCS.PHASECHK.TRANS64.TRYWAIT P1, [R3+URZ+0x38830], R0 ;  /* 0x03883000030075a7 */ /* 0x000e64000802017f */
[----:B-1----:R-:W-:Y:S05]  /*13f30*/  @!P1 BRA `(.L_x_482) ;  /* 0x0000012000549947 */ /* 0x002fea0003800000 */
.L_x_481:
[----:B------:R-:W2:Y:S01]  /*13f40*/  S2R R6, SR_TID.X ;  /* 0x0000000000067919 */ /* 0x000ea20000002100 */
[----:B------:R-:W-:Y:S05]  /*13f50*/  WARPSYNC.ALL ;  /* 0x0000000000007948 */ /* 0x000fea0003800000 */
[----:B------:R-:W-:Y:S01]  /*13f60*/  IMAD R10, R4, -0x2, R5 ;  /* 0xfffffffe040a7824 */ /* 0x000fe200078e0205 */
[----:B------:R-:W-:Y:S02]  /*13f70*/  MOV R151, RZ ;  /* 0x000000ff00977202 */ /* 0x000fe40000000f00 */
[----:B--2---:R-:W-:-:S04]  /*13f80*/  LOP3.LUT R6, R6, 0x7f, RZ, 0xc0, !PT ;  /* 0x0000007f06067812 */ /* 0x004fc800078ec0ff */
[----:B------:R-:W-:Y:S01]  /*13f90*/  ISETP.NE.AND P1, PT, R6, RZ, PT ;  /* 0x000000ff0600720c */ /* 0x000fe20003f25270 */
[----:B01----:R-:W-:Y:S01]  /*13fa0*/  VIADD R0, R22, 0x28400 ;  /* 0x0002840016007836 */ /* 0x003fe20000000000 */
[----:B------:R-:W-:Y:S01]  /*13fb0*/  R2UR UR12, R28 ;  /* 0x000000001c0c72ca */ /* 0x000fe200000e0000 */
[----:B------:R-:W-:Y:S01]  /*13fc0*/  UMOV UR13, 0x40000040 ;  /* 0x40000040000d7882 */ /* 0x000fe20000000000 */
[----:B------:R-:W-:Y:S01]  /*13fd0*/  MOV R5, 0x40000040 ;  /* 0x4000004000057802 */ /* 0x000fe20000000f00 */
[----:B-----5:R-:W-:Y:S01]  /*13fe0*/  WARPGROUP.ARRIVE ;  /* 0x00000000000079c5 */ /* 0x020fe20000000000 */
[----:B------:R-:W-:Y:S01]  /*13ff0*/  SHF.R.U32.HI R0, RZ, 0x4, R0 ;  /* 0x00000004ff007819 */ /* 0x000fe20000011600 */
[----:B------:R-:W-:Y:S01]  /*14000*/  IMAD.MOV.U32 R7, RZ, RZ, 0x40000040 ;  /* 0x40000040ff077424 */ /* 0x000fe200078e00ff */
[----:B------:R-:W-:Y:S01]  /*14010*/  R2UR UR15, R5 ;  /* 0x00000000050f72ca */ /* 0x000fe200000e0000 */
[----:B------:R-:W-:Y:S01]  /*14020*/  UMOV UR9, 0x40000040 ;  /* 0x4000004000097882 */ /* 0x000fe20000000000 */
[----:B------:R-:W-:Y:S01]  /*14030*/  LOP3.LUT R0, R0, 0x3fff, RZ, 0xc0, !PT ;  /* 0x00003fff00007812 */ /* 0x000fe200078ec0ff */
[----:B------:R-:W-:Y:S01]  /*14040*/  UMOV UR5, 0x40000040 ;  /* 0x4000004000057882 */ /* 0x000fe20000000000 */
[----:B------:R-:W-:Y:S01]  /*14050*/  R2UR UR11, R7 ;  /* 0x00000000070b72ca */ /* 0x000fe200000e0000 */
[----:B------:R-:W-:Y:S01]  /*14060*/  IMAD.MOV.U32 R7, RZ, RZ, 0x40000040 ;  /* 0x40000040ff077424 */ /* 0x000fe200078e00ff */
[----:B------:R-:W-:Y:S01]  /*14070*/  LOP3.LUT R0, R0, 0x10000, RZ, 0xfc, !PT ;  /* 0x0001000000007812 */ /* 0x000fe200078efcff */
[----:B------:R-:W-:Y:S01]  /*14080*/  ULOP3.LUT UR12, UR12, 0x10000, URZ, 0xfc, !UPT ;  /* 0x000100000c0c7892 */ /* 0x000fe2000f8efc3f */
[----:B------:R-:W-:Y:S01]  /*14090*/  IMAD.MOV.U32 R5, RZ, RZ, 0x40000040 ;  /* 0x40000040ff057424 */ /* 0x000fe200078e00ff */
[----:B------:R-:W-:Y:S01]  /*140a0*/  UMOV UR17, 0x40000040 ;  /* 0x4000004000117882 */ /* 0x000fe20000000000 */
[----:B------:R-:W-:Y:S01]  /*140b0*/  R2UR UR7, R7 ;  /* 0x00000000070772ca */ /* 0x000fe200000e0000 */
[----:B------:R-:W-:Y:S01]  /*140c0*/  IMAD R4, R152, 0x800, R0 ;  /* 0x0000080098047824 */ /* 0x000fe200078e0200 */
[----:B------:R-:W-:Y:S01]  /*140d0*/  UIADD3 UR8, UR12, 0x2, URZ ;  /* 0x000000020c087890 */ /* 0x000fe2000fffe03f */
[----:B------:R-:W-:Y:S01]  /*140e0*/  MOV R7, 0x40000040 ;  /* 0x4000004000077802 */ /* 0x000fe20000000f00 */
[----:B------:R-:W-:Y:S01]  /*140f0*/  UIADD3 UR4, UR12, 0x4, URZ ;  /* 0x000000040c047890 */ /* 0x000fe2000fffe03f */
[C---:B------:R-:W-:Y:S01]  /*14100*/  VIADD R6, R4.reuse, 0x2 ;  /* 0x0000000204067836 */ /* 0x040fe20000000000 */
[----:B------:R-:W-:Y:S01]  /*14110*/  R2UR UR14, R4 ;  /* 0x00000000040e72ca */ /* 0x000fe200000e0000 */
[----:B------:R-:W-:Y:S01]  /*14120*/  UIADD3 UR16, UR12, 0x6, URZ ;  /* 0x000000060c107890 */ /* 0x000fe2000fffe03f */
[----:B------:R-:W-:Y:S01]  /*14130*/  R2UR UR19, R7 ;  /* 0x00000000071372ca */ /* 0x000fe200000e0000 */
[----:B------:R-:W-:Y:S01]  /*14140*/  IMAD.MOV.U32 R7, RZ, RZ, 0x40000040 ;  /* 0x40000040ff077424 */ /* 0x000fe200078e00ff */
[----:B------:R-:W-:Y:S01]  /*14150*/  R2UR UR10, R6 ;  /* 0x00000000060a72ca */ /* 0x000fe200000e0000 */
[----:B------:R-:W-:Y:S01]  /*14160*/  UIADD3 UR20, UR12, 0x400, URZ ;  /* 0x000004000c147890 */ /* 0x000fe2000fffe03f */
[----:B------:R-:W-:Y:S01]  /*14170*/  IADD3 R6, R4, 0x4, RZ ;  /* 0x0000000404067810 */ /* 0x000fe20007ffe0ff */
[----:B------:R-:W-:Y:S01]  /*14180*/  UMOV UR21, 0x40000040 ;  /* 0x4000004000157882 */ /* 0x000fe20000000000 */
[----:B------:R-:W-:Y:S01]  /*14190*/  R2UR UR23, R7 ;  /* 0x00000000071772ca */ /* 0x000fe200000e0000 */
[----:B------:R-:W-:Y:S01]  /*141a0*/  IMAD.MOV.U32 R7, RZ, RZ, 0x40000040 ;  /* 0x40000040ff077424 */ /* 0x000fe200078e00ff */
[----:B------:R-:W-:Y:S01]  /*141b0*/  R2UR UR6, R6 ;  /* 0x00000000060672ca */ /* 0x000fe200000e0000 */
[----:B------:R-:W-:Y:S01]  /*141c0*/  VIADD R6, R4, 0x6 ;  /* 0x0000000604067836 */ /* 0x000fe20000000000 */
[----:B------:R-:W-:-:S02]  /*141d0*/  UIADD3 UR24, UR12, 0x402, URZ ;  /* 0x000004020c187890 */ /* 0x000fc4000fffe03f */
[----:B------:R-:W-:Y:S01]  /*141e0*/  QGMMA.64x128x32.F32.E4M3.E4M3 R24, gdesc[UR12], RZ, !UPT, gsb0 ;  /* 0x01e000000c1879f3 */ /* 0x000fe2000c0008ff */
[----:B------:R-:W-:Y:S01]  /*141f0*/  R2UR UR27, R7 ;  /* 0x00000000071b72ca */ /* 0x000fe200000e0000 */
[----:B------:R-:W-:Y:S01]  /*14200*/  UMOV UR25, 0x40000040 ;  /* 0x4000004000197882 */ /* 0x000fe20000000000 */
[----:B------:R-:W-:Y:S01]  /*14210*/  R2UR UR18, R6 ;  /* 0x00000000061272ca */ /* 0x000fe200000e0000 */
[----:B------:R-:W-:Y:S01]  /*14220*/  VIADD R6, R4, 0x400 ;  /* 0x0000040004067836 */ /* 0x000fe20000000000 */
[----:B------:R-:W-:Y:S01]  /*14230*/  MOV R7, 0x40000040 ;  /* 0x4000004000077802 */ /* 0x000fe20000000f00 */
[----:B------:R-:W-:Y:S01]  /*14240*/  UIADD3 UR28, UR12, 0x404, URZ ;  /* 0x000004040c1c7890 */ /* 0x000fe2000fffe03f */
[----:B------:R-:W-:Y:S01]  /*14250*/  R2UR UR35, R5 ;  /* 0x00000000052372ca */ /* 0x000fe200000e0000 */
[----:B------:R-:W-:Y:S01]  /*14260*/  UMOV UR29, 0x40000040 ;  /* 0x40000040001d7882 */ /* 0x000fe20000000000 */
[----:B------:R-:W-:Y:S01]  /*14270*/  R2UR UR22, R6 ;  /* 0x00000000061672ca */ /* 0x000fe200000e0000 */
[----:B------:R-:W-:Y:S01]  /*14280*/  UIADD3 UR32, UR12, 0x406, URZ ;  /* 0x000004060c207890 */ /* 0x000fe2000fffe03f */
[----:B------:R-:W-:Y:S01]  /*14290*/  IADD3 R6, R4, 0x402, RZ ;  /* 0x0000040204067810 */ /* 0x000fe20007ffe0ff */
[----:B------:R-:W-:Y:S01]  /*142a0*/  UMOV UR33, 0x40000040 ;  /* 0x4000004000217882 */ /* 0x000fe20000000000 */
[----:B------:R-:W-:Y:S01]  /*142b0*/  R2UR UR31, R7 ;  /* 0x00000000071f72ca */ /* 0x000fe200000e0000 */
[----:B------:R-:W-:Y:S01]  /*142c0*/  @!P1 VIADD R3, R3, 0x38840 ;  /* 0x0003884003039836 */ /* 0x000fe20000000000 */
[----:B------:R-:W-:Y:S01]  /*142d0*/  R2UR UR26, R6 ;  /* 0x00000000061a72ca */ /* 0x000fe200000e0000 */
[----:B------:R-:W-:Y:S01]  /*142e0*/  VIADD R6, R4, 0x404 ;  /* 0x0000040404067836 */ /* 0x000fe20000000000 */
[----:B------:R-:W-:Y:S01]  /*142f0*/  IADD3 R10, R10, R119, RZ ;  /* 0x000000770a0a7210 */ /* 0x000fe20007ffe0ff */
[----:B------:R-:W-:Y:S01]  /*14300*/  VIADD R4, R4, 0x406 ;  /* 0x0000040604047836 */ /* 0x000fe20000000000 */
[----:B------:R-:W-:Y:S01]  /*14310*/  @!P1 PRMT R3, RZ, 0x654, R3 ;  /* 0x00000654ff039816 */ /* 0x000fe20000000003 */
[----:B------:R-:W-:Y:S01]  /*14320*/  ULDC UR48, c[0x0][0x988] ;  /* 0x0002620000307ab9 */ /* 0x000fe20000000800 */
[----:B------:R-:W-:Y:S01]  /*14330*/  R2UR UR30, R6 ;  /* 0x00000000061e72ca */ /* 0x000fe200000e0000 */
[--C-:B------:R-:W-:Y:S01]  /*14340*/  IMAD.MOV.U32 R149, RZ, RZ, R151.reuse ;  /* 0x000000ffff957224 */ /* 0x100fe200078e0097 */
[----:B------:R-:W-:Y:S01]  /*14350*/  R2UR UR34, R4 ;  /* 0x00000000042272ca */ /* 0x000fe200000e0000 */
[--C-:B------:R-:W-:Y:S01]  /*14360*/  IMAD.MOV.U32 R148, RZ, RZ, R151.reuse ;  /* 0x000000ffff947224 */ /* 0x100fe200078e0097 */
[-C--:B------:R-:W-:Y:S01]  /*14370*/  MOV R150, R151.reuse ;  /* 0x0000009700967202 */ /* 0x080fe20000000f00 */
        /* <DEDUP_REMOVED lines=25> */
[----:B------:R-:W-:Y:S01]  /*14510*/  MOV R90, R151 ;  /* 0x00000097005a7202 */ /* 0x000fe20000000f00 */
        /* <DEDUP_REMOVED lines=10> */
[----:B------:R-:W-:Y:S01]  /*145c0*/  IMAD.MOV.U32 R88, RZ, RZ, R151 ;  /* 0x000000ffff587224 */ /* 0x000fe200078e0097 */
[----:B------:R-:W-:Y:S02]  /*145d0*/  WARPGROUP.DEPBAR.LE gsb0, 0x0 ;  /* 0x00008000000079c5 */ /* 0x000fe40000010000 */
[----:B------:R-:W-:-:S06]  /*145e0*/  WARPGROUP.ARRIVE ;  /* 0x00000000000079c5 */ /* 0x000fcc0000000000 */
[----:B------:R-:W-:Y:S03]  /*145f0*/  QGMMA.64x128x32.F32.E4M3.E4M3 R24, gdesc[UR8], R24, gsb0 ;  /* 0x01e00000081879f3 */ /* 0x000fe60008000818 */
[----:B------:R-:W-:Y:S02]  /*14600*/  WARPGROUP.DEPBAR.LE gsb0, 0x0 ;  /* 0x00008000000079c5 */ /* 0x000fe40000010000 */
[----:B------:R-:W-:-:S07]  /*14610*/  WARPGROUP.ARRIVE ;  /* 0x00000000000079c5 */ /* 0x000fce0000000000 */
[----:B------:R-:W-:Y:S01]  /*14620*/  QGMMA.64x128x32.F32.E4M3.E4M3 R24, gdesc[UR4], R24, gsb0 ;  /* 0x01e00000041879f3 */ /* 0x000fe20008000818 */
[----:B------:R-:W-:Y:S02]  /*14630*/  ULDC UR6, c[0x0][0x988] ;  /* 0x0002620000067ab9 */ /* 0x000fe40000000800 */
[----:B------:R-:W-:Y:S01]  /*14640*/  IMAD.U32 R166, RZ, RZ, UR6 ;  /* 0x00000006ffa67e24 */ /* 0x000fe2000f8e00ff */
[----:B------:R-:W-:Y:S02]  /*14650*/  WARPGROUP.DEPBAR.LE gsb0, 0x0 ;  /* 0x00008000000079c5 */ /* 0x000fe40000010000 */
[----:B------:R-:W-:-:S06]  /*14660*/  WARPGROUP.ARRIVE ;  /* 0x00000000000079c5 */ /* 0x000fcc0000000000 */
        /* <DEDUP_REMOVED lines=43> */
[----:B------:R1:W2:Y:S01]  /*14920*/  MUFU.TANH R5, R26 ;  /* 0x0000001a00057308 */ /* 0x0002a20000002400 */
        /* <DEDUP_REMOVED lines=8> */
[----:B-1----:R-:W-:-:S02]  /*149b0*/  IMAD R26, R153, -0x80, R10 ;  /* 0xffffff80991a7824 */ /* 0x002fc400078e020a */
[C---:B------:R-:W-:Y:S01]  /*149c0*/  FMUL.FTZ R71, R2.reuse, R71 ;  /* 0x0000004702477220 */ /* 0x040fe20000410000 */
[C---:B------:R-:W-:Y:S01]  /*149d0*/  FMUL.FTZ R52, R2.reuse, R52 ;  /* 0x0000003402347220 */ /* 0x040fe20000410000 */
[C---:B------:R-:W-:Y:S01]  /*149e0*/  FMUL.FTZ R50, R2.reuse, R50 ;  /* 0x0000003202327220 */ /* 0x040fe20000410000 */
[----:B------:R-:W-:Y:S01]  /*149f0*/  FMUL.FTZ R53, R2, R53 ;  /* 0x0000003502357220 */ /* 0x000fe20000410000 */
[----:B------:R-:W-:Y:S01]  /*14a00*/  ISETP.GT.AND P2, PT, R26, RZ, PT ;  /* 0x000000ff1a00720c */ /* 0x000fe20003f44270 */
[----:B------:R-:W-:Y:S01]  /*14a10*/  FMUL.FTZ R56, R2, R56 ;  /* 0x0000003802387220 */ /* 0x000fe20000410000 */
[----:B------:R-:W1:Y:S01]  /*14a20*/  MUFU.TANH R4, R27 ;  /* 0x0000001b00047308 */ /* 0x000e620000002400 */
[----:B------:R-:W-:Y:S01]  /*14a30*/  ISETP.GT.AND P3, PT, R26, 0x1, PT ;  /* 0x000000011a00780c */ /* 0x000fe20003f64270 */
[----:B------:R-:W-:Y:S01]  /*14a40*/  FMUL.FTZ R51, R2, R51 ;  /* 0x0000003302337220 */ /* 0x000fe20000410000 */
[----:B------:R-:W-:Y:S01]  /*14a50*/  ISETP.GT.AND P4, PT, R26, 0x8, PT ;  /* 0x000000081a00780c */ /* 0x000fe20003f84270 */
[----:B------:R-:W-:Y:S01]  /*14a60*/  FMUL.FTZ R54, R2, R54 ;  /* 0x0000003602367220 */ /* 0x000fe20000410000 */
[----:B0-----:R-:W-:Y:S01]  /*14a70*/  FSEL R6, R6, -INF , P3 ;  /* 0xff80000006067808 */ /* 0x001fe20001800000 */
[----:B------:R-:W-:Y:S01]  /*14a80*/  FMUL.FTZ R60, R2, R60 ;  /* 0x0000003c023c7220 */ /* 0x000fe20000410000 */
[----:B------:R-:W-:Y:S01]  /*14a90*/  ISETP.GT.AND P5, PT, R26, 0x9, PT ;  /* 0x000000091a00780c */ /* 0x000fe20003fa4270 */
[----:B------:R-:W-:Y:S01]  /*14aa0*/  MUFU.TANH R32, R32 ;  /* 0x0000002000207308 */ /* 0x000fe20000002400 */
[----:B--2---:R-:W-:Y:S01]  /*14ab0*/  FSEL R5, R5, -INF , P2 ;  /* 0xff80000005057808 */ /* 0x004fe20001000000 */
[C---:B------:R-:W-:Y:S01]  /*14ac0*/  FMUL.FTZ R58, R2.reuse, R58 ;  /* 0x0000003a023a7220 */ /* 0x040fe20000410000 */
[C---:B------:R-:W-:Y:S01]  /*14ad0*/  FMUL.FTZ R64, R2.reuse, R64 ;  /* 0x0000004002407220 */ /* 0x040fe20000410000 */
[C---:B------:R-:W-:Y:S01]  /*14ae0*/  FMUL.FTZ R62, R2.reuse, R62 ;  /* 0x0000003e023e7220 */ /* 0x040fe20000410000 */
[C---:B------:R-:W-:Y:S01]  /*14af0*/  FMUL.FTZ R68, R2.reuse, R68 ;  /* 0x0000004402447220 */ /* 0x040fe20000410000 */
[C---:B------:R-:W-:Y:S01]  /*14b00*/  FMUL.FTZ R66, R2.reuse, R66 ;  /* 0x0000004202427220 */ /* 0x040fe20000410000 */
[----:B------:R-:W-:Y:S01]  /*14b10*/  FMUL.FTZ R67, R2, R67 ;  /* 0x0000004302437220 */ /* 0x000fe20000410000 */
[----:B------:R-:W0:Y:S01]  /*14b20*/  MUFU.TANH R7, R30 ;  /* 0x0000001e00077308 */ /* 0x000e220000002400 */
[----:B-1----:R-:W-:Y:S01]  /*14b30*/  FSEL R4, R4, -INF , P3 ;  /* 0xff80000004047808 */ /* 0x002fe20001800000 */
[----:B------:R-:W-:Y:S01]  /*14b40*/  FMUL.FTZ R72, R2, R72 ;  /* 0x0000004802487220 */ /* 0x000fe20000410000 */
[----:B------:R-:W-:Y:S01]  /*14b50*/  ISETP.GT.AND P3, PT, R26, 0x11, PT ;  /* 0x000000111a00780c */ /* 0x000fe20003f64270 */
        /* <DEDUP_REMOVED lines=13> */
[----:B0-----:R-:W-:Y:S01]  /*14c30*/  FSEL R7, R7, -INF , P4 ;  /* 0xff80000007077808 */ /* 0x001fe20002000000 */
[----:B------:R-:W-:Y:S01]  /*14c40*/  FMUL.FTZ R87, R2, R87 ;  /* 0x0000005702577220 */ /* 0x000fe20000410000 */
[----:B------:R0:W-:Y:S05]  /*14c50*/  @!P1 SYNCS.ARRIVE.TRANS64.RED.A1T0 RZ, [R3+URZ], RZ ;  /* 0x000000ff03ff99a7 */ /* 0x0001ea000810043f */
[----:B------:R2:W-:Y:S01]  /*14c60*/  MUFU.TANH R31, R47 ;  /* 0x0000002f001f7308 */ /* 0x0005e20000002400 */
[----:B-1----:R-:W-:-:S07]  /*14c70*/  FSEL R9, R9, -INF , P5 ;  /* 0xff80000009097808 */ /* 0x002fce0002800000 */
[----:B------:R-:W-:Y:S01]  /*14c80*/  MUFU.TANH R21, R39 ;  /* 0x0000002700157308 */ /* 0x000fe20000002400 */
[----:B--2---:R-:W-:Y:S02]  /*14c90*/  FSEL R47, R24, -INF , P2 ;  /* 0xff800000182f7808 */ /* 0x004fe40001000000 */
[----:B------:R-:W-:Y:S02]  /*14ca0*/  ISETP.GT.AND P2, PT, R26, 0x10, PT ;  /* 0x000000101a00780c */ /* 0x000fe40003f44270 */
[----:B------:R-:W-:-:S03]  /*14cb0*/  FMNMX.FTZ R12, R47, R6, !PT ;  /* 0x000000062f0c7209 */ /* 0x000fc60007810000 */
[----:B------:R-:W-:Y:S08]  /*14cc0*/  MUFU.TANH R36, R36 ;  /* 0x0000002400247308 */ /* 0x000ff00000002400 */
[----:B------:R1:W-:Y:S08]  /*14cd0*/  MUFU.TANH R39, R55 ;  /* 0x0000003700277308 */ /* 0x0003f00000002400 */
[----:B------:R-:W2:Y:S01]  /*14ce0*/  MUFU.TANH R11, R34 ;  /* 0x00000022000b7308 */ /* 0x000ea20000002400 */
[----:B-1----:R-:W-:-:S02]  /*14cf0*/  FSEL R55, R28, -INF , P4 ;  /* 0xff8000001c377808 */ /* 0x002fc40002000000 */
[----:B------:R-:W-:Y:S02]  /*14d00*/  ISETP.GT.AND P4, PT, R26, 0x18, PT ;  /* 0x000000181a00780c */ /* 0x000fe40003f84270 */
[----:B------:R-:W-:-:S03]  /*14d10*/  FMNMX.FTZ R12, R55, R12, !PT ;  /* 0x0000000c370c7209 */ /* 0x000fc60007810000 */
[----:B------:R-:W-:Y:S08]  /*14d20*/  MUFU.TANH R27, R43 ;  /* 0x0000002b001b7308 */ /* 0x000ff00000002400 */
[----:B------:R-:W-:Y:S01]  /*14d30*/  MUFU.TANH R37, R37 ;  /* 0x0000002500257308 */ /* 0x000fe20000002400 */
[----:B--2---:R-:W-:-:S07]  /*14d40*/  FSEL R11, R11, -INF , P2 ;  /* 0xff8000000b0b7808 */ /* 0x004fce0001000000 */
[----:B------:R1:W-:Y:S08]  /*14d50*/  MUFU.TANH R43, R59 ;  /* 0x0000003b002b7308 */ /* 0x0003f00000002400 */
[----:B------:R-:W2:Y:S01]  /*14d60*/  MUFU.TANH R13, R35 ;  /* 0x00000023000d7308 */ /* 0x000ea20000002400 */
[----:B-1----:R-:W-:Y:S02]  /*14d70*/  FSEL R59, R29, -INF , P5 ;  /* 0xff8000001d3b7808 */ /* 0x002fe40002800000 */
[----:B------:R-:W-:-:S02]  /*14d80*/  ISETP.GT.AND P5, PT, R26, 0x19, PT ;  /* 0x000000191a00780c */ /* 0x000fc40003fa4270 */
[----:B------:R-:W-:Y:S02]  /*14d90*/  FMNMX.FTZ R12, R59, R12, !PT ;  /* 0x0000000c3b0c7209 */ /* 0x000fe40007810000 */
[----:B------:R-:W-:Y:S01]  /*14da0*/  FSEL R21, R21, -INF , P5 ;  /* 0xff80000015157808 */ /* 0x000fe20002800000 */
[----:B------:R-:W-:Y:S08]  /*14db0*/  MUFU.TANH R40, R40 ;  /* 0x0000002800287308 */ /* 0x000ff00000002400 */
[----:B------:R1:W-:Y:S01]  /*14dc0*/  MUFU.TANH R105, R65 ;  /* 0x0000004100697308 */ /* 0x0003e20000002400 */
[----:B--2---:R-:W-:-:S07]  /*14dd0*/  FSEL R13, R13, -INF , P3 ;  /* 0xff8000000d0d7808 */ /* 0x004fce0001800000 */
[----:B------:R-:W2:Y:S01]  /*14de0*/  MUFU.TANH R15, R38 ;  /* 0x00000026000f7308 */ /* 0x000ea20000002400 */
[----:B-1----:R-:W-:Y:S02]  /*14df0*/  FSEL R65, R32, -INF , P2 ;  /* 0xff80000020417808 */ /* 0x002fe40001000000 */
[----:B------:R-:W-:Y:S02]  /*14e00*/  ISETP.GT.AND P2, PT, R26, 0x20, PT ;  /* 0x000000201a00780c */ /* 0x000fe40003f44270 */
[----:B------:R-:W-:Y:S01]  /*14e10*/  FMNMX.FTZ R14, R65, R12, !PT ;  /* 0x0000000c410e7209 */ /* 0x000fe20007810000 */
[----:B------:R-:W-:Y:S02]  /*14e20*/  FMUL.FTZ R12, R2, R75 ;  /* 0x0000004b020c7220 */ /* 0x000fe40000410000 */
[----:B------:R-:W-:Y:S08]  /*14e30*/  MUFU.TANH R41, R41 ;  /* 0x0000002900297308 */ /* 0x000ff00000002400 */
[----:B------:R1:W-:Y:S01]  /*14e40*/  MUFU.TANH R8, R63 ;  /* 0x0000003f00087308 */ /* 0x0003e20000002400 */
[----:B--2---:R-:W-:-:S07]  /*14e50*/  FSEL R15, R15, -INF , P4 ;  /* 0xff8000000f0f7808 */ /* 0x004fce0002000000 */
[----:B------:R-:W2:Y:S01]  /*14e60*/  MUFU.TANH R44, R44 ;  /* 0x0000002c002c7308 */ /* 0x000ea20000002400 */
[----:B-1----:R-:W-:Y:S02]  /*14e70*/  FSEL R63, R33, -INF , P3 ;  /* 0xff800000213f7808 */ /* 0x002fe40001800000 */
[----:B------:R-:W-:Y:S02]  /*14e80*/  ISETP.GT.AND P3, PT, R26, 0x21, PT ;  /* 0x000000211a00780c */ /* 0x000fe40003f64270 */
[----:B------:R-:W-:Y:S02]  /*14e90*/  FMNMX.FTZ R14, R63, R14, !PT ;  /* 0x0000000e3f0e7209 */ /* 0x000fe40007810000 */
[----:B------:R-:W-:Y:S01]  /*14ea0*/  FSEL R27, R27, -INF , P3 ;  /* 0xff8000001b1b7808 */ /* 0x000fe20001800000 */
[----:B------:R1:W-:Y:S08]  /*14eb0*/  MUFU.TANH R101, R61 ;  /* 0x0000003d00657308 */ /* 0x0003f00000002400 */
[----:B------:R-:W3:Y:S01]  /*14ec0*/  MUFU.TANH R25, R42 ;  /* 0x0000002a00197308 */ /* 0x000ee20000002400 */
[----:B-1----:R-:W-:-:S02]  /*14ed0*/  FSEL R61, R36, -INF , P4 ;  /* 0xff800000243d7808 */ /* 0x002fc40002000000 */
[----:B------:R-:W-:Y:S02]  /*14ee0*/  ISETP.GT.AND P4, PT, R26, 0x28, PT ;  /* 0x000000281a00780c */ /* 0x000fe40003f84270 */
[----:B------:R-:W-:Y:S02]  /*14ef0*/  FMNMX.FTZ R14, R61, R14, !PT ;  /* 0x0000000e3d0e7209 */ /* 0x000fe40007810000 */
[----:B--2---:R-:W-:Y:S01]  /*14f00*/  FSEL R75, R44, -INF , P4 ;  /* 0xff8000002c4b7808 */ /* 0x004fe20002000000 */
[----:B------:R-:W1:Y:S08]  /*14f10*/  MUFU.TANH R45, R45 ;  /* 0x0000002d002d7308 */ /* 0x000e700000002400 */
[----:B------:R2:W-:Y:S01]  /*14f20*/  MUFU.TANH R97, R57 ;  /* 0x0000003900617308 */ /* 0x0005e20000002400 */
[----:B---3--:R-:W-:-:S07]  /*14f30*/  FSEL R25, R25, -INF , P2 ;  /* 0xff80000019197808 */ /* 0x008fce0001000000 */
[----:B------:R-:W3:Y:S01]  /*14f40*/  MUFU.TANH R48, R48 ;  /* 0x0000003000307308 */ /* 0x000ee20000002400 */
[----:B--2---:R-:W-:Y:S02]  /*14f50*/  FSEL R57, R37, -INF , P5 ;  /* 0xff80000025397808 */ /* 0x004fe40002800000 */
[C---:B------:R-:W-:Y:S02]  /*14f60*/  ISETP.GT.AND P5, PT, R26.reuse, 0x29, PT ;  /* 0x000000291a00780c */ /* 0x040fe40003fa4270 */
[----:B------:R-:W-:Y:S02]  /*14f70*/  FMNMX.FTZ R14, R57, R14, !PT ;  /* 0x0000000e390e7209 */ /* 0x000fe40007810000 */
[----:B-1----:R-:W-:Y:S01]  /*14f80*/  FSEL R89, R45, -INF , P5 ;  /* 0xff8000002d597808 */ /* 0x002fe20002800000 */
[----:B------:R1:W-:Y:S01]  /*14f90*/  MUFU.TANH R111, R69 ;  /* 0x00000045006f7308 */ /* 0x0003e20000002400 */
[----:B------:R-:W-:Y:S02]  /*14fa0*/  FSEL R31, R31, -INF , P5 ;  /* 0xff8000001f1f7808 */ /* 0x000fe40002800000 */
[----:B------:R-:W-:-:S04]  /*14fb0*/  ISETP.GT.AND P5, PT, R26, 0x39, PT ;  /* 0x000000391a00780c */ /* 0x000fc80003fa4270 */
[----:B------:R-:W-:Y:S01]  /*14fc0*/  FSEL R39, R39, -INF , P5 ;  /* 0xff80000027277808 */ /* 0x000fe20002800000 */
[----:B------:R-:W2:Y:S01]  /*14fd0*/  MUFU.TANH R46, R46 ;  /* 0x0000002e002e7308 */ /* 0x000ea20000002400 */
[----:B-1----:R-:W-:Y:S02]  /*14fe0*/  FSEL R69, R40, -INF , P2 ;  /* 0xff80000028457808 */ /* 0x002fe40001000000 */
[----:B------:R-:W-:Y:S02]  /*14ff0*/  ISETP.GT.AND P2, PT, R26, 0x30, PT ;  /* 0x000000301a00780c */ /* 0x000fe40003f44270 */
[----:B------:R-:W-:Y:S02]  /*15000*/  FMNMX.FTZ R14, R69, R14, !PT ;  /* 0x0000000e450e7209 */ /* 0x000fe40007810000 */
[----:B---3--:R-:W-:Y:S01]  /*15010*/  FSEL R91, R48, -INF , P2 ;  /* 0xff800000305b7808 */ /* 0x008fe20001000000 */
[----:B------:R-:W1:Y:S08]  /*15020*/  MUFU.TANH R49, R49 ;  /* 0x0000003100317308 */ /* 0x000e700000002400 */
[----:B------:R3:W-:Y:S01]  /*15030*/  MUFU.TANH R10, R71 ;  /* 0x00000047000a7308 */ /* 0x0007e20000002400 */
[----:B--2---:R-:W-:-:S02]  /*15040*/  FSEL R29, R46, -INF , P4 ;  /* 0xff8000002e1d7808 */ /* 0x004fc40002000000 */
[----:B------:R-:W-:-:S05]  /*15050*/  ISETP.GT.AND P4, PT, R26, 0x38, PT ;  /* 0x000000381a00780c */ /* 0x000fca0003f84270 */
[----:B------:R-:W2:Y:S01]  /*15060*/  MUFU.TANH R52, R52 ;  /* 0x0000003400347308 */ /* 0x000ea20000002400 */
[----:B---3--:R-:W-:Y:S02]  /*15070*/  FSEL R71, R41, -INF , P3 ;  /* 0xff80000029477808 */ /* 0x008fe40001800000 */
[----:B------:R-:W-:Y:S02]  /*15080*/  ISETP.GT.AND P3, PT, R26, 0x31, PT ;  /* 0x000000311a00780c */ /* 0x000fe40003f64270 */
[----:B------:R-:W-:Y:S02]  /*15090*/  FMNMX.FTZ R14, R71, R14, !PT ;  /* 0x0000000e470e7209 */ /* 0x000fe40007810000 */
[----:B-1----:R-:W-:Y:S01]  /*150a0*/  FSEL R93, R49, -INF , P3 ;  /* 0xff800000315d7808 */ /* 0x002fe20001800000 */
[----:B------:R-:W1:Y:S01]  /*150b0*/  MUFU.TANH R50, R50 ;  /* 0x0000003200327308 */ /* 0x000e620000002400 */
[----:B------:R-:W-:-:S04]  /*150c0*/  FMNMX.FTZ R14, R75, R14, !PT ;  /* 0x0000000e4b0e7209 */ /* 0x000fc80007810000 */
[----:B------:R-:W-:-:S03]  /*150d0*/  FMNMX.FTZ R14, R89, R14, !PT ;  /* 0x0000000e590e7209 */ /* 0x000fc60007810000 */
[----:B------:R-:W3:Y:S01]  /*150e0*/  MUFU.TANH R53, R53 ;  /* 0x0000003500357308 */ /* 0x000ee20000002400 */
[----:B------:R-:W-:Y:S01]  /*150f0*/  FMNMX.FTZ R20, R91, R14, !PT ;  /* 0x0000000e5b147209 */ /* 0x000fe20007810000 */
[----:B------:R-:W-:Y:S01]  /*15100*/  FMUL.FTZ R14, R2, R77 ;  /* 0x0000004d020e7220 */ /* 0x000fe20000410000 */
[----:B--2---:R-:W-:Y:S02]  /*15110*/  FSEL R95, R52, -INF , P4 ;  /* 0xff800000345f7808 */ /* 0x004fe40002000000 */
[----:B------:R-:W-:-:S03]  /*15120*/  FMNMX.FTZ R20, R93, R20, !PT ;  /* 0x000000145d147209 */ /* 0x000fc60007810000 */
[----:B------:R-:W2:Y:S01]  /*15130*/  MUFU.TANH R35, R51 ;  /* 0x0000003300237308 */ /* 0x000ea20000002400 */
[----:B-1----:R-:W-:Y:S02]  /*15140*/  FSEL R33, R50, -INF , P2 ;  /* 0xff80000032217808 */ /* 0x002fe40001000000 */
[----:B------:R-:W-:Y:S02]  /*15150*/  ISETP.GT.AND P2, PT, R26, 0x40, PT ;  /* 0x000000401a00780c */ /* 0x000fe40003f44270 */
[----:B------:R-:W-:Y:S01]  /*15160*/  FMNMX.FTZ R24, R95, R20, !PT ;  /* 0x000000145f187209 */ /* 0x000fe20007810000 */
[----:B------:R-:W-:Y:S02]  /*15170*/  FMUL.FTZ R20, R2, R79 ;  /* 0x0000004f02147220 */ /* 0x000fe40000410000 */
[----:B------:R-:W1:Y:S01]  /*15180*/  MUFU.TANH R56, R56 ;  /* 0x0000003800387308 */ /* 0x000e620000002400 */
[----:B---3--:R-:W-:Y:S02]  /*15190*/  FSEL R99, R53, -INF , P5 ;  /* 0xff80000035637808 */ /* 0x008fe40002800000 */
[----:B------:R-:W-:-:S02]  /*151a0*/  ISETP.GT.AND P5, PT, R26, 0x49, PT ;  /* 0x000000491a00780c */ /* 0x000fc40003fa4270 */
[----:B------:R-:W-:Y:S02]  /*151b0*/  FMNMX.FTZ R24, R99, R24, !PT ;  /* 0x0000001863187209 */ /* 0x000fe40007810000 */
[----:B------:R-:W-:Y:S01]  /*151c0*/  FSEL R49, R8, -INF , P5 ;  /* 0xff80000008317808 */ /* 0x000fe20002800000 */
[----:B------:R-:W3:Y:S01]  /*151d0*/  MUFU.TANH R54, R54 ;  /* 0x0000003600367308 */ /* 0x000ee20000002400 */
[----:B--2---:R-:W-:Y:S02]  /*151e0*/  FSEL R35, R35, -INF , P3 ;  /* 0xff80000023237808 */ /* 0x004fe40001800000 */
[----:B------:R-:W-:Y:S02]  /*151f0*/  ISETP.GT.AND P3, PT, R26, 0x41, PT ;  /* 0x000000411a00780c */ /* 0x000fe40003f64270 */
[----:B------:R-:W-:Y:S02]  /*15200*/  FSEL R101, R101, -INF , P5 ;  /* 0xff80000065657808 */ /* 0x000fe40002800000 */
[----:B------:R-:W-:Y:S01]  /*15210*/  FSEL R97, R97, -INF , P3 ;  /* 0xff80000061617808 */ /* 0x000fe20001800000 */
[----:B------:R-:W2:Y:S01]  /*15220*/  MUFU.TANH R60, R60 ;  /* 0x0000003c003c7308 */ /* 0x000ea20000002400 */
[----:B-1----:R-:W-:-:S02]  /*15230*/  FSEL R77, R56, -INF , P2 ;  /* 0xff800000384d7808 */ /* 0x002fc40001000000 */
[----:B------:R-:W-:Y:S02]  /*15240*/  ISETP.GT.AND P5, PT, R26, 0x59, PT ;  /* 0x000000591a00780c */ /* 0x000fe40003fa4270 */
[----:B------:R-:W-:Y:S02]  /*15250*/  FMNMX.FTZ R24, R77, R24, !PT ;  /* 0x000000184d187209 */ /* 0x000fe40007810000 */
[----:B------:R-:W-:Y:S01]  /*15260*/  FSEL R43, R43, -INF , P3 ;  /* 0xff8000002b2b7808 */ /* 0x000fe20001800000 */
[----:B------:R-:W1:Y:S01]  /*15270*/  MUFU.TANH R58, R58 ;  /* 0x0000003a003a7308 */ /* 0x000e620000002400 */
[----:B---3--:R-:W-:Y:S02]  /*15280*/  FSEL R37, R54, -INF , P4 ;  /* 0xff80000036257808 */ /* 0x008fe40002000000 */
[----:B------:R-:W-:Y:S02]  /*15290*/  ISETP.GT.AND P4, PT, R26, 0x48, PT ;  /* 0x000000481a00780c */ /* 0x000fe40003f84270 */
[----:B------:R-:W-:-:S02]  /*152a0*/  FMNMX.FTZ R24, R97, R24, !PT ;  /* 0x0000001861187209 */ /* 0x000fc40007810000 */
[----:B------:R-:W-:Y:S01]  /*152b0*/  ISETP.GT.AND P3, PT, R26, 0x51, PT ;  /* 0x000000511a00780c */ /* 0x000fe20003f64270 */
[----:B------:R-:W3:Y:S01]  /*152c0*/  MUFU.TANH R64, R64 ;  /* 0x0000004000407308 */ /* 0x000ee20000002400 */
[----:B--2---:R-:W-:Y:S02]  /*152d0*/  FSEL R79, R60, -INF , P4 ;  /* 0xff8000003c4f7808 */ /* 0x004fe40002000000 */
[----:B------:R-:W-:Y:S02]  /*152e0*/  FSEL R105, R105, -INF , P3 ;  /* 0xff80000069697808 */ /* 0x000fe40001800000 */
[----:B------:R-:W-:Y:S02]  /*152f0*/  FMNMX.FTZ R24, R79, R24, !PT ;  /* 0x000000184f187209 */ /* 0x000fe40007810000 */
[----:B------:R-:W-:Y:S01]  /*15300*/  FSEL R111, R111, -INF , P5 ;  /* 0xff8000006f6f7808 */ /* 0x000fe20002800000 */
[----:B------:R-:W2:Y:S01]  /*15310*/  MUFU.TANH R62, R62 ;  /* 0x0000003e003e7308 */ /* 0x000ea20000002400 */
[----:B-1----:R-:W-:-:S02]  /*15320*/  FSEL R41, R58, -INF , P2 ;  /* 0xff8000003a297808 */ /* 0x002fc40001000000 */
[----:B------:R-:W-:Y:S02]  /*15330*/  ISETP.GT.AND P2, PT, R26, 0x50, PT ;  /* 0x000000501a00780c */ /* 0x000fe40003f44270 */
[----:B------:R-:W-:-:S03]  /*15340*/  FMNMX.FTZ R24, R101, R24, !PT ;  /* 0x0000001865187209 */ /* 0x000fc60007810000 */
[----:B------:R-:W1:Y:S01]  /*15350*/  MUFU.TANH R68, R68 ;  /* 0x0000004400447308 */ /* 0x000e620000002400 */
[----:B---3--:R-:W-:-:S04]  /*15360*/  FSEL R103, R64, -INF , P2 ;  /* 0xff80000040677808 */ /* 0x008fc80001000000 */
[----:B------:R-:W-:-:S03]  /*15370*/  FMNMX.FTZ R24, R103, R24, !PT ;  /* 0x0000001867187209 */ /* 0x000fc60007810000 */
[----:B------:R-:W3:Y:S01]  /*15380*/  MUFU.TANH R51, R66 ;  /* 0x0000004200337308 */ /* 0x000ee20000002400 */
[----:B--2---:R-:W-:Y:S02]  /*15390*/  FSEL R45, R62, -INF , P4 ;  /* 0xff8000003e2d7808 */ /* 0x004fe40002000000 */
[----:B------:R-:W-:Y:S02]  /*153a0*/  ISETP.GT.AND P4, PT, R26, 0x58, PT ;  /* 0x000000581a00780c */ /* 0x000fe40003f84270 */
[----:B------:R-:W-:-:S03]  /*153b0*/  FMNMX.FTZ R24, R105, R24, !PT ;  /* 0x0000001869187209 */ /* 0x000fc60007810000 */
[----:B------:R2:W-:Y:S01]  /*153c0*/  MUFU.TANH R117, R73 ;  /* 0x0000004900757308 */ /* 0x0005e20000002400 */
[----:B-1----:R-:W-:-:S04]  /*153d0*/  FSEL R107, R68, -INF , P4 ;  /* 0xff800000446b7808 */ /* 0x002fc80002000000 */
[----:B------:R-:W-:-:S03]  /*153e0*/  FMNMX.FTZ R24, R107, R24, !PT ;  /* 0x000000186b187209 */ /* 0x000fc60007810000 */
[----:B------:R-:W1:Y:S01]  /*153f0*/  MUFU.TANH R67, R67 ;  /* 0x0000004300437308 */ /* 0x000e620000002400 */
[----:B--2---:R-:W-:Y:S01]  /*15400*/  FSEL R73, R10, -INF , P5 ;  /* 0xff8000000a497808 */ /* 0x004fe20002800000 */
[----:B------:R-:W-:Y:S01]  /*15410*/  FMUL.FTZ R10, R2, R85 ;  /* 0x00000055020a7220 */ /* 0x000fe20000410000 */
[----:B---3--:R-:W-:Y:S02]  /*15420*/  FSEL R51, R51, -INF , P2 ;  /* 0xff80000033337808 */ /* 0x008fe40001000000 */
[C---:B------:R-:W-:Y:S02]  /*15430*/  ISETP.GT.AND P2, PT, R26.reuse, 0x60, PT ;  /* 0x000000601a00780c */ /* 0x040fe40003f44270 */
[----:B------:R-:W-:Y:S01]  /*15440*/  ISETP.GT.AND P5, PT, R26, 0x69, PT ;  /* 0x000000691a00780c */ /* 0x000fe20003fa4270 */
[----:B------:R-:W2:Y:S01]  /*15450*/  MUFU.TANH R72, R72 ;  /* 0x0000004800487308 */ /* 0x000ea20000002400 */
[----:B------:R-:W-:-:S07]  /*15460*/  FMNMX.FTZ R24, R111, R24, !PT ;  /* 0x000000186f187209 */ /* 0x000fce0007810000 */
[----:B------:R-:W3:Y:S01]  /*15470*/  MUFU.TANH R14, R14 ;  /* 0x0000000e000e7308 */ /* 0x000ee20000002400 */
[----:B-1----:R-:W-:Y:S02]  /*15480*/  FSEL R53, R67, -INF , P3 ;  /* 0xff80000043357808 */ /* 0x002fe40001800000 */
[----:B------:R-:W-:-:S04]  /*15490*/  ISETP.GT.AND P3, PT, R26, 0x61, PT ;  /* 0x000000611a00780c */ /* 0x000fc80003f64270 */
[----:B------:R-:W-:Y:S01]  /*154a0*/  FSEL R117, R117, -INF , P3 ;  /* 0xff80000075757808 */ /* 0x000fe20001800000 */
[----:B------:R-:W1:Y:S01]  /*154b0*/  MUFU.TANH R20, R20 ;  /* 0x0000001400147308 */ /* 0x000e620000002400 */
[----:B--2---:R-:W-:Y:S02]  /*154c0*/  FSEL R113, R72, -INF , P2 ;  /* 0xff80000048717808 */ /* 0x004fe40001000000 */
[----:B------:R-:W-:Y:S02]  /*154d0*/  MOV R72, R151 ;  /* 0x0000009700487202 */ /* 0x000fe40000000f00 */
[----:B------:R-:W-:-:S03]  /*154e0*/  FMNMX.FTZ R24, R113, R24, !PT ;  /* 0x0000001871187209 */ /* 0x000fc60007810000 */
[----:B------:R-:W2:Y:S01]  /*154f0*/  MUFU.TANH R70, R70 ;  /* 0x0000004600467308 */ /* 0x000ea20000002400 */
[----:B---3--:R-:W-:Y:S02]  /*15500*/  FSEL R123, R14, -INF , P5 ;  /* 0xff8000000e7b7808 */ /* 0x008fe40002800000 */
[----:B------:R-:W-:-:S05]  /*15510*/  FMNMX.FTZ R24, R117, R24, !PT ;  /* 0x0000001875187209 */ /* 0x000fca0007810000 */
[----:B------:R-:W3:Y:S01]  /*15520*/  MUFU.TANH R10, R10 ;  /* 0x0000000a000a7308 */ /* 0x000ee20000002400 */
[----:B-1----:R-:W-:Y:S02]  /*15530*/  FSEL R115, R20, -INF , P5 ;  /* 0xff80000014737808 */ /* 0x002fe40002800000 */
[----:B------:R-:W-:-:S05]  /*15540*/  ISETP.GT.AND P5, PT, R26, 0x79, PT ;  /* 0x000000791a00780c */ /* 0x000fca0003fa4270 */
[----:B------:R-:W1:Y:S01]  /*15550*/  MUFU.TANH R76, R76 ;  /* 0x0000004c004c7308 */ /* 0x000e620000002400 */
[----:B--2---:R-:W-:Y:S02]  /*15560*/  FSEL R67, R70, -INF , P4 ;  /* 0xff80000046437808 */ /* 0x004fe40002000000 */
[----:B------:R-:W-:-:S05]  /*15570*/  ISETP.GT.AND P4, PT, R26, 0x68, PT ;  /* 0x000000681a00780c */ /* 0x000fca0003f84270 */
[----:B------:R-:W-:Y:S01]  /*15580*/  MUFU.TANH R74, R74 ;  /* 0x0000004a004a7308 */ /* 0x000fe20000002400 */
[----:B---3--:R-:W-:Y:S02]  /*15590*/  FSEL R131, R10, -INF , P5 ;  /* 0xff8000000a837808 */ /* 0x008fe40002800000 */
[----:B------:R-:W-:-:S04]  /*155a0*/  FMNMX.FTZ R10, R5, R4, !PT ;  /* 0x00000004050a7209 */ /* 0x000fc80007810000 */
[----:B------:R-:W-:Y:S01]  /*155b0*/  FMNMX.FTZ R10, R7, R10, !PT ;  /* 0x0000000a070a7209 */ /* 0x000fe20007810000 */
[----:B------:R-:W2:Y:S01]  /*155c0*/  MUFU.TANH R12, R12 ;  /* 0x0000000c000c7308 */ /* 0x000ea20000002400 */
[----:B-1----:R-:W-:Y:S01]  /*155d0*/  FSEL R121, R76, -INF , P4 ;  /* 0xff8000004c797808 */ /* 0x002fe20002000000 */
[----:B------:R-:W-:-:S03]  /*155e0*/  IMAD.MOV.U32 R76, RZ, RZ, R151 ;  /* 0x000000ffff4c7224 */ /* 0x000fc600078e0097 */
[----:B------:R-:W-:-:S03]  /*155f0*/  FMNMX.FTZ R24, R121, R24, !PT ;  /* 0x0000001879187209 */ /* 0x000fc60007810000 */
[----:B------:R-:W-:Y:S01]  /*15600*/  MUFU.TANH R80, R80 ;  /* 0x0000005000507308 */ /* 0x000fe20000002400 */
[----:B------:R-:W-:-:S07]  /*15610*/  FMNMX.FTZ R24, R123, R24, !PT ;  /* 0x000000187b187209 */ /* 0x000fce0007810000 */
[----:B------:R-:W1:Y:S01]  /*15620*/  MUFU.TANH R78, R78 ;  /* 0x0000004e004e7308 */ /* 0x000e620000002400 */
[----:B--2---:R-:W-:Y:S02]  /*15630*/  FSEL R85, R12, -INF , P3 ;  /* 0xff8000000c557808 */ /* 0x004fe40001800000 */
[----:B------:R-:W-:Y:S02]  /*15640*/  FMNMX.FTZ R12, R9, R10, !PT ;  /* 0x0000000a090c7209 */ /* 0x000fe40007810000 */
[----:B------:R-:W-:Y:S02]  /*15650*/  ISETP.GT.AND P3, PT, R26, 0x71, PT ;  /* 0x000000711a00780c */ /* 0x000fe40003f64270 */
[----:B------:R-:W-:Y:S01]  /*15660*/  FMNMX.FTZ R12, R11, R12, !PT ;  /* 0x0000000c0b0c7209 */ /* 0x000fe20007810000 */
[----:B------:R2:W3:Y:S03]  /*15670*/  MUFU.TANH R8, R81 ;  /* 0x0000005100087308 */ /* 0x0004e60000002400 */
[----:B------:R-:W-:-:S04]  /*15680*/  FMNMX.FTZ R12, R13, R12, !PT ;  /* 0x0000000c0d0c7209 */ /* 0x000fc80007810000 */
[----:B------:R-:W-:Y:S01]  /*15690*/  FMNMX.FTZ R12, R15, R12, !PT ;  /* 0x0000000c0f0c7209 */ /* 0x000fe20007810000 */
[----:B------:R-:W4:Y:S01]  /*156a0*/  MUFU.TANH R84, R84 ;  /* 0x0000005400547308 */ /* 0x000f220000002400 */
[----:B--2---:R-:W-:Y:S01]  /*156b0*/  FSEL R81, R74, -INF , P2 ;  /* 0xff8000004a517808 */ /* 0x004fe20001000000 */
[--C-:B------:R-:W-:Y:S01]  /*156c0*/  IMAD.MOV.U32 R74, RZ, RZ, R151.reuse ;  /* 0x000000ffff4a7224 */ /* 0x100fe200078e0097 */
[----:B------:R-:W-:Y:S02]  /*156d0*/  ISETP.GT.AND P2, PT, R26, 0x70, PT ;  /* 0x000000701a00780c */ /* 0x000fe40003f44270 */
[----:B-1----:R-:W-:Y:S02]  /*156e0*/  FSEL R109, R78, -INF , P4 ;  /* 0xff8000004e6d7808 */ /* 0x002fe40002000000 */
[----:B------:R-:W-:Y:S01]  /*156f0*/  FSEL R125, R80, -INF , P2 ;  /* 0xff800000507d7808 */ /* 0x000fe20001000000 */
[----:B------:R-:W-:Y:S01]  /*15700*/  MUFU.TANH R82, R82 ;  /* 0x0000005200527308 */ /* 0x000fe20000002400 */
[----:B------:R-:W-:Y:S01]  /*15710*/  ISETP.GT.AND P4, PT, R26, 0x78, PT ;  /* 0x000000781a00780c */ /* 0x000fe20003f84270 */
[----:B------:R-:W-:Y:S01]  /*15720*/  IMAD.MOV.U32 R80, RZ, RZ, R151 ;  /* 0x000000ffff507224 */ /* 0x000fe200078e0097 */
[----:B---3--:R-:W-:-:S02]  /*15730*/  FSEL R127, R8, -INF , P3 ;  /* 0xff800000087f7808 */ /* 0x008fc40001800000 */
[----:B------:R-:W-:Y:S02]  /*15740*/  FMNMX.FTZ R24, R125, R24, !PT ;  /* 0x000000187d187209 */ /* 0x000fe40007810000 */
[----:B------:R-:W-:Y:S01]  /*15750*/  FMNMX.FTZ R14, R21, R12, !PT ;  /* 0x0000000c150e7209 */ /* 0x000fe20007810000 */
[----:B------:R-:W1:Y:S01]  /*15760*/  MUFU.TANH R83, R83 ;  /* 0x0000005300537308 */ /* 0x000e620000002400 */
[----:B----4-:R-:W-:Y:S02]  /*15770*/  FSEL R129, R84, -INF , P4 ;  /* 0xff80000054817808 */ /* 0x010fe40002000000 */
[----:B------:R-:W-:Y:S02]  /*15780*/  FMNMX.FTZ R24, R127, R24, !PT ;  /* 0x000000187f187209 */ /* 0x000fe40007810000 */
[----:B------:R-:W-:Y:S02]  /*15790*/  FMNMX.FTZ R14, R25, R14, !PT ;  /* 0x0000000e190e7209 */ /* 0x000fe40007810000 */
[----:B------:R-:W-:Y:S01]  /*157a0*/  FMNMX.FTZ R24, R129, R24, !PT ;  /* 0x0000001881187209 */ /* 0x000fe20007810000 */
[----:B------:R-:W2:Y:S01]  /*157b0*/  MUFU.TANH R86, R86 ;  /* 0x0000005600567308 */ /* 0x000ea20000002400 */
[----:B------:R-:W-:-:S02]  /*157c0*/  FMNMX.FTZ R14, R27, R14, !PT ;  /* 0x0000000e1b0e7209 */ /* 0x000fc40007810000 */
[----:B------:R-:W-:Y:S02]  /*157d0*/  FMNMX.FTZ R24, R131, R24, !PT ;  /* 0x0000001883187209 */ /* 0x000fe40007810000 */
[----:B------:R-:W-:Y:S02]  /*157e0*/  FMNMX.FTZ R14, R29, R14, !PT ;  /* 0x0000000e1d0e7209 */ /* 0x000fe40007810000 */
[-C--:B------:R-:W-:Y:S01]  /*157f0*/  MOV R84, R151.reuse ;  /* 0x0000009700547202 */ /* 0x080fe20000000f00 */
[----:B------:R-:W3:Y:S01]  /*15800*/  SHFL.BFLY PT, R133, R24, 0x2, 0x1f ;  /* 0x0c401f0018857f89 */ /* 0x000ee200000e0000 */
[----:B------:R-:W-:Y:S01]  /*15810*/  FMNMX.FTZ R20, R31, R14, !PT ;  /* 0x0000000e1f147209 */ /* 0x000fe20007810000 */
[----:B------:R-:W4:Y:S01]  /*15820*/  MUFU.TANH R87, R87 ;  /* 0x0000005700577308 */ /* 0x000f220000002400 */
[----:B------:R-:W-:Y:S02]  /*15830*/  MOV R78, R151 ;  /* 0x00000097004e7202 */ /* 0x000fe40000000f00 */
[----:B------:R-:W-:-:S04]  /*15840*/  FMNMX.FTZ R20, R33, R20, !PT ;  /* 0x0000001421147209 */ /* 0x000fc80007810000 */
[----:B------:R-:W-:-:S04]  /*15850*/  FMNMX.FTZ R20, R35, R20, !PT ;  /* 0x0000001423147209 */ /* 0x000fc80007810000 */
[----:B------:R-:W-:Y:S02]  /*15860*/  FMNMX.FTZ R20, R37, R20, !PT ;  /* 0x0000001425147209 */ /* 0x000fe40007810000 */
[----:B---3--:R-:W-:Y:S02]  /*15870*/  FMNMX.FTZ R133, R24, R133, !PT ;  /* 0x0000008518857209 */ /* 0x008fe40007810000 */
[----:B------:R-:W-:-:S03]  /*15880*/  FMNMX.FTZ R24, R39, R20, !PT ;  /* 0x0000001427187209 */ /* 0x000fc60007810000 */
[----:B------:R-:W3:Y:S01]  /*15890*/  SHFL.BFLY PT, R8, R133, 0x1, 0x1f ;  /* 0x0c201f0085087f89 */ /* 0x000ee200000e0000 */
[----:B------:R-:W-:-:S04]  /*158a0*/  FMNMX.FTZ R24, R41, R24, !PT ;  /* 0x0000001829187209 */ /* 0x000fc80007810000 */
[----:B------:R-:W-:-:S04]  /*158b0*/  FMNMX.FTZ R24, R43, R24, !PT ;  /* 0x000000182b187209 */ /* 0x000fc80007810000 */
[----:B------:R-:W-:-:S04]  /*158c0*/  FMNMX.FTZ R24, R45, R24, !PT ;  /* 0x000000182d187209 */ /* 0x000fc80007810000 */
[----:B------:R-:W-:-:S04]  /*158d0*/  FMNMX.FTZ R26, R49, R24, !PT ;  /* 0x00000018311a7209 */ /* 0x000fc80007810000 */
[----:B------:R-:W-:-:S04]  /*158e0*/  FMNMX.FTZ R26, R51, R26, !PT ;  /* 0x0000001a331a7209 */ /* 0x000fc80007810000 */
[----:B------:R-:W-:Y:S02]  /*158f0*/  FMNMX.FTZ R26, R53, R26, !PT ;  /* 0x0000001a351a7209 */ /* 0x000fe40007810000 */
[----:B---3--:R-:W-:Y:S01]  /*15900*/  FMNMX.FTZ R167, R133, R8, !PT ;  /* 0x0000000885a77209 */ /* 0x008fe20007810000 */
[----:B------:R-:W-:Y:S01]  /*15910*/  IMAD.MOV.U32 R133, RZ, RZ, R151 ;  /* 0x000000ffff857224 */ /* 0x000fe200078e0097 */
[----:B------:R-:W-:Y:S02]  /*15920*/  FMNMX.FTZ R26, R67, R26, !PT ;  /* 0x0000001a431a7209 */ /* 0x000fe40007810000 */
[C---:B------:R-:W-:Y:S01]  /*15930*/  FSETP.NEU.FTZ.AND P6, PT, R167.reuse, -INF , PT ;  /* 0xff800000a700780b */ /* 0x040fe20003fdd000 */
[----:B------:R-:W-:-:S01]  /*15940*/  FFMA.FTZ R8, R167, R166, -8 ;  /* 0xc1000000a7087423 */ /* 0x000fc200000100a6 */
[----:B------:R-:W-:-:S04]  /*15950*/  FMNMX.FTZ R28, R73, R26, !PT ;  /* 0x0000001a491c7209 */ /* 0x000fc80007810000 */
[----:B------:R-:W-:Y:S02]  /*15960*/  FMNMX.FTZ R28, R81, R28, !PT ;  /* 0x0000001c511c7209 */ /* 0x000fe40007810000 */
[----:B------:R-:W-:Y:S02]  /*15970*/  FSEL R44, R8, RZ, P6 ;  /* 0x000000ff082c7208 */ /* 0x000fe40003000000 */
[----:B------:R-:W-:-:S03]  /*15980*/  FMNMX.FTZ R28, R85, R28, !PT ;  /* 0x0000001c551c7209 */ /* 0x000fc60007810000 */
[--C-:B------:R-:W-:Y:S01]  /*15990*/  FFMA.FTZ R65, R65, R166, -R44.reuse ;  /* 0x000000a641417223 */ /* 0x100fe2000001082c */
[----:B------:R-:W-:Y:S01]  /*159a0*/  FMNMX.FTZ R28, R109, R28, !PT ;  /* 0x0000001c6d1c7209 */ /* 0x000fe20007810000 */
[-CC-:B------:R-:W-:Y:S01]  /*159b0*/  FFMA.FTZ R69, R69, R166.reuse, -R44.reuse ;  /* 0x000000a645457223 */ /* 0x180fe2000001082c */
[----:B------:R-:W-:-:S01]  /*159c0*/  FFMA.FTZ R32, R95, R166, -R44 ;  /* 0x000000a65f207223 */ /* 0x000fc2000001082c */
[----:B------:R3:W-:Y:S01]  /*159d0*/  MUFU.EX2 R10, R65 ;  /* 0x00000041000a7308 */ /* 0x0007e20000000800 */
[----:B------:R-:W-:Y:S01]  /*159e0*/  FMNMX.FTZ R30, R115, R28, !PT ;  /* 0x0000001c731e7209 */ /* 0x000fe20007810000 */
[-CC-:B------:R-:W-:Y:S01]  /*159f0*/  FFMA.FTZ R61, R61, R166.reuse, -R44.reuse ;  /* 0x000000a63d3d7223 */ /* 0x180fe2000001082c */
[----:B-1----:R-:W-:Y:S01]  /*15a00*/  FSEL R95, R83, -INF , P3 ;  /* 0xff800000535f7808 */ /* 0x002fe20001800000 */
[-CC-:B------:R-:W-:Y:S01]  /*15a10*/  FFMA.FTZ R71, R71, R166.reuse, -R44.reuse ;  /* 0x000000a647477223 */ /* 0x180fe2000001082c */
[----:B------:R-:W-:-:S01]  /*15a20*/  FFMA.FTZ R8, R47, R166, -R44 ;  /* 0x000000a62f087223 */ /* 0x000fc2000001082c */
[-CC-:B------:R-:W-:Y:S01]  /*15a30*/  FFMA.FTZ R47, R6, R166.reuse, -R44.reuse ;  /* 0x000000a6062f7223 */ /* 0x180fe2000001082c */
[----:B------:R-:W-:-:S01]  /*15a40*/  FFMA.FTZ R6, R55, R166, -R44 ;  /* 0x000000a637067223 */ /* 0x000fc2000001082c */
[----:B------:R1:W-:Y:S01]  /*15a50*/  MUFU.EX2 R14, R69 ;  /* 0x00000045000e7308 */ /* 0x0003e20000000800 */
[----:B---3--:R-:W-:-:S01]  /*15a60*/  FFMA.FTZ R65, R93, R166, -R44 ;  /* 0x000000a65d417223 */ /* 0x008fc2000001082c */
[----:B------:R-:W-:Y:S01]  /*15a70*/  FSEL R93, R82, -INF , P2 ;  /* 0xff800000525d7808 */ /* 0x000fe20001000000 */
[----:B------:R-:W-:-:S01]  /*15a80*/  FFMA.FTZ R55, R59, R166, -R44 ;  /* 0x000000a63b377223 */ /* 0x000fc2000001082c */
[-CC-:B------:R-:W-:Y:S01]  /*15a90*/  FFMA.FTZ R77, R77, R166.reuse, -R44.reuse ;  /* 0x000000a64d4d7223 */ /* 0x180fe2000001082c */
[----:B------:R-:W-:-:S01]  /*15aa0*/  FFMA.FTZ R75, R75, R166, -R44 ;  /* 0x000000a64b4b7223 */ /* 0x000fc2000001082c */
[----:B------:R-:W-:Y:S01]  /*15ab0*/  FMNMX.FTZ R30, R93, R30, !PT ;  /* 0x0000001e5d1e7209 */ /* 0x000fe20007810000 */
[----:B------:R-:W-:-:S01]  /*15ac0*/  FFMA.FTZ R91, R91, R166, -R44 ;  /* 0x000000a65b5b7223 */ /* 0x000fc2000001082c */
[----:B------:R-:W-:Y:S01]  /*15ad0*/  MUFU.EX2 R12, R61 ;  /* 0x0000003d000c7308 */ /* 0x000fe20000000800 */
[----:B-1----:R-:W-:-:S01]  /*15ae0*/  FFMA.FTZ R69, R99, R166, -R44 ;  /* 0x000000a663457223 */ /* 0x002fc2000001082c */
[----:B--2---:R-:W-:Y:S01]  /*15af0*/  FSEL R99, R86, -INF , P4 ;  /* 0xff80000056637808 */ /* 0x004fe20002000000 */
[----:B------:R-:W-:-:S01]  /*15b00*/  FFMA.FTZ R59, R63, R166, -R44 ;  /* 0x000000a63f3b7223 */ /* 0x000fc2000001082c */
[----:B------:R-:W-:Y:S01]  /*15b10*/  FMNMX.FTZ R30, R95, R30, !PT ;  /* 0x0000001e5f1e7209 */ /* 0x000fe20007810000 */
[----:B------:R-:W-:-:S01]  /*15b20*/  FFMA.FTZ R63, R89, R166, -R44 ;  /* 0x000000a6593f7223 */ /* 0x000fc2000001082c */
[-CC-:B------:R-:W-:Y:S01]  /*15b30*/  FFMA.FTZ R57, R57, R166.reuse, -R44.reuse ;  /* 0x000000a639397223 */ /* 0x180fe2000001082c */
[----:B------:R-:W-:-:S01]  /*15b40*/  FFMA.FTZ R34, R107, R166, -R44 ;  /* 0x000000a66b227223 */ /* 0x000fc2000001082c */
[----:B------:R1:W-:Y:S01]  /*15b50*/  MUFU.EX2 R61, R71 ;  /* 0x00000047003d7308 */ /* 0x0003e20000000800 */
[----:B------:R-:W-:Y:S01]  /*15b60*/  FMNMX.FTZ R30, R99, R30, !PT ;  /* 0x0000001e631e7209 */ /* 0x000fe20007810000 */
[-CC-:B------:R-:W-:Y:S01]  /*15b70*/  FFMA.FTZ R38, R123, R166.reuse, -R44.reuse ;  /* 0x000000a67b267223 */ /* 0x180fe2000001082c */
[----:B------:R-:W-:-:S01]  /*15b80*/  FFMA.FTZ R40, R125, R166, -R44 ;  /* 0x000000a67d287223 */ /* 0x000fc2000001082c */
[-CC-:B------:R-:W-:Y:S01]  /*15b90*/  FFMA.FTZ R89, R127, R166.reuse, -R44.reuse ;  /* 0x000000a67f597223 */ /* 0x180fe2000001082c */
[--C-:B------:R-:W-:Y:S01]  /*15ba0*/  IMAD.MOV.U32 R127, RZ, RZ, R151.reuse ;  /* 0x000000ffff7f7224 */ /* 0x100fe200078e0097 */
[----:B------:R-:W-:Y:S01]  /*15bb0*/  MOV R123, R151 ;  /* 0x00000097007b7202 */ /* 0x000fe20000000f00 */
[----:B------:R-:W-:Y:S01]  /*15bc0*/  IMAD.MOV.U32 R125, RZ, RZ, R151 ;  /* 0x000000ffff7d7224 */ /* 0x000fe200078e0097 */
[----:B------:R-:W-:Y:S01]  /*15bd0*/  MUFU.EX2 R8, R8 ;  /* 0x0000000800087308 */ /* 0x000fe20000000800 */
[----:B-1----:R-:W-:-:S01]  /*15be0*/  FFMA.FTZ R71, R97, R166, -R44 ;  /* 0x000000a661477223 */ /* 0x002fc2000001082c */
[----:B----4-:R-:W-:Y:S01]  /*15bf0*/  FSEL R97, R87, -INF , P5 ;  /* 0xff80000057617808 */ /* 0x010fe20002800000 */
[----:B------:R-:W-:-:S01]  /*15c00*/  FFMA.FTZ R87, R117, R166, -R44 ;  /* 0x000000a675577223 */ /* 0x000fc2000001082c */
[----:B------:R-:W-:Y:S01]  /*15c10*/  MOV R117, R151 ;  /* 0x0000009700757202 */ /* 0x000fe20000000f00 */
[----:B------:R-:W-:Y:S01]  /*15c20*/  IMAD.MOV.U32 R107, RZ, RZ, R151 ;  /* 0x000000ffff6b7224 */ /* 0x000fe200078e0097 */
[----:B------:R-:W-:Y:S01]  /*15c30*/  FMNMX.FTZ R36, R97, R30, !PT ;  /* 0x0000001e61247209 */ /* 0x000fe20007810000 */
[----:B------:R-:W-:-:S01]  /*15c40*/  FFMA.FTZ R30, R103, R166, -R44 ;  /* 0x000000a6671e7223 */ /* 0x000fc2000001082c */
[----:B------:R-:W-:Y:S01]  /*15c50*/  MUFU.EX2 R47, R47 ;  /* 0x0000002f002f7308 */ /* 0x000fe20000000800 */
[----:B------:R-:W-:-:S02]  /*15c60*/  IMAD.MOV.U32 R103, RZ, RZ, R151 ;  /* 0x000000ffff677224 */ /* 0x000fc400078e0097 */
[----:B------:R-:W1:Y:S01]  /*15c70*/  SHFL.BFLY PT, R83, R36, 0x2, 0x1f ;  /* 0x0c401f0024537f89 */ /* 0x000e6200000e0000 */
[--C-:B------:R-:W-:Y:S02]  /*15c80*/  IMAD.MOV.U32 R86, RZ, RZ, R151.reuse ;  /* 0x000000ffff567224 */ /* 0x100fe400078e0097 */
[----:B------:R-:W-:Y:S02]  /*15c90*/  IMAD.MOV.U32 R82, RZ, RZ, R151 ;  /* 0x000000ffff527224 */ /* 0x000fe400078e0097 */
[----:B------:R-:W-:Y:S08]  /*15ca0*/  MUFU.EX2 R6, R6 ;  /* 0x0000000600067308 */ /* 0x000ff00000000800 */
[----:B------:R2:W-:Y:S08]  /*15cb0*/  MUFU.EX2 R28, R77 ;  /* 0x0000004d001c7308 */ /* 0x0005f00000000800 */
[----:B------:R-:W3:Y:S01]  /*15cc0*/  MUFU.EX2 R55, R55 ;  /* 0x0000003700377308 */ /* 0x000ee20000000800 */
[----:B--2---:R-:W-:-:S01]  /*15cd0*/  FFMA.FTZ R77, R101, R166, -R44 ;  /* 0x000000a6654d7223 */ /* 0x004fc2000001082c */
[----:B-1----:R-:W-:Y:S01]  /*15ce0*/  FMNMX.FTZ R42, R36, R83, !PT ;  /* 0x00000053242a7209 */ /* 0x002fe20007810000 */
[----:B------:R-:W-:-:S01]  /*15cf0*/  FFMA.FTZ R36, R113, R166, -R44 ;  /* 0x000000a671247223 */ /* 0x000fc2000001082c */
[----:B------:R-:W-:Y:S01]  /*15d00*/  FFMA.FTZ R83, R121, R166, -R44 ;  /* 0x000000a679537223 */ /* 0x000fe2000001082c */
[----:B------:R-:W-:-:S02]  /*15d10*/  IMAD.MOV.U32 R121, RZ, RZ, R151 ;  /* 0x000000ffff797224 */ /* 0x000fc400078e0097 */
[----:B------:R-:W1:Y:S01]  /*15d20*/  SHFL.BFLY PT, R201, R42, 0x1, 0x1f ;  /* 0x0c201f002ac97f89 */ /* 0x000e6200000e0000 */
[----:B------:R2:W-:Y:S01]  /*15d30*/  MUFU.EX2 R26, R32 ;  /* 0x00000020001a7308 */ /* 0x0005e20000000800 */
[----:B------:R-:W-:-:S07]  /*15d40*/  IMAD.MOV.U32 R113, RZ, RZ, R151 ;  /* 0x000000ffff717224 */ /* 0x000fce00078e0097 */
[----:B------:R4:W-:Y:S01]  /*15d50*/  MUFU.EX2 R20, R75 ;  /* 0x0000004b00147308 */ /* 0x0009e20000000800 */
[----:B--2---:R-:W-:-:S01]  /*15d60*/  FFMA.FTZ R32, R79, R166, -R44 ;  /* 0x000000a64f207223 */ /* 0x004fc2000001082c */
[----:B------:R-:W-:Y:S01]  /*15d70*/  FFMA.FTZ R79, R111, R166, -R44 ;  /* 0x000000a66f4f7223 */ /* 0x000fe2000001082c */
[----:B---3--:R-:W-:Y:S02]  /*15d80*/  F2FP.SATFINITE.E4M3.F32.PACK_AB_MERGE_C R228, R55, R6, RZ ;  /* 0x0000000637e4723e */ /* 0x008fe400048070ff */
[----:B------:R-:W-:Y:S02]  /*15d90*/  MOV R111, R151 ;  /* 0x00000097006f7202 */ /* 0x000fe40000000f00 */
[----:B------:R-:W-:Y:S01]  /*15da0*/  F2FP.SATFINITE.E4M3.F32.PACK_AB_MERGE_C R228, R47, R8, R228 ;  /* 0x000000082fe4723e */ /* 0x000fe200048070e4 */
[----:B------:R2:W-:Y:S01]  /*15db0*/  MUFU.EX2 R24, R91 ;  /* 0x0000005b00187308 */ /* 0x0005e20000000800 */
[----:B----4-:R-:W-:-:S01]  /*15dc0*/  FFMA.FTZ R75, R105, R166, -R44 ;  /* 0x000000a6694b7223 */ /* 0x010fc2000001082c */
[----:B------:R-:W-:-:S02]  /*15dd0*/  MOV R105, R151 ;  /* 0x0000009700697202 */ /* 0x000fc40000000f00 */
[----:B-1----:R-:W-:Y:S01]  /*15de0*/  FMNMX.FTZ R201, R42, R201, !PT ;  /* 0x000000c92ac97209 */ /* 0x002fe20007810000 */
[-CC-:B------:R-:W-:Y:S01]  /*15df0*/  FFMA.FTZ R42, R129, R166.reuse, -R44.reuse ;  /* 0x000000a6812a7223 */ /* 0x180fe2000001082c */
[----:B--2---:R-:W-:-:S02]  /*15e00*/  FFMA.FTZ R91, R131, R166, -R44 ;  /* 0x000000a6835b7223 */ /* 0x004fc4000001082c */
[----:B------:R-:W-:Y:S01]  /*15e10*/  MUFU.EX2 R59, R59 ;  /* 0x0000003b003b7308 */ /* 0x000fe20000000800 */
[C---:B------:R-:W-:Y:S01]  /*15e20*/  FSETP.NEU.FTZ.AND P2, PT, R201.reuse, -INF , PT ;  /* 0xff800000c900780b */ /* 0x040fe20003f5d000 */
[----:B------:R-:W-:Y:S01]  /*15e30*/  FFMA.FTZ R46, R201, R166, -8 ;  /* 0xc1000000c92e7423 */ /* 0x000fe200000100a6 */
[----:B------:R-:W-:Y:S01]  /*15e40*/  IMAD.MOV.U32 R131, RZ, RZ, R151 ;  /* 0x000000ffff837224 */ /* 0x000fe200078e0097 */
[----:B------:R-:W-:-:S03]  /*15e50*/  MOV R129, R151 ;  /* 0x0000009700817202 */ /* 0x000fc60000000f00 */
[----:B------:R-:W-:Y:S01]  /*15e60*/  FSEL R48, R46, RZ, P2 ;  /* 0x000000ff2e307208 */ /* 0x000fe20001000000 */
[----:B------:R-:W1:Y:S01]  /*15e70*/  MUFU.EX2 R57, R57 ;  /* 0x0000003900397308 */ /* 0x000e620000000800 */
[----:B------:R-:W-:Y:S01]  /*15e80*/  ISETP.GE.AND P2, PT, R119, 0x81, PT ;  /* 0x000000817700780c */ /* 0x000fe20003f46270 */
[----:B------:R-:W-:Y:S02]  /*15e90*/  IMAD.MOV.U32 R119, RZ, RZ, R151 ;  /* 0x000000ffff777224 */ /* 0x000fe400078e0097 */
[----:B------:R-:W-:-:S01]  /*15ea0*/  FFMA.FTZ R5, R5, R166, -R48 ;  /* 0x000000a605057223 */ /* 0x000fc20000010830 */
[-CC-:B------:R-:W-:Y:S01]  /*15eb0*/  FFMA.FTZ R4, R4, R166.reuse, -R48.reuse ;  /* 0x000000a604047223 */ /* 0x180fe20000010830 */
[----:B------:R-:W-:-:S01]  /*15ec0*/  FFMA.FTZ R46, R7, R166, -R48 ;  /* 0x000000a6072e7223 */ /* 0x000fc20000010830 */
[-CC-:B------:R-:W-:Y:S01]  /*15ed0*/  FFMA.FTZ R52, R9, R166.reuse, -R48.reuse ;  /* 0x000000a609347223 */ /* 0x180fe20000010830 */
[----:B------:R-:W-:-:S01]  /*15ee0*/  FFMA.FTZ R7, R11, R166, -R48 ;  /* 0x000000a60b077223 */ /* 0x000fc20000010830 */
[-CC-:B------:R-:W-:Y:S01]  /*15ef0*/  FFMA.FTZ R44, R13, R166.reuse, -R48.reuse ;  /* 0x000000a60d2c7223 */ /* 0x180fe20000010830 */
[----:B------:R-:W-:Y:S01]  /*15f00*/  MUFU.EX2 R5, R5 ;  /* 0x0000000500057308 */ /* 0x000fe20000000800 */
[----:B------:R-:W-:-:S01]  /*15f10*/  FFMA.FTZ R15, R15, R166, -R48 ;  /* 0x000000a60f0f7223 */ /* 0x000fc20000010830 */
[----:B------:R-:W-:Y:S01]  /*15f20*/  FADD.FTZ R11, R8, R47 ;  /* 0x0000002f080b7221 */ /* 0x000fe20000010000 */
[----:B------:R-:W-:-:S01]  /*15f30*/  FFMA.FTZ R21, R21, R166, -R48 ;  /* 0x000000a615157223 */ /* 0x000fc20000010830 */
[-CC-:B------:R-:W-:Y:S01]  /*15f40*/  FFMA.FTZ R9, R25, R166.reuse, -R48.reuse ;  /* 0x000000a619097223 */ /* 0x180fe20000010830 */
[----:B------:R-:W-:-:S01]  /*15f50*/  FFMA.FTZ R29, R29, R166, -R48 ;  /* 0x000000a61d1d7223 */ /* 0x000fc20000010830 */
[----:B------:R-:W-:Y:S01]  /*15f60*/  FADD.FTZ R64, R6, R11 ;  /* 0x0000000b06407221 */ /* 0x000fe20000010000 */
[----:B------:R-:W-:-:S01]  /*15f70*/  FFMA.FTZ R31, R31, R166, -R48 ;  /* 0x000000a61f1f7223 */ /* 0x000fc20000010830 */
[----:B------:R-:W2:Y:S01]  /*15f80*/  MUFU.EX2 R4, R4 ;  /* 0x0000000400047308 */ /* 0x000ea20000000800 */
[----:B------:R-:W-:-:S01]  /*15f90*/  FFMA.FTZ R33, R33, R166, -R48 ;  /* 0x000000a621217223 */ /* 0x000fc20000010830 */
[----:B------:R-:W-:Y:S01]  /*15fa0*/  FADD.FTZ R11, R55, R64 ;  /* 0x00000040370b7221 */ /* 0x000fe20000010000 */
[----:B------:R-:W-:-:S01]  /*15fb0*/  FFMA.FTZ R35, R35, R166, -R48 ;  /* 0x000000a623237223 */ /* 0x000fc20000010830 */
[-CC-:B------:R-:W-:Y:S01]  /*15fc0*/  FFMA.FTZ R37, R37, R166.reuse, -R48.reuse ;  /* 0x000000a625257223 */ /* 0x180fe20000010830 */
[----:B------:R-:W-:-:S01]  /*15fd0*/  FFMA.FTZ R39, R39, R166, -R48 ;  /* 0x000000a627277223 */ /* 0x000fc20000010830 */
[----:B------:R-:W-:Y:S01]  /*15fe0*/  FADD.FTZ R64, R10, R11 ;  /* 0x0000000b0a407221 */ /* 0x000fe20000010000 */
[----:B------:R-:W-:-:S01]  /*15ff0*/  FFMA.FTZ R41, R41, R166, -R48 ;  /* 0x000000a629297223 */ /* 0x000fc20000010830 */
[----:B------:R3:W4:Y:S01]  /*16000*/  MUFU.EX2 R50, R46 ;  /* 0x0000002e00327308 */ /* 0x0007220000000800 */
[----:B------:R-:W-:-:S01]  /*16010*/  FFMA.FTZ R43, R43, R166, -R48 ;  /* 0x000000a62b2b7223 */ /* 0x000fc20000010830 */
[--C-:B------:R-:W-:Y:S01]  /*16020*/  FFMA.FTZ R45, R45, R166, -R48.reuse ;  /* 0x000000a62d2d7223 */ /* 0x100fe20000010830 */
[----:B-1----:R-:W-:Y:S01]  /*16030*/  F2FP.SATFINITE.E4M3.F32.PACK_AB_MERGE_C R230, R57, R12, RZ ;  /* 0x0000000c39e6723e */ /* 0x002fe200048070ff */
[-CC-:B------:R-:W-:Y:S01]  /*16040*/  FFMA.FTZ R49, R49, R166.reuse, -R48.reuse ;  /* 0x000000a631317223 */ /* 0x180fe20000010830 */
[----:B------:R-:W-:-:S01]  /*16050*/  FFMA.FTZ R51, R51, R166, -R48 ;  /* 0x000000a633337223 */ /* 0x000fc20000010830 */
[-CC-:B------:R-:W-:Y:S01]  /*16060*/  FFMA.FTZ R53, R53, R166.reuse, -R48.reuse ;  /* 0x000000a635357223 */ /* 0x180fe20000010830 */
[----:B------:R-:W-:-:S01]  /*16070*/  FFMA.FTZ R67, R67, R166, -R48 ;  /* 0x000000a643437223 */ /* 0x000fc20000010830 */
[----:B------:R-:W1:Y:S01]  /*16080*/  MUFU.EX2 R101, R52 ;  /* 0x0000003400657308 */ /* 0x000e620000000800 */
[----:B--2---:R-:W-:-:S01]  /*16090*/  FADD.FTZ R13, R5, R4 ;  /* 0x00000004050d7221 */ /* 0x004fc20000010000 */
[-CC-:B---3--:R-:W-:Y:S01]  /*160a0*/  FFMA.FTZ R46, R27, R166.reuse, -R48.reuse ;  /* 0x000000a61b2e7223 */ /* 0x188fe20000010830 */
[----:B------:R-:W-:-:S01]  /*160b0*/  FFMA.FTZ R73, R73, R166, -R48 ;  /* 0x000000a649497223 */ /* 0x000fc20000010830 */
[-CC-:B------:R-:W-:Y:S01]  /*160c0*/  FFMA.FTZ R81, R81, R166.reuse, -R48.reuse ;  /* 0x000000a651517223 */ /* 0x180fe20000010830 */
[----:B------:R-:W-:-:S01]  /*160d0*/  FFMA.FTZ R85, R85, R166, -R48 ;  /* 0x000000a655557223 */ /* 0x000fc20000010830 */
[----:B------:R-:W-:Y:S01]  /*160e0*/  FFMA.FTZ R109, R109, R166, -R48 ;  /* 0x000000a66d6d7223 */ /* 0x000fe20000010830 */
[----:B------:R-:W-:Y:S01]  /*160f0*/  F2FP.SATFINITE.E4M3.F32.PACK_AB_MERGE_C R230, R59, R10, R230 ;  /* 0x0000000a3be6723e */ /* 0x000fe200048070e6 */
[----:B------:R-:W2:Y:S01]  /*16100*/  MUFU.EX2 R7, R7 ;  /* 0x0000000700077308 */ /* 0x000ea20000000800 */
[----:B----4-:R-:W-:-:S01]  /*16110*/  FADD.FTZ R66, R50, R13 ;  /* 0x0000000d32427221 */ /* 0x010fc20000010000 */
[----:B------:R-:W-:Y:S01]  /*16120*/  FADD.FTZ R13, R59, R64 ;  /* 0x000000403b0d7221 */ /* 0x000fe20000010000 */
[----:B------:R-:W-:-:S01]  /*16130*/  FFMA.FTZ R115, R115, R166, -R48 ;  /* 0x000000a673737223 */ /* 0x000fc20000010830 */
[-CC-:B------:R-:W-:Y:S01]  /*16140*/  FFMA.FTZ R93, R93, R166.reuse, -R48.reuse ;  /* 0x000000a65d5d7223 */ /* 0x180fe20000010830 */
[----:B------:R-:W-:-:S01]  /*16150*/  FFMA.FTZ R95, R95, R166, -R48 ;  /* 0x000000a65f5f7223 */ /* 0x000fc20000010830 */
[----:B------:R-:W-:Y:S01]  /*16160*/  FADD.FTZ R68, R12, R13 ;  /* 0x0000000d0c447221 */ /* 0x000fe20000010000 */
[----:B------:R-:W-:-:S01]  /*16170*/  FFMA.FTZ R99, R99, R166, -R48 ;  /* 0x000000a663637223 */ /* 0x000fc20000010830 */
[----:B------:R-:W3:Y:S01]  /*16180*/  MUFU.EX2 R44, R44 ;  /* 0x0000002c002c7308 */ /* 0x000ee20000000800 */
[----:B-1----:R-:W-:-:S01]  /*16190*/  FADD.FTZ R66, R101, R66 ;  /* 0x0000004265427221 */ /* 0x002fc20000010000 */
[----:B------:R-:W-:Y:S01]  /*161a0*/  F2FP.SATFINITE.E4M3.F32.PACK_AB_MERGE_C R229, R101, R50, RZ ;  /* 0x0000003265e5723e */ /* 0x000fe200048070ff */
[----:B------:R-:W-:-:S01]  /*161b0*/  FFMA.FTZ R48, R97, R166, -R48 ;  /* 0x000000a661307223 */ /* 0x000fc20000010830 */
[--C-:B------:R-:W-:Y:S01]  /*161c0*/  IMAD.MOV.U32 R101, RZ, RZ, R151.reuse ;  /* 0x000000ffff657224 */ /* 0x100fe200078e0097 */
[----:B------:R-:W-:Y:S01]  /*161d0*/  MOV R27, R151 ;  /* 0x00000097001b7202 */ /* 0x000fe20000000f00 */
[----:B------:R-:W-:Y:S01]  /*161e0*/  IMAD.MOV.U32 R97, RZ, RZ, R151 ;  /* 0x000000ffff617224 */ /* 0x000fe200078e0097 */
[----:B------:R-:W-:Y:S01]  /*161f0*/  F2FP.SATFINITE.E4M3.F32.PACK_AB_MERGE_C R229, R4, R5, R229 ;  /* 0x0000000504e5723e */ /* 0x000fe200048070e5 */
[----:B------:R-:W0:Y:S01]  /*16200*/  MUFU.EX2 R15, R15 ;  /* 0x0000000f000f7308 */ /* 0x000e220000000800 */
[----:B--2---:R-:W-:-:S01]  /*16210*/  FADD.FTZ R11, R7, R66 ;  /* 0x00000042070b7221 */ /* 0x004fc20000010000 */
[----:B------:R-:W-:-:S02]  /*16220*/  IMAD.MOV.U32 R59, RZ, RZ, R151 ;  /* 0x000000ffff3b7224 */ /* 0x000fc400078e0097 */
[--C-:B------:R-:W-:Y:S02]  /*16230*/  IMAD.MOV.U32 R55, RZ, RZ, R151.reuse ;  /* 0x000000ffff377224 */ /* 0x100fe400078e0097 */
[----:B------:R-:W-:Y:S02]  /*16240*/  IMAD.MOV.U32 R50, RZ, RZ, R151 ;  /* 0x000000ffff327224 */ /* 0x000fe400078e0097 */
[----:B------:R-:W1:Y:S01]  /*16250*/  MUFU.EX2 R54, R21 ;  /* 0x0000001500367308 */ /* 0x000e620000000800 */
[----:B---3--:R-:W-:-:S01]  /*16260*/  FADD.FTZ R66, R44, R11 ;  /* 0x0000000b2c427221 */ /* 0x008fc20000010000 */
[----:B------:R-:W-:Y:S01]  /*16270*/  FADD.FTZ R11, R57, R68 ;  /* 0x00000044390b7221 */ /* 0x000fe20000010000 */
[----:B------:R-:W-:Y:S01]  /*16280*/  MOV R57, R151 ;  /* 0x0000009700397202 */ /* 0x000fe20000000f00 */
[----:B------:R-:W-:Y:S02]  /*16290*/  IMAD.MOV.U32 R47, RZ, RZ, R151 ;  /* 0x000000ffff2f7224 */ /* 0x000fe400078e0097 */
[----:B------:R-:W-:-:S01]  /*162a0*/  FADD.FTZ R68, R14, R11 ;  /* 0x0000000b0e447221 */ /* 0x000fc20000010000 */
[----:B------:R-:W-:Y:S01]  /*162b0*/  IMAD.MOV.U32 R25, RZ, RZ, R151 ;  /* 0x000000ffff197224 */ /* 0x000fe200078e0097 */
[----:B------:R-:W2:Y:S01]  /*162c0*/  MUFU.EX2 R9, R9 ;  /* 0x0000000900097308 */ /* 0x000ea20000000800 */
[----:B0-----:R-:W-:-:S01]  /*162d0*/  FADD.FTZ R3, R15, R66 ;  /* 0x000000420f037221 */ /* 0x001fc20000010000 */
[----:B------:R-:W-:-:S04]  /*162e0*/  FADD.FTZ R11, R61, R68 ;  /* 0x000000443d0b7221 */ /* 0x000fc80000010000 */
[----:B------:R-:W-:Y:S02]  /*162f0*/  FADD.FTZ R70, R20, R11 ;  /* 0x0000000b14467221 */ /* 0x000fe40000010000 */
[----:B------:R-:W0:Y:S01]  /*16300*/  MUFU.EX2 R46, R46 ;  /* 0x0000002e002e7308 */ /* 0x000e220000000800 */
[----:B-1----:R-:W-:-:S01]  /*16310*/  FADD.FTZ R66, R54, R3 ;  /* 0x0000000336427221 */ /* 0x002fc20000010000 */
[----:B------:R-:W-:Y:S02]  /*16320*/  F2FP.SATFINITE.E4M3.F32.PACK_AB_MERGE_C R231, R54, R15, RZ ;  /* 0x0000000f36e7723e */ /* 0x000fe400048070ff */
[----:B------:R-:W-:Y:S02]  /*16330*/  MOV R54, R151 ;  /* 0x0000009700367202 */ /* 0x000fe40000000f00 */
[----:B------:R-:W-:Y:S01]  /*16340*/  F2FP.SATFINITE.E4M3.F32.PACK_AB_MERGE_C R231, R44, R7, R231 ;  /* 0x000000072ce7723e */ /* 0x000fe200048070e7 */
[----:B------:R-:W-:Y:S01]  /*16350*/  IMAD.MOV.U32 R44, RZ, RZ, R151 ;  /* 0x000000ffff2c7224 */ /* 0x000fe200078e0097 */
[----:B------:R-:W1:Y:S01]  /*16360*/  MUFU.EX2 R29, R29 ;  /* 0x0000001d001d7308 */ /* 0x000e620000000800 */
[----:B--2---:R-:W-:-:S07]  /*16370*/  FADD.FTZ R3, R9, R66 ;  /* 0x0000004209037221 */ /* 0x004fce0000010000 */
[----:B------:R-:W2:Y:S01]  /*16380*/  MUFU.EX2 R63, R63 ;  /* 0x0000003f003f7308 */ /* 0x000ea20000000800 */
[----:B0-----:R-:W-:-:S07]  /*16390*/  FADD.FTZ R68, R46, R3 ;  /* 0x000000032e447221 */ /* 0x001fce0000010000 */
[----:B------:R0:W3:Y:S01]  /*163a0*/  MUFU.EX2 R52, R31 ;  /* 0x0000001f00347308 */ /* 0x0000e20000000800 */
[----:B-1----:R-:W-:-:S07]  /*163b0*/  FADD.FTZ R3, R29, R68 ;  /* 0x000000441d037221 */ /* 0x002fce0000010000 */
[----:B------:R-:W1:Y:S01]  /*163c0*/  MUFU.EX2 R33, R33 ;  /* 0x0000002100217308 */ /* 0x000e620000000800 */
[----:B--2---:R-:W-:-:S01]  /*163d0*/  FADD.FTZ R11, R63, R70 ;  /* 0x000000463f0b7221 */ /* 0x004fc20000010000 */
[----:B------:R-:W-:Y:S01]  /*163e0*/  F2FP.SATFINITE.E4M3.F32.PACK_AB_MERGE_C R224, R63, R20, RZ ;  /* 0x000000143fe0723e */ /* 0x000fe200048070ff */
[----:B0-----:R-:W-:Y:S01]  /*163f0*/  IMAD.MOV.U32 R31, RZ, RZ, R151 ;  /* 0x000000ffff1f7224 */ /* 0x001fe200078e0097 */
[----:B------:R-:W-:Y:S01]  /*16400*/  MOV R63, R151 ;  /* 0x00000097003f7202 */ /* 0x000fe20000000f00 */
[----:B------:R-:W-:-:S01]  /*16410*/  FADD.FTZ R70, R24, R11 ;  /* 0x0000000b18467221 */ /* 0x000fc20000010000 */
[----:B------:R-:W-:Y:S01]  /*16420*/  F2FP.SATFINITE.E4M3.F32.PACK_AB_MERGE_C R224, R61, R14, R224 ;  /* 0x0000000e3de0723e */ /* 0x000fe200048070e0 */
[----:B------:R-:W-:Y:S01]  /*16430*/  IMAD.MOV.U32 R61, RZ, RZ, R151 ;  /* 0x000000ffff3d7224 */ /* 0x000fe200078e0097 */
[----:B------:R-:W0:Y:S01]  /*16440*/  MUFU.EX2 R65, R65 ;  /* 0x0000004100417308 */ /* 0x000e220000000800 */
[----:B---3--:R-:W-:-:S01]  /*16450*/  FADD.FTZ R68, R52, R3 ;  /* 0x0000000334447221 */ /* 0x008fc20000010000 */
[----:B------:R-:W-:Y:S01]  /*16460*/  F2FP.SATFINITE.E4M3.F32.PACK_AB_MERGE_C R225, R52, R29, RZ ;  /* 0x0000001d34e1723e */ /* 0x000fe200048070ff */
[----:B------:R-:W-:-:S02]  /*16470*/  IMAD.MOV.U32 R52, RZ, RZ, R151 ;  /* 0x000000ffff347224 */ /* 0x000fc400078e0097 */
[----:B------:R-:W-:Y:S01]  /*16480*/  IMAD.MOV.U32 R29, RZ, RZ, R151 ;  /* 0x000000ffff1d7224 */ /* 0x000fe200078e0097 */
[----:B------:R-:W-:Y:S01]  /*16490*/  F2FP.SATFINITE.E4M3.F32.PACK_AB_MERGE_C R225, R46, R9, R225 ;  /* 0x000000092ee1723e */ /* 0x000fe200048070e1 */
[----:B------:R-:W-:Y:S01]  /*164a0*/  IMAD.MOV.U32 R46, RZ, RZ, R151 ;  /* 0x000000ffff2e7224 */ /* 0x000fe200078e0097 */
[----:B------:R2:W3:Y:S01]  /*164b0*/  MUFU.EX2 R56, R35 ;  /* 0x0000002300387308 */ /* 0x0004e20000000800 */
[----:B-1----:R-:W-:-:S07]  /*164c0*/  FADD.FTZ R3, R33, R68 ;  /* 0x0000004421037221 */ /* 0x002fce0000010000 */
[----:B------:R-:W1:Y:S01]  /*164d0*/  MUFU.EX2 R37, R37 ;  /* 0x0000002500257308 */ /* 0x000e620000000800 */
[----:B0-----:R-:W-:-:S01]  /*164e0*/  FADD.FTZ R11, R65, R70 ;  /* 0x00000046410b7221 */ /* 0x001fc20000010000 */
[--C-:B------:R-:W-:Y:S02]  /*164f0*/  IMAD.MOV.U32 R70, RZ, RZ, R151.reuse ;  /* 0x000000ffff467224 */ /* 0x100fe400078e0097 */
[----:B--2---:R-:W-:Y:S02]  /*16500*/  IMAD.MOV.U32 R35, RZ, RZ, R151 ;  /* 0x000000ffff237224 */ /* 0x004fe400078e0097 */
[----:B------:R-:W-:Y:S02]  /*16510*/  FADD.FTZ R68, R26, R11 ;  /* 0x0000000b1a447221 */ /* 0x000fe40000010000 */
[----:B------:R-:W0:Y:S01]  /*16520*/  MUFU.EX2 R69, R69 ;  /* 0x0000004500457308 */ /* 0x000e220000000800 */
[----:B---3--:R-:W-:-:S07]  /*16530*/  FADD.FTZ R12, R56, R3 ;  /* 0x00000003380c7221 */ /* 0x008fce0000010000 */
[----:B------:R2:W3:Y:S01]  /*16540*/  MUFU.EX2 R58, R39 ;  /* 0x00000027003a7308 */ /* 0x0004e20000000800 */
[----:B-1----:R-:W-:-:S07]  /*16550*/  FADD.FTZ R3, R37, R12 ;  /* 0x0000000c25037221 */ /* 0x002fce0000010000 */
[----:B------:R-:W1:Y:S01]  /*16560*/  MUFU.EX2 R41, R41 ;  /* 0x0000002900297308 */ /* 0x000e620000000800 */
[C---:B0-----:R-:W-:Y:S01]  /*16570*/  F2FP.SATFINITE.E4M3.F32.PACK_AB_MERGE_C R226, R69.reuse, R26, RZ ;  /* 0x0000001a45e2723e */ /* 0x041fe200048070ff */
[----:B------:R-:W-:Y:S01]  /*16580*/  FADD.FTZ R69, R69, R68 ;  /* 0x0000004445457221 */ /* 0x000fe20000010000 */
[----:B------:R-:W-:Y:S01]  /*16590*/  IMAD.MOV.U32 R68, RZ, RZ, R151 ;  /* 0x000000ffff447224 */ /* 0x000fe200078e0097 */
[----:B--2---:R-:W-:Y:S02]  /*165a0*/  MOV R39, R151 ;  /* 0x0000009700277202 */ /* 0x004fe40000000f00 */
[----:B------:R-:W-:-:S01]  /*165b0*/  FADD.FTZ R20, R28, R69 ;  /* 0x000000451c147221 */ /* 0x000fc20000010000 */
[----:B------:R-:W-:Y:S01]  /*165c0*/  F2FP.SATFINITE.E4M3.F32.PACK_AB_MERGE_C R226, R65, R24, R226 ;  /* 0x0000001841e2723e */ /* 0x000fe200048070e2 */
[----:B------:R-:W0:Y:S01]  /*165d0*/  MUFU.EX2 R71, R71 ;  /* 0x0000004700477308 */ /* 0x000e220000000800 */
[----:B---3--:R-:W-:-:S01]  /*165e0*/  FADD.FTZ R12, R58, R3 ;  /* 0x000000033a0c7221 */ /* 0x008fc20000010000 */
[----:B------:R-:W-:Y:S01]  /*165f0*/  F2FP.SATFINITE.E4M3.F32.PACK_AB_MERGE_C R37, R58, R37, RZ ;  /* 0x000000253a25723e */ /* 0x000fe200048070ff */
[--C-:B------:R-:W-:Y:S01]  /*16600*/  IMAD.MOV.U32 R65, RZ, RZ, R151.reuse ;  /* 0x000000ffff417224 */ /* 0x100fe200078e0097 */
[----:B------:R-:W-:Y:S01]  /*16610*/  MOV R69, R151 ;  /* 0x0000009700457202 */ /* 0x000fe20000000f00 */
[----:B------:R-:W-:Y:S01]  /*16620*/  IMAD.MOV.U32 R58, RZ, RZ, R151 ;  /* 0x000000ffff3a7224 */ /* 0x000fe200078e0097 */
[----:B------:R-:W-:Y:S01]  /*16630*/  F2FP.SATFINITE.E4M3.F32.PACK_AB_MERGE_C R227, R56, R33, R37 ;  /* 0x0000002138e3723e */ /* 0x000fe20004807025 */
[----:B------:R-:W-:Y:S01]  /*16640*/  IMAD.MOV.U32 R56, RZ, RZ, R151 ;  /* 0x000000ffff387224 */ /* 0x000fe200078e0097 */
[----:B------:R2:W3:Y:S01]  /*16650*/  MUFU.EX2 R60, R43 ;  /* 0x0000002b003c7308 */ /* 0x0004e20000000800 */
[----:B-1----:R-:W-:-:S01]  /*16660*/  FADD.FTZ R3, R41, R12 ;  /* 0x0000000c29037221 */ /* 0x002fc20000010000 */
[----:B------:R-:W-:Y:S01]  /*16670*/  IMAD.MOV.U32 R37, RZ, RZ, R151 ;  /* 0x000000ffff257224 */ /* 0x000fe200078e0097 */
[----:B------:R-:W-:-:S02]  /*16680*/  MOV R33, R151 ;  /* 0x0000009700217202 */ /* 0x000fc40000000f00 */
[----:B------:R-:W-:-:S03]  /*16690*/  MOV R24, R151 ;  /* 0x0000009700187202 */ /* 0x000fc60000000f00 */
[----:B------:R-:W1:Y:S01]  /*166a0*/  MUFU.EX2 R32, R32 ;  /* 0x0000002000207308 */ /* 0x000e620000000800 */
[----:B0-----:R-:W-:-:S01]  /*166b0*/  FADD.FTZ R11, R71, R20 ;  /* 0x00000014470b7221 */ /* 0x001fc20000010000 */
[----:B--2---:R-:W-:-:S06]  /*166c0*/  IMAD.MOV.U32 R43, RZ, RZ, R151 ;  /* 0x000000ffff2b7224 */ /* 0x004fcc00078e0097 */
[----:B------:R-:W0:Y:S01]  /*166d0*/  MUFU.EX2 R45, R45 ;  /* 0x0000002d002d7308 */ /* 0x000e220000000800 */
[----:B---3--:R-:W-:-:S07]  /*166e0*/  FADD.FTZ R20, R60, R3 ;  /* 0x000000033c147221 */ /* 0x008fce0000010000 */
[----:B------:R-:W2:Y:S01]  /*166f0*/  MUFU.EX2 R77, R77 ;  /* 0x0000004d004d7308 */ /* 0x000ea20000000800 */
[----:B-1----:R-:W-:-:S07]  /*16700*/  FADD.FTZ R26, R32, R11 ;  /* 0x0000000b201a7221 */ /* 0x002fce0000010000 */
[----:B------:R1:W3:Y:S01]  /*16710*/  MUFU.EX2 R62, R49 ;  /* 0x00000031003e7308 */ /* 0x0002e20000000800 */
[----:B0-----:R-:W-:-:S07]  /*16720*/  FADD.FTZ R3, R45, R20 ;  /* 0x000000142d037221 */ /* 0x001fce0000010000 */
[----:B------:R-:W0:Y:S01]  /*16730*/  MUFU.EX2 R30, R30 ;  /* 0x0000001e001e7308 */ /* 0x000e220000000800 */
[C---:B--2---:R-:W-:Y:S01]  /*16740*/  F2FP.SATFINITE.E4M3.F32.PACK_AB_MERGE_C R220, R77.reuse, R32, RZ ;  /* 0x000000204ddc723e */ /* 0x044fe200048070ff */
[----:B------:R-:W-:Y:S01]  /*16750*/  FADD.FTZ R77, R77, R26 ;  /* 0x0000001a4d4d7221 */ /* 0x000fe20000010000 */
[--C-:B-1----:R-:W-:Y:S02]  /*16760*/  IMAD.MOV.U32 R49, RZ, RZ, R151.reuse ;  /* 0x000000ffff317224 */ /* 0x102fe400078e0097 */
[----:B------:R-:W-:Y:S01]  /*16770*/  F2FP.SATFINITE.E4M3.F32.PACK_AB_MERGE_C R220, R71, R28, R220 ;  /* 0x0000001c47dc723e */ /* 0x000fe200048070dc */
[----:B------:R-:W-:Y:S02]  /*16780*/  IMAD.MOV.U32 R71, RZ, RZ, R151 ;  /* 0x000000ffff477224 */ /* 0x000fe400078e0097 */
[----:B------:R-:W1:Y:S01]  /*16790*/  MUFU.EX2 R51, R51 ;  /* 0x0000003300337308 */ /* 0x000e620000000800 */
[C---:B---3--:R-:W-:Y:S01]  /*167a0*/  F2FP.SATFINITE.E4M3.F32.PACK_AB_MERGE_C R45, R62.reuse, R45, RZ ;  /* 0x0000002d3e2d723e */ /* 0x048fe200048070ff */
[----:B------:R-:W-:Y:S01]  /*167b0*/  FADD.FTZ R62, R62, R3 ;  /* 0x000000033e3e7221 */ /* 0x000fe20000010000 */
[----:B------:R-:W-:-:S02]  /*167c0*/  IMAD.MOV.U32 R32, RZ, RZ, R151 ;  /* 0x000000ffff207224 */ /* 0x000fc400078e0097 */
[----:B------:R-:W-:Y:S01]  /*167d0*/  F2FP.SATFINITE.E4M3.F32.PACK_AB_MERGE_C R221, R60, R41, R45 ;  /* 0x000000293cdd723e */ /* 0x000fe2000480702d */
[----:B------:R-:W-:Y:S01]  /*167e0*/  IMAD.MOV.U32 R41, RZ, RZ, R151 ;  /* 0x000000ffff297224 */ /* 0x000fe200078e0097 */
[----:B------:R-:W-:Y:S01]  /*167f0*/  MOV R60, R151 ;  /* 0x00000097003c7202 */ /* 0x000fe20000000f00 */
[----:B------:R-:W2:Y:S01]  /*16800*/  MUFU.EX2 R75, R75 ;  /* 0x0000004b004b7308 */ /* 0x000ea20000000800 */
[----:B0-----:R-:W-:-:S01]  /*16810*/  FADD.FTZ R8, R30, R77 ;  /* 0x0000004d1e087221 */ /* 0x001fc20000010000 */
[--C-:B------:R-:W-:Y:S01]  /*16820*/  IMAD.MOV.U32 R77, RZ, RZ, R151.reuse ;  /* 0x000000ffff4d7224 */ /* 0x100fe200078e0097 */
[----:B------:R-:W-:Y:S01]  /*16830*/  MOV R45, R151 ;  /* 0x00000097002d7202 */ /* 0x000fe20000000f00 */
[--C-:B------:R-:W-:Y:S02]  /*16840*/  IMAD.MOV.U32 R28, RZ, RZ, R151.reuse ;  /* 0x000000ffff1c7224 */ /* 0x100fe400078e0097 */
[----:B------:R-:W-:Y:S02]  /*16850*/  IMAD.MOV.U32 R26, RZ, RZ, R151 ;  /* 0x000000ffff1a7224 */ /* 0x000fe400078e0097 */
[----:B------:R0:W3:Y:S01]  /*16860*/  MUFU.EX2 R64, R53 ;  /* 0x0000003500407308 */ /* 0x0000e20000000800 */
[----:B-1----:R-:W-:-:S01]  /*16870*/  FADD.FTZ R3, R51, R62 ;  /* 0x0000003e33037221 */ /* 0x002fc20000010000 */
[----:B------:R-:W-:-:S06]  /*16880*/  IMAD.MOV.U32 R62, RZ, RZ, R151 ;  /* 0x000000ffff3e7224 */ /* 0x000fcc00078e0097 */
[----:B------:R-:W1:Y:S01]  /*16890*/  MUFU.EX2 R34, R34 ;  /* 0x0000002200227308 */ /* 0x000e620000000800 */
[----:B--2---:R-:W-:-:S01]  /*168a0*/  FADD.FTZ R11, R75, R8 ;  /* 0x000000084b0b7221 */ /* 0x004fc20000010000 */
[----:B0-----:R-:W-:-:S06]  /*168b0*/  IMAD.MOV.U32 R53, RZ, RZ, R151 ;  /* 0x000000ffff357224 */ /* 0x001fcc00078e0097 */
        /* <DEDUP_REMOVED lines=11> */
[----:B------:R-:W-:Y:S01]  /*16970*/  IMAD.MOV.U32 R34, RZ, RZ, R151 ;  /* 0x000000ffff227224 */ /* 0x000fe200078e0097 */
[----:B------:R-:W-:Y:S01]  /*16980*/  MOV R75, R151 ;  /* 0x00000097004b7202 */ /* 0x000fe20000000f00 */
[----:B------:R-:W1:Y:S01]  /*16990*/  MUFU.EX2 R81, R81 ;  /* 0x0000005100517308 */ /* 0x000e620000000800 */
[C---:B---3--:R-:W-:Y:S01]  /*169a0*/  F2FP.SATFINITE.E4M3.F32.PACK_AB_MERGE_C R67, R66.reuse, R67, RZ ;  /* 0x000000434243723e */ /* 0x048fe200048070ff */
[----:B------:R-:W-:Y:S01]  /*169b0*/  FADD.FTZ R66, R66, R3 ;  /* 0x0000000342427221 */ /* 0x000fe20000010000 */
[----:B------:R-:W-:-:S02]  /*169c0*/  MOV R30, R151 ;  /* 0x00000097001e7202 */ /* 0x000fc40000000f00 */
[----:B------:R-:W-:Y:S01]  /*169d0*/  F2FP.SATFINITE.E4M3.F32.PACK_AB_MERGE_C R223, R64, R51, R67 ;  /* 0x0000003340df723e */ /* 0x000fe20004807043 */
[----:B------:R-:W-:Y:S01]  /*169e0*/  IMAD.MOV.U32 R67, RZ, RZ, R151 ;  /* 0x000000ffff437224 */ /* 0x000fe200078e0097 */
[----:B------:R-:W-:Y:S01]  /*169f0*/  MOV R51, R151 ;  /* 0x0000009700337202 */ /* 0x000fe20000000f00 */
[----:B------:R-:W2:Y:S01]  /*16a00*/  MUFU.EX2 R87, R87 ;  /* 0x0000005700577308 */ /* 0x000ea20000000800 */
[----:B0-----:R-:W-:-:S01]  /*16a10*/  FADD.FTZ R10, R36, R79 ;  /* 0x0000004f240a7221 */ /* 0x001fc20000010000 */
[--C-:B------:R-:W-:Y:S02]  /*16a20*/  IMAD.MOV.U32 R79, RZ, RZ, R151.reuse ;  /* 0x000000ffff4f7224 */ /* 0x100fe400078e0097 */
[----:B------:R-:W-:-:S04]  /*16a30*/  IMAD.MOV.U32 R64, RZ, RZ, R151 ;  /* 0x000000ffff407224 */ /* 0x000fc800078e0097 */
[----:B------:R0:W3:Y:S01]  /*16a40*/  MUFU.EX2 R6, R85 ;  /* 0x0000005500067308 */ /* 0x0000e20000000800 */
[----:B-1----:R-:W-:-:S01]  /*16a50*/  FADD.FTZ R3, R81, R66 ;  /* 0x0000004251037221 */ /* 0x002fc20000010000 */
[----:B------:R-:W-:-:S06]  /*16a60*/  MOV R66, R151 ;  /* 0x0000009700427202 */ /* 0x000fcc0000000f00 */
[----:B------:R-:W-:Y:S01]  /*16a70*/  MUFU.EX2 R83, R83 ;  /* 0x0000005300537308 */ /* 0x000fe20000000800 */
[----:B--2---:R-:W-:-:S01]  /*16a80*/  FADD.FTZ R10, R87, R10 ;  /* 0x0000000a570a7221 */ /* 0x004fc20000010000 */
[----:B0-----:R-:W-:-:S06]  /*16a90*/  IMAD.MOV.U32 R85, RZ, RZ, R151 ;  /* 0x000000ffff557224 */ /* 0x001fcc00078e0097 */
[----:B------:R-:W0:Y:S01]  /*16aa0*/  MUFU.EX2 R38, R38 ;  /* 0x0000002600267308 */ /* 0x000e220000000800 */
[----:B---3--:R-:W-:-:S07]  /*16ab0*/  FADD.FTZ R4, R6, R3 ;  /* 0x0000000306047221 */ /* 0x008fce0000010000 */
[----:B------:R-:W1:Y:S08]  /*16ac0*/  MUFU.EX2 R109, R109 ;  /* 0x0000006d006d7308 */ /* 0x000e700000000800 */
[----:B------:R2:W3:Y:S01]  /*16ad0*/  MUFU.EX2 R12, R115 ;  /* 0x00000073000c7308 */ /* 0x0004e20000000800 */
[----:B0-----:R-:W-:Y:S01]  /*16ae0*/  F2FP.SATFINITE.E4M3.F32.PACK_AB_MERGE_C R216, R38, R83, RZ ;  /* 0x0000005326d8723e */ /* 0x001fe200048070ff */
[----:B------:R-:W-:-:S03]  /*16af0*/  FADD.FTZ R83, R83, R10 ;  /* 0x0000000a53537221 */ /* 0x000fc60000010000 */
[----:B------:R-:W-:Y:S01]  /*16b00*/  F2FP.SATFINITE.E4M3.F32.PACK_AB_MERGE_C R216, R87, R36, R216 ;  /* 0x0000002457d8723e */ /* 0x000fe200048070d8 */
[----:B------:R-:W-:-:S01]  /*16b10*/  FADD.FTZ R83, R38, R83 ;  /* 0x0000005326537221 */ /* 0x000fc20000010000 */
[----:B------:R-:W-:Y:S01]  /*16b20*/  MOV R87, R151 ;  /* 0x0000009700577202 */ /* 0x000fe20000000f00 */
[----:B------:R-:W-:Y:S01]  /*16b30*/  MUFU.EX2 R42, R42 ;  /* 0x0000002a002a7308 */ /* 0x000fe20000000800 */
[----:B-1----:R-:W-:-:S01]  /*16b40*/  FADD.FTZ R3, R109, R4 ;  /* 0x000000046d037221 */ /* 0x002fc20000010000 */
[--C-:B--2---:R-:W-:Y:S01]  /*16b50*/  IMAD.MOV.U32 R115, RZ, RZ, R151.reuse ;  /* 0x000000ffff737224 */ /* 0x104fe200078e0097 */
[----:B------:R-:W-:Y:S01]  /*16b60*/  MOV R36, R151 ;  /* 0x0000009700247202 */ /* 0x000fe20000000f00 */
[----:B------:R-:W-:-:S04]  /*16b70*/  IMAD.MOV.U32 R38, RZ, RZ, R151 ;  /* 0x000000ffff267224 */ /* 0x000fc800078e0097 */
[----:B------:R-:W0:Y:S01]  /*16b80*/  MUFU.EX2 R91, R91 ;  /* 0x0000005b005b7308 */ /* 0x000e220000000800 */
[C---:B---3--:R-:W-:Y:S01]  /*16b90*/  F2FP.SATFINITE.E4M3.F32.PACK_AB_MERGE_C R109, R12.reuse, R109, RZ ;  /* 0x0000006d0c6d723e */ /* 0x048fe200048070ff */
[----:B------:R-:W-:-:S03]  /*16ba0*/  FADD.FTZ R12, R12, R3 ;  /* 0x000000030c0c7221 */ /* 0x000fc60000010000 */
[----:B------:R-:W-:Y:S01]  /*16bb0*/  F2FP.SATFINITE.E4M3.F32.PACK_AB_MERGE_C R217, R6, R81, R109 ;  /* 0x0000005106d9723e */ /* 0x000fe2000480706d */
[----:B------:R-:W-:Y:S01]  /*16bc0*/  IMAD.MOV.U32 R109, RZ, RZ, R151 ;  /* 0x000000ffff6d7224 */ /* 0x000fe200078e0097 */
[----:B------:R-:W-:Y:S01]  /*16bd0*/  MOV R81, R151 ;  /* 0x0000009700517202 */ /* 0x000fe20000000f00 */
[----:B------:R-:W1:Y:S08]  /*16be0*/  MUFU.EX2 R40, R40 ;  /* 0x0000002800287308 */ /* 0x000e700000000800 */
[----:B------:R-:W2:Y:S01]  /*16bf0*/  MUFU.EX2 R93, R93 ;  /* 0x0000005d005d7308 */ /* 0x000ea20000000800 */
[----:B0-----:R-:W-:-:S07]  /*16c00*/  F2FP.SATFINITE.E4M3.F32.PACK_AB_MERGE_C R5, R91, R42, RZ ;  /* 0x0000002a5b05723e */ /* 0x001fce00048070ff */
[----:B------:R-:W0:Y:S01]  /*16c10*/  MUFU.EX2 R89, R89 ;  /* 0x0000005900597308 */ /* 0x000e220000000800 */
[----:B-1----:R-:W-:-:S01]  /*16c20*/  FADD.FTZ R4, R40, R83 ;  /* 0x0000005328047221 */ /* 0x002fc20000010000 */
[----:B------:R-:W-:-:S06]  /*16c30*/  IMAD.MOV.U32 R83, RZ, RZ, R151 ;  /* 0x000000ffff537224 */ /* 0x000fcc00078e0097 */
[----:B------:R1:W3:Y:S01]  /*16c40*/  MUFU.EX2 R8, R95 ;  /* 0x0000005f00087308 */ /* 0x0002e20000000800 */
[----:B--2---:R-:W-:-:S07]  /*16c50*/  FADD.FTZ R3, R93, R12 ;  /* 0x0000000c5d037221 */ /* 0x004fce0000010000 */
[----:B------:R-:W-:Y:S01]  /*16c60*/  MUFU.EX2 R99, R99 ;  /* 0x0000006300637308 */ /* 0x000fe20000000800 */
[C---:B0-----:R-:W-:Y:S01]  /*16c70*/  F2FP.SATFINITE.E4M3.F32.PACK_AB_MERGE_C R218, R89.reuse, R40, R5 ;  /* 0x0000002859da723e */ /* 0x041fe20004807005 */
[----:B------:R-:W-:Y:S01]  /*16c80*/  FADD.FTZ R89, R89, R4 ;  /* 0x0000000459597221 */ /* 0x000fe20000010000 */
[--C-:B-1----:R-:W-:Y:S02]  /*16c90*/  IMAD.MOV.U32 R95, RZ, RZ, R151.reuse ;  /* 0x000000ffff5f7224 */ /* 0x102fe400078e0097 */
[----:B------:R-:W-:Y:S02]  /*16ca0*/  IMAD.MOV.U32 R40, RZ, RZ, R151 ;  /* 0x000000ffff287224 */ /* 0x000fe400078e0097 */
[----:B------:R-:W-:-:S01]  /*16cb0*/  FADD.FTZ R42, R42, R89 ;  /* 0x000000592a2a7221 */ /* 0x000fc20000010000 */
[----:B------:R-:W-:Y:S01]  /*16cc0*/  IMAD.MOV.U32 R89, RZ, RZ, R151 ;  /* 0x000000ffff597224 */ /* 0x000fe200078e0097 */
[----:B------:R-:W0:Y:S01]  /*16cd0*/  MUFU.EX2 R48, R48 ;  /* 0x0000003000307308 */ /* 0x000e220000000800 */
[----:B---3--:R-:W-:-:S01]  /*16ce0*/  FADD.FTZ R4, R8, R3 ;  /* 0x0000000308047221 */ /* 0x008fc20000010000 */
[----:B0-----:R-:W-:-:S03]  /*16cf0*/  F2FP.SATFINITE.E4M3.F32.PACK_AB_MERGE_C R3, R48, R99, RZ ;  /* 0x000000633003723e */ /* 0x001fc600048070ff */
[----:B------:R-:W-:Y:S01]  /*16d00*/  FADD.FTZ R99, R99, R4 ;  /* 0x0000000463637221 */ /* 0x000fe20000010000 */
[----:B------:R-:W-:Y:S01]  /*16d10*/  F2FP.SATFINITE.E4M3.F32.PACK_AB_MERGE_C R219, R8, R93, R3 ;  /* 0x0000005d08db723e */ /* 0x000fe20004807003 */
[----:B------:R-:W-:Y:S02]  /*16d20*/  FADD.FTZ R3, R91, R42 ;  /* 0x0000002a5b037221 */ /* 0x000fe40000010000 */
[----:B------:R-:W-:-:S01]  /*16d30*/  FADD.FTZ R8, R48, R99 ;  /* 0x0000006330087221 */ /* 0x000fc20000010000 */
[-C--:B------:R-:W-:Y:S01]  /*16d40*/  MOV R99, R151.reuse ;  /* 0x0000009700637202 */ /* 0x080fe20000000f00 */
[----:B------:R-:W-:Y:S01]  /*16d50*/  IMAD.MOV.U32 R91, RZ, RZ, R151 ;  /* 0x000000ffff5b7224 */ /* 0x000fe200078e0097 */
[-C--:B------:R-:W-:Y:S02]  /*16d60*/  MOV R93, R151.reuse ;  /* 0x00000097005d7202 */ /* 0x080fe40000000f00 */
[-C--:B------:R-:W-:Y:S02]  /*16d70*/  MOV R48, R151.reuse ;  /* 0x0000009700307202 */ /* 0x080fe40000000f00 */
[----:B------:R-:W-:Y:S01]  /*16d80*/  MOV R42, R151 ;  /* 0x00000097002a7202 */ /* 0x000fe20000000f00 */
[----:B------:R-:W-:Y:S06]  /*16d90*/  @!P2 BRA `(.L_x_483) ;  /* 0x000000300038a947 */ /* 0x000fec0003800000 */
[----:B------:R-:W-:Y:S01]  /*16da0*/  VIADD R9, R153, 0xfffffffe ;  /* 0xfffffffe99097836 */ /* 0x000fe20000000000 */
[----:B------:R-:W-:Y:S01]  /*16db0*/  MOV R11, R167 ;  /* 0x000000a7000b7202 */ /* 0x000fe20000000f00 */
[----:B------:R-:W-:Y:S01]  /*16dc0*/  IMAD.MOV.U32 R10, RZ, RZ, R201 ;  /* 0x000000ffff0a7224 */ /* 0x000fe200078e00c9 */
[----:B------:R-:W-:Y:S01]  /*16dd0*/  CS2R R150, SRZ ;  /* 0x0000000000967805 */ /* 0x000fe2000001ff00 */
[----:B------:R-:W-:Y:S01]  /*16de0*/  IMAD.MOV.U32 R4, RZ, RZ, R236 ;  /* 0x000000ffff047224 */ /* 0x000fe200078e00ec */
[----:B------:R-:W-:Y:S01]  /*16df0*/  CS2R R148, SRZ ;  /* 0x0000000000947805 */ /* 0x000fe2000001ff00 */
[----:B------:R-:W-:Y:S01]  /*16e00*/  IMAD.MOV.U32 R12, RZ, RZ, R152 ;  /* 0x000000ffff0c7224 */ /* 0x000fe200078e0098 */
        /* <DEDUP_REMOVED lines=61> */
[----:B------:R-:W-:-:S07]  /*171e0*/  CS2R R24, SRZ ;  /* 0x0000000000187805 */ /* 0x000fce000001ff00 */
.L_x_494:
[----:B------:R-:W-:Y:S01]  /*171f0*/  ISETP.NE.AND P1, PT, R12, 0x1, PT ;  /* 0x000000010c00780c */ /* 0x000fe20003f25270 */
[----:B------:R-:W-:Y:S05]  /*17200*/  YIELD ;  /* 0x0000000000007946 */ /* 0x000fea0003800000 */
[----:B------:R-:W-:Y:S02]  /*17210*/  SEL R5, RZ, 0x1, P1 ;  /* 0x00000001ff057807 */ /* 0x000fe40000800000 */
[----:B------:R-:W-:Y:S02]  /*17220*/  ISETP.NE.AND P1, PT, R237, RZ, PT ;  /* 0x000000ffed00720c */ /* 0x000fe40003f25270 */
[----:B------:R-:W-:-:S11]  /*17230*/  LOP3.LUT R236, R4, R5, RZ, 0x3c, !PT ;  /* 0x0000000504ec7212 */ /* 0x000fd600078e3cff */
[----:B------:R-:W-:Y:S05]  /*17240*/  @P1 BRA `(.L_x_484) ;  /* 0x00000000003c1947 */ /* 0x000fea0003800000 */
[----:B------:R-:W-:Y:S05]  /*17250*/  @!P0 BRA `(.L_x_485) ;  /* 0x0000000000048947 */ /* 0x000fea0003800000 */
[----:B------:R-:W-:Y:S01]  /*17260*/  BPT.TRAP 0x1 ;  /* 0x000000040000795c */ /* 0x000fe20000300000 */
.L_x_485:
[----:B------:R-:W-:Y:S02]  /*17270*/  IADD3 R5, R12, 0x1, RZ ;  /* 0x000000010c057810 */ /* 0x000fe40007ffe0ff */
[----:B------:R-:W-:Y:S02]  /*17280*/  SHF.L.U32 R6, R236, 0x1f, RZ ;  /* 0x0000001fec067819 */ /* 0x000fe400000006ff */
[----:B------:R-:W-:-:S04]  /*17290*/  ISETP.NE.AND P2, PT, R5, 0x2, PT ;  /* 0x000000020500780c */ /* 0x000fc80003f45270 */
[----:B------:R-:W-:-:S05]  /*172a0*/  SEL R5, R5, RZ, P2 ;  /* 0x000000ff05057207 */ /* 0x000fca0001000000 */
[----:B------:R-:W-:-:S04]  /*172b0*/  IMAD R5, R5, 0x8, R22 ;  /* 0x0000000805057824 */ /* 0x000fc800078e0216 */
[----:B------:R0:W1:Y:S01]  /*172c0*/  SYNCS.PHASECHK.TRANS64.TRYWAIT P2, [R5+URZ+0x38830], R6 ;  /* 0x03883006050075a7 */ /* 0x000062000804017f */
[----:B------:R-:W-:Y:S05]  /*172d0*/  @!P0 BRA `(.L_x_486) ;  /* 0x0000000000048947 */ /* 0x000fea0003800000 */
[----:B------:R-:W-:Y:S01]  /*172e0*/  BPT.TRAP 0x1 ;  /* 0x000000040000795c */ /* 0x000fe20000300000 */
.L_x_486:
[----:B------:R-:W-:Y:S04]  /*172f0*/  BSSY B0, `(.L_x_484) ;  /* 0x0000004000007945 */ /* 0x000fe80003800000 */
[----:B-1----:R-:W-:Y:S05]  /*17300*/  @P2 BRA `(.L_x_487) ;  /* 0x0000000000082947 */ /* 0x002fea0003800000 */
[----:B------:R-:W1:Y:S02]  /*17310*/  SYNCS.PHASECHK.TRANS64.TRYWAIT P2, [R5+URZ+0x38830], R6 ;  /* 0x03883006050075a7 */ /* 0x000e64000804017f */
[----:B-1----:R-:W-:Y:S05]  /*17320*/  @!P2 BRA `(.L_x_488) ;  /* 0x000000ec006ca947 */ /* 0x002fea0003800000 */
.L_x_487:
[----:B------:R-:W-:Y:S05]  /*17330*/  BSYNC B0 ;  /* 0x0000000000007941 */ /* 0x000fea0003800000 */
.L_x_484:
[----:B01----:R-:W0:Y:S01]  /*17340*/  S2R R5, SR_TID.X ;  /* 0x0000000000057919 */ /* 0x003e220000002100 */
[----:B------:R-:W-:Y:S01]  /*17350*/  VIADD R13, R12, 0x1 ;  /* 0x000000010c0d7836 */ /* 0x000fe20000000000 */
[----:B------:R-:W-:Y:S05]  /*17360*/  WARPSYNC.ALL ;  /* 0x0000000000007948 */ /* 0x000fea0003800000 */
[C---:B------:R-:W-:Y:S01]  /*17370*/  ISETP.NE.AND P2, PT, R13.reuse, 0x2, PT ;  /* 0x000000020d00780c */ /* 0x040fe20003f45270 */
[----:B------:R-:W-:Y:S01]  /*17380*/  IMAD.MOV.U32 R7, RZ, RZ, 0x40000040 ;  /* 0x40000040ff077424 */ /* 0x000fe200078e00ff */
[----:B------:R-:W-:Y:S01]  /*17390*/  MOV R21, 0x40000040 ;  /* 0x4000004000157802 */ /* 0x000fe20000000f00 */
[----:B------:R-:W-:Y:S01]  /*173a0*/  IMAD.MOV.U32 R153, RZ, RZ, 0x40000040 ;  /* 0x40000040ff997424 */ /* 0x000fe200078e00ff */
[----:B------:R-:W-:-:S02]  /*173b0*/  SEL R13, R13, RZ, P2 ;  /* 0x000000ff0d0d7207 */ /* 0x000fc40001000000 */
[----:B------:R-:W-:Y:S02]  /*173c0*/  R2UR UR15, R7 ;  /* 0x00000000070f72ca */ /* 0x000fe400000e0000 */
[----:B------:R-:W-:Y:S01]  /*173d0*/  R2UR UR7, R153 ;  /* 0x00000000990772ca */ /* 0x000fe200000e0000 */
[----:B------:R-:W-:Y:S01]  /*173e0*/  IMAD R6, R13, 0x800, R0 ;  /* 0x000008000d067824 */ /* 0x000fe200078e0200 */
[----:B------:R-:W-:Y:S02]  /*173f0*/  R2UR UR31, R153 ;  /* 0x00000000991f72ca */ /* 0x000fe400000e0000 */
[----:B------:R-:W-:Y:S01]  /*17400*/  R2UR UR11, R21 ;  /* 0x00000000150b72ca */ /* 0x000fe200000e0000 */
[C---:B------:R-:W-:Y:S01]  /*17410*/  VIADD R20, R6.reuse, 0x2 ;  /* 0x0000000206147836 */ /* 0x040fe20000000000 */
[C---:B------:R-:W-:Y:S01]  /*17420*/  IADD3 R152, R6.reuse, 0x4, RZ ;  /* 0x0000000406987810 */ /* 0x040fe20007ffe0ff */
[C---:B------:R-:W-:Y:S01]  /*17430*/  VIADD R14, R6.reuse, 0x6 ;  /* 0x00000006060e7836 */ /* 0x040fe20000000000 */
[----:B------:R-:W-:-:S02]  /*17440*/  R2UR UR14, R6 ;  /* 0x00000000060e72ca */ /* 0x000fc400000e0000 */
[----:B------:R-:W-:Y:S01]  /*17450*/  R2UR UR6, R152 ;  /* 0x00000000980672ca */ /* 0x000fe200000e0000 */
[----:B------:R-:W-:Y:S01]  /*17460*/  VIADD R152, R6, 0x404 ;  /* 0x0000040406987836 */ /* 0x000fe20000000000 */
[----:B------:R-:W-:Y:S01]  /*17470*/  R2UR UR10, R20 ;  /* 0x00000000140a72ca */ /* 0x000fe200000e0000 */
[----:B------:R-:W-:Y:S01]  /*17480*/  VIADD R20, R6, 0x400 ;  /* 0x0000040006147836 */ /* 0x000fe20000000000 */
[----:B------:R-:W-:Y:S02]  /*17490*/  MOV R15, 0x40000040 ;  /* 0x40000040000f7802 */ /* 0x000fe40000000f00 */
[----:B------:R-:W-:Y:S02]  /*174a0*/  R2UR UR30, R152 ;  /* 0x00000000981e72ca */ /* 0x000fe400000e0000 */
[----:B0-----:R-:W-:Y:S02]  /*174b0*/  SHF.R.U32.HI R5, RZ, 0x7, R5 ;  /* 0x00000007ff057819 */ /* 0x001fe40000011605 */
[----:B------:R-:W-:Y:S01]  /*174c0*/  R2UR UR18, R14 ;  /* 0x000000000e1272ca */ /* 0x000fe200000e0000 */
[----:B------:R-:W-:Y:S01]  /*174d0*/  VIADD R14, R6, 0x402 ;  /* 0x00000402060e7836 */ /* 0x000fe20000000000 */
[----:B------:R-:W-:-:S02]  /*174e0*/  IADD3 R5, R5, 0x8, RZ ;  /* 0x0000000805057810 */ /* 0x000fc40007ffe0ff */
[----:B------:R-:W-:Y:S02]  /*174f0*/  R2UR UR19, R15 ;  /* 0x000000000f1372ca */ /* 0x000fe400000e0000 */
[----:B------:R-:W-:Y:S01]  /*17500*/  R2UR UR22, R20 ;  /* 0x00000000141672ca */ /* 0x000fe200000e0000 */
[----:B------:R0:W-:Y:S01]  /*17510*/  BAR.SYNC.DEFER_BLOCKING R5, 0x100 ;  /* 0x000400050000751d */ /* 0x0001e20000010000 */
[----:B------:R-:W-:Y:S02]  /*17520*/  R2UR UR23, R21 ;  /* 0x00000000151772ca */ /* 0x000fe400000e0000 */
[----:B------:R-:W-:Y:S02]  /*17530*/  R2UR UR26, R14 ;  /* 0x000000000e1a72ca */ /* 0x000fe400000e0000 */
[----:B------:R-:W-:Y:S02]  /*17540*/  R2UR UR27, R15 ;  /* 0x000000000f1b72ca */ /* 0x000fe400000e0000 */
[----:B------:R-:W-:-:S02]  /*17550*/  IADD3 R6, R6, 0x406, RZ ;  /* 0x0000040606067810 */ /* 0x000fc40007ffe0ff */
[----:B------:R-:W-:Y:S02]  /*17560*/  R2UR UR35, R7 ;  /* 0x00000000072372ca */ /* 0x000fe400000e0000 */
[----:B------:R-:W-:Y:S01]  /*17570*/  R2UR UR34, R6 ;  /* 0x00000000062272ca */ /* 0x000fe200000e0000 */
        /* <DEDUP_REMOVED lines=27> */
.L_x_490:
[----:B------:R-:W-:Y:S01]  /*17730*/  SHF.L.U32 R4, R4, 0x1f, RZ ;  /* 0x0000001f04047819 */ /* 0x000fe200000006ff */
[----:B------:R-:W-:-:S04]  /*17740*/  IMAD R5, R12, 0x8, R22 ;  /* 0x000000080c057824 */ /* 0x000fc800078e0216 */
[----:B------:R0:W1:Y:S01]  /*17750*/  SYNCS.PHASECHK.TRANS64.TRYWAIT P1, [R5+URZ+0x38850], R4 ;  /* 0x03885004050075a7 */ /* 0x000062000802017f */
[----:B------:R-:W-:Y:S05]  /*17760*/  @!P0 BRA `(.L_x_491) ;  /* 0x0000000000048947 */ /* 0x000fea0003800000 */
[----:B------:R-:W-:Y:S01]  /*17770*/  BPT.TRAP 0x1 ;  /* 0x000000040000795c */ /* 0x000fe20000300000 */
.L_x_491:
[----:B-1----:R-:W-:Y:S05]  /*17780*/  @P1 BRA `(.L_x_489) ;  /* 0x0000000000081947 */ /* 0x002fea0003800000 */
[----:B------:R-:W1:Y:S02]  /*17790*/  SYNCS.PHASECHK.TRANS64.TRYWAIT P1, [R5+URZ+0x38850], R4 ;  /* 0x03885004050075a7 */ /* 0x000e64000802017f */
[----:B-1----:R-:W-:Y:S05]  /*177a0*/  @!P1 BRA `(.L_x_492) ;  /* 0x000000e800609947 */ /* 0x002fea0003800000 */
.L_x_489:
[----:B01----:R-:W-:Y:S01]  /*177b0*/  VIADD R4, R22, 0x400 ;  /* 0x0000040016047836 */ /* 0x003fe20000000000 */
[----:B------:R-:W-:Y:S05]  /*177c0*/  WARPSYNC.ALL ;  /* 0x0000000000007948 */ /* 0x000fea0003800000 */
[----:B------:R-:W-:Y:S01]  /*177d0*/  SHF.R.U32.HI R4, RZ, 0x4, R4 ;  /* 0x00000004ff047819 */ /* 0x000fe20000011604 */
[----:B------:R-:W-:Y:S01]  /*177e0*/  IMAD.MOV.U32 R5, RZ, RZ, 0x40000040 ;  /* 0x40000040ff057424 */ /* 0x000fe200078e00ff */
[----:B------:R-:W-:Y:S01]  /*177f0*/  WARPGROUP.ARRIVE ;  /* 0x00000000000079c5 */ /* 0x000fe20000000000 */
[----:B------:R-:W-:Y:S01]  /*17800*/  MOV R7, 0x40000040 ;  /* 0x4000004000077802 */ /* 0x000fe20000000f00 */
[----:B------:R-:W-:Y:S01]  /*17810*/  FMUL.FTZ R15, R2, R156 ;  /* 0x0000009c020f7220 */ /* 0x000fe20000410000 */
[----:B------:R-:W-:Y:S01]  /*17820*/  LOP3.LUT R4, R4, 0x3fff, RZ, 0xc0, !PT ;  /* 0x00003fff04047812 */ /* 0x000fe200078ec0ff */
[C---:B------:R-:W-:Y:S01]  /*17830*/  FMUL.FTZ R14, R2.reuse, R155 ;  /* 0x0000009b020e7220 */ /* 0x040fe20000410000 */
[----:B------:R-:W-:Y:S01]  /*17840*/  R2UR UR7, R5 ;  /* 0x00000000050772ca */ /* 0x000fe200000e0000 */
[----:B------:R-:W-:Y:S01]  /*17850*/  FMUL.FTZ R5, R2, R152 ;  /* 0x0000009802057220 */ /* 0x000fe20000410000 */
[----:B------:R-:W-:Y:S01]  /*17860*/  LOP3.LUT R4, R4, 0x10000, RZ, 0xfc, !PT ;  /* 0x0001000004047812 */ /* 0x000fe200078efcff */
[C---:B------:R-:W-:Y:S01]  /*17870*/  FMUL.FTZ R20, R2.reuse, R157 ;  /* 0x0000009d02147220 */ /* 0x040fe20000410000 */
[----:B------:R-:W-:Y:S01]  /*17880*/  MUFU.TANH R15, R15 ;  /* 0x0000000f000f7308 */ /* 0x000fe20000002400 */
[----:B------:R-:W-:Y:S01]  /*17890*/  FMUL.FTZ R21, R2, R158 ;  /* 0x0000009e02157220 */ /* 0x000fe20000410000 */
[----:B------:R-:W-:Y:S01]  /*178a0*/  LEA R4, R12, R4, 0xb ;  /* 0x000000040c047211 */ /* 0x000fe200078e58ff */
[C---:B------:R-:W-:Y:S01]  /*178b0*/  FMUL.FTZ R152, R2.reuse, R159 ;  /* 0x0000009f02987220 */ /* 0x040fe20000410000 */
[C---:B------:R-:W-:Y:S01]  /*178c0*/  FMUL.FTZ R155, R2.reuse, R162 ;  /* 0x000000a2029b7220 */ /* 0x040fe20000410000 */
[----:B------:R-:W-:Y:S01]  /*178d0*/  FMUL.FTZ R157, R2, R164 ;  /* 0x000000a4029d7220 */ /* 0x000fe20000410000 */
[C---:B------:R-:W-:Y:S01]  /*178e0*/  R2UR UR6, R4.reuse ;  /* 0x00000000040672ca */ /* 0x040fe200000e0000 */
[----:B------:R-:W-:Y:S01]  /*178f0*/  VIADD R6, R4, 0x2 ;  /* 0x0000000204067836 */ /* 0x000fe20000000000 */
        /* <DEDUP_REMOVED lines=10> */
[----:B------:R-:W-:Y:S01]  /*179a0*/  FMUL.FTZ R171, R2, R176 ;  /* 0x000000b002ab7220 */ /* 0x000fe20000410000 */
[----:B------:R-:W-:Y:S01]  /*179b0*/  QGMMA.64x256x32.F32.E4M3.E4M3 R24, R228, gdesc[UR4], R24, gsb0 ;  /* 0x03e00004e4187df3 */ /* 0x000fe20008000818 */
[----:B------:R-:W-:Y:S01]  /*179c0*/  R2UR UR6, R6 ;  /* 0x00000000060672ca */ /* 0x000fe200000e0000 */
[----:B------:R-:W-:Y:S01]  /*179d0*/  VIADD R6, R4, 0x4 ;  /* 0x0000000404067836 */ /* 0x000fe20000000000 */
[----:B------:R-:W-:Y:S01]  /*179e0*/  R2UR UR7, R7 ;  /* 0x00000000070772ca */ /* 0x000fe200000e0000 */
[----:B------:R-:W-:Y:S01]  /*179f0*/  IMAD.MOV.U32 R7, RZ, RZ, 0x40000040 ;  /* 0x40000040ff077424 */ /* 0x000fe200078e00ff */
        /* <DEDUP_REMOVED lines=35> */
[----:B------:R-:W-:-:S05]  /*17c30*/  FMUL.FTZ R210, R2, R214 ;  /* 0x000000d602d27220 */ /* 0x000fca0000410000 */
[----:B------:R-:W-:Y:S08]  /*17c40*/  MUFU.TANH R156, R156 ;  /* 0x0000009c009c7308 */ /* 0x000ff00000002400 */
        /* <DEDUP_REMOVED lines=27> */
[----:B------:R-:W-:Y:S01]  /*17e00*/  MUFU.TANH R194, R194 ;  /* 0x000000c200c27308 */ /* 0x000fe20000002400 */
[----:B------:R-:W-:-:S02]  /*17e10*/  WARPGROUP.DEPBAR.LE gsb0, 0x0 ;  /* 0x00008000000079c5 */ /* 0x000fc40000010000 */
[----:B------:R-:W-:-:S06]  /*17e20*/  WARPGROUP.ARRIVE ;  /* 0x00000000000079c5 */ /* 0x000fcc0000000000 */
[----:B------:R-:W1:Y:S01]  /*17e30*/  S2R R231, SR_TID.X ;  /* 0x0000000000e77919 */ /* 0x000e620000002100 */
[----:B------:R-:W-:Y:S01]  /*17e40*/  MUFU.TANH R196, R196 ;  /* 0x000000c400c47308 */ /* 0x000fe20000002400 */
[----:B------:R-:W-:Y:S01]  /*17e50*/  QGMMA.64x256x32.F32.E4M3.E4M3 R24, R224, gdesc[UR4], R24, gsb0 ;  /* 0x03e00004e0187df3 */ /* 0x000fe20008000818 */
[----:B------:R-:W-:Y:S01]  /*17e60*/  R2UR UR6, R6 ;  /* 0x00000000060672ca */ /* 0x000fe200000e0000 */
[C---:B------:R-:W-:Y:S01]  /*17e70*/  FMUL.FTZ R6, R2.reuse, R153 ;  /* 0x0000009902067220 */ /* 0x040fe20000410000 */
[----:B------:R-:W-:Y:S01]  /*17e80*/  R2UR UR7, R7 ;  /* 0x00000000070772ca */ /* 0x000fe200000e0000 */
[C---:B------:R-:W-:Y:S01]  /*17e90*/  FMUL.FTZ R7, R2.reuse, R154 ;  /* 0x0000009a02077220 */ /* 0x040fe20000410000 */
[C---:B------:R-:W-:Y:S01]  /*17ea0*/  FMUL.FTZ R153, R2.reuse, R160 ;  /* 0x000000a002997220 */ /* 0x040fe20000410000 */
[C---:B------:R-:W-:Y:S01]  /*17eb0*/  FMUL.FTZ R154, R2.reuse, R161 ;  /* 0x000000a1029a7220 */ /* 0x040fe20000410000 */
[C---:B------:R-:W-:Y:S01]  /*17ec0*/  FMUL.FTZ R160, R2.reuse, R167 ;  /* 0x000000a702a07220 */ /* 0x040fe20000410000 */
        /* <DEDUP_REMOVED lines=13> */
[----:B------:R-:W-:-:S03]  /*17fa0*/  FMUL.FTZ R211, R2, R215 ;  /* 0x000000d702d37220 */ /* 0x000fc60000410000 */
[----:B------:R-:W3:Y:S01]  /*17fb0*/  MUFU.TANH R153, R153 ;  /* 0x0000009900997308 */ /* 0x000ee20000002400 */
[----:B--2---:R-:W-:Y:S02]  /*17fc0*/  FMNMX.FTZ R167, R6, R167, !PT ;  /* 0x000000a706a77209 */ /* 0x004fe40007810000 */
[----:B-1----:R-:W-:Y:S02]  /*17fd0*/  LOP3.LUT R231, R231, 0x7f, RZ, 0xc0, !PT ;  /* 0x0000007fe7e77812 */ /* 0x002fe400078ec0ff */
[----:B------:R-:W-:Y:S02]  /*17fe0*/  FMNMX.FTZ R167, R15, R167, !PT ;  /* 0x000000a70fa77209 */ /* 0x000fe40007810000 */
[----:B------:R-:W-:Y:S01]  /*17ff0*/  ISETP.NE.AND P1, PT, R231, RZ, PT ;  /* 0x000000ffe700720c */ /* 0x000fe20003f25270 */
[----:B------:R-:W1:Y:S01]  /*18000*/  MUFU.TANH R154, R154 ;  /* 0x0000009a009a7308 */ /* 0x000e620000002400 */
[----:B0-----:R-:W-:Y:S01]  /*18010*/  FMNMX.FTZ R166, R7, R10, !PT ;  /* 0x0000000a07a67209 */ /* 0x001fe20007810000 */
[----:B------:R-:W0:Y:S01]  /*18020*/  S2R R231, SR_TID.X ;  /* 0x0000000000e77919 */ /* 0x000e220000002100 */
[----:B------:R-:W-:-:S02]  /*18030*/  FMNMX.FTZ R167, R20, R167, !PT ;  /* 0x000000a714a77209 */ /* 0x000fc40007810000 */
[----:B------:R-:W-:-:S03]  /*18040*/  FMNMX.FTZ R166, R14, R166, !PT ;  /* 0x000000a60ea67209 */ /* 0x000fc60007810000 */
[----:B------:R-:W2:Y:S01]  /*18050*/  MUFU.TANH R161, R161 ;  /* 0x000000a100a17308 */ /* 0x000ea20000002400 */
[----:B------:R-:W-:Y:S02]  /*18060*/  FMNMX.FTZ R166, R21, R166, !PT ;  /* 0x000000a615a67209 */ /* 0x000fe40007810000 */
[----:B---3--:R-:W-:Y:S02]  /*18070*/  FMNMX.FTZ R167, R153, R167, !PT ;  /* 0x000000a799a77209 */ /* 0x008fe40007810000 */
[----:B------:R-:W-:-:S03]  /*18080*/  FMNMX.FTZ R166, R152, R166, !PT ;  /* 0x000000a698a67209 */ /* 0x000fc60007810000 */
[----:B------:R-:W3:Y:S01]  /*18090*/  MUFU.TANH R160, R160 ;  /* 0x000000a000a07308 */ /* 0x000ee20000002400 */
[----:B-1----:R-:W-:Y:S02]  /*180a0*/  FMNMX.FTZ R167, R154, R167, !PT ;  /* 0x000000a79aa77209 */ /* 0x002fe40007810000 */
[----:B------:R-:W-:Y:S02]  /*180b0*/  FMNMX.FTZ R166, R155, R166, !PT ;  /* 0x000000a69ba67209 */ /* 0x000fe40007810000 */
[----:B------:R-:W-:Y:S02]  /*180c0*/  FMNMX.FTZ R167, R157, R167, !PT ;  /* 0x000000a79da77209 */ /* 0x000fe40007810000 */
[----:B------:R-:W-:Y:S01]  /*180d0*/  FMNMX.FTZ R166, R156, R166, !PT ;  /* 0x000000a69ca67209 */ /* 0x000fe20007810000 */
[----:B------:R-:W1:Y:S01]  /*180e0*/  MUFU.TANH R168, R168 ;  /* 0x000000a800a87308 */ /* 0x000e620000002400 */
[----:B------:R-:W-:Y:S02]  /*180f0*/  FMNMX.FTZ R167, R158, R167, !PT ;  /* 0x000000a79ea77209 */ /* 0x000fe40007810000 */
[----:B------:R-:W-:-:S02]  /*18100*/  FMNMX.FTZ R166, R159, R166, !PT ;  /* 0x000000a69fa67209 */ /* 0x000fc40007810000 */
[----:B--2---:R-:W-:-:S03]  /*18110*/  FMNMX.FTZ R167, R161, R167, !PT ;  /* 0x000000a7a1a77209 */ /* 0x004fc60007810000 */
[----:B------:R-:W2:Y:S01]  /*18120*/  MUFU.TANH R173, R173 ;  /* 0x000000ad00ad7308 */ /* 0x000ea20000002400 */
[----:B---3--:R-:W-:Y:S02]  /*18130*/  FMNMX.FTZ R166, R160, R166, !PT ;  /* 0x000000a6a0a67209 */ /* 0x008fe40007810000 */
[----:B------:R-:W-:Y:S02]  /*18140*/  FMNMX.FTZ R167, R162, R167, !PT ;  /* 0x000000a7a2a77209 */ /* 0x000fe40007810000 */
[----:B------:R-:W-:Y:S02]  /*18150*/  FMNMX.FTZ R166, R163, R166, !PT ;  /* 0x000000a6a3a67209 */ /* 0x000fe40007810000 */
[----:B------:R-:W-:Y:S01]  /*18160*/  FMNMX.FTZ R167, R165, R167, !PT ;  /* 0x000000a7a5a77209 */ /* 0x000fe20007810000 */
[----:B------:R-:W3:Y:S01]  /*18170*/  MUFU.TANH R178, R178 ;  /* 0x000000b200b27308 */ /* 0x000ee20000002400 */
[----:B------:R-:W-:Y:S02]  /*18180*/  FMNMX.FTZ R166, R164, R166, !PT ;  /* 0x000000a6a4a67209 */ /* 0x000fe40007810000 */
[----:B-1----:R-:W-:-:S02]  /*18190*/  FMNMX.FTZ R167, R168, R167, !PT ;  /* 0x000000a7a8a77209 */ /* 0x002fc40007810000 */
[----:B------:R-:W-:Y:S02]  /*181a0*/  FMNMX.FTZ R166, R169, R166, !PT ;  /* 0x000000a6a9a67209 */ /* 0x000fe40007810000 */
[----:B------:R-:W-:Y:S01]  /*181b0*/  FMNMX.FTZ R167, R171, R167, !PT ;  /* 0x000000a7aba77209 */ /* 0x000fe20007810000 */
[----:B------:R-:W1:Y:S01]  /*181c0*/  MUFU.TANH R183, R183 ;  /* 0x000000b700b77308 */ /* 0x000e620000002400 */
[----:B------:R-:W-:Y:S02]  /*181d0*/  FMNMX.FTZ R166, R170, R166, !PT ;  /* 0x000000a6aaa67209 */ /* 0x000fe40007810000 */
[----:B------:R-:W-:Y:S02]  /*181e0*/  FMNMX.FTZ R167, R172, R167, !PT ;  /* 0x000000a7aca77209 */ /* 0x000fe40007810000 */
[----:B--2---:R-:W-:Y:S02]  /*181f0*/  FMNMX.FTZ R166, R173, R166, !PT ;  /* 0x000000a6ada67209 */ /* 0x004fe40007810000 */
[----:B------:R-:W-:Y:S01]  /*18200*/  FMNMX.FTZ R167, R175, R167, !PT ;  /* 0x000000a7afa77209 */ /* 0x000fe20007810000 */
[----:B------:R-:W2:Y:S01]  /*18210*/  MUFU.TANH R188, R188 ;  /* 0x000000bc00bc7308 */ /* 0x000ea20000002400 */
[----:B------:R-:W-:-:S02]  /*18220*/  FMNMX.FTZ R166, R174, R166, !PT ;  /* 0x000000a6aea67209 */ /* 0x000fc40007810000 */
[----:B------:R-:W-:Y:S02]  /*18230*/  FMNMX.FTZ R167, R176, R167, !PT ;  /* 0x000000a7b0a77209 */ /* 0x000fe40007810000 */
[----:B------:R-:W-:Y:S02]  /*18240*/  FMNMX.FTZ R166, R177, R166, !PT ;  /* 0x000000a6b1a67209 */ /* 0x000fe40007810000 */
[----:B------:R-:W-:Y:S01]  /*18250*/  FMNMX.FTZ R167, R179, R167, !PT ;  /* 0x000000a7b3a77209 */ /* 0x000fe20007810000 */
[----:B------:R-:W4:Y:S01]  /*18260*/  MUFU.TANH R193, R193 ;  /* 0x000000c100c17308 */ /* 0x000f220000002400 */
[----:B---3--:R-:W-:Y:S02]  /*18270*/  FMNMX.FTZ R166, R178, R166, !PT ;  /* 0x000000a6b2a67209 */ /* 0x008fe40007810000 */
[----:B------:R-:W-:Y:S02]  /*18280*/  FMNMX.FTZ R167, R180, R167, !PT ;  /* 0x000000a7b4a77209 */ /* 0x000fe40007810000 */
[----:B------:R-:W-:-:S02]  /*18290*/  FMNMX.FTZ R166, R181, R166, !PT ;  /* 0x000000a6b5a67209 */ /* 0x000fc40007810000 */
[----:B-1----:R-:W-:Y:S01]  /*182a0*/  FMNMX.FTZ R167, R183, R167, !PT ;  /* 0x000000a7b7a77209 */ /* 0x002fe20007810000 */
[----:B------:R-:W1:Y:S01]  /*182b0*/  MUFU.TANH R197, R197 ;  /* 0x000000c500c57308 */ /* 0x000e620000002400 */
[----:B------:R-:W-:Y:S02]  /*182c0*/  FMNMX.FTZ R166, R182, R166, !PT ;  /* 0x000000a6b6a67209 */ /* 0x000fe40007810000 */
[----:B------:R-:W-:Y:S02]  /*182d0*/  FMNMX.FTZ R167, R184, R167, !PT ;  /* 0x000000a7b8a77209 */ /* 0x000fe40007810000 */
[----:B------:R-:W-:Y:S02]  /*182e0*/  FMNMX.FTZ R166, R185, R166, !PT ;  /* 0x000000a6b9a67209 */ /* 0x000fe40007810000 */
[----:B------:R-:W-:Y:S01]  /*182f0*/  FMNMX.FTZ R167, R187, R167, !PT ;  /* 0x000000a7bba77209 */ /* 0x000fe20007810000 */
[----:B------:R-:W3:Y:S01]  /*18300*/  MUFU.TANH R199, R199 ;  /* 0x000000c700c77308 */ /* 0x000ee20000002400 */
[----:B------:R-:W-:-:S02]  /*18310*/  FMNMX.FTZ R166, R186, R166, !PT ;  /* 0x000000a6baa67209 */ /* 0x000fc40007810000 */
[----:B--2---:R-:W-:Y:S02]  /*18320*/  FMNMX.FTZ R167, R188, R167, !PT ;  /* 0x000000a7bca77209 */ /* 0x004fe40007810000 */
[----:B------:R-:W-:Y:S02]  /*18330*/  FMNMX.FTZ R166, R189, R166, !PT ;  /* 0x000000a6bda67209 */ /* 0x000fe40007810000 */
[----:B------:R-:W-:Y:S01]  /*18340*/  FMNMX.FTZ R167, R191, R167, !PT ;  /* 0x000000a7bfa77209 */ /* 0x000fe20007810000 */
[----:B------:R-:W2:Y:S01]  /*18350*/  MUFU.TANH R198, R198 ;  /* 0x000000c600c67308 */ /* 0x000ea20000002400 */
[----:B------:R-:W-:Y:S02]  /*18360*/  FMNMX.FTZ R166, R190, R166, !PT ;  /* 0x000000a6bea67209 */ /* 0x000fe40007810000 */
[----:B------:R-:W-:Y:S02]  /*18370*/  FMNMX.FTZ R167, R192, R167, !PT ;  /* 0x000000a7c0a77209 */ /* 0x000fe40007810000 */
[----:B----4-:R-:W-:-:S02]  /*18380*/  FMNMX.FTZ R166, R193, R166, !PT ;  /* 0x000000a6c1a67209 */ /* 0x010fc40007810000 */
[----:B------:R-:W-:Y:S01]  /*18390*/  FMNMX.FTZ R167, R195, R167, !PT ;  /* 0x000000a7c3a77209 */ /* 0x000fe20007810000 */
[----:B------:R-:W4:Y:S01]  /*183a0*/  MUFU.TANH R200, R200 ;  /* 0x000000c800c87308 */ /* 0x000f220000002400 */
[----:B------:R-:W-:Y:S02]  /*183b0*/  FMNMX.FTZ R166, R194, R166, !PT ;  /* 0x000000a6c2a67209 */ /* 0x000fe40007810000 */
[----:B------:R-:W-:Y:S02]  /*183c0*/  FMNMX.FTZ R167, R196, R167, !PT ;  /* 0x000000a7c4a77209 */ /* 0x000fe40007810000 */
[----:B-1----:R-:W-:Y:S02]  /*183d0*/  FMNMX.FTZ R166, R197, R166, !PT ;  /* 0x000000a6c5a67209 */ /* 0x002fe40007810000 */
[----:B---3--:R-:W-:Y:S01]  /*183e0*/  FMNMX.FTZ R167, R199, R167, !PT ;  /* 0x000000a7c7a77209 */ /* 0x008fe20007810000 */
[----:B------:R-:W1:Y:S01]  /*183f0*/  MUFU.TANH R202, R202 ;  /* 0x000000ca00ca7308 */ /* 0x000e620000002400 */
[----:B--2---:R-:W-:-:S02]  /*18400*/  FMNMX.FTZ R166, R198, R166, !PT ;  /* 0x000000a6c6a67209 */ /* 0x004fc40007810000 */
[----:B0-----:R-:W-:-:S05]  /*18410*/  SHF.R.U32.HI R231, RZ, 0x7, R231 ;  /* 0x00000007ffe77819 */ /* 0x001fca00000116e7 */
[----:B------:R-:W0:Y:S01]  /*18420*/  MUFU.TANH R204, R204 ;  /* 0x000000cc00cc7308 */ /* 0x000e220000002400 */
[----:B----4-:R-:W-:-:S07]  /*18430*/  FMNMX.FTZ R167, R200, R167, !PT ;  /* 0x000000a7c8a77209 */ /* 0x010fce0007810000 */
[----:B------:R-:W2:Y:S01]  /*18440*/  MUFU.TANH R203, R203 ;  /* 0x000000cb00cb7308 */ /* 0x000ea20000002400 */
[----:B-1----:R-:W-:-:S07]  /*18450*/  FMNMX.FTZ R166, R202, R166, !PT ;  /* 0x000000a6caa67209 */ /* 0x002fce0007810000 */
[----:B------:R-:W1:Y:S01]  /*18460*/  MUFU.TANH R205, R205 ;  /* 0x000000cd00cd7308 */ /* 0x000e620000002400 */
[----:B0-----:R-:W-:-:S07]  /*18470*/  FMNMX.FTZ R167, R204, R167, !PT ;  /* 0x000000a7cca77209 */ /* 0x001fce0007810000 */
[----:B------:R-:W0:Y:S01]  /*18480*/  MUFU.TANH R206, R206 ;  /* 0x000000ce00ce7308 */ /* 0x000e220000002400 */
[----:B--2---:R-:W-:-:S07]  /*18490*/  FMNMX.FTZ R166, R203, R166, !PT ;  /* 0x000000a6cba67209 */ /* 0x004fce0007810000 */
        /* <DEDUP_REMOVED lines=9> */
[----:B0-----:R-:W-:-:S05]  /*18530*/  FMNMX.FTZ R167, R209, R167, !PT ;  /* 0x000000a7d1a77209 */ /* 0x001fca0007810000 */
[----:B------:R-:W0:Y:S01]  /*18540*/  SHFL.BFLY PT, R212, R167, 0x2, 0x1f ;  /* 0x0c401f00a7d47f89 */ /* 0x000e2200000e0000 */
[----:B--2---:R-:W-:-:S04]  /*18550*/  FMNMX.FTZ R166, R210, R166, !PT ;  /* 0x000000a6d2a67209 */ /* 0x004fc80007810000 */
[----:B-1----:R-:W-:Y:S02]  /*18560*/  FMNMX.FTZ R201, R211, R166, !PT ;  /* 0x000000a6d3c97209 */ /* 0x002fe40007810000 */
[----:B------:R-:W-:-:S03]  /*18570*/  IADD3 R166, R4, 0x6, RZ ;  /* 0x0000000604a67810 */ /* 0x000fc60007ffe0ff */
[----:B------:R-:W1:Y:S01]  /*18580*/  SHFL.BFLY PT, R213, R201, 0x2, 0x1f ;  /* 0x0c401f00c9d57f89 */ /* 0x000e6200000e0000 */
[----:B0-----:R-:W-:Y:S01]  /*18590*/  FMNMX.FTZ R212, R167, R212, !PT ;  /* 0x000000d4a7d47209 */ /* 0x001fe20007810000 */
[----:B------:R-:W-:Y:S01]  /*185a0*/  IMAD.MOV.U32 R167, RZ, RZ, 0x40000040 ;  /* 0x40000040ffa77424 */ /* 0x000fe200078e00ff */
[----:B-1----:R-:W-:Y:S02]  /*185b0*/  FMNMX.FTZ R201, R201, R213, !PT ;  /* 0x000000d5c9c97209 */ /* 0x002fe40007810000 */
[----:B------:R-:W-:-:S03]  /*185c0*/  IADD3 R213, -R231, 0xb, RZ ;  /* 0x0000000be7d57810 */ /* 0x000fc60007ffe1ff */
[----:B------:R-:W0:Y:S01]  /*185d0*/  SHFL.BFLY PT, R4, R201, 0x1, 0x1f ;  /* 0x0c201f00c9047f89 */ /* 0x000e2200000e0000 */
[----:B------:R-:W-:Y:S02]  /*185e0*/  WARPGROUP.DEPBAR.LE gsb0, 0x0 ;  /* 0x00008000000079c5 */ /* 0x000fe40000010000 */
[----:B------:R-:W-:-:S06]  /*185f0*/  WARPGROUP.ARRIVE ;  /* 0x00000000000079c5 */ /* 0x000fcc0000000000 */
[----:B------:R-:W-:Y:S01]  /*18600*/  QGMMA.64x256x32.F32.E4M3.E4M3 R24, R220, gdesc[UR4], R24, gsb0 ;  /* 0x03e00004dc187df3 */ /* 0x000fe20008000818 */
[----:B------:R-:W-:Y:S02]  /*18610*/  R2UR UR7, R167 ;  /* 0x00000000a70772ca */ /* 0x000fe400000e0000 */
[----:B------:R-:W1:Y:S01]  /*18620*/  SHFL.BFLY PT, R167, R212, 0x1, 0x1f ;  /* 0x0c201f00d4a77f89 */ /* 0x000e6200000e0000 */
[----:B------:R-:W-:Y:S01]  /*18630*/  R2UR UR6, R166 ;  /* 0x00000000a60672ca */ /* 0x000fe200000e0000 */
[----:B------:R-:W-:Y:S01]  /*18640*/  IMAD.U32 R166, RZ, RZ, UR48 ;  /* 0x00000030ffa67e24 */ /* 0x000fe2000f8e00ff */
[----:B0-----:R-:W-:Y:S02]  /*18650*/  FMNMX.FTZ R201, R201, R4, !PT ;  /* 0x00000004c9c97209 */ /* 0x001fe40007810000 */
[----:B-1----:R-:W-:Y:S02]  /*18660*/  FMNMX.FTZ R167, R212, R167, !PT ;  /* 0x000000a7d4a77209 */ /* 0x002fe40007810000 */
[----:B------:R-:W-:-:S03]  /*18670*/  @!P1 LEA R212, R13, R22, 0x3 ;  /* 0x000000160dd49211 */ /* 0x000fc600078e18ff */
[----:B------:R-:W-:Y:S01]  /*18680*/  FADD.FTZ R4, -R167, R11 ;  /* 0x0000000ba7047221 */ /* 0x000fe20000010100 */
[----:B------:R-:W-:-:S01]  /*18690*/  FADD.FTZ R11, -R201, R10 ;  /* 0x0000000ac90b7221 */ /* 0x000fc20000010100 */
[----:B------:R-:W-:Y:S02]  /*186a0*/  @!P1 VIADD R212, R212, 0x38840 ;  /* 0x00038840d4d49836 */ /* 0x000fe40000000000 */
[----:B------:R-:W-:-:S03]  /*186b0*/  FMUL.FTZ R4, R4, R166 ;  /* 0x000000a604047220 */ /* 0x000fc60000410000 */
[----:B------:R-:W-:Y:S01]  /*186c0*/  @!P1 PRMT R212, RZ, 0x654, R212 ;  /* 0x00000654ffd49816 */ /* 0x000fe200000000d4 */
[----:B------:R0:W-:Y:S02]  /*186d0*/  MUFU.EX2 R10, R4 ;  /* 0x00000004000a7308 */ /* 0x0001e40000000800 */
[-C--:B0-----:R-:W-:Y:S01]  /*186e0*/  FMUL.FTZ R4, R11, R166.reuse ;  /* 0x000000a60b047220 */ /* 0x081fe20000410000 */
[----:B------:R-:W-:-:S04]  /*186f0*/  FFMA.FTZ R11, R167, R166, -8 ;  /* 0xc1000000a70b7423 */ /* 0x000fc800000100a6 */
[-CC-:B------:R-:W-:Y:S01]  /*18700*/  FFMA.FTZ R5, R5, R166.reuse, -R11.reuse ;  /* 0x000000a605057223 */ /* 0x180fe2000001080b */
[----:B------:R-:W-:-:S01]  /*18710*/  FFMA.FTZ R6, R6, R166, -R11 ;  /* 0x000000a606067223 */ /* 0x000fc2000001080b */
        /* <DEDUP_REMOVED lines=30> */
[-C--:B------:R-:W-:Y:S01]  /*18900*/  FFMA.FTZ R209, R201, R166.reuse, -8 ;  /* 0xc1000000c9d17423 */ /* 0x080fe200000100a6 */
[----:B------:R-:W-:Y:S03]  /*18910*/  MUFU.EX2 R4, R4 ;  /* 0x0000000400047308 */ /* 0x000fe60000000800 */
[----:B------:R-:W-:-:S01]  /*18920*/  FFMA.FTZ R7, R7, R166, -R209 ;  /* 0x000000a607077223 */ /* 0x000fc200000108d1 */
[-CC-:B------:R-:W-:Y:S01]  /*18930*/  FFMA.FTZ R14, R14, R166.reuse, -R209.reuse ;  /* 0x000000a60e0e7223 */ /* 0x180fe200000108d1 */
[----:B------:R-:W-:-:S01]  /*18940*/  FFMA.FTZ R21, R21, R166, -R209 ;  /* 0x000000a615157223 */ /* 0x000fc200000108d1 */
[-CC-:B------:R-:W-:Y:S01]  /*18950*/  FFMA.FTZ R152, R152, R166.reuse, -R209.reuse ;  /* 0x000000a698987223 */ /* 0x180fe200000108d1 */
[----:B------:R-:W-:-:S01]  /*18960*/  FFMA.FTZ R155, R155, R166, -R209 ;  /* 0x000000a69b9b7223 */ /* 0x000fc200000108d1 */
[----:B------:R-:W0:Y:S01]  /*18970*/  MUFU.EX2 R5, R5 ;  /* 0x0000000500057308 */ /* 0x000e220000000800 */
[----:B------:R-:W-:-:S01]  /*18980*/  FFMA.FTZ R156, R156, R166, -R209 ;  /* 0x000000a69c9c7223 */ /* 0x000fc200000108d1 */
[-CC-:B------:R-:W-:Y:S01]  /*18990*/  FFMA.FTZ R159, R159, R166.reuse, -R209.reuse ;  /* 0x000000a69f9f7223 */ /* 0x180fe200000108d1 */
[----:B------:R-:W-:-:S01]  /*189a0*/  FFMA.FTZ R160, R160, R166, -R209 ;  /* 0x000000a6a0a07223 */ /* 0x000fc200000108d1 */
[-CC-:B------:R-:W-:Y:S01]  /*189b0*/  FFMA.FTZ R163, R163, R166.reuse, -R209.reuse ;  /* 0x000000a6a3a37223 */ /* 0x180fe200000108d1 */
[----:B------:R-:W-:-:S01]  /*189c0*/  FFMA.FTZ R164, R164, R166, -R209 ;  /* 0x000000a6a4a47223 */ /* 0x000fc200000108d1 */
[-CC-:B------:R-:W-:Y:S01]  /*189d0*/  FFMA.FTZ R169, R169, R166.reuse, -R209.reuse ;  /* 0x000000a6a9a97223 */ /* 0x180fe200000108d1 */
[----:B------:R-:W-:-:S01]  /*189e0*/  FFMA.FTZ R170, R170, R166, -R209 ;  /* 0x000000a6aaaa7223 */ /* 0x000fc200000108d1 */
[----:B------:R-:W1:Y:S01]  /*189f0*/  MUFU.EX2 R7, R7 ;  /* 0x0000000700077308 */ /* 0x000e620000000800 */
[----:B------:R-:W-:-:S01]  /*18a00*/  FFMA.FTZ R173, R173, R166, -R209 ;  /* 0x000000a6adad7223 */ /* 0x000fc200000108d1 */
[-CC-:B------:R-:W-:Y:S01]  /*18a10*/  FFMA.FTZ R174, R174, R166.reuse, -R209.reuse ;  /* 0x000000a6aeae7223 */ /* 0x180fe200000108d1 */
[----:B------:R-:W-:-:S01]  /*18a20*/  FFMA.FTZ R177, R177, R166, -R209 ;  /* 0x000000a6b1b17223 */ /* 0x000fc200000108d1 */
[-CC-:B------:R-:W-:Y:S01]  /*18a30*/  FFMA.FTZ R178, R178, R166.reuse, -R209.reuse ;  /* 0x000000a6b2b27223 */ /* 0x180fe200000108d1 */
[----:B------:R-:W-:-:S01]  /*18a40*/  FFMA.FTZ R181, R181, R166, -R209 ;  /* 0x000000a6b5b57223 */ /* 0x000fc200000108d1 */
[-CC-:B------:R-:W-:Y:S01]  /*18a50*/  FFMA.FTZ R182, R182, R166.reuse, -R209.reuse ;  /* 0x000000a6b6b67223 */ /* 0x180fe200000108d1 */
[----:B------:R-:W-:-:S01]  /*18a60*/  FFMA.FTZ R185, R185, R166, -R209 ;  /* 0x000000a6b9b97223 */ /* 0x000fc200000108d1 */
[----:B------:R-:W2:Y:S01]  /*18a70*/  MUFU.EX2 R6, R6 ;  /* 0x0000000600067308 */ /* 0x000ea20000000800 */
[----:B0-----:R-:W-:-:S01]  /*18a80*/  FFMA.FTZ R3, R10, R3, R5 ;  /* 0x000000030a037223 */ /* 0x001fc20000010005 */
[-CC-:B------:R-:W-:Y:S01]  /*18a90*/  FFMA.FTZ R186, R186, R166.reuse, -R209.reuse ;  /* 0x000000a6baba7223 */ /* 0x180fe200000108d1 */
[----:B------:R-:W-:-:S01]  /*18aa0*/  FFMA.FTZ R189, R189, R166, -R209 ;  /* 0x000000a6bdbd7223 */ /* 0x000fc200000108d1 */
[-CC-:B------:R-:W-:Y:S01]  /*18ab0*/  FFMA.FTZ R190, R190, R166.reuse, -R209.reuse ;  /* 0x000000a6bebe7223 */ /* 0x180fe200000108d1 */
[----:B------:R-:W-:-:S01]  /*18ac0*/  FFMA.FTZ R193, R193, R166, -R209 ;  /* 0x000000a6c1c17223 */ /* 0x000fc200000108d1 */
[-CC-:B------:R-:W-:Y:S01]  /*18ad0*/  FFMA.FTZ R194, R194, R166.reuse, -R209.reuse ;  /* 0x000000a6c2c27223 */ /* 0x180fe200000108d1 */
[----:B------:R-:W-:-:S01]  /*18ae0*/  FFMA.FTZ R197, R197, R166, -R209 ;  /* 0x000000a6c5c57223 */ /* 0x000fc200000108d1 */
[----:B------:R-:W0:Y:S01]  /*18af0*/  MUFU.EX2 R14, R14 ;  /* 0x0000000e000e7308 */ /* 0x000e220000000800 */
[----:B-1----:R-:W-:-:S01]  /*18b00*/  FFMA.FTZ R8, R4, R8, R7 ;  /* 0x0000000804087223 */ /* 0x002fc20000010007 */
[-CC-:B------:R-:W-:Y:S01]  /*18b10*/  FFMA.FTZ R198, R198, R166.reuse, -R209.reuse ;  /* 0x000000a6c6c67223 */ /* 0x180fe200000108d1 */
[----:B------:R-:W-:-:S01]  /*18b20*/  FFMA.FTZ R202, R202, R166, -R209 ;  /* 0x000000a6caca7223 */ /* 0x000fc200000108d1 */
[-CC-:B------:R-:W-:Y:S01]  /*18b30*/  FFMA.FTZ R203, R203, R166.reuse, -R209.reuse ;  /* 0x000000a6cbcb7223 */ /* 0x180fe200000108d1 */
[----:B------:R-:W-:-:S01]  /*18b40*/  FFMA.FTZ R206, R206, R166, -R209 ;  /* 0x000000a6cece7223 */ /* 0x000fc200000108d1 */
[-CC-:B------:R-:W-:Y:S01]  /*18b50*/  FFMA.FTZ R207, R207, R166.reuse, -R209.reuse ;  /* 0x000000a6cfcf7223 */ /* 0x180fe200000108d1 */
[----:B------:R-:W-:-:S01]  /*18b60*/  FFMA.FTZ R210, R210, R166, -R209 ;  /* 0x000000a6d2d27223 */ /* 0x000fc200000108d1 */
[----:B------:R-:W1:Y:S01]  /*18b70*/  MUFU.EX2 R15, R15 ;  /* 0x0000000f000f7308 */ /* 0x000e620000000800 */
[----:B--2---:R-:W-:-:S01]  /*18b80*/  FADD.FTZ R3, R6, R3 ;  /* 0x0000000306037221 */ /* 0x004fc20000010000 */
[----:B------:R-:W-:-:S06]  /*18b90*/  FFMA.FTZ R209, R211, R166, -R209 ;  /* 0x000000a6d3d17223 */ /* 0x000fcc00000108d1 */
        /* <DEDUP_REMOVED lines=33> */
[----:B-1----:R-:W-:-:S01]  /*18db0*/  FADD.FTZ R8, R164, R8 ;  /* 0x00000008a4087221 */ /* 0x002fc20000010000 */
[----:B------:R-:W-:Y:S02]  /*18dc0*/  WARPGROUP.DEPBAR.LE gsb0, 0x0 ;  /* 0x00008000000079c5 */ /* 0x000fe40000010000 */
[----:B------:R-:W-:-:S04]  /*18dd0*/  WARPGROUP.ARRIVE ;  /* 0x00000000000079c5 */ /* 0x000fc80000000000 */
[----:B------:R-:W1:Y:S01]  /*18de0*/  MUFU.EX2 R168, R168 ;  /* 0x000000a800a87308 */ /* 0x000e620000000800 */
[----:B--2---:R-:W-:-:S01]  /*18df0*/  FADD.FTZ R3, R165, R3 ;  /* 0x00000003a5037221 */ /* 0x004fc20000010000 */
[----:B------:R-:W-:Y:S01]  /*18e00*/  QGMMA.64x256x32.F32.E4M3.E4M3 R24, R216, gdesc[UR4], R24, gsb0 ;  /* 0x03e00004d8187df3 */ /* 0x000fe20008000818 */
[----:B0-----:R-:W-:-:S05]  /*18e10*/  FADD.FTZ R8, R169, R8 ;  /* 0x00000008a9087221 */ /* 0x001fca0000010000 */
[----:B------:R-:W0:Y:S08]  /*18e20*/  MUFU.EX2 R170, R170 ;  /* 0x000000aa00aa7308 */ /* 0x000e300000000800 */
        /* <DEDUP_REMOVED lines=66> */
[----:B------:R-:W-:Y:S02]  /*19250*/  WARPGROUP.DEPBAR.LE gsb0, 0x0 ;  /* 0x00008000000079c5 */ /* 0x000fe40000010000 */
[----:B------:R2:W-:Y:S06]  /*19260*/  BAR.ARV R213, 0x100 ;  /* 0x000400d50000751d */ /* 0x0005ec0000002000 */
[----:B------:R-:W3:Y:S01]  /*19270*/  MUFU.EX2 R206, R206 ;  /* 0x000000ce00ce7308 */ /* 0x000ee20000000800 */
[----:B-1----:R-:W-:-:S01]  /*19280*/  FADD.FTZ R8, R203, R8 ;  /* 0x00000008cb087221 */ /* 0x002fc20000010000 */
[----:B------:R2:W-:Y:S01]  /*19290*/  @!P1 SYNCS.ARRIVE.TRANS64.RED.A1T0 RZ, [R212+URZ], RZ ;  /* 0x000000ffd4ff99a7 */ /* 0x0005e2000810043f */
[----:B0-----:R-:W-:-:S05]  /*192a0*/  FADD.FTZ R3, R204, R3 ;  /* 0x00000003cc037221 */ /* 0x001fca0000010000 */
[----:B------:R-:W0:Y:S08]  /*192b0*/  MUFU.EX2 R205, R205 ;  /* 0x000000cd00cd7308 */ /* 0x000e300000000800 */
[----:B------:R-:W1:Y:S01]  /*192c0*/  MUFU.EX2 R207, R207 ;  /* 0x000000cf00cf7308 */ /* 0x000e620000000800 */
[----:B---3--:R-:W-:-:S07]  /*192d0*/  FADD.FTZ R8, R206, R8 ;  /* 0x00000008ce087221 */ /* 0x008fce0000010000 */
[----:B------:R-:W3:Y:S01]  /*192e0*/  MUFU.EX2 R208, R208 ;  /* 0x000000d000d07308 */ /* 0x000ee20000000800 */
[----:B0-----:R-:W-:-:S07]  /*192f0*/  FADD.FTZ R3, R205, R3 ;  /* 0x00000003cd037221 */ /* 0x001fce0000010000 */
[----:B------:R-:W0:Y:S01]  /*19300*/  MUFU.EX2 R210, R210 ;  /* 0x000000d200d27308 */ /* 0x000e220000000800 */
[----:B-1----:R-:W-:-:S07]  /*19310*/  FADD.FTZ R8, R207, R8 ;  /* 0x00000008cf087221 */ /* 0x002fce0000010000 */
[----:B------:R-:W1:Y:S01]  /*19320*/  MUFU.EX2 R11, R11 ;  /* 0x0000000b000b7308 */ /* 0x000e620000000800 */
[----:B---3--:R-:W-:-:S07]  /*19330*/  FADD.FTZ R3, R208, R3 ;  /* 0x00000003d0037221 */ /* 0x008fce0000010000 */
[----:B------:R-:W3:Y:S01]  /*19340*/  MUFU.EX2 R209, R209 ;  /* 0x000000d100d17308 */ /* 0x000ee20000000800 */
[----:B0-----:R-:W-:-:S01]  /*19350*/  FADD.FTZ R8, R210, R8 ;  /* 0x00000008d2087221 */ /* 0x001fc20000010000 */
[----:B-1----:R-:W-:-:S03]  /*19360*/  FADD.FTZ R3, R11, R3 ;  /* 0x000000030b037221 */ /* 0x002fc60000010000 */
[----:B---3--:R-:W-:Y:S01]  /*19370*/  FADD.FTZ R8, R209, R8 ;  /* 0x00000008d1087221 */ /* 0x008fe20000010000 */
[----:B--2---:R-:W-:Y:S06]  /*19380*/  @!P0 BRA `(.L_x_493) ;  /* 0x0000000000048947 */ /* 0x004fec0003800000 */
[----:B------:R-:W-:Y:S01]  /*19390*/  BPT.TRAP 0x1 ;  /* 0x000000040000795c */ /* 0x000fe20000300000 */
.L_x_493:
[----:B------:R-:W-:Y:S01]  /*193a0*/  IMAD R12, R12, 0x8, R22 ;  /* 0x000000080c0c7824 */ /* 0x000fe200078e0216 */
[----:B------:R-:W-:Y:S01]  /*193b0*/  ISETP.GT.AND P1, PT, R9, RZ, PT ;  /* 0x000000ff0900720c */ /* 0x000fe20003f24270 */
[----:B------:R-:W-:Y:S01]  /*193c0*/  IMAD.U32 R211, RZ, RZ, UR44 ;  /* 0x0000002cffd37e24 */ /* 0x000fe2000f8e00ff */
[----:B------:R-:W-:Y:S01]  /*193d0*/  F2FP.SATFINITE.E4M3.F32.PACK_AB_MERGE_C R15, R20, R15, RZ ;  /* 0x0000000f140f723e */ /* 0x000fe200048070ff */
[-C--:B------:R-:W-:Y:S01]  /*193e0*/  FMUL.FTZ R24, R24, R10.reuse ;  /* 0x0000000a18187220 */ /* 0x080fe20000410000 */
[----:B------:R-:W-:Y:S01]  /*193f0*/  IADD3 R12, R12, 0x38860, RZ ;  /* 0x000388600c0c7810 */ /* 0x000fe20007ffe0ff */
[-C--:B------:R-:W-:Y:S01]  /*19400*/  FMUL.FTZ R25, R25, R10.reuse ;  /* 0x0000000a19197220 */ /* 0x080fe20000410000 */
[----:B------:R-:W-:Y:S01]  /*19410*/  F2FP.SATFINITE.E4M3.F32.PACK_AB_MERGE_C R5, R6, R5, R15 ;  /* 0x000000050605723e */ /* 0x000fe2000480700f */
[-C--:B------:R-:W-:Y:S01]  /*19420*/  FMUL.FTZ R28, R28, R10.reuse ;  /* 0x0000000a1c1c7220 */ /* 0x080fe20000410000 */
[----:B------:R-:W-:Y:S01]  /*19430*/  PRMT R12, R211, 0x654, R12 ;  /* 0x00000654d30c7816 */ /* 0x000fe2000000000c */
[----:B------:R-:W-:Y:S01]  /*19440*/  FMUL.FTZ R29, R29, R10 ;  /* 0x0000000a1d1d7220 */ /* 0x000fe20000410000 */
[----:B------:R-:W-:Y:S01]  /*19450*/  F2FP.SATFINITE.E4M3.F32.PACK_AB_MERGE_C R11, R11, R208, RZ ;  /* 0x000000d00b0b723e */ /* 0x000fe200048070ff */
[-C--:B------:R-:W-:Y:S01]  /*19460*/  FMUL.FTZ R32, R32, R10.reuse ;  /* 0x0000000a20207220 */ /* 0x080fe20000410000 */
[----:B------:R-:W-:Y:S01]  /*19470*/  F2FP.SATFINITE.E4M3.F32.PACK_AB_MERGE_C R21, R152, R21, RZ ;  /* 0x000000159815723e */ /* 0x000fe200048070ff */
[----:B------:R0:W-:Y:S01]  /*19480*/  SYNCS.ARRIVE.TRANS64.RED.A1T0 RZ, [R12+URZ], RZ ;  /* 0x000000ff0cff79a7 */ /* 0x0001e2000810043f */
[----:B------:R-:W-:Y:S01]  /*19490*/  F2FP.SATFINITE.E4M3.F32.PACK_AB_MERGE_C R157, R158, R157, RZ ;  /* 0x0000009d9e9d723e */ /* 0x000fe200048070ff */
[-C--:B------:R-:W-:Y:S01]  /*194a0*/  FMUL.FTZ R33, R33, R10.reuse ;  /* 0x0000000a21217220 */ /* 0x080fe20000410000 */
        /* <DEDUP_REMOVED lines=19> */
[----:B------:R-:W-:Y:S01]  /*195e0*/  FMUL.FTZ R53, R53, R10 ;  /* 0x0000000a35357220 */ /* 0x000fe20000410000 */
[----:B------:R-:W-:Y:S01]  /*195f0*/  F2FP.SATFINITE.E4M3.F32.PACK_AB_MERGE_C R202, R203, R202, RZ ;  /* 0x000000cacbca723e */ /* 0x000fe200048070ff */
[----:B------:R-:W-:Y:S01]  /*19600*/  FMUL.FTZ R56, R56, R10 ;  /* 0x0000000a38387220 */ /* 0x000fe20000410000 */
[----:B------:R-:W-:Y:S01]  /*19610*/  F2FP.SATFINITE.E4M3.F32.PACK_AB_MERGE_C R209, R209, R210, RZ ;  /* 0x000000d2d1d1723e */ /* 0x000fe200048070ff */
[----:B------:R-:W-:Y:S01]  /*19620*/  FMUL.FTZ R57, R57, R10 ;  /* 0x0000000a39397220 */ /* 0x000fe20000410000 */
[----:B------:R-:W-:Y:S01]  /*19630*/  F2FP.SATFINITE.E4M3.F32.PACK_AB_MERGE_C R218, R205, R204, R11 ;  /* 0x000000cccdda723e */ /* 0x000fe2000480700b */
        /* <DEDUP_REMOVED lines=111> */
[----:B------:R-:W-:Y:S01]  /*19d30*/  VIADD R9, R9, 0xffffffff ;  /* 0xffffffff09097836 */ /* 0x000fe20000000000 */
[----:B------:R-:W-:Y:S01]  /*19d40*/  F2FP.SATFINITE.E4M3.F32.PACK_AB_MERGE_C R230, R154, R153, R157 ;  /* 0x000000999ae6723e */ /* 0x000fe2000480709d */
[----:B------:R-:W-:Y:S01]  /*19d50*/  IMAD.MOV.U32 R11, RZ, RZ, R167 ;  /* 0x000000ffff0b7224 */ /* 0x000fe200078e00a7 */
        /* <DEDUP_REMOVED lines=14> */
[----:B------:R-:W-:Y:S02]  /*19e40*/  MOV R10, R201 ;  /* 0x000000c9000a7202 */ /* 0x000fe40000000f00 */
[----:B0-----:R-:W-:Y:S01]  /*19e50*/  MOV R12, R13 ;  /* 0x0000000d000c7202 */ /* 0x001fe20000000f00 */
[----:B------:R-:W-:Y:S06]  /*19e60*/  @P1 BRA `(.L_x_494) ;  /* 0xffffffd000e01947 */ /* 0x000fec000383ffff */
[----:B------:R-:W-:-:S07]  /*19e70*/  IMAD.MOV.U32 R152, RZ, RZ, R13 ;  /* 0x000000ffff987224 */ /* 0x000fce00078e000d */
.L_x_483:
[----:B------:R-:W-:Y:S05]  /*19e80*/  WARPSYNC.ALL ;  /* 0x0000000000007948 */ /* 0x000fea0003800000 */
[----:B------:R-:W-:Y:S06]  /*19e90*/  BAR.ARV 0x8, 0x180 ;  /* 0x0206000000007b1d */ /* 0x000fec0000002000 */
[----:B------:R-:W-:Y:S05]  /*19ea0*/  @!P0 BRA `(.L_x_495) ;  /* 0x0000000000048947 */ /* 0x000fea0003800000 */
[----:B------:R-:W-:Y:S01]  /*19eb0*/  BPT.TRAP 0x1 ;  /* 0x000000040000795c */ /* 0x000fe20000300000 */
.L_x_495:
[----:B------:R-:W-:Y:S02]  /*19ec0*/  LEA R9, R152, R22, 0x3 ;  /* 0x0000001698097211 */ /* 0x000fe400078e18ff */
[----:B------:R-:W-:-:S04]  /*19ed0*/  SHF.L.U32 R0, R236, 0x1f, RZ ;  /* 0x0000001fec007819 */ /* 0x000fc800000006ff */
[----:B------:R0:W1:Y:S01]  /*19ee0*/  SYNCS.PHASECHK.TRANS64.TRYWAIT P1, [R9+URZ+0x38850], R0 ;  /* 0x03885000090075a7 */ /* 0x000062000802017f */
[----:B------:R-:W-:Y:S05]  /*19ef0*/  @!P0 BRA `(.L_x_496) ;  /* 0x0000000000048947 */ /* 0x000fea0003800000 */
[----:B------:R-:W-:Y:S01]  /*19f00*/  BPT.TRAP 0x1 ;  /* 0x000000040000795c */ /* 0x000fe20000300000 */
.L_x_496:
[----:B------:R-:W-:-:S05]  /*19f10*/  VIADD R22, R22, 0x400 ;  /* 0x0000040016167836 */ /* 0x000fca0000000000 */
[----:B------:R-:W-:-:S04]  /*19f20*/  SHF.R.U32.HI R22, RZ, 0x4, R22 ;  /* 0x00000004ff167819 */ /* 0x000fc80000011616 */
[----:B------:R-:W-:-:S04]  /*19f30*/  LOP3.LUT R22, R22, 0x3fff, RZ, 0xc0, !PT ;  /* 0x00003fff16167812 */ /* 0x000fc800078ec0ff */
[----:B------:R-:W-:Y:S01]  /*19f40*/  LOP3.LUT R5, R22, 0x10000, RZ, 0xfc, !PT ;  /* 0x0001000016057812 */ /* 0x000fe200078efcff */
[----:B-1----:R-:W-:Y:S06]  /*19f50*/  @P1 BRA `(.L_x_497) ;  /* 0x0000000000081947 */ /* 0x002fec0003800000 */
[----:B------:R-:W1:Y:S02]  /*19f60*/  SYNCS.PHASECHK.TRANS64.TRYWAIT P1, [R9+URZ+0x38850], R0 ;  /* 0x03885000090075a7 */ /* 0x000e64000802017f */
[----:B-1----:R-:W-:Y:S05]  /*19f70*/  @!P1 BRA `(.L_x_498) ;  /* 0x000000c000809947 */ /* 0x002fea0003800000 */
.L_x_497:
[----:B------:R-:W-:Y:S01]  /*19f80*/  IMAD R4, R152, 0x800, R5 ;  /* 0x0000080098047824 */ /* 0x000fe200078e0205 */
[----:B------:R-:W-:Y:S01]  /*19f90*/  MOV R5, 0x40000040 ;  /* 0x4000004000057802 */ /* 0x000fe20000000f00 */
[----:B------:R-:W-:Y:S05]  /*19fa0*/  WARPSYNC.ALL ;  /* 0x0000000000007948 */ /* 0x000fea0003800000 */
[----:B------:R-:W-:Y:S01]  /*19fb0*/  R2UR UR6, R4 ;  /* 0x00000000040672ca */ /* 0x000fe200000e0000 */
[----:B------:R-:W0:Y:S01]  /*19fc0*/  LDL R15, [R1+0x40] ;  /* 0x00004000010f7983 */ /* 0x000e220000100800 */
[----:B------:R-:W-:Y:S01]  /*19fd0*/  R2UR UR7, R5 ;  /* 0x00000000050772ca */ /* 0x000fe200000e0000 */
[----:B------:R-:W-:-:S02]  /*19fe0*/  WARPGROUP.ARRIVE ;  /* 0x00000000000079c5 */ /* 0x000fc40000000000 */
[----:B------:R-:W2:Y:S01]  /*19ff0*/  LDL R14, [R1+0x20] ;  /* 0x00002000010e7983 */ /* 0x000ea20000100800 */
[C---:B------:R-:W-:Y:S01]  /*1a000*/  VIADD R6, R4.reuse, 0x2 ;  /* 0x0000000204067836 */ /* 0x040fe20000000000 */
[----:B------:R-:W-:Y:S02]  /*1a010*/  ULDC.64 UR4, c[0x0][0x9a0] ;  /* 0x0002680000047ab9 */ /* 0x000fe40000000a00 */
[----:B------:R-:W3:Y:S01]  /*1a020*/  LDL.LU R2, [R1+0x8] ;  /* 0x0000080001027983 */ /* 0x000ee20000300800 */
[----:B------:R-:W-:Y:S01]  /*1a030*/  IMAD.MOV.U32 R7, RZ, RZ, 0x40000040 ;  /* 0x40000040ff077424 */ /* 0x000fe200078e00ff */
[----:B------:R-:W-:Y:S01]  /*1a040*/  ISETP.NE.U32.AND P1, PT, RZ, UR4, PT ;  /* 0x00000004ff007c0c */ /* 0x000fe2000bf25070 */
[----:B------:R-:W-:Y:S01]  /*1a050*/  IMAD.MOV.U32 R13, RZ, RZ, 0x40000040 ;  /* 0x40000040ff0d7424 */ /* 0x000fe200078e00ff */
[----:B------:R-:W-:Y:S02]  /*1a060*/  IADD3 R12, R4, 0x4, RZ ;  /* 0x00000004040c7810 */ /* 0x000fe40007ffe0ff */
[----:B------:R-:W-:Y:S01]  /*1a070*/  QGMMA.64x256x32.F32.E4M3.E4M3 R24, R228, gdesc[UR4], R24, gsb0 ;  /* 0x03e00004e4187df3 */ /* 0x000fe20008000818 */
[----:B------:R-:W-:-:S02]  /*1a080*/  R2UR UR6, R6 ;  /* 0x00000000060672ca */ /* 0x000fc400000e0000 */
[----:B------:R-:W-:Y:S02]  /*1a090*/  R2UR UR7, R7 ;  /* 0x00000000070772ca */ /* 0x000fe400000e0000 */
[----:B------:R-:W-:-:S13]  /*1a0a0*/  ISETP.NE.AND.EX P1, PT, RZ, UR5, PT, P1 ;  /* 0x00000005ff007c0c */ /* 0x000fda000bf25310 */
[----:B------:R-:W0:Y:S08]  /*1a0b0*/  @P1 LDC.64 R10, c[0x0][0x9c8] ;  /* 0x00027200ff0a1b82 */ /* 0x000e300000000a00 */
[----:B------:R-:W4:Y:S01]  /*1a0c0*/  @P1 LDC.64 R6, c[0x0][0x9d0] ;  /* 0x00027400ff061b82 */ /* 0x000f220000000a00 */
[----:B------:R-:W-:Y:S02]  /*1a0d0*/  WARPGROUP.DEPBAR.LE gsb0, 0x0 ;  /* 0x00008000000079c5 */ /* 0x000fe40000010000 */
[----:B------:R-:W-:-:S06]  /*1a0e0*/  WARPGROUP.ARRIVE ;  /* 0x00000000000079c5 */ /* 0x000fcc0000000000 */
[----:B------:R-:W-:Y:S01]  /*1a0f0*/  QGMMA.64x256x32.F32.E4M3.E4M3 R24, R224, gdesc[UR4], R24, gsb0 ;  /* 0x03e00004e0187df3 */ /* 0x000fe20008000818 */
[----:B------:R-:W-:Y:S02]  /*1a100*/  R2UR UR6, R12 ;  /* 0x000000000c0672ca */ /* 0x000fe400000e0000 */
[----:B------:R-:W-:Y:S01]  /*1a110*/  R2UR UR7, R13 ;  /* 0x000000000d0772ca */ /* 0x000fe200000e0000 */
[----:B01----:R-:W-:-:S04]  /*1a120*/  @P1 IMAD R0, R15, R10, RZ ;  /* 0x0000000a0f001224 */ /* 0x003fc800078e02ff */
[C---:B--2---:R-:W-:Y:S02]  /*1a130*/  @P1 IMAD R5, R14.reuse, R11, R0 ;  /* 0x0000000b0e051224 */ /* 0x044fe400078e0200 */
[----:B------:R-:W-:Y:S01]  /*1a140*/  @P1 IMAD.WIDE.U32 R10, R14, R10, RZ ;  /* 0x0000000a0e0a1225 */ /* 0x000fe200078e00ff */
[----:B---3--:R-:W-:-:S03]  /*1a150*/  @P1 SHF.R.S32.HI R13, RZ, 0x1f, R2 ;  /* 0x0000001fff0d1819 */ /* 0x008fc60000011402 */
[----:B------:R-:W-:Y:S02]  /*1a160*/  @P1 IMAD.IADD R11, R11, 0x1, R5 ;  /* 0x000000010b0b1824 */ /* 0x000fe400078e0205 */
[----:B----4-:R-:W-:-:S04]  /*1a170*/  @P1 IMAD R0, R13, R6, RZ ;  /* 0x000000060d001224 */ /* 0x010fc800078e02ff */
[C---:B------:R-:W-:Y:S02]  /*1a180*/  @P1 IMAD R5, R2.reuse, R7, R0 ;  /* 0x0000000702051224 */ /* 0x040fe400078e0200 */
[----:B------:R-:W-:-:S05]  /*1a190*/  @P1 IMAD.WIDE.U32 R6, R2, R6, R10 ;  /* 0x0000000602061225 */ /* 0x000fca00078e000a */
[----:B------:R-:W-:Y:S02]  /*1a1a0*/  @P1 IADD3 R5, R7, R5, RZ ;  /* 0x0000000507051210 */ /* 0x000fe40007ffe0ff */
[----:B------:R-:W-:-:S04]  /*1a1b0*/  @P1 LEA R10, P2, R6, UR4, 0x2 ;  /* 0x00000004060a1c11 */ /* 0x000fc8000f8410ff */
[----:B------:R-:W-:Y:S01]  /*1a1c0*/  @P1 LEA.HI.X R11, R6, UR5, R5, 0x2, P2 ;  /* 0x00000005060b1c11 */ /* 0x000fe200090f1405 */
[----:B------:R-:W-:-:S06]  /*1a1d0*/  IMAD.MOV.U32 R6, RZ, RZ, 0x3f800000 ;  /* 0x3f800000ff067424 */ /* 0x000fcc00078e00ff */
[----:B------:R0:W2:Y:S01]  /*1a1e0*/  @P1 LDG.E R6, desc[UR42][R10.64] ;  /* 0x0000002a0a061981 */ /* 0x0000a2000c1e1900 */
[----:B------:R-:W-:Y:S01]  /*1a1f0*/  VIADD R4, R4, 0x6 ;  /* 0x0000000604047836 */ /* 0x000fe20000000000 */
[----:B------:R-:W-:Y:S01]  /*1a200*/  MOV R5, 0x40000040 ;  /* 0x4000004000057802 */ /* 0x000fe20000000f00 */
[----:B------:R-:W-:Y:S02]  /*1a210*/  WARPGROUP.DEPBAR.LE gsb0, 0x0 ;  /* 0x00008000000079c5 */ /* 0x000fe40000010000 */
[----:B------:R-:W-:-:S06]  /*1a220*/  WARPGROUP.ARRIVE ;  /* 0x00000000000079c5 */ /* 0x000fcc0000000000 */
[----:B------:R-:W-:Y:S01]  /*1a230*/  QGMMA.64x256x32.F32.E4M3.E4M3 R24, R220, gdesc[UR4], R24, gsb0 ;  /* 0x03e00004dc187df3 */ /* 0x000fe20008000818 */
[----:B------:R-:W-:Y:S02]  /*1a240*/  R2UR UR6, R4 ;  /* 0x00000000040672ca */ /* 0x000fe400000e0000 */
[----:B------:R-:W-:Y:S01]  /*1a250*/  R2UR UR7, R5 ;  /* 0x00000000050772ca */ /* 0x000fe200000e0000 */
[----:B------:R-:W1:Y:S04]  /*1a260*/  SHFL.BFLY PT, R0, R3, 0x2, 0x1f ;  /* 0x0c401f0003007f89 */ /* 0x000e6800000e0000 */
[----:B------:R-:W3:Y:S01]  /*1a270*/  SHFL.BFLY PT, R7, R8, 0x2, 0x1f ;  /* 0x0c401f0008077f89 */ /* 0x000ee200000e0000 */
[----:B-1----:R-:W-:-:S01]  /*1a280*/  FADD.FTZ R0, R0, R3 ;  /* 0x0000000300007221 */ /* 0x002fc20000010000 */
[----:B---3--:R-:W-:-:S04]  /*1a290*/  FADD.FTZ R7, R7, R8 ;  /* 0x0000000807077221 */ /* 0x008fc80000010000 */
        /* <DEDUP_REMOVED lines=10> */
[----:B------:R-:W-:Y:S01]  /*1a340*/  @P1 MUFU.RCP R3, R10 ;  /* 0x0000000a00031308 */ /* 0x000fe20000001000 */
[----:B------:R-:W-:Y:S01]  /*1a350*/  FSETP.NE.FTZ.AND P1, PT, R11, RZ, PT ;  /* 0x000000ff0b00720b */ /* 0x000fe20003f35000 */
[----:B------:R-:W-:-:S06]  /*1a360*/  IMAD.MOV.U32 R7, RZ, RZ, RZ ;  /* 0x000000ffff077224 */ /* 0x000fcc00078e00ff */
[----:B------:R-:W0:Y:S08]  /*1a370*/  @P2 MUFU.LG2 R5, R12 ;  /* 0x0000000c00052308 */ /* 0x000e300000000c00 */
[----:B------:R-:W1:Y:S08]  /*1a380*/  @P3 MUFU.LG2 R8, R13 ;  /* 0x0000000d00083308 */ /* 0x000e700000000c00 */
[----:B------:R-:W3:Y:S01]  /*1a390*/  @P1 MUFU.RCP R7, R11 ;  /* 0x0000000b00071308 */ /* 0x000ee20000001000 */
[C---:B------:R-:W-:Y:S01]  /*1a3a0*/  @P2 FMUL.FTZ R4, R166.reuse, 0.69314718246459960938 ;  /* 0x3f317218a6042820 */ /* 0x040fe20000410000 */
[----:B------:R-:W-:Y:S01]  /*1a3b0*/  @P3 FMUL.FTZ R15, R166, 0.69314718246459960938 ;  /* 0x3f317218a60f3820 */ /* 0x000fe20000410000 */
[----:B0-----:R-:W-:Y:S01]  /*1a3c0*/  @P2 FMUL.FTZ R5, R5, 0.69314718246459960938 ;  /* 0x3f31721805052820 */ /* 0x001fe20000410000 */
[----:B------:R-:W-:-:S02]  /*1a3d0*/  WARPGROUP.DEPBAR.LE gsb0, 0x0 ;  /* 0x00008000000079c5 */ /* 0x000fc40000010000 */
[----:B------:R-:W-:-:S06]  /*1a3e0*/  WARPGROUP.ARRIVE ;  /* 0x00000000000079c5 */ /* 0x000fcc0000000000 */
[----:B------:R-:W-:Y:S01]  /*1a3f0*/  QGMMA.64x256x32.F32.E4M3.E4M3 R24, R216, gdesc[UR4], R24, gsb0 ;  /* 0x03e00004d8187df3 */ /* 0x000fe20008000818 */
[----:B-1----:R-:W-:Y:S01]  /*1a400*/  @P3 FMUL.FTZ R8, R8, 0.69314718246459960938 ;  /* 0x3f31721808083820 */ /* 0x002fe20000410000 */
[----:B------:R-:W-:Y:S01]  /*1a410*/  MOV R0, 0xff800000 ;  /* 0xff80000000007802 */ /* 0x000fe20000000f00 */
[----:B------:R-:W-:Y:S02]  /*1a420*/  IMAD.MOV.U32 R2, RZ, RZ, -0x800000 ;  /* 0xff800000ff027424 */ /* 0x000fe400078e00ff */
[----:B--2---:R-:W-:Y:S01]  /*1a430*/  FMUL.FTZ R22, R3, R6 ;  /* 0x0000000603167220 */ /* 0x004fe20000410000 */
[----:B------:R-:W-:-:S01]  /*1a440*/  @P2 FFMA.FTZ R0, R4, R167, R5 ;  /* 0x000000a704002223 */ /* 0x000fc20000010005 */
[----:B------:R-:W-:Y:S01]  /*1a450*/  @P3 FFMA.FTZ R2, R15, R201, R8 ;  /* 0x000000c90f023223 */ /* 0x000fe20000010008 */
[----:B---3--:R-:W-:Y:S01]  /*1a460*/  FMUL.FTZ R3, R7, R6 ;  /* 0x0000000607037220 */ /* 0x008fe20000410000 */
[----:B------:R-:W-:Y:S02]  /*1a470*/  WARPGROUP.DEPBAR.LE gsb0, 0x0 ;  /* 0x00008000000079c5 */ /* 0x000fe40000010000 */
[----:B------:R-:W-:Y:S05]  /*1a480*/  @!P0 BRA `(.L_x_499) ;  /* 0x0000000000048947 */ /* 0x000fea0003800000 */
[----:B------:R-:W-:Y:S01]  /*1a490*/  BPT.TRAP 0x1 ;  /* 0x000000040000795c */ /* 0x000fe20000300000 */
.L_x_499:
[----:B------:R-:W-:Y:S01]  /*1a4a0*/  VIADD R9, R9, 0x38860 ;  /* 0x0003886009097836 */ /* 0x000fe20000000000 */
[----:B------:R-:W-:Y:S01]  /*1a4b0*/  MOV R6, UR44 ;  /* 0x0000002c00067c02 */ /* 0x000fe20008000f00 */
[----:B------:R-:W-:Y:S02]  /*1a4c0*/  VIADD R152, R152, 0x1 ;  /* 0x0000000198987836 */ /* 0x000fe40000000000 */
        /* <DEDUP_REMOVED lines=18> */
[----:B------:R-:W-:Y:S01]  /*1a5f0*/  ISETP.NE.AND P0, PT, R152, 0x2, PT ;  /* 0x000000029800780c */ /* 0x000fe20003f05270 */
        /* <DEDUP_REMOVED lines=43> */
[----:B------:R-:W-:Y:S01]  /*1a8b0*/  SEL R27, RZ, 0x1, P0 ;  /* 0x00000001ff1b7807 */ /* 0x000fe20000000000 */
        /* <DEDUP_REMOVED lines=66> */
[----:B------:R-:W-:Y:S01]  /*1ace0*/  PLOP3.LUT P1, PT, PT, PT, PT, 0x8, 0x0 ;  /* 0x000000000000781c */ /* 0x000fe20003f2e170 */
[-C--:B------:R-:W-:Y:S01]  /*1acf0*/  FMUL.FTZ R134, R147, R3.reuse ;  /* 0x0000000393867220 */ /* 0x080fe20000410000 */
[-C--:B------:R-:W-:Y:S01]  /*1ad00*/  FMUL.FTZ R142, R150, R3.reuse ;  /* 0x00000003968e7220 */ /* 0x080fe20000410000 */
[----:B------:R-:W-:Y:S01]  /*1ad10*/  FMUL.FTZ R151, R151, R3 ;  /* 0x0000000397977220 */ /* 0x000fe20000410000 */
[----:B------:R-:W-:Y:S01]  /*1ad20*/  LOP3.LUT R236, R236, R27, RZ, 0x3c, !PT ;  /* 0x0000001becec7212 */ /* 0x000fe200078e3cff */
[----:B------:R-:W-:Y:S01]  /*1ad30*/  UIADD3 UR45, UR45, 0x1, URZ ;  /* 0x000000012d2d7890 */ /* 0x000fe2000fffe03f */
[----:B0-----:R-:W-:-:S11]  /*1ad40*/  SEL R152, R152, RZ, P0 ;  /* 0x000000ff98987207 */ /* 0x001fd60000000000 */
.L_x_437:
[----:B------:R-:W-:Y:S05]  /*1ad50*/  WARPSYNC.ALL ;  /* 0x0000000000007948 */ /* 0x000fea0003800000 */
[----:B------:R-:W0:Y:S08]  /*1ad60*/  S2UR UR44, SR_CgaCtaId ;  /* 0x00000000002c79c3 */ /* 0x000e300000008800 */
[----:B------:R-:W-:Y:S06]  /*1ad70*/  BAR.SYNC.DEFER_BLOCKING 0x5, 0x180 ;  /* 0x0146000000007b1d */ /* 0x000fec0000010000 */
[----:B------:R-:W-:Y:S01]  /*1ad80*/  UMOV UR4, 0x400 ;  /* 0x0000040000047882 */ /* 0x000fe20000000000 */
[----:B------:R-:W-:Y:S01]  /*1ad90*/  BSSY B0, `(.L_x_500) ;  /* 0x00003cc000007945 */ /* 0x000fe20003800000 */
[----:B0-----:R-:W-:-:S06]  /*1ada0*/  ULEA UR4, UR44, UR4, 0x18 ;  /* 0x000000042c047291 */ /* 0x001fcc000f8ec03f */
[----:B------:R-:W-:-:S05]  /*1adb0*/  IMAD.U32 R22, RZ, RZ, UR4 ;  /* 0x00000004ff167e24 */ /* 0x000fca000f8e00ff */
[----:B------:R-:W0:Y:S04]  /*1adc0*/  LDS.128 R164, [R22+0x388d0] ;  /* 0x0388d00016a47984 */ /* 0x000e280000000c00 */
[----:B0-----:R0:W-:Y:S04]  /*1add0*/  STL.64 [R1], R164 ;  /* 0x000000a401007387 */ /* 0x0011e80000100a00 */
[----:B------:R0:W-:Y:S01]  /*1ade0*/  STL.64 [R1+0x8], R166 ;  /* 0x000008a601007387 */ /* 0x0001e20000100a00 */
[----:B------:R-:W-:Y:S06]  /*1adf0*/  BAR.ARV 0x4, 0x180 ;  /* 0x0106000000007b1d */ /* 0x000fec0000002000 */
[----:B------:R-:W-:Y:S05]  /*1ae00*/  @P1 BRA `(.L_x_501) ;  /* 0x0000002c007c1947 */ /* 0x000fea0003800000 */
[----:B------:R-:W2:Y:S04]  /*1ae10*/  LDL R150, [R1+0x68] ;  /* 0x0000680001967983 */ /* 0x000ea80000100800 */
[----:B------:R-:W3:Y:S04]  /*1ae20*/  LDL R146, [R1+0x40] ;  /* 0x0000400001927983 */ /* 0x000ee80000100800 */
[----:B------:R-:W4:Y:S01]  /*1ae30*/  LDL R143, [R1+0x20] ;  /* 0x00002000018f7983 */ /* 0x000f220000100800 */
[----:B------:R-:W-:Y:S01]  /*1ae40*/  F2FP.BF16.F32.PACK_AB R4, R7, R4 ;  /* 0x000000040704723e */ /* 0x000fe200000010ff */
[----:B------:R-:W-:Y:S01]  /*1ae50*/  ULDC.64 UR4, c[0x4][0x38] ;  /* 0x01000e0000047ab9 */ /* 0x000fe20000000a00 */
[----:B------:R-:W-:-:S02]  /*1ae60*/  F2FP.BF16.F32.PACK_AB R7, R144, R129 ;  /* 0x000000819007723e */ /* 0x000fc400000010ff */
[----:B------:R-:W-:Y:S02]  /*1ae70*/  F2FP.BF16.F32.PACK_AB R129, R6, R5 ;  /* 0x000000050681723e */ /* 0x000fe400000010ff */
[----:B------:R-:W1:Y:S01]  /*1ae80*/  S2R R5, SR_SWINHI ;  /* 0x0000000000057919 */ /* 0x000e620000002f00 */
[----:B------:R-:W0:Y:S01]  /*1ae90*/  S2R R147, SR_TID.X ;  /* 0x0000000000937919 */ /* 0x000e220000002100 */
        /* <DEDUP_REMOVED lines=12> */
[----:B------:R-:W-:Y:S02]  /*1af60*/  MOV R76, R22 ;  /* 0x00000016004c7202 */ /* 0x000fe40000000f00 */
[----:B-1----:R-:W-:Y:S02]  /*1af70*/  MOV R77, R5 ;  /* 0x00000005004d7202 */ /* 0x002fe40000000f00 */
[----:B------:R-:W-:Y:S02]  /*1af80*/  F2FP.BF16.F32.PACK_AB R125, R72, R69 ;  /* 0x00000045487d723e */ /* 0x000fe400000010ff */
[----:B------:R-:W-:-:S02]  /*1af90*/  F2FP.BF16.F32.PACK_AB R106, R54, R31 ;  /* 0x0000001f366a723e */ /* 0x000fc400000010ff */
[----:B------:R-:W-:Y:S02]  /*1afa0*/  F2FP.BF16.F32.PACK_AB R31, R82, R71 ;  /* 0x00000047521f723e */ /* 0x000fe400000010ff */
[----:B0-----:R-:W-:Y:S02]  /*1afb0*/  SHF.L.U32 R3, R147, 0x2, RZ ;  /* 0x0000000293037819 */ /* 0x001fe400000006ff */
[----:B------:R-:W-:Y:S02]  /*1afc0*/  F2FP.BF16.F32.PACK_AB R75, R15, R12 ;  /* 0x0000000c0f4b723e */ /* 0x000fe400000010ff */
[----:B------:R-:W-:Y:S02]  /*1afd0*/  F2FP.BF16.F32.PACK_AB R12, R137, R38 ;  /* 0x00000026890c723e */ /* 0x000fe400000010ff */
[----:B------:R-:W-:Y:S02]  /*1afe0*/  F2FP.BF16.F32.PACK_AB R137, R88, R85 ;  /* 0x000000555889723e */ /* 0x000fe400000010ff */
[----:B------:R-:W-:-:S02]  /*1aff0*/  LOP3.LUT R3, R3, 0xc, RZ, 0xc0, !PT ;  /* 0x0000000c03037812 */ /* 0x000fc400078ec0ff */
[----:B------:R-:W-:Y:S02]  /*1b000*/  F2FP.BF16.F32.PACK_AB R15, R136, R35 ;  /* 0x00000023880f723e */ /* 0x000fe400000010ff */
[----:B------:R-:W-:Y:S02]  /*1b010*/  F2FP.BF16.F32.PACK_AB R119, R56, R53 ;  /* 0x000000353877723e */ /* 0x000fe400000010ff */
[----:B------:R-:W-:Y:S02]  /*1b020*/  F2FP.BF16.F32.PACK_AB R122, R91, R78 ;  /* 0x0000004e5b7a723e */ /* 0x000fe400000010ff */
[----:B------:R-:W-:Y:S02]  /*1b030*/  F2FP.BF16.F32.PACK_AB R35, R99, R90 ;  /* 0x0000005a6323723e */ /* 0x000fe400000010ff */
[----:B------:R-:W-:Y:S02]  /*1b040*/  F2FP.BF16.F32.PACK_AB R56, R65, R60 ;  /* 0x0000003c4138723e */ /* 0x000fe400000010ff */
[----:B------:R-:W-:-:S02]  /*1b050*/  F2FP.BF16.F32.PACK_AB R90, R89, R84 ;  /* 0x00000054595a723e */ /* 0x000fc400000010ff */
[----:B------:R-:W-:Y:S02]  /*1b060*/  IADD3 R26, P0, R3, UR4, RZ ;  /* 0x00000004031a7c10 */ /* 0x000fe4000ff1e0ff */
[----:B------:R-:W-:Y:S02]  /*1b070*/  F2FP.BF16.F32.PACK_AB R36, R36, R29 ;  /* 0x0000001d2424723e */ /* 0x000fe400000010ff */
[----:B------:R-:W-:Y:S02]  /*1b080*/  F2FP.BF16.F32.PACK_AB R29, R67, R50 ;  /* 0x00000032431d723e */ /* 0x000fe400000010ff */
[----:B------:R-:W-:Y:S01]  /*1b090*/  F2FP.BF16.F32.PACK_AB R67, R64, R61 ;  /* 0x0000003d4043723e */ /* 0x000fe200000010ff */
[----:B------:R-:W-:Y:S01]  /*1b0a0*/  IMAD.X R27, RZ, RZ, UR5, P0 ;  /* 0x00000005ff1b7e24 */ /* 0x000fe200080e06ff */
[----:B------:R-:W-:Y:S02]  /*1b0b0*/  F2FP.BF16.F32.PACK_AB R102, R59, R34 ;  /* 0x000000223b66723e */ /* 0x000fe400000010ff */
[----:B------:R-:W-:-:S02]  /*1b0c0*/  F2FP.BF16.F32.PACK_AB R110, R55, R30 ;  /* 0x0000001e376e723e */ /* 0x000fc400000010ff */
[----:B------:R0:W5:Y:S01]  /*1b0d0*/  LDG.E.CONSTANT R3, desc[UR42][R26.64] ;  /* 0x0000002a1a037981 */ /* 0x000162000c1e9900 */
[----:B------:R-:W-:Y:S02]  /*1b0e0*/  F2FP.BF16.F32.PACK_AB R38, R25, R20 ;  /* 0x000000141926723e */ /* 0x000fe400000010ff */
[----:B------:R-:W-:Y:S02]  /*1b0f0*/  F2FP.BF16.F32.PACK_AB R25, R63, R42 ;  /* 0x0000002a3f19723e */ /* 0x000fe400000010ff */
[----:B------:R-:W-:Y:S02]  /*1b100*/  F2FP.BF16.F32.PACK_AB R42, R41, R32 ;  /* 0x00000020292a723e */ /* 0x000fe400000010ff */
[----:B-----5:R-:W-:Y:S02]  /*1b110*/  F2FP.BF16.F32.PACK_AB R112, R70, R51 ;  /* 0x000000334670723e */ /* 0x020fe400000010ff */
[----:B0-----:R-:W-:Y:S02]  /*1b120*/  F2FP.BF16.F32.PACK_AB R27, R58, R39 ;  /* 0x000000273a1b723e */ /* 0x001fe400000010ff */
[----:B------:R-:W-:-:S02]  /*1b130*/  F2FP.BF16.F32.PACK_AB R26, R14, R13 ;  /* 0x0000000d0e1a723e */ /* 0x000fc400000010ff */
[----:B------:R-:W-:Y:S02]  /*1b140*/  F2FP.BF16.F32.PACK_AB R14, R145, R46 ;  /* 0x0000002e910e723e */ /* 0x000fe400000010ff */
[----:B------:R-:W-:Y:S02]  /*1b150*/  F2FP.BF16.F32.PACK_AB R46, R49, R44 ;  /* 0x0000002c312e723e */ /* 0x000fe400000010ff */
[----:B------:R-:W-:Y:S02]  /*1b160*/  F2FP.BF16.F32.PACK_AB R63, R48, R45 ;  /* 0x0000002d303f723e */ /* 0x000fe400000010ff */
[----:B------:R-:W-:Y:S02]  /*1b170*/  F2FP.BF16.F32.PACK_AB R62, R57, R52 ;  /* 0x00000034393e723e */ /* 0x000fe400000010ff */
[----:B------:R-:W-:Y:S01]  /*1b180*/  LOP3.LUT P0, R6, R147, 0x3, RZ, 0xc0, !PT ;  /* 0x0000000393067812 */ /* 0x000fe2000780c0ff */
[----:B------:R-:W-:-:S03]  /*1b190*/  UMOV UR4, 0xffffffff ;  /* 0xffffffff00047882 */ /* 0x000fc60000000000 */
[----:B------:R-:W-:Y:S02]  /*1b1a0*/  ISETP.EQ.OR P0, PT, R6, 0x3, !P0 ;  /* 0x000000030600780c */ /* 0x000fe40004702670 */
        /* <DEDUP_REMOVED lines=13> */
[----:B------:R-:W-:Y:S02]  /*1b280*/  SEL R13, R4, R129, P0 ;  /* 0x00000081040d7207 */ /* 0x000fe40000000000 */
        /* <DEDUP_REMOVED lines=9> */
[----:B------:R-:W-:Y:S01]  /*1b320*/  SEL R4, R129, R4, P0 ;  /* 0x0000000481047207 */ /* 0x000fe20000000000 */
[----:B--2---:R-:W-:-:S03]  /*1b330*/  IMAD.WIDE R68, R150, 0x2, R76 ;  /* 0x0000000296447825 */ /* 0x004fc600078e024c */
[----:B------:R-:W-:-:S04]  /*1b340*/  IADD3 R83, P2, R68, 0xc040, RZ ;  /* 0x0000c04044537810 */ /* 0x000fc80007f5e0ff */
[----:B------:R-:W-:Y:S02]  /*1b350*/  LOP3.LUT R82, R83, 0x380, RZ, 0xc0, !PT ;  /* 0x0000038053527812 */ /* 0x000fe400078ec0ff */
[----:B------:R-:W-:Y:S02]  /*1b360*/  IADD3 R81, P1, R68, 0xc020, RZ ;  /* 0x0000c02044517810 */ /* 0x000fe40007f3e0ff */
[----:B------:R-:W-:Y:S02]  /*1b370*/  SHF.R.U64 R82, R82, 0x3, RZ ;  /* 0x0000000352527819 */ /* 0x000fe400000012ff */
[C---:B------:R-:W-:Y:S02]  /*1b380*/  IADD3 R79, P5, R68.reuse, 0xc000, RZ ;  /* 0x0000c000444f7810 */ /* 0x040fe40007fbe0ff */
[C---:B------:R-:W-:Y:S02]  /*1b390*/  IADD3 R85, P3, R68.reuse, 0xc060, RZ ;  /* 0x0000c06044557810 */ /* 0x040fe40007f7e0ff */
[----:B------:R-:W-:-:S02]  /*1b3a0*/  IADD3 R73, P4, R68, 0x8060, RZ ;  /* 0x0000806044497810 */ /* 0x000fc40007f9e0ff */
[----:B------:R-:W-:Y:S02]  /*1b3b0*/  LOP3.LUT R82, R82, R83, RZ, 0x3c, !PT ;  /* 0x0000005352527212 */ /* 0x000fe400078e3cff */
[----:B------:R-:W-:Y:S02]  /*1b3c0*/  LOP3.LUT R80, R81, 0x380, RZ, 0xc0, !PT ;  /* 0x0000038051507812 */ /* 0x000fe400078ec0ff */
[----:B------:R-:W-:Y:S02]  /*1b3d0*/  IADD3.X R83, RZ, R69, RZ, P2, !PT ;  /* 0x00000045ff537210 */ /* 0x000fe400017fe4ff */
[----:B------:R-:W-:Y:S02]  /*1b3e0*/  LOP3.LUT R78, R79, 0x380, RZ, 0xc0, !PT ;  /* 0x000003804f4e7812 */ /* 0x000fe400078ec0ff */
[----:B------:R-:W-:Y:S02]  /*1b3f0*/  LOP3.LUT R84, R85, 0x380, RZ, 0xc0, !PT ;  /* 0x0000038055547812 */ /* 0x000fe400078ec0ff */
[----:B------:R-:W-:-:S02]  /*1b400*/  IADD3 R65, P2, R68, 0x8020, RZ ;  /* 0x0000802044417810 */ /* 0x000fc40007f5e0ff */
[----:B------:R-:W-:Y:S02]  /*1b410*/  LOP3.LUT R72, R73, 0x380, RZ, 0xc0, !PT ;  /* 0x0000038049487812 */ /* 0x000fe400078ec0ff */
[----:B------:R-:W-:Y:S02]  /*1b420*/  SHF.R.U64 R80, R80, 0x3, RZ ;  /* 0x0000000350507819 */ /* 0x000fe400000012ff */
[----:B------:R-:W-:Y:S02]  /*1b430*/  SHF.R.U64 R78, R78, 0x3, RZ ;  /* 0x000000034e4e7819 */ /* 0x000fe400000012ff */
[----:B------:R-:W-:Y:S02]  /*1b440*/  SHF.R.U64 R84, R84, 0x3, RZ ;  /* 0x0000000354547819 */ /* 0x000fe400000012ff */
[----:B------:R-:W-:Y:S02]  /*1b450*/  LOP3.LUT R64, R65, 0x380, RZ, 0xc0, !PT ;  /* 0x0000038041407812 */ /* 0x000fe400078ec0ff */
[----:B------:R-:W-:-:S02]  /*1b460*/  SHF.R.U64 R72, R72, 0x3, RZ ;  /* 0x0000000348487819 */ /* 0x000fc400000012ff */
[----:B------:R-:W-:Y:S01]  /*1b470*/  LOP3.LUT R80, R80, R81, RZ, 0x3c, !PT ;  /* 0x0000005150507212 */ /* 0x000fe200078e3cff */
[--C-:B------:R-:W-:Y:S01]  /*1b480*/  IMAD.X R81, RZ, RZ, R69.reuse, P1 ;  /* 0x000000ffff517224 */ /* 0x100fe200008e0645 */
[----:B------:R-:W-:Y:S01]  /*1b490*/  LOP3.LUT R78, R78, R79, RZ, 0x3c, !PT ;  /* 0x0000004f4e4e7212 */ /* 0x000fe200078e3cff */
[--C-:B------:R-:W-:Y:S01]  /*1b4a0*/  IMAD.X R79, RZ, RZ, R69.reuse, P5 ;  /* 0x000000ffff4f7224 */ /* 0x100fe200028e0645 */
[----:B------:R-:W-:Y:S01]  /*1b4b0*/  LOP3.LUT R84, R84, R85, RZ, 0x3c, !PT ;  /* 0x0000005554547212 */ /* 0x000fe200078e3cff */
[----:B------:R-:W-:Y:S01]  /*1b4c0*/  IMAD.X R85, RZ, RZ, R69, P3 ;  /* 0x000000ffff557224 */ /* 0x000fe200018e0645 */
[----:B------:R-:W-:Y:S02]  /*1b4d0*/  SHF.R.U64 R64, R64, 0x3, RZ ;  /* 0x0000000340407819 */ /* 0x000fe400000012ff */
[----:B------:R-:W-:Y:S02]  /*1b4e0*/  LOP3.LUT R72, R72, R73, RZ, 0x3c, !PT ;  /* 0x0000004948487212 */ /* 0x000fe400078e3cff */
[----:B------:R-:W-:-:S02]  /*1b4f0*/  IADD3 R61, P1, R68, 0x8000, RZ ;  /* 0x00008000443d7810 */ /* 0x000fc40007f3e0ff */
[C---:B------:R-:W-:Y:S02]  /*1b500*/  IADD3 R59, P5, R68.reuse, 0x4060, RZ ;  /* 0x00004060443b7810 */ /* 0x040fe40007fbe0ff */
[----:B------:R-:W-:Y:S02]  /*1b510*/  IADD3.X R73, RZ, R69, RZ, P4, !PT ;  /* 0x00000045ff497210 */ /* 0x000fe400027fe4ff */
[C---:B------:R-:W-:Y:S02]  /*1b520*/  IADD3 R71, P3, R68.reuse, 0x8040, RZ ;  /* 0x0000804044477810 */ /* 0x040fe40007f7e0ff */
[----:B------:R-:W-:Y:S02]  /*1b530*/  IADD3 R55, P4, R68, 0x4040, RZ ;  /* 0x0000404044377810 */ /* 0x000fe40007f9e0ff */
[----:B------:R-:W-:Y:S01]  /*1b540*/  LOP3.LUT R64, R64, R65, RZ, 0x3c, !PT ;  /* 0x0000004140407212 */ /* 0x000fe200078e3cff */
[----:B------:R-:W-:Y:S01]  /*1b550*/  IMAD.X R65, RZ, RZ, R69, P2 ;  /* 0x000000ffff417224 */ /* 0x000fe200010e0645 */
[----:B------:R-:W-:-:S02]  /*1b560*/  LOP3.LUT R60, R61, 0x380, RZ, 0xc0, !PT ;  /* 0x000003803d3c7812 */ /* 0x000fc400078ec0ff */
[----:B------:R-:W-:Y:S02]  /*1b570*/  LOP3.LUT R58, R59, 0x380, RZ, 0xc0, !PT ;  /* 0x000003803b3a7812 */ /* 0x000fe400078ec0ff */
[----:B------:R-:W-:Y:S02]  /*1b580*/  LOP3.LUT R70, R71, 0x380, RZ, 0xc0, !PT ;  /* 0x0000038047467812 */ /* 0x000fe400078ec0ff */
[----:B------:R-:W-:Y:S02]  /*1b590*/  LOP3.LUT R54, R55, 0x380, RZ, 0xc0, !PT ;  /* 0x0000038037367812 */ /* 0x000fe400078ec0ff */
[----:B------:R-:W-:Y:S02]  /*1b5a0*/  IADD3 R41, P2, R68, 0x4000, RZ ;  /* 0x0000400044297810 */ /* 0x000fe40007f5e0ff */
[----:B------:R-:W-:Y:S02]  /*1b5b0*/  SHF.R.U64 R60, R60, 0x3, RZ ;  /* 0x000000033c3c7819 */ /* 0x000fe400000012ff */
[----:B------:R-:W-:-:S02]  /*1b5c0*/  SHF.R.U64 R58, R58, 0x3, RZ ;  /* 0x000000033a3a7819 */ /* 0x000fc400000012ff */
[----:B------:R-:W-:Y:S02]  /*1b5d0*/  SHF.R.U64 R70, R70, 0x3, RZ ;  /* 0x0000000346467819 */ /* 0x000fe400000012ff */
[----:B------:R-:W-:Y:S02]  /*1b5e0*/  SHF.R.U64 R54, R54, 0x3, RZ ;  /* 0x0000000336367819 */ /* 0x000fe400000012ff */
[----:B------:R-:W-:Y:S02]  /*1b5f0*/  LOP3.LUT R50, R41, 0x380, RZ, 0xc0, !PT ;  /* 0x0000038029327812 */ /* 0x000fe400078ec0ff */
[----:B------:R-:W-:Y:S02]  /*1b600*/  LOP3.LUT R60, R60, R61, RZ, 0x3c, !PT ;  /* 0x0000003d3c3c7212 */ /* 0x000fe400078e3cff */
[----:B------:R-:W-:Y:S01]  /*1b610*/  LOP3.LUT R58, R58, R59, RZ, 0x3c, !PT ;  /* 0x0000003b3a3a7212 */ /* 0x000fe200078e3cff */
[--C-:B------:R-:W-:Y:S01]  /*1b620*/  IMAD.X R59, RZ, RZ, R69.reuse, P5 ;  /* 0x000000ffff3b7224 */ /* 0x100fe200028e0645 */
[----:B------:R-:W-:Y:S01]  /*1b630*/  LOP3.LUT R70, R70, R71, RZ, 0x3c, !PT ;  /* 0x0000004746467212 */ /* 0x000fe200078e3cff */
[--C-:B------:R-:W-:Y:S01]  /*1b640*/  IMAD.X R71, RZ, RZ, R69.reuse, P3 ;  /* 0x000000ffff477224 */ /* 0x100fe200018e0645 */
[----:B------:R-:W-:Y:S01]  /*1b650*/  LOP3.LUT R54, R54, R55, RZ, 0x3c, !PT ;  /* 0x0000003736367212 */ /* 0x000fe200078e3cff */
[----:B------:R-:W-:Y:S01]  /*1b660*/  IMAD.X R55, RZ, RZ, R69, P4 ;  /* 0x000000ffff377224 */ /* 0x000fe200020e0645 */
[----:B------:R-:W-:-:S02]  /*1b670*/  IADD3.X R61, RZ, R69, RZ, P1, !PT ;  /* 0x00000045ff3d7210 */ /* 0x000fc40000ffe4ff */
[----:B------:R-:W-:Y:S02]  /*1b680*/  SHF.R.U64 R50, R50, 0x3, RZ ;  /* 0x0000000332327819 */ /* 0x000fe400000012ff */
[C---:B------:R-:W-:Y:S02]  /*1b690*/  IADD3 R51, P1, R68.reuse, 0x60, RZ ;  /* 0x0000006044337810 */ /* 0x040fe40007f3e0ff */
[C---:B------:R-:W-:Y:S02]  /*1b6a0*/  IADD3 R49, P5, R68.reuse, 0x40, RZ ;  /* 0x0000004044317810 */ /* 0x040fe40007fbe0ff */
[C---:B------:R-:W-:Y:S02]  /*1b6b0*/  IADD3 R53, P3, R68.reuse, 0x4020, RZ ;  /* 0x0000402044357810 */ /* 0x040fe40007f7e0ff */
[----:B------:R-:W-:Y:S02]  /*1b6c0*/  IADD3 R45, P4, R68, 0x20, RZ ;  /* 0x00000020442d7810 */ /* 0x000fe40007f9e0ff */
[----:B------:R-:W-:-:S02]  /*1b6d0*/  LOP3.LUT R50, R50, R41, RZ, 0x3c, !PT ;  /* 0x0000002932327212 */ /* 0x000fc400078e3cff */
[----:B------:R-:W-:Y:S02]  /*1b6e0*/  LOP3.LUT R48, R51, 0x380, RZ, 0xc0, !PT ;  /* 0x0000038033307812 */ /* 0x000fe400078ec0ff */
[----:B------:R-:W-:Y:S02]  /*1b6f0*/  LOP3.LUT R44, R49, 0x380, RZ, 0xc0, !PT ;  /* 0x00000380312c7812 */ /* 0x000fe400078ec0ff */
[----:B------:R-:W-:Y:S02]  /*1b700*/  LOP3.LUT R41, R68, 0x380, RZ, 0xc0, !PT ;  /* 0x0000038044297812 */ /* 0x000fe400078ec0ff */
[----:B------:R-:W-:Y:S02]  /*1b710*/  LOP3.LUT R52, R53, 0x380, RZ, 0xc0, !PT ;  /* 0x0000038035347812 */ /* 0x000fe400078ec0ff */
[----:B------:R-:W-:Y:S02]  /*1b720*/  LOP3.LUT R40, R45, 0x380, RZ, 0xc0, !PT ;  /* 0x000003802d287812 */ /* 0x000fe400078ec0ff */
[----:B------:R-:W-:-:S02]  /*1b730*/  SHF.R.U64 R48, R48, 0x3, RZ ;  /* 0x0000000330307819 */ /* 0x000fc400000012ff */
[----:B------:R-:W-:Y:S02]  /*1b740*/  SHF.R.U64 R44, R44, 0x3, RZ ;  /* 0x000000032c2c7819 */ /* 0x000fe400000012ff */
[----:B------:R-:W-:Y:S02]  /*1b750*/  SHF.R.U64 R41, R41, 0x3, RZ ;  /* 0x0000000329297819 */ /* 0x000fe400000012ff */
[----:B------:R-:W-:Y:S02]  /*1b760*/  SHF.R.U64 R52, R52, 0x3, RZ ;  /* 0x0000000334347819 */ /* 0x000fe400000012ff */
[----:B------:R-:W-:Y:S02]  /*1b770*/  SHF.R.U64 R40, R40, 0x3, RZ ;  /* 0x0000000328287819 */ /* 0x000fe400000012ff */
[----:B------:R-:W-:Y:S01]  /*1b780*/  LOP3.LUT R48, R48, R51, RZ, 0x3c, !PT ;  /* 0x0000003330307212 */ /* 0x000fe200078e3cff */
[--C-:B------:R-:W-:Y:S01]  /*1b790*/  IMAD.X R51, RZ, RZ, R69.reuse, P2 ;  /* 0x000000ffff337224 */ /* 0x100fe200010e0645 */
[----:B------:R-:W-:Y:S01]  /*1b7a0*/  LOP3.LUT R44, R44, R49, RZ, 0x3c, !PT ;  /* 0x000000312c2c7212 */ /* 0x000fe200078e3cff */
[--C-:B------:R-:W-:Y:S01]  /*1b7b0*/  IMAD.X R49, RZ, RZ, R69.reuse, P1 ;  /* 0x000000ffff317224 */ /* 0x100fe200008e0645 */
[----:B------:R-:W-:Y:S01]  /*1b7c0*/  LOP3.LUT R68, R41, R68, RZ, 0x3c, !PT ;  /* 0x0000004429447212 */ /* 0x000fe200078e3cff */
[----:B------:R-:W-:Y:S01]  /*1b7d0*/  IMAD.X R41, RZ, RZ, R69, P4 ;  /* 0x000000ffff297224 */ /* 0x000fe200020e0645 */
[----:B------:R-:W-:-:S02]  /*1b7e0*/  LOP3.LUT R52, R52, R53, RZ, 0x3c, !PT ;  /* 0x0000003534347212 */ /* 0x000fc400078e3cff */
[----:B------:R-:W-:Y:S02]  /*1b7f0*/  LOP3.LUT R40, R40, R45, RZ, 0x3c, !PT ;  /* 0x0000002d28287212 */ /* 0x000fe400078e3cff */
[-C--:B------:R-:W-:Y:S02]  /*1b800*/  IADD3.X R53, RZ, R69.reuse, RZ, P3, !PT ;  /* 0x00000045ff357210 */ /* 0x080fe40001ffe4ff */
[----:B------:R-:W-:Y:S01]  /*1b810*/  IADD3.X R45, RZ, R69, RZ, P5, !PT ;  /* 0x00000045ff2d7210 */ /* 0x000fe20002ffe4ff */
[----:B----4-:R-:W-:Y:S01]  /*1b820*/  IMAD.SHL.U32 R87, R143, 0x4, RZ ;  /* 0x000000048f577824 */ /* 0x010fe200078e00ff */
[----:B------:R-:W-:Y:S02]  /*1b830*/  MOV R109, R72 ;  /* 0x00000048006d7202 */ /* 0x000fe40000000f00 */
[----:B------:R-:W-:Y:S02]  /*1b840*/  MOV R111, R68 ;  /* 0x00000044006f7202 */ /* 0x000fe40000000f00 */
[----:B------:R-:W-:-:S02]  /*1b850*/  MOV R85, R84 ;  /* 0x0000005400557202 */ /* 0x000fc40000000f00 */
[----:B------:R-:W-:Y:S02]  /*1b860*/  MOV R83, R82 ;  /* 0x0000005200537202 */ /* 0x000fe40000000f00 */
[----:B------:R-:W-:Y:S02]  /*1b870*/  MOV R81, R80 ;  /* 0x0000005000517202 */ /* 0x000fe40000000f00 */
[----:B------:R-:W-:Y:S02]  /*1b880*/  MOV R79, R78 ;  /* 0x0000004e004f7202 */ /* 0x000fe40000000f00 */
        /* <DEDUP_REMOVED lines=10> */
[----:B---3--:R-:W-:Y:S01]  /*1b930*/  SHF.L.U64.HI R107, R143, 0x2, R146 ;  /* 0x000000028f6b7819 */ /* 0x008fe20000010292 */
[----:B------:R-:W-:Y:S06]  /*1b940*/  BRA.DIV UR4, `(.L_x_502) ;  /* 0x000000aa04207947 */ /* 0x000fec000b800000 */
[----:B------:R-:W-:Y:S02]  /*1b950*/  SEL R82, R7, R86, P0 ;  /* 0x0000005607527207 */ /* 0x000fe40000000000 */
        /* <DEDUP_REMOVED lines=9> */
[----:B------:R-:W-:Y:S02]  /*1b9f0*/  LOP3.LUT R9, R3, 0x2, RZ, 0x3c, !PT ;  /* 0x0000000203097812 */ /* 0x000fe400078e3cff */
        /* <DEDUP_REMOVED lines=19> */
[----:B------:R-:W0:Y:S01]  /*1bb30*/  SHFL.IDX PT, R25, R26, R9, 0x1c1f ;  /* 0x001c1f091a197589 */ /* 0x000e2200000e0000 */
[----:B------:R-:W-:Y:S02]  /*1bb40*/  SEL R44, R62, R119, P0 ;  /* 0x000000773e2c7207 */ /* 0x000fe40000000000 */
[----:B------:R-:W-:Y:S01]  /*1bb50*/  SEL R106, R27, R110, P0 ;  /* 0x0000006e1b6a7207 */ /* 0x000fe20000000000 */
[----:B------:R-:W-:Y:S01]  /*1bb60*/  SHFL.IDX PT, R40, R40, R3, 0x1c1f ;  /* 0x001c1f0328287589 */ /* 0x000fe200000e0000 */
[----:B------:R-:W-:-:S02]  /*1bb70*/  SEL R108, R110, R27, P0 ;  /* 0x0000001b6e6c7207 */ /* 0x000fc40000000000 */
[----:B------:R-:W-:Y:S01]  /*1bb80*/  SEL R46, R119, R62, P0 ;  /* 0x0000003e772e7207 */ /* 0x000fe20000000000 */
[----:B------:R-:W1:Y:S01]  /*1bb90*/  SHFL.IDX PT, R27, R30, R9, 0x1c1f ;  /* 0x001c1f091e1b7589 */ /* 0x000e6200000e0000 */
        /* <DEDUP_REMOVED lines=14> */
[----:B------:R-:W2:Y:S01]  /*1bc80*/  SHFL.IDX PT, R29, R34, R9, 0x1c1f ;  /* 0x001c1f09221d7589 */ /* 0x000ea200000e0000 */
[----:B------:R-:W-:-:S02]  /*1bc90*/  SEL R80, R120, R117, P0 ;  /* 0x0000007578507207 */ /* 0x000fc40000000000 */
[----:B------:R-:W-:Y:S01]  /*1bca0*/  SEL R114, R31, R118, P0 ;  /* 0x000000761f727207 */ /* 0x000fe20000000000 */
[----:B------:R-:W-:Y:S01]  /*1bcb0*/  SHFL.IDX PT, R56, R56, R3, 0x1c1f ;  /* 0x001c1f0338387589 */ /* 0x000fe200000e0000 */
[----:B------:R-:W-:Y:S02]  /*1bcc0*/  SEL R116, R118, R31, P0 ;  /* 0x0000001f76747207 */ /* 0x000fe40000000000 */
[----:B------:R-:W-:Y:S01]  /*1bcd0*/  SEL R58, R133, R94, P0 ;  /* 0x0000005e853a7207 */ /* 0x000fe20000000000 */
[----:B------:R-:W3:Y:S01]  /*1bce0*/  SHFL.IDX PT, R31, R38, R9, 0x1c1f ;  /* 0x001c1f09261f7589 */ /* 0x000ee200000e0000 */
[----:B------:R-:W-:Y:S02]  /*1bcf0*/  SEL R60, R90, R137, P0 ;  /* 0x000000895a3c7207 */ /* 0x000fe40000000000 */
[----:B------:R-:W-:Y:S01]  /*1bd00*/  SEL R118, R33, R122, P0 ;  /* 0x0000007a21767207 */ /* 0x000fe20000000000 */
[----:B------:R-:W-:Y:S01]  /*1bd10*/  SHFL.IDX PT, R41, R58, R9, 0x1c1f ;  /* 0x001c1f093a297589 */ /* 0x000fe200000e0000 */
[----:B------:R-:W-:-:S02]  /*1bd20*/  SEL R120, R122, R33, P0 ;  /* 0x000000217a787207 */ /* 0x000fc40000000000 */
[----:B------:R-:W-:Y:S01]  /*1bd30*/  SEL R10, R47, R66, P0 ;  /* 0x000000422f0a7207 */ /* 0x000fe20000000000 */
[----:B------:R-:W4:Y:S01]  /*1bd40*/  SHFL.IDX PT, R33, R42, R9, 0x1c1f ;  /* 0x001c1f092a217589 */ /* 0x000f2200000e0000 */
        /* <DEDUP_REMOVED lines=8> */
[----:B------:R-:W5:Y:S01]  /*1bdd0*/  SHFL.IDX PT, R35, R46, R9, 0x1c1f ;  /* 0x001c1f092e237589 */ /* 0x000f6200000e0000 */
[----:B------:R-:W-:Y:S02]  /*1bde0*/  SEL R126, R128, R39, P0 ;  /* 0x00000027807e7207 */ /* 0x000fe40000000000 */
[----:B------:R-:W-:Y:S01]  /*1bdf0*/  SEL R128, R39, R128, P0 ;  /* 0x0000008027807207 */ /* 0x000fe20000000000 */
[----:B------:R-:W-:Y:S01]  /*1be00*/  SHFL.IDX PT, R64, R64, R3, 0x1c1f ;  /* 0x001c1f0340407589 */ /* 0x000fe200000e0000 */
[----:B------:R-:W-:Y:S02]  /*1be10*/  SEL R90, R11, R12, P0 ;  /* 0x0000000c0b5a7207 */ /* 0x000fe40000000000 */
[----:B------:R-:W-:Y:S01]  /*1be20*/  SEL R94, R14, R15, P0 ;  /* 0x0000000f0e5e7207 */ /* 0x000fe20000000000 */
[----:B------:R-:W5:Y:S01]  /*1be30*/  SHFL.IDX PT, R39, R54, R9, 0x1c1f ;  /* 0x001c1f0936277589 */ /* 0x000f6200000e0000 */
[----:B------:R-:W-:-:S02]  /*1be40*/  SEL R92, R12, R11, P0 ;  /* 0x0000000b0c5c7207 */ /* 0x000fc40000000000 */
[----:B------:R-:W-:Y:S01]  /*1be50*/  SEL R96, R15, R14, P0 ;  /* 0x0000000e0f607207 */ /* 0x000fe20000000000 */
[----:B------:R-:W5:Y:S01]  /*1be60*/  SHFL.IDX PT, R45, R66, R9, 0x1c1f ;  /* 0x001c1f09422d7589 */ /* 0x000f6200000e0000 */
[----:B------:R-:W-:Y:S02]  /*1be70*/  SEL R130, R132, R57, P0 ;  /* 0x0000003984827207 */ /* 0x000fe40000000000 */
[----:B------:R-:W-:Y:S01]  /*1be80*/  SEL R134, R136, R131, P0 ;  /* 0x0000008388867207 */ /* 0x000fe20000000000 */
[----:B------:R-:W5:Y:S01]  /*1be90*/  SHFL.IDX PT, R47, R70, R9, 0x1c1f ;  /* 0x001c1f09462f7589 */ /* 0x000f6200000e0000 */
[----:B------:R-:W-:Y:S02]  /*1bea0*/  SEL R138, R135, R140, P0 ;  /* 0x0000008c878a7207 */ /* 0x000fe40000000000 */
[----:B------:R-:W-:Y:S01]  /*1beb0*/  SEL R132, R57, R132, P0 ;  /* 0x0000008439847207 */ /* 0x000fe20000000000 */
[----:B------:R-:W-:Y:S01]  /*1bec0*/  SHFL.IDX PT, R72, R72, R3, 0x1c1f ;  /* 0x001c1f0348487589 */ /* 0x000fe200000e0000 */
[----:B------:R-:W-:-:S02]  /*1bed0*/  SEL R136, R131, R136, P0 ;  /* 0x0000008883887207 */ /* 0x000fc40000000000 */
[----:B------:R-:W-:Y:S01]  /*1bee0*/  SEL R140, R140, R135, P0 ;  /* 0x000000878c8c7207 */ /* 0x000fe20000000000 */
[----:B------:R-:W5:Y:S01]  /*1bef0*/  SHFL.IDX PT, R49, R74, R9, 0x1c1f ;  /* 0x001c1f094a317589 */ /* 0x000f6200000e0000 */
[----:B0-----:R-:W-:Y:S02]  /*1bf00*/  SEL R12, R24, R25, P0 ;  /* 0x00000019180c7207 */ /* 0x001fe40000000000 */
[----:B------:R-:W-:Y:S01]  /*1bf10*/  SEL R14, R25, R24, P0 ;  /* 0x00000018190e7207 */ /* 0x000fe20000000000 */
[----:B------:R-:W-:Y:S01]  /*1bf20*/  SHFL.IDX PT, R78, R78, R3, 0x1c1f ;  /* 0x001c1f034e4e7589 */ /* 0x000fe200000e0000 */
[----:B-1----:R-:W-:Y:S02]  /*1bf30*/  SEL R24, R28, R27, P0 ;  /* 0x0000001b1c187207 */ /* 0x002fe40000000000 */
[----:B------:R-:W-:Y:S01]  /*1bf40*/  SEL R26, R27, R28, P0 ;  /* 0x0000001c1b1a7207 */ /* 0x000fe20000000000 */
[----:B------:R-:W0:Y:S01]  /*1bf50*/  SHFL.IDX PT, R51, R80, R9, 0x1c1f ;  /* 0x001c1f0950337589 */ /* 0x000e2200000e0000 */
[----:B--2---:R-:W-:-:S02]  /*1bf60*/  SEL R28, R32, R29, P0 ;  /* 0x0000001d201c7207 */ /* 0x004fc40000000000 */
[----:B------:R-:W-:Y:S01]  /*1bf70*/  SEL R30, R29, R32, P0 ;  /* 0x000000201d1e7207 */ /* 0x000fe20000000000 */
[----:B------:R-:W-:Y:S01]  /*1bf80*/  SHFL.IDX PT, R10, R10, R3, 0x1c1f ;  /* 0x001c1f030a0a7589 */ /* 0x000fe200000e0000 */
[----:B---3--:R-:W-:Y:S02]  /*1bf90*/  SEL R32, R36, R31, P0 ;  /* 0x0000001f24207207 */ /* 0x008fe40000000000 */
[----:B------:R-:W-:Y:S01]  /*1bfa0*/  SEL R34, R31, R36, P0 ;  /* 0x000000241f227207 */ /* 0x000fe20000000000 */
[----:B------:R-:W-:Y:S01]  /*1bfb0*/  SHFL.IDX PT, R90, R90, R3, 0x1c1f ;  /* 0x001c1f035a5a7589 */ /* 0x000fe200000e0000 */
[----:B----4-:R-:W-:Y:S02]  /*1bfc0*/  SEL R36, R40, R33, P0 ;  /* 0x0000002128247207 */ /* 0x010fe40000000000 */
[----:B------:R-:W-:Y:S01]  /*1bfd0*/  SEL R38, R33, R40, P0 ;  /* 0x0000002821267207 */ /* 0x000fe20000000000 */
[----:B------:R-:W-:Y:S01]  /*1bfe0*/  SHFL.IDX PT, R94, R94, R3, 0x1c1f ;  /* 0x001c1f035e5e7589 */ /* 0x000fe200000e0000 */
[----:B-----5:R-:W-:-:S02]  /*1bff0*/  SEL R40, R44, R35, P0 ;  /* 0x000000232c287207 */ /* 0x020fc40000000000 */
        /* <DEDUP_REMOVED lines=25> */
[----:B------:R-:W1:Y:S01]  /*1c190*/  SHFL.IDX PT, R55, R88, R9, 0x1c1f ;  /* 0x001c1f0958377589 */ /* 0x000e6200000e0000 */
[----:B------:R-:W-:-:S02]  /*1c1a0*/  SEL R4, R7, R8, P0 ;  /* 0x0000000807047207 */ /* 0x000fc40000000000 */
[----:B0-----:R-:W-:Y:S01]  /*1c1b0*/  SEL R72, R78, R51, P0 ;  /* 0x000000334e487207 */ /* 0x001fe20000000000 */
[----:B------:R-:W0:Y:S01]  /*1c1c0*/  SHFL.IDX PT, R57, R92, R9, 0x1c1f ;  /* 0x001c1f095c397589 */ /* 0x000e2200000e0000 */
[----:B------:R-:W-:Y:S02]  /*1c1d0*/  SEL R74, R51, R78, P0 ;  /* 0x0000004e334a7207 */ /* 0x000fe40000000000 */
[----:B------:R-:W-:Y:S01]  /*1c1e0*/  MOV R78, RZ ;  /* 0x000000ff004e7202 */ /* 0x000fe20000000f00 */
[----:B------:R-:W2:Y:S04]  /*1c1f0*/  SHFL.IDX PT, R59, R96, R9, 0x1c1f ;  /* 0x001c1f09603b7589 */ /* 0x000ea800000e0000 */
[----:B------:R-:W3:Y:S04]  /*1c200*/  SHFL.IDX PT, R61, R100, R9, 0x1c1f ;  /* 0x001c1f09643d7589 */ /* 0x000ee800000e0000 */
[----:B------:R-:W4:Y:S04]  /*1c210*/  SHFL.IDX PT, R63, R104, R9, 0x1c1f ;  /* 0x001c1f09683f7589 */ /* 0x000f2800000e0000 */
[----:B------:R-:W5:Y:S04]  /*1c220*/  SHFL.IDX PT, R65, R108, R9, 0x1c1f ;  /* 0x001c1f096c417589 */ /* 0x000f6800000e0000 */
[----:B------:R-:W5:Y:S01]  /*1c230*/  SHFL.IDX PT, R67, R112, R9, 0x1c1f ;  /* 0x001c1f0970437589 */ /* 0x000f6200000e0000 */
[----:B-1----:R-:W-:-:S03]  /*1c240*/  SEL R11, R55, R86, P0 ;  /* 0x00000056370b7207 */ /* 0x002fc60000000000 */
[----:B------:R-:W1:Y:S01]  /*1c250*/  SHFL.IDX PT, R69, R116, R9, 0x1c1f ;  /* 0x001c1f0974457589 */ /* 0x000e6200000e0000 */
[----:B0-----:R-:W-:Y:S02]  /*1c260*/  SEL R13, R90, R57, P0 ;  /* 0x000000395a0d7207 */ /* 0x001fe40000000000 */
[----:B------:R-:W-:Y:S01]  /*1c270*/  SEL R15, R57, R90, P0 ;  /* 0x0000005a390f7207 */ /* 0x000fe20000000000 */
[----:B------:R-:W0:Y:S01]  /*1c280*/  SHFL.IDX PT, R71, R120, R9, 0x1c1f ;  /* 0x001c1f0978477589 */ /* 0x000e2200000e0000 */
[----:B--2---:R-:W-:Y:S02]  /*1c290*/  SEL R25, R94, R59, P0 ;  /* 0x0000003b5e197207 */ /* 0x004fe40000000000 */
[----:B------:R-:W-:Y:S01]  /*1c2a0*/  SEL R27, R59, R94, P0 ;  /* 0x0000005e3b1b7207 */ /* 0x000fe20000000000 */
[----:B------:R-:W-:Y:S01]  /*1c2b0*/  SHFL.IDX PT, R122, R122, R3, 0x1c1f ;  /* 0x001c1f037a7a7589 */ /* 0x000fe200000e0000 */
[----:B---3--:R-:W-:Y:S02]  /*1c2c0*/  SEL R29, R98, R61, P0 ;  /* 0x0000003d621d7207 */ /* 0x008fe40000000000 */
[----:B------:R-:W-:Y:S01]  /*1c2d0*/  SEL R31, R61, R98, P0 ;  /* 0x000000623d1f7207 */ /* 0x000fe20000000000 */
[----:B------:R-:W-:Y:S01]  /*1c2e0*/  SHFL.IDX PT, R126, R126, R3, 0x1c1f ;  /* 0x001c1f037e7e7589 */ /* 0x000fe200000e0000 */
[----:B----4-:R-:W-:-:S02]  /*1c2f0*/  SEL R33, R102, R63, P0 ;  /* 0x0000003f66217207 */ /* 0x010fc40000000000 */
[----:B------:R-:W-:Y:S01]  /*1c300*/  SEL R35, R63, R102, P0 ;  /* 0x000000663f237207 */ /* 0x000fe20000000000 */
[----:B------:R-:W-:Y:S01]  /*1c310*/  SHFL.IDX PT, R130, R130, R3, 0x1c1f ;  /* 0x001c1f0382827589 */ /* 0x000fe200000e0000 */
[----:B-----5:R-:W-:Y:S02]  /*1c320*/  SEL R37, R106, R65, P0 ;  /* 0x000000416a257207 */ /* 0x020fe40000000000 */
[----:B------:R-:W-:Y:S01]  /*1c330*/  SEL R39, R65, R106, P0 ;  /* 0x0000006a41277207 */ /* 0x000fe20000000000 */
[----:B------:R-:W-:Y:S01]  /*1c340*/  SHFL.IDX PT, R134, R134, R3, 0x1c1f ;  /* 0x001c1f0386867589 */ /* 0x000fe200000e0000 */
[----:B------:R-:W-:Y:S02]  /*1c350*/  SEL R41, R110, R67, P0 ;  /* 0x000000436e297207 */ /* 0x000fe40000000000 */
[----:B------:R-:W-:Y:S01]  /*1c360*/  SEL R43, R67, R110, P0 ;  /* 0x0000006e432b7207 */ /* 0x000fe20000000000 */
[----:B------:R-:W-:Y:S01]  /*1c370*/  SHFL.IDX PT, R138, R138, R3, 0x1c1f ;  /* 0x001c1f038a8a7589 */ /* 0x000fe200000e0000 */
[----:B-1----:R-:W-:-:S02]  /*1c380*/  SEL R45, R114, R69, P0 ;  /* 0x00000045722d7207 */ /* 0x002fc40000000000 */
[----:B------:R-:W-:Y:S01]  /*1c390*/  SEL R47, R69, R114, P0 ;  /* 0x00000072452f7207 */ /* 0x000fe20000000000 */
[----:B------:R-:W-:Y:S01]  /*1c3a0*/  SHFL.IDX PT, R113, R124, R9, 0x1c1f ;  /* 0x001c1f097c717589 */ /* 0x000fe200000e0000 */
[----:B0-----:R-:W-:Y:S02]  /*1c3b0*/  SEL R49, R118, R71, P0 ;  /* 0x0000004776317207 */ /* 0x001fe40000000000 */
[----:B------:R-:W-:Y:S01]  /*1c3c0*/  SEL R51, R71, R118, P0 ;  /* 0x0000007647337207 */ /* 0x000fe20000000000 */
[----:B------:R-:W0:Y:S04]  /*1c3d0*/  SHFL.IDX PT, R115, R128, R9, 0x1c1f ;  /* 0x001c1f0980737589 */ /* 0x000e2800000e0000 */
[----:B------:R-:W1:Y:S04]  /*1c3e0*/  SHFL.IDX PT, R117, R132, R9, 0x1c1f ;  /* 0x001c1f0984757589 */ /* 0x000e6800000e0000 */
[----:B------:R-:W2:Y:S04]  /*1c3f0*/  SHFL.IDX PT, R119, R136, R9, 0x1c1f ;  /* 0x001c1f0988777589 */ /* 0x000ea800000e0000 */
[----:B------:R-:W3:Y:S04]  /*1c400*/  SHFL.IDX PT, R121, R140, R9, 0x1c1f ;  /* 0x001c1f098c797589 */ /* 0x000ee800000e0000 */
[----:B------:R4:W1:Y:S04]  /*1c410*/  SHFL.IDX PT, R75, R6, R3, 0x1c1f ;  /* 0x001c1f03064b7589 */ /* 0x00086800000e0000 */
[----:B------:R5:W1:Y:S01]  /*1c420*/  SHFL.IDX PT, R20, R5, R9, 0x1c1f ;  /* 0x001c1f0905147589 */ /* 0x000a6200000e0000 */
[----:B0-----:R-:W-:-:S02]  /*1c430*/  SEL R57, R126, R115, P0 ;  /* 0x000000737e397207 */ /* 0x001fc40000000000 */
[----:B----4-:R-:W-:Y:S02]  /*1c440*/  SEL R6, R8, R7, P0 ;  /* 0x0000000708067207 */ /* 0x010fe40000000000 */
[----:B------:R-:W-:Y:S02]  /*1c450*/  SEL R8, R10, R21, P0 ;  /* 0x000000150a087207 */ /* 0x000fe40000000000 */
[----:B-----5:R-:W-:Y:S02]  /*1c460*/  SEL R5, R82, R53, P0 ;  /* 0x0000003552057207 */ /* 0x020fe40000000000 */
[----:B------:R-:W-:Y:S02]  /*1c470*/  SEL R7, R53, R82, P0 ;  /* 0x0000005235077207 */ /* 0x000fe40000000000 */
[----:B------:R-:W-:Y:S02]  /*1c480*/  SEL R9, R86, R55, P0 ;  /* 0x0000003756097207 */ /* 0x000fe40000000000 */
[----:B------:R-:W-:-:S02]  /*1c490*/  SEL R10, R21, R10, P0 ;  /* 0x0000000a150a7207 */ /* 0x000fc40000000000 */
[----:B------:R-:W-:Y:S02]  /*1c4a0*/  SEL R53, R122, R113, P0 ;  /* 0x000000717a357207 */ /* 0x000fe40000000000 */
[----:B------:R-:W-:Y:S02]  /*1c4b0*/  SEL R55, R113, R122, P0 ;  /* 0x0000007a71377207 */ /* 0x000fe40000000000 */
[----:B------:R-:W-:Y:S02]  /*1c4c0*/  SEL R59, R115, R126, P0 ;  /* 0x0000007e733b7207 */ /* 0x000fe40000000000 */
[----:B-1----:R-:W-:Y:S02]  /*1c4d0*/  SEL R61, R130, R117, P0 ;  /* 0x00000075823d7207 */ /* 0x002fe40000000000 */
[----:B------:R-:W-:Y:S02]  /*1c4e0*/  SEL R63, R117, R130, P0 ;  /* 0x00000082753f7207 */ /* 0x000fe40000000000 */
[----:B--2---:R-:W-:-:S02]  /*1c4f0*/  SEL R65, R134, R119, P0 ;  /* 0x0000007786417207 */ /* 0x004fc40000000000 */
[----:B------:R-:W-:Y:S02]  /*1c500*/  SEL R67, R119, R134, P0 ;  /* 0x0000008677437207 */ /* 0x000fe40000000000 */
[----:B---3--:R-:W-:Y:S02]  /*1c510*/  SEL R69, R138, R121, P0 ;  /* 0x000000798a457207 */ /* 0x008fe40000000000 */
[----:B------:R-:W-:-:S07]  /*1c520*/  SEL R71, R121, R138, P0 ;  /* 0x0000008a79477207 */ /* 0x000fce0000000000 */
.L_x_744:
[----:B------:R-:W-:Y:S05]  /*1c530*/  WARPSYNC.ALL ;  /* 0x0000000000007948 */ /* 0x000fea0003800000 */
[----:B------:R-:W-:Y:S01]  /*1c540*/  BAR.SYNC.DEFER_BLOCKING 0x1, 0x100 ;  /* 0x0044000000007b1d */ /* 0x000fe20000010000 */
[----:B------:R-:W-:-:S05]  /*1c550*/  VIADD R88, R147, 0xffffff80 ;  /* 0xffffff8093587836 */ /* 0x000fca0000000000 */
[----:B------:R-:W-:Y:S01]  /*1c560*/  SHF.R.S32.HI R21, RZ, 0x1f, R88 ;  /* 0x0000001fff157819 */ /* 0x000fe20000011458 */
[----:B------:R-:W-:Y:S01]  /*1c570*/  ULDC.64 UR4, c[0x0][0xc00] ;  /* 0x0003000000047ab9 */ /* 0x000fe20000000a00 */
[----:B------:R-:W2:Y:S01]  /*1c580*/  LDL R84, [R1+0x50] ;  /* 0x0000500001547983 */ /* 0x000ea20000100800 */
[----:B------:R-:W-:Y:S01]  /*1c590*/  ISETP.NE.U32.AND P1, PT, RZ, UR4, PT ;  /* 0x00000004ff007c0c */ /* 0x000fe2000bf25070 */
[----:B------:R-:W0:Y:S01]  /*1c5a0*/  LDC R3, c[0x0][0xbe8] ;  /* 0x0002fa00ff037b82 */ /* 0x000e220000000800 */
[----:B------:R-:W-:Y:S02]  /*1c5b0*/  IADD3 R112, P2, R87, UR4, RZ ;  /* 0x0000000457707c10 */ /* 0x000fe4000ff5e0ff */
[----:B------:R-:W-:Y:S02]  /*1c5c0*/  ISETP.NE.AND.EX P1, PT, RZ, UR5, PT, P1 ;  /* 0x00000005ff007c0c */ /* 0x000fe4000bf25310 */
[----:B------:R-:W-:Y:S01]  /*1c5d0*/  IADD3.X R113, R107, UR5, RZ, P2, !PT ;  /* 0x000000056b717c10 */ /* 0x000fe200097fe4ff */
[----:B------:R-:W-:Y:S01]  /*1c5e0*/  ULDC.64 UR4, c[0x0][0xc08] ;  /* 0x0003020000047ab9 */ /* 0x000fe20000000a00 */
[----:B------:R1:W-:Y:S04]  /*1c5f0*/  STSM.16.M88.4 [R111], R4 ;  /* 0x000000046f007844 */ /* 0x0003e80000000200 */
[----:B------:R3:W-:Y:S04]  /*1c600*/  STSM.16.M88.4 [R73], R8 ;  /* 0x0000000849007844 */ /* 0x0007e80000000200 */
[----:B------:R4:W-:Y:S04]  /*1c610*/  STSM.16.M88.4 [R89], R12 ;  /* 0x0000000c59007844 */ /* 0x0009e80000000200 */
[----:B------:R0:W-:Y:S01]  /*1c620*/  STSM.16.M88.4 [R91], R24 ;  /* 0x000000185b007844 */ /* 0x0001e20000000200 */
[----:B-1----:R-:W-:-:S03]  /*1c630*/  LEA.HI R4, R21, R88, RZ, 0x7 ;  /* 0x0000005815047211 */ /* 0x002fc600078f38ff */
[----:B------:R1:W-:Y:S01]  /*1c640*/  STSM.16.M88.4 [R93], R28 ;  /* 0x0000001c5d007844 */ /* 0x0003e20000000200 */
[----:B------:R-:W-:-:S03]  /*1c650*/  LOP3.LUT R5, R4, 0xffffff80, RZ, 0xc0, !PT ;  /* 0xffffff8004057812 */ /* 0x000fc600078ec0ff */
[----:B------:R1:W-:Y:S01]  /*1c660*/  STSM.16.M88.4 [R95], R32 ;  /* 0x000000205f007844 */ /* 0x0003e20000000200 */
[----:B---3--:R-:W-:Y:S02]  /*1c670*/  SEL R73, R75, R20, P0 ;  /* 0x000000144b497207 */ /* 0x008fe40000000000 */
[----:B------:R-:W-:Y:S01]  /*1c680*/  SEL R75, R20, R75, P0 ;  /* 0x0000004b144b7207 */ /* 0x000fe20000000000 */
[----:B------:R-:W-:Y:S01]  /*1c690*/  IMAD.IADD R8, R88, 0x1, -R5 ;  /* 0x0000000158087824 */ /* 0x000fe200078e0a05 */
[----:B------:R1:W-:Y:S04]  /*1c6a0*/  STSM.16.M88.4 [R97], R36 ;  /* 0x0000002461007844 */ /* 0x0003e80000000200 */
[----:B------:R-:W-:Y:S01]  /*1c6b0*/  SHF.R.S32.HI R7, RZ, 0x1f, R8 ;  /* 0x0000001fff077819 */ /* 0x000fe20000011408 */
[----:B------:R1:W-:Y:S03]  /*1c6c0*/  STSM.16.M88.4 [R99], R40 ;  /* 0x0000002863007844 */ /* 0x0003e60000000200 */
[----:B------:R-:W-:Y:S01]  /*1c6d0*/  LEA.HI R5, R7, R8, RZ, 0x2 ;  /* 0x0000000807057211 */ /* 0x000fe200078f10ff */
[----:B------:R1:W-:Y:S03]  /*1c6e0*/  STSM.16.M88.4 [R101], R44 ;  /* 0x0000002c65007844 */ /* 0x0003e60000000200 */
[--C-:B------:R-:W-:Y:S01]  /*1c6f0*/  SHF.R.S32.HI R6, RZ, 0x2, R5.reuse ;  /* 0x00000002ff067819 */ /* 0x100fe20000011405 */
[----:B------:R1:W-:Y:S01]  /*1c700*/  STSM.16.M88.4 [R103], R48 ;  /* 0x0000003067007844 */ /* 0x0003e20000000200 */
[----:B------:R-:W-:-:S02]  /*1c710*/  SHF.R.S32.HI R5, RZ, 0x1f, R5 ;  /* 0x0000001fff057819 */ /* 0x000fc40000011405 */
[----:B------:R-:W-:Y:S01]  /*1c720*/  LEA.HI R9, R21, R88, RZ, 0x2 ;  /* 0x0000005815097211 */ /* 0x000fe200078f10ff */
[----:B------:R1:W-:Y:S01]  /*1c730*/  STSM.16.M88.4 [R105], R52 ;  /* 0x0000003469007844 */ /* 0x0003e20000000200 */
[----:B------:R-:W-:-:S03]  /*1c740*/  LEA.HI R5, R5, R6, RZ, 0x3 ;  /* 0x0000000605057211 */ /* 0x000fc600078f18ff */
[----:B------:R1:W-:Y:S01]  /*1c750*/  STSM.16.M88.4 [R109], R56 ;  /* 0x000000386d007844 */ /* 0x0003e20000000200 */
[----:B------:R-:W-:-:S03]  /*1c760*/  LOP3.LUT R5, R5, 0xfffffff8, RZ, 0xc0, !PT ;  /* 0xfffffff805057812 */ /* 0x000fc600078ec0ff */
[----:B------:R1:W-:Y:S01]  /*1c770*/  STSM.16.M88.4 [R79], R60 ;  /* 0x0000003c4f007844 */ /* 0x0003e20000000200 */
[----:B------:R-:W-:Y:S02]  /*1c780*/  ISETP.NE.U32.AND P0, PT, RZ, UR4, PT ;  /* 0x00000004ff007c0c */ /* 0x000fe4000bf05070 */
[----:B------:R-:W-:Y:S01]  /*1c790*/  LOP3.LUT R9, R9, 0xfffffffc, RZ, 0xc0, !PT ;  /* 0xfffffffc09097812 */ /* 0x000fe200078ec0ff */
[----:B------:R1:W-:Y:S01]  /*1c7a0*/  STSM.16.M88.4 [R81], R64 ;  /* 0x0000004051007844 */ /* 0x0003e20000000200 */
[----:B------:R-:W-:-:S03]  /*1c7b0*/  IADD3 R10, R6, -R5, RZ ;  /* 0x80000005060a7210 */ /* 0x000fc60007ffe0ff */
[----:B------:R1:W-:Y:S01]  /*1c7c0*/  STSM.16.M88.4 [R83], R68 ;  /* 0x0000004453007844 */ /* 0x0003e20000000200 */
[----:B------:R-:W-:-:S03]  /*1c7d0*/  SHF.R.S32.HI R5, RZ, 0x7, R4 ;  /* 0x00000007ff057819 */ /* 0x000fc60000011404 */
[----:B------:R1:W-:Y:S01]  /*1c7e0*/  STSM.16.M88.4 [R85], R72 ;  /* 0x0000004855007844 */ /* 0x0003e20000000200 */
[----:B------:R-:W-:Y:S01]  /*1c7f0*/  BAR.SYNC.DEFER_BLOCKING 0x1, 0x100 ;  /* 0x0044000000007b1d */ /* 0x000fe20000010000 */
[----:B------:R-:W-:Y:S01]  /*1c800*/  ISETP.NE.AND.EX P0, PT, RZ, UR5, PT, P0 ;  /* 0x00000005ff007c0c */ /* 0x000fe2000bf05300 */
[----:B------:R-:W-:Y:S01]  /*1c810*/  IMAD.IADD R11, R88, 0x1, -R9 ;  /* 0x00000001580b7824 */ /* 0x000fe200078e0a09 */
[----:B------:R-:W-:Y:S02]  /*1c820*/  LEA.HI R4, R4, R5, RZ, 0x1 ;  /* 0x0000000504047211 */ /* 0x000fe400078f08ff */
[----:B------:R-:W-:Y:S02]  /*1c830*/  LEA.HI R7, R7, R8, RZ, 0x5 ;  /* 0x0000000807077211 */ /* 0x000fe400078f28ff */
[----:B----4-:R-:W-:Y:S02]  /*1c840*/  LEA.HI R12, R11, R11, RZ, 0x1 ;  /* 0x0000000b0b0c7211 */ /* 0x010fe400078f08ff */
[----:B------:R-:W-:-:S02]  /*1c850*/  LOP3.LUT R4, R4, 0x3fffffe, RZ, 0xc0, !PT ;  /* 0x03fffffe04047812 */ /* 0x000fc400078ec0ff */
[----:B------:R-:W-:Y:S02]  /*1c860*/  SHF.R.S32.HI R7, RZ, 0x5, R7 ;  /* 0x00000005ff077819 */ /* 0x000fe40000011407 */
[----:B------:R-:W-:Y:S01]  /*1c870*/  LOP3.LUT R12, R12, 0x1ffffffe, RZ, 0xc0, !PT ;  /* 0x1ffffffe0c0c7812 */ /* 0x000fe200078ec0ff */
[----:B------:R-:W-:Y:S01]  /*1c880*/  IMAD.IADD R5, R5, 0x1, -R4 ;  /* 0x0000000105057824 */ /* 0x000fe200078e0a04 */
[----:B------:R-:W-:Y:S02]  /*1c890*/  LEA R10, R7, R10, 0x4 ;  /* 0x0000000a070a7211 */ /* 0x000fe400078e20ff */
[----:B------:R-:W-:Y:S01]  /*1c8a0*/  @P0 IADD3 R4, P3, R87, UR4, RZ ;  /* 0x0000000457040c10 */ /* 0x000fe2000ff7e0ff */
[----:B------:R-:W-:Y:S01]  /*1c8b0*/  ULDC UR4, c[0x0][0xa88] ;  /* 0x0002a20000047ab9 */ /* 0x000fe20000000800 */
[----:B------:R-:W-:Y:S01]  /*1c8c0*/  IMAD.IADD R11, R11, 0x1, -R12 ;  /* 0x000000010b0b7824 */ /* 0x000fe200078e0a0c */
[----:B------:R-:W-:Y:S01]  /*1c8d0*/  MOV R82, UR4 ;  /* 0x0000000400527c02 */ /* 0x000fe20008000f00 */
[----:B------:R-:W-:Y:S01]  /*1c8e0*/  IMAD R12, R5, 0x40, R10 ;  /* 0x00000040050c7824 */ /* 0x000fe200078e020a */
[----:B------:R-:W-:Y:S01]  /*1c8f0*/  @P0 IADD3.X R5, R107, UR5, RZ, P3, !PT ;  /* 0x000000056b050c10 */ /* 0x000fe20009ffe4ff */
[----:B------:R1:W5:Y:S01]  /*1c900*/  @P1 LDG.E R78, desc[UR42][R112.64] ;  /* 0x0000002a704e1981 */ /* 0x000362000c1e1900 */
[----:B0-----:R-:W-:Y:S01]  /*1c910*/  ISETP.NE.AND P2, PT, R3, 0x1, PT ;  /* 0x000000010300780c */ /* 0x001fe20003f45270 */
[----:B------:R-:W-:-:S02]  /*1c920*/  IMAD R11, R11, 0x8, R12 ;  /* 0x000000080b0b7824 */ /* 0x000fc400078e020c */
[----:B------:R1:W5:Y:S10]  /*1c930*/  @P0 LDG.E R82, desc[UR42][R4.64] ;  /* 0x0000002a04520981 */ /* 0x000374000c1e1900 */
[----:B------:R-:W0:Y:S08]  /*1c940*/  @P2 LDC R6, c[0x0][0xbec] ;  /* 0x0002fb00ff062b82 */ /* 0x000e300000000800 */
[----:B------:R-:W3:Y:S01]  /*1c950*/  @P2 LDC R9, c[0x0][0xbf0] ;  /* 0x0002fc00ff092b82 */ /* 0x000ee20000000800 */
[----:B--2---:R-:W-:Y:S01]  /*1c960*/  IMAD R13, R84, 0x80, R11 ;  /* 0x00000080540d7824 */ /* 0x004fe200078e020b */
[----:B01-3--:R-:W-:Y:S06]  /*1c970*/  @P0 BRA `(.L_x_503) ;  /* 0x0000000000100947 */ /* 0x00bfec0003800000 */
[----:B------:R-:W-:Y:S05]  /*1c980*/  @!P1 BRA `(.L_x_503) ;  /* 0x00000000000c9947 */ /* 0x000fea0003800000 */
[----:B------:R-:W2:Y:S04]  /*1c990*/  LDG.E R5, desc[UR42][R112.64] ;  /* 0x0000002a70057981 */ /* 0x000ea8000c1e1900 */
[----:B-----5:R-:W2:Y:S02]  /*1c9a0*/  LDG.E R82, desc[UR42][R112.64+0x4] ;  /* 0x0000042a70527981 */ /* 0x020ea4000c1e1900 */
[----:B--2---:R-:W-:-:S07]  /*1c9b0*/  IADD3 R82, -R5, R82, RZ ;  /* 0x0000005205527210 */ /* 0x004fce0007ffe1ff */
.L_x_503:
[----:B------:R-:W2:Y:S01]  /*1c9c0*/  LDL.LU R86, [R1+0x3c] ;  /* 0x00003c0001567983 */ /* 0x000ea20000300800 */
[----:B------:R-:W-:Y:S01]  /*1c9d0*/  @P2 IMAD.HI.U32 R4, R13, R6, RZ ;  /* 0x000000060d042227 */ /* 0x000fe200078e00ff */
[----:B------:R-:W-:Y:S01]  /*1c9e0*/  ULDC.64 UR4, c[0x0][0xb90] ;  /* 0x0002e40000047ab9 */ /* 0x000fe20000000a00 */
[----:B-----5:R-:W-:Y:S01]  /*1c9f0*/  SHF.R.S32.HI R79, RZ, 0x1f, R78 ;  /* 0x0000001fff4f7819 */ /* 0x020fe2000001144e */
[----:B------:R-:W0:Y:S01]  /*1ca00*/  @P2 LDC R83, c[0x0][0xbec] ;  /* 0x0002fb00ff532b82 */ /* 0x000e220000000800 */
[----:B------:R-:W-:Y:S01]  /*1ca10*/  IMAD.MOV.U32 R7, RZ, RZ, R13 ;  /* 0x000000ffff077224 */ /* 0x000fe200078e000d */
[----:B------:R-:W-:Y:S01]  /*1ca20*/  @P2 SHF.R.U32.HI R7, RZ, R9, R4 ;  /* 0x00000009ff072219 */ /* 0x000fe20000011604 */
[----:B------:R-:W-:Y:S01]  /*1ca30*/  IMAD R11, R23, 0x40, R18 ;  /* 0x00000040170b7824 */ /* 0x000fe200078e0212 */
[----:B------:R-:W-:Y:S01]  /*1ca40*/  SEL R20, R146, RZ, !P1 ;  /* 0x000000ff92147207 */ /* 0x000fe20004800000 */
[----:B------:R-:W-:Y:S01]  /*1ca50*/  IMAD R82, R82, R3, RZ ;  /* 0x0000000352527224 */ /* 0x000fe200078e02ff */
[----:B------:R-:W-:Y:S01]  /*1ca60*/  SEL R80, R143, RZ, !P1 ;  /* 0x000000ff8f507207 */ /* 0x000fe20004800000 */
[----:B------:R-:W-:Y:S01]  /*1ca70*/  IMAD.WIDE R76, R11, 0x2, R76 ;  /* 0x000000020b4c7825 */ /* 0x000fe200078e024c */
[----:B------:R-:W-:Y:S01]  /*1ca80*/  SHF.R.S32.HI R11, RZ, 0x1f, R7 ;  /* 0x0000001fff0b7819 */ /* 0x000fe20000011407 */
[----:B------:R-:W1:Y:S01]  /*1ca90*/  @P2 LDC R85, c[0x0][0xbf0] ;  /* 0x0002fc00ff552b82 */ /* 0x000e620000000800 */
[----:B------:R-:W-:-:S02]  /*1caa0*/  IADD3 R61, P3, R76, 0x4000, RZ ;  /* 0x000040004c3d7810 */ /* 0x000fc40007f7e0ff */
[C---:B------:R-:W-:Y:S02]  /*1cab0*/  IADD3 R73, P5, R76.reuse, 0x1000, RZ ;  /* 0x000010004c497810 */ /* 0x040fe40007fbe0ff */
[----:B------:R-:W-:Y:S02]  /*1cac0*/  IADD3 R69, P4, R76, 0x2000, RZ ;  /* 0x000020004c457810 */ /* 0x000fe40007f9e0ff */
[----:B------:R-:W-:Y:S02]  /*1cad0*/  LOP3.LUT R60, R61, 0x380, RZ, 0xc0, !PT ;  /* 0x000003803d3c7812 */ /* 0x000fe400078ec0ff */
[----:B------:R-:W-:Y:S02]  /*1cae0*/  LOP3.LUT R72, R73, 0x380, RZ, 0xc0, !PT ;  /* 0x0000038049487812 */ /* 0x000fe400078ec0ff */
[----:B------:R-:W-:Y:S02]  /*1caf0*/  LOP3.LUT R68, R69, 0x380, RZ, 0xc0, !PT ;  /* 0x0000038045447812 */ /* 0x000fe400078ec0ff */
[----:B------:R-:W-:-:S02]  /*1cb00*/  SHF.R.U64 R60, R60, 0x3, RZ ;  /* 0x000000033c3c7819 */ /* 0x000fc400000012ff */
[----:B------:R-:W-:Y:S02]  /*1cb10*/  SHF.R.U64 R72, R72, 0x3, RZ ;  /* 0x0000000348487819 */ /* 0x000fe400000012ff */
[----:B------:R-:W-:Y:S02]  /*1cb20*/  SHF.R.U64 R68, R68, 0x3, RZ ;  /* 0x0000000344447819 */ /* 0x000fe400000012ff */
[----:B------:R-:W-:Y:S02]  /*1cb30*/  LOP3.LUT R60, R60, R61, RZ, 0x3c, !PT ;  /* 0x0000003d3c3c7212 */ /* 0x000fe400078e3cff */
[----:B------:R-:W-:Y:S02]  /*1cb40*/  LOP3.LUT R72, R72, R73, RZ, 0x3c, !PT ;  /* 0x0000004948487212 */ /* 0x000fe400078e3cff */
[----:B------:R-:W-:Y:S01]  /*1cb50*/  LOP3.LUT R68, R68, R69, RZ, 0x3c, !PT ;  /* 0x0000004544447212 */ /* 0x000fe200078e3cff */
[----:B------:R-:W-:Y:S01]  /*1cb60*/  IMAD.X R69, RZ, RZ, R77, P4 ;  /* 0x000000ffff457224 */ /* 0x000fe200020e064d */
[----:B------:R-:W-:-:S02]  /*1cb70*/  IADD3.X R61, RZ, R77, RZ, P3, !PT ;  /* 0x0000004dff3d7210 */ /* 0x000fc40001ffe4ff */
[----:B------:R-:W-:Y:S02]  /*1cb80*/  IADD3.X R73, RZ, R77, RZ, P5, !PT ;  /* 0x0000004dff497210 */ /* 0x000fe40002ffe4ff */
[C---:B------:R-:W-:Y:S02]  /*1cb90*/  IADD3 R45, P3, R76.reuse, 0x8000, RZ ;  /* 0x000080004c2d7810 */ /* 0x040fe40007f7e0ff */
[C---:B------:R-:W-:Y:S02]  /*1cba0*/  IADD3 R57, P5, R76.reuse, 0x5000, RZ ;  /* 0x000050004c397810 */ /* 0x040fe40007fbe0ff */
[----:B------:R-:W-:Y:S02]  /*1cbb0*/  IADD3 R53, P4, R76, 0x6000, RZ ;  /* 0x000060004c357810 */ /* 0x000fe40007f9e0ff */
[----:B------:R-:W-:Y:S02]  /*1cbc0*/  LOP3.LUT R44, R45, 0x380, RZ, 0xc0, !PT ;  /* 0x000003802d2c7812 */ /* 0x000fe400078ec0ff */
[----:B------:R-:W-:-:S02]  /*1cbd0*/  LOP3.LUT R56, R57, 0x380, RZ, 0xc0, !PT ;  /* 0x0000038039387812 */ /* 0x000fc400078ec0ff */
[----:B------:R-:W-:Y:S02]  /*1cbe0*/  LOP3.LUT R52, R53, 0x380, RZ, 0xc0, !PT ;  /* 0x0000038035347812 */ /* 0x000fe400078ec0ff */
        /* <DEDUP_REMOVED lines=19> */
[----:B------:R-:W-:Y:S01]  /*1cd20*/  LOP3.LUT R40, R40, R41, RZ, 0x3c, !PT ;  /* 0x0000002928287212 */ /* 0x000fe200078e3cff */
[----:B------:R-:W-:Y:S01]  /*1cd30*/  IMAD.X R41, RZ, RZ, R77, P5 ;  /* 0x000000ffff297224 */ /* 0x000fe200028e064d */
[----:B------:R-:W-:Y:S02]  /*1cd40*/  LOP3.LUT R36, R36, R37, RZ, 0x3c, !PT ;  /* 0x0000002524247212 */ /* 0x000fe400078e3cff */
[----:B------:R-:W-:-:S02]  /*1cd50*/  IADD3.X R29, RZ, R77, RZ, P3, !PT ;  /* 0x0000004dff1d7210 */ /* 0x000fc40001ffe4ff */
[----:B------:R-:W-:Y:S02]  /*1cd60*/  IADD3.X R37, RZ, R77, RZ, P4, !PT ;  /* 0x0000004dff257210 */ /* 0x000fe400027fe4ff */
[----:B------:R-:W-:-:S04]  /*1cd70*/  IADD3 R25, P5, R76, 0xd000, RZ ;  /* 0x0000d0004c197810 */ /* 0x000fc80007fbe0ff */
[----:B------:R-:W-:-:S04]  /*1cd80*/  LOP3.LUT R24, R25, 0x380, RZ, 0xc0, !PT ;  /* 0x0000038019187812 */ /* 0x000fc800078ec0ff */
[----:B------:R-:W-:-:S04]  /*1cd90*/  SHF.R.U64 R24, R24, 0x3, RZ ;  /* 0x0000000318187819 */ /* 0x000fc800000012ff */
[----:B------:R-:W-:Y:S01]  /*1cda0*/  LOP3.LUT R24, R24, R25, RZ, 0x3c, !PT ;  /* 0x0000001918187212 */ /* 0x000fe200078e3cff */
[----:B------:R-:W-:Y:S02]  /*1cdb0*/  IMAD.X R25, RZ, RZ, R77, P5 ;  /* 0x000000ffff197224 */ /* 0x000fe400028e064d */
[----:B------:R-:W-:Y:S02]  /*1cdc0*/  VIADD R89, R18, 0xc0 ;  /* 0x000000c012597836 */ /* 0x000fe40000000000 */
[----:B------:R-:W-:Y:S01]  /*1cdd0*/  IMAD.IADD R87, R235, 0x1, -R18 ;  /* 0x00000001eb577824 */ /* 0x000fe200078e0a12 */
[----:B------:R-:W-:Y:S01]  /*1cde0*/  BSSY B1, `(.L_x_504) ;  /* 0x000009d000017945 */ /* 0x000fe20003800000 */
[----:B--2---:R-:W-:Y:S01]  /*1cdf0*/  SHF.R.S32.HI R81, RZ, 0x1f, R86 ;  /* 0x0000001fff517819 */ /* 0x004fe20000011456 */
[----:B------:R-:W-:-:S04]  /*1ce00*/  IMAD.WIDE.U32 R4, R86, UR4, R78 ;  /* 0x0000000456047c25 */ /* 0x000fc8000f8e004e */
[----:B------:R-:W-:-:S04]  /*1ce10*/  IMAD R6, R81, UR4, RZ ;  /* 0x0000000451067c24 */ /* 0x000fc8000f8e02ff */
[----:B------:R-:W-:Y:S01]  /*1ce20*/  IMAD R9, R86, UR5, R6 ;  /* 0x0000000556097c24 */ /* 0x000fe2000f8e0206 */
[----:B------:R-:W-:Y:S01]  /*1ce30*/  IADD3 R6, -R7, RZ, RZ ;  /* 0x000000ff07067210 */ /* 0x000fe20007ffe1ff */
[----:B------:R-:W-:Y:S02]  /*1ce40*/  ULDC.64 UR4, c[0x0][0xb98] ;  /* 0x0002e60000047ab9 */ /* 0x000fe40000000a00 */
[----:B------:R-:W-:Y:S02]  /*1ce50*/  IMAD.IADD R5, R5, 0x1, R9 ;  /* 0x0000000105057824 */ /* 0x000fe400078e0209 */
[----:B------:R-:W-:Y:S02]  /*1ce60*/  IMAD R9, R3, R6, R13 ;  /* 0x0000000603097224 */ /* 0x000fe400078e020d */
[----:B------:R-:W-:Y:S02]  /*1ce70*/  IMAD R13, R20, UR4, RZ ;  /* 0x00000004140d7c24 */ /* 0x000fe4000f8e02ff */
[----:B------:R-:W-:Y:S01]  /*1ce80*/  IMAD.WIDE.U32 R4, R80, UR4, R4 ;  /* 0x0000000450047c25 */ /* 0x000fe2000f8e0004 */
[----:B------:R-:W-:-:S03]  /*1ce90*/  SHF.R.S32.HI R6, RZ, 0x1f, R9 ;  /* 0x0000001fff067819 */ /* 0x000fc60000011409 */
[----:B------:R-:W-:Y:S01]  /*1cea0*/  IMAD R13, R80, UR5, R13 ;  /* 0x00000005500d7c24 */ /* 0x000fe2000f8e020d */
[----:B------:R-:W-:Y:S01]  /*1ceb0*/  IADD3 R4, P0, R7, R4, RZ ;  /* 0x0000000407047210 */ /* 0x000fe20007f1e0ff */
[----:B------:R-:W-:Y:S02]  /*1cec0*/  ULDC.64 UR4, c[0x0][0xb88] ;  /* 0x0002e20000047ab9 */ /* 0x000fe40000000a00 */
[----:B------:R-:W-:Y:S01]  /*1ced0*/  IMAD R6, R6, UR4, RZ ;  /* 0x0000000406067c24 */ /* 0x000fe2000f8e02ff */
[----:B------:R-:W-:Y:S02]  /*1cee0*/  IADD3.X R5, R11, R5, R13, P0, !PT ;  /* 0x000000050b057210 */ /* 0x000fe400007fe40d */
[----:B------:R-:W-:Y:S01]  /*1cef0*/  LOP3.LUT P0, RZ, R8, 0x3, RZ, 0xc0, !PT ;  /* 0x0000000308ff7812 */ /* 0x000fe2000780c0ff */
[C---:B------:R-:W-:Y:S01]  /*1cf00*/  IMAD R7, R9.reuse, UR5, R6 ;  /* 0x0000000509077c24 */ /* 0x040fe2000f8e0206 */
[C---:B------:R-:W-:Y:S01]  /*1cf10*/  IADD3 R13, P4, R76.reuse, 0xe000, RZ ;  /* 0x0000e0004c0d7810 */ /* 0x040fe20007f9e0ff */
[----:B------:R-:W-:Y:S01]  /*1cf20*/  IMAD.WIDE.U32 R4, R9, UR4, R4 ;  /* 0x0000000409047c25 */ /* 0x000fe2000f8e0004 */
[----:B------:R-:W-:Y:S01]  /*1cf30*/  ULDC.64 UR4, c[0x0][0xb50] ;  /* 0x0002d40000047ab9 */ /* 0x000fe20000000a00 */
[----:B------:R-:W-:-:S02]  /*1cf40*/  LOP3.LUT R9, R76, 0x380, RZ, 0xc0, !PT ;  /* 0x000003804c097812 */ /* 0x000fc400078ec0ff */
[----:B------:R-:W-:Y:S01]  /*1cf50*/  IMAD.IADD R5, R5, 0x1, R7 ;  /* 0x0000000105057824 */ /* 0x000fe200078e0207 */
[----:B------:R-:W-:Y:S02]  /*1cf60*/  LEA R6, P1, R4, UR4, 0x2 ;  /* 0x0000000404067c11 */ /* 0x000fe4000f8210ff */
[----:B------:R-:W-:Y:S02]  /*1cf70*/  IADD3 R7, P3, R76, 0xf000, RZ ;  /* 0x0000f0004c077810 */ /* 0x000fe40007f7e0ff */
[----:B------:R-:W-:Y:S01]  /*1cf80*/  LEA.HI.X R4, R4, UR5, R5, 0x2, P1 ;  /* 0x0000000504047c11 */ /* 0x000fe200088f1405 */
[----:B------:R-:W-:Y:S01]  /*1cf90*/  SHFL.IDX PT, R10, R6, RZ, 0x1c1f ;  /* 0x001c1fff060a7589 */ /* 0x000fe200000e0000 */
[----:B------:R-:W-:Y:S01]  /*1cfa0*/  IADD3 R65, P1, R76, 0x3000, RZ ;  /* 0x000030004c417810 */ /* 0x000fe20007f3e0ff */
[----:B------:R-:W-:Y:S01]  /*1cfb0*/  IMAD R5, R84, 0x80, R12 ;  /* 0x0000008054057824 */ /* 0x000fe200078e020c */
[----:B------:R-:W-:Y:S01]  /*1cfc0*/  LOP3.LUT R12, R13, 0x380, RZ, 0xc0, !PT ;  /* 0x000003800d0c7812 */ /* 0x000fe200078ec0ff */
[----:B------:R-:W2:Y:S01]  /*1cfd0*/  SHFL.IDX PT, R11, R4, RZ, 0x1c1f ;  /* 0x001c1fff040b7589 */ /* 0x000ea200000e0000 */
[----:B------:R-:W-:Y:S01]  /*1cfe0*/  LOP3.LUT R64, R65, 0x380, RZ, 0xc0, !PT ;  /* 0x0000038041407812 */ /* 0x000fe200078ec0ff */
[----:B------:R-:W-:Y:S01]  /*1cff0*/  ULDC.64 UR4, c[0x0][0xaa0] ;  /* 0x0002a80000047ab9 */ /* 0x000fe20000000a00 */
[----:B------:R-:W-:Y:S01]  /*1d000*/  SHF.R.U64 R9, R9, 0x3, RZ ;  /* 0x0000000309097819 */ /* 0x000fe200000012ff */
[----:B------:R-:W-:Y:S01]  /*1d010*/  SHFL.IDX PT, R14, R6, 0x1, 0x1c1f ;  /* 0x003c1f00060e7f89 */ /* 0x000fe200000e0000 */
[----:B------:R-:W-:-:S02]  /*1d020*/  SHF.R.U64 R64, R64, 0x3, RZ ;  /* 0x0000000340407819 */ /* 0x000fc400000012ff */
[----:B------:R-:W-:Y:S01]  /*1d030*/  SHF.R.U64 R12, R12, 0x3, RZ ;  /* 0x000000030c0c7819 */ /* 0x000fe200000012ff */
[----:B------:R3:W4:Y:S01]  /*1d040*/  SHFL.IDX PT, R15, R4, 0x1, 0x1c1f ;  /* 0x003c1f00040f7f89 */ /* 0x00072200000e0000 */
[----:B------:R-:W-:Y:S01]  /*1d050*/  LOP3.LUT R64, R64, R65, RZ, 0x3c, !PT ;  /* 0x0000004140407212 */ /* 0x000fe200078e3cff */
[----:B------:R-:W-:Y:S01]  /*1d060*/  IMAD.X R65, RZ, RZ, R77, P1 ;  /* 0x000000ffff417224 */ /* 0x000fe200008e064d */
[----:B------:R-:W-:Y:S02]  /*1d070*/  IADD3 R49, P1, R76, 0x7000, RZ ;  /* 0x000070004c317810 */ /* 0x000fe40007f3e0ff */
[----:B------:R-:W-:Y:S02]  /*1d080*/  LOP3.LUT R12, R12, R13, RZ, 0x3c, !PT ;  /* 0x0000000d0c0c7212 */ /* 0x000fe400078e3cff */
[----:B------:R-:W-:Y:S02]  /*1d090*/  LOP3.LUT R48, R49, 0x380, RZ, 0xc0, !PT ;  /* 0x0000038031307812 */ /* 0x000fe400078ec0ff */
[----:B---3--:R-:W-:-:S02]  /*1d0a0*/  LOP3.LUT R4, R7, 0x380, RZ, 0xc0, !PT ;  /* 0x0000038007047812 */ /* 0x008fc400078ec0ff */
[----:B------:R-:W-:Y:S02]  /*1d0b0*/  SHF.R.U64 R48, R48, 0x3, RZ ;  /* 0x0000000330307819 */ /* 0x000fe400000012ff */
[----:B------:R-:W-:Y:S02]  /*1d0c0*/  SHF.R.U64 R4, R4, 0x3, RZ ;  /* 0x0000000304047819 */ /* 0x000fe400000012ff */
[----:B------:R-:W-:Y:S02]  /*1d0d0*/  LOP3.LUT R48, R48, R49, RZ, 0x3c, !PT ;  /* 0x0000003130307212 */ /* 0x000fe400078e3cff */
[----:B------:R-:W-:Y:S02]  /*1d0e0*/  IADD3.X R49, RZ, R77, RZ, P1, !PT ;  /* 0x0000004dff317210 */ /* 0x000fe40000ffe4ff */
[----:B------:R-:W-:Y:S02]  /*1d0f0*/  IADD3 R33, P1, R76, 0xb000, RZ ;  /* 0x0000b0004c217810 */ /* 0x000fe40007f3e0ff */
[----:B------:R-:W-:Y:S01]  /*1d100*/  LOP3.LUT R76, R9, R76, RZ, 0x3c, !PT ;  /* 0x0000004c094c7212 */ /* 0x000fe200078e3cff */
[----:B------:R-:W-:Y:S01]  /*1d110*/  IMAD.X R9, RZ, RZ, R77, P3 ;  /* 0x000000ffff097224 */ /* 0x000fe200018e064d */
[----:B------:R-:W-:-:S02]  /*1d120*/  LOP3.LUT R32, R33, 0x380, RZ, 0xc0, !PT ;  /* 0x0000038021207812 */ /* 0x000fc400078ec0ff */
[----:B------:R-:W-:Y:S02]  /*1d130*/  LOP3.LUT R8, R4, R7, RZ, 0x3c, !PT ;  /* 0x0000000704087212 */ /* 0x000fe400078e3cff */
[----:B------:R-:W-:Y:S02]  /*1d140*/  SHF.R.U64 R32, R32, 0x3, RZ ;  /* 0x0000000320207819 */ /* 0x000fe400000012ff */
[----:B------:R-:W-:Y:S02]  /*1d150*/  IADD3.X R13, RZ, R77, RZ, P4, !PT ;  /* 0x0000004dff0d7210 */ /* 0x000fe400027fe4ff */
[----:B------:R-:W-:Y:S01]  /*1d160*/  LOP3.LUT R32, R32, R33, RZ, 0x3c, !PT ;  /* 0x0000002120207212 */ /* 0x000fe200078e3cff */
[----:B------:R-:W-:Y:S01]  /*1d170*/  IMAD.X R33, RZ, RZ, R77, P1 ;  /* 0x000000ffff217224 */ /* 0x000fe200008e064d */
[C---:B------:R-:W-:Y:S01]  /*1d180*/  ISETP.GE.OR P1, PT, R5.reuse, R82, P0 ;  /* 0x000000520500720c */ /* 0x040fe20000726670 */
[----:B------:R-:W-:-:S05]  /*1d190*/  VIADD R5, R5, 0x8 ;  /* 0x0000000805057836 */ /* 0x000fca0000000000 */
[----:B------:R-:W-:-:S07]  /*1d1a0*/  ISETP.GE.OR P0, PT, R5, R82, P0 ;  /* 0x000000520500720c */ /* 0x000fce0000706670 */
[----:B--2---:R2:W-:Y:S06]  /*1d1b0*/  @!P1 ST.E desc[UR42][R10.64], R0 ;  /* 0x000000000a009985 */ /* 0x0045ec000c10192a */
[----:B----4-:R3:W-:Y:S04]  /*1d1c0*/  @!P0 ST.E desc[UR42][R14.64], R2 ;  /* 0x000000020e008985 */ /* 0x0107e8000c10192a */
[----:B------:R4:W5:Y:S01]  /*1d1d0*/  LD.E.128 R4, desc[UR42][R76.64] ;  /* 0x0000002a4c047980 */ /* 0x000962000c101d00 */
[----:B--2---:R-:W-:-:S03]  /*1d1e0*/  LEA.HI R0, R21, R88, RZ, 0x3 ;  /* 0x0000005815007211 */ /* 0x004fc600078f18ff */
[----:B------:R-:W5:Y:S01]  /*1d1f0*/  LD.E.128 R72, desc[UR42][R72.64] ;  /* 0x0000002a48487980 */ /* 0x000f62000c101d00 */
[----:B------:R-:W-:-:S03]  /*1d200*/  LOP3.LUT R0, R0, 0xfffffff8, RZ, 0xc0, !PT ;  /* 0xfffffff800007812 */ /* 0x000fc600078ec0ff */
[----:B------:R-:W5:Y:S01]  /*1d210*/  LD.E.128 R68, desc[UR42][R68.64] ;  /* 0x0000002a44447980 */ /* 0x000f62000c101d00 */
[----:B----4-:R-:W-:Y:S02]  /*1d220*/  IMAD R77, R79, UR4, RZ ;  /* 0x000000044f4d7c24 */ /* 0x010fe4000f8e02ff */
[----:B------:R-:W-:Y:S01]  /*1d230*/  IMAD.IADD R0, R88, 0x1, -R0 ;  /* 0x0000000158007824 */ /* 0x000fe200078e0a00 */
[----:B------:R-:W5:Y:S01]  /*1d240*/  LD.E.128 R64, desc[UR42][R64.64] ;  /* 0x0000002a40407980 */ /* 0x000f62000c101d00 */
[C---:B------:R-:W-:Y:S02]  /*1d250*/  IMAD R21, R78.reuse, UR5, R77 ;  /* 0x000000054e157c24 */ /* 0x040fe4000f8e024d */
[----:B------:R-:W-:Y:S01]  /*1d260*/  IMAD.WIDE.U32 R76, R78, UR4, RZ ;  /* 0x000000044e4c7c25 */ /* 0x000fe2000f8e00ff */
[----:B------:R-:W-:Y:S01]  /*1d270*/  ULDC.64 UR4, c[0x0][0xae8] ;  /* 0x0002ba0000047ab9 */ /* 0x000fe20000000a00 */
[----:B------:R-:W5:Y:S02]  /*1d280*/  LD.E.128 R60, desc[UR42][R60.64] ;  /* 0x0000002a3c3c7980 */ /* 0x000f64000c101d00 */
[----:B------:R-:W-:Y:S01]  /*1d290*/  IMAD R0, R0, 0x20, R23 ;  /* 0x0000002000007824 */ /* 0x000fe200078e0217 */
[----:B------:R-:W-:Y:S01]  /*1d2a0*/  IADD3 R77, R77, R21, RZ ;  /* 0x000000154d4d7210 */ /* 0x000fe20007ffe0ff */
[----:B------:R-:W-:Y:S01]  /*1d2b0*/  IMAD R81, R81, UR4, RZ ;  /* 0x0000000451517c24 */ /* 0x000fe2000f8e02ff */
[----:B------:R-:W5:Y:S01]  /*1d2c0*/  LD.E.128 R56, desc[UR42][R56.64] ;  /* 0x0000002a38387980 */ /* 0x000f62000c101d00 */
[----:B------:R-:W-:-:S02]  /*1d2d0*/  IMAD R78, R84, 0x80, R0 ;  /* 0x00000080544e7824 */ /* 0x000fc400078e0200 */
[C---:B------:R-:W-:Y:S01]  /*1d2e0*/  IMAD R81, R86.reuse, UR5, R81 ;  /* 0x0000000556517c24 */ /* 0x040fe2000f8e0251 */
[----:B------:R-:W5:Y:S01]  /*1d2f0*/  LD.E.128 R52, desc[UR42][R52.64] ;  /* 0x0000002a34347980 */ /* 0x000f62000c101d00 */
[----:B------:R-:W-:Y:S01]  /*1d300*/  IMAD.WIDE.U32 R76, R86, UR4, R76 ;  /* 0x00000004564c7c25 */ /* 0x000fe2000f8e004c */
[----:B------:R-:W-:Y:S02]  /*1d310*/  ULDC.64 UR4, c[0x0][0xaf0] ;  /* 0x0002bc0000047ab9 */ /* 0x000fe40000000a00 */
[----:B------:R-:W5:Y:S01]  /*1d320*/  LD.E.128 R48, desc[UR42][R48.64] ;  /* 0x0000002a30307980 */ /* 0x000f62000c101d00 */
[----:B0-----:R-:W-:Y:S01]  /*1d330*/  @P2 IMAD.HI.U32 R0, R78, R83, RZ ;  /* 0x000000534e002227 */ /* 0x001fe200078e00ff */
[----:B------:R-:W-:Y:S02]  /*1d340*/  IADD3 R77, R77, R81, RZ ;  /* 0x000000514d4d7210 */ /* 0x000fe40007ffe0ff */
[----:B------:R-:W5:Y:S01]  /*1d350*/  LD.E.128 R44, desc[UR42][R44.64] ;  /* 0x0000002a2c2c7980 */ /* 0x000f62000c101d00 */
[----:B------:R-:W-:Y:S01]  /*1d360*/  IMAD.MOV.U32 R21, RZ, RZ, R78 ;  /* 0x000000ffff157224 */ /* 0x000fe200078e004e */
[----:B-1----:R-:W-:Y:S01]  /*1d370*/  @P2 SHF.R.U32.HI R21, RZ, R85, R0 ;  /* 0x00000055ff152219 */ /* 0x002fe20000011600 */
[----:B------:R-:W-:Y:S01]  /*1d380*/  IMAD R79, R20, UR4, RZ ;  /* 0x00000004144f7c24 */ /* 0x000fe2000f8e02ff */
[----:B------:R-:W5:Y:S02]  /*1d390*/  LD.E.128 R40, desc[UR42][R40.64] ;  /* 0x0000002a28287980 */ /* 0x000f64000c101d00 */
[----:B------:R-:W-:Y:S01]  /*1d3a0*/  SHF.R.S32.HI R0, RZ, 0x1f, R21 ;  /* 0x0000001fff007819 */ /* 0x000fe20000011415 */
[C---:B------:R-:W-:Y:S01]  /*1d3b0*/  IMAD R79, R80.reuse, UR5, R79 ;  /* 0x00000005504f7c24 */ /* 0x040fe2000f8e024f */
[----:B------:R-:W5:Y:S01]  /*1d3c0*/  LD.E.128 R36, desc[UR42][R36.64] ;  /* 0x0000002a24247980 */ /* 0x000f62000c101d00 */
[----:B------:R-:W-:Y:S01]  /*1d3d0*/  IMAD.WIDE.U32 R80, R80, UR4, R76 ;  /* 0x0000000450507c25 */ /* 0x000fe2000f8e004c */
[----:B------:R-:W-:-:S02]  /*1d3e0*/  ULDC.64 UR4, c[0x0][0xae0] ;  /* 0x0002b80000047ab9 */ /* 0x000fc40000000a00 */
[----:B------:R-:W5:Y:S01]  /*1d3f0*/  LD.E.128 R32, desc[UR42][R32.64] ;  /* 0x0000002a20207980 */ /* 0x000f62000c101d00 */
[----:B---3--:R-:W-:Y:S01]  /*1d400*/  IMAD.MOV R2, RZ, RZ, -R21 ;  /* 0x000000ffff027224 */ /* 0x008fe200078e0a15 */
[----:B------:R-:W-:Y:S01]  /*1d410*/  IADD3 R81, R81, R79, RZ ;  /* 0x0000004f51517210 */ /* 0x000fe20007ffe0ff */
[----:B------:R-:W-:Y:S01]  /*1d420*/  IMAD R0, R0, UR4, RZ ;  /* 0x0000000400007c24 */ /* 0x000fe2000f8e02ff */
[----:B------:R-:W5:Y:S01]  /*1d430*/  LD.E.128 R28, desc[UR42][R28.64] ;  /* 0x0000002a1c1c7980 */ /* 0x000f62000c101d00 */
[----:B------:R-:W-:Y:S02]  /*1d440*/  IMAD R77, R3, R2, R78 ;  /* 0x00000002034d7224 */ /* 0x000fe400078e024e */
[C---:B------:R-:W-:Y:S01]  /*1d450*/  IMAD R79, R21.reuse, UR5, R0 ;  /* 0x00000005154f7c24 */ /* 0x040fe2000f8e0200 */
[----:B------:R-:W5:Y:S01]  /*1d460*/  LD.E.128 R24, desc[UR42][R24.64] ;  /* 0x0000002a18187980 */ /* 0x000f62000c101d00 */
[----:B------:R-:W-:Y:S01]  /*1d470*/  IMAD.WIDE.U32 R2, R21, UR4, R80 ;  /* 0x0000000415027c25 */ /* 0x000fe2000f8e0050 */
[----:B------:R-:W-:Y:S01]  /*1d480*/  SHF.R.S32.HI R0, RZ, 0x1f, R77 ;  /* 0x0000001fff007819 */ /* 0x000fe2000001144d */
[----:B------:R-:W-:Y:S01]  /*1d490*/  ULDC.64 UR4, c[0x0][0xad8] ;  /* 0x0002b60000047ab9 */ /* 0x000fe20000000a00 */
[----:B------:R-:W5:Y:S01]  /*1d4a0*/  LD.E.128 R12, desc[UR42][R12.64] ;  /* 0x0000002a0c0c7980 */ /* 0x000f62000c101d00 */
[----:B------:R-:W-:-:S02]  /*1d4b0*/  IMAD.IADD R3, R3, 0x1, R79 ;  /* 0x0000000103037824 */ /* 0x000fc400078e024f */
[----:B------:R-:W-:Y:S01]  /*1d4c0*/  IMAD R0, R0, UR4, RZ ;  /* 0x0000000400007c24 */ /* 0x000fe2000f8e02ff */
[----:B------:R-:W5:Y:S01]  /*1d4d0*/  LD.E.128 R8, desc[UR42][R8.64] ;  /* 0x0000002a08087980 */ /* 0x000f62000c101d00 */
[C---:B------:R-:W-:Y:S01]  /*1d4e0*/  IMAD.WIDE.U32 R2, R77.reuse, UR4, R2 ;  /* 0x000000044d027c25 */ /* 0x040fe2000f8e0002 */
[----:B------:R-:W-:Y:S01]  /*1d4f0*/  SHF.R.S32.HI R85, RZ, 0x1f, R18 ;  /* 0x0000001fff557819 */ /* 0x000fe20000011412 */
[----:B------:R-:W-:Y:S01]  /*1d500*/  @!PT LDS RZ, [RZ] ;  /* 0x00000000fffff984 */ /* 0x000fe20000000800 */
[----:B------:R-:W-:Y:S01]  /*1d510*/  @!PT LDS RZ, [RZ] ;  /* 0x00000000fffff984 */ /* 0x000fe20000000800 */
[----:B------:R-:W-:Y:S01]  /*1d520*/  @!PT LDS RZ, [RZ] ;  /* 0x00000000fffff984 */ /* 0x000fe20000000800 */
[----:B------:R-:W-:Y:S01]  /*1d530*/  @!PT LDS RZ, [RZ] ;  /* 0x00000000fffff984 */ /* 0x000fe20000000800 */
[----:B------:R0:W-:Y:S06]  /*1d540*/  MEMBAR.ALL.CTA ;  /* 0x0000000000007992 */ /* 0x0001ec0000008000 */
[----:B0-----:R-:W0:Y:S01]  /*1d550*/  FENCE.VIEW.ASYNC.S ;  /* 0x00000000000073c6 */ /* 0x001e220000000000 */
[----:B------:R-:W-:Y:S01]  /*1d560*/  IMAD R79, R77, UR5, R0 ;  /* 0x000000054d4f7c24 */ /* 0x000fe2000f8e0200 */
[----:B------:R-:W-:Y:S01]  /*1d570*/  ULDC.64 UR4, c[0x0][0xa80] ;  /* 0x0002a00000047ab9 */ /* 0x000fe20000000a00 */
[----:B------:R-:W-:Y:S01]  /*1d580*/  IMAD R83, R84, 0x80, R23 ;  /* 0x0000008054537824 */ /* 0x000fe200078e0217 */
[----:B------:R-:W-:-:S02]  /*1d590*/  LEA R80, P2, R2, UR4, 0x1 ;  /* 0x0000000402507c11 */ /* 0x000fc4000f8408ff */
[----:B------:R-:W-:Y:S01]  /*1d5a0*/  IADD3 R3, R3, R79, RZ ;  /* 0x0000004f03037210 */ /* 0x000fe20007ffe0ff */
[C---:B------:R-:W-:Y:S01]  /*1d5b0*/  VIADD R21, R83.reuse, 0x20 ;  /* 0x0000002053157836 */ /* 0x040fe20000000000 */
[----:B------:R-:W-:Y:S01]  /*1d5c0*/  IADD3 R0, R22, 0x38820, RZ ;  /* 0x0003882016007810 */ /* 0x000fe20007ffe0ff */
[C---:B------:R-:W-:Y:S01]  /*1d5d0*/  VIADD R77, R83.reuse, 0x40 ;  /* 0x00000040534d7836 */ /* 0x040fe20000000000 */
[----:B------:R-:W-:Y:S01]  /*1d5e0*/  LEA.HI.X R81, R2, UR5, R3, 0x1, P2 ;  /* 0x0000000502517c11 */ /* 0x000fe200090f0c03 */
[----:B0-----:R0:W1:Y:S01]  /*1d5f0*/  SHFL.IDX PT, R78, R80, RZ, 0x181f ;  /* 0x00181fff504e7589 */ /* 0x00106200000e0000 */
[-C--:B------:R-:W-:Y:S02]  /*1d600*/  ISETP.GE.AND P2, PT, R83, R82.reuse, PT ;  /* 0x000000525300720c */ /* 0x080fe40003f46270 */
[----:B------:R-:W-:Y:S02]  /*1d610*/  PRMT R0, RZ, 0x654, R0 ;  /* 0x00000654ff007816 */ /* 0x000fe40000000000 */
[----:B------:R-:W-:-:S02]  /*1d620*/  ISETP.GE.AND P1, PT, R21, R82, PT ;  /* 0x000000521500720c */ /* 0x000fc40003f26270 */
[----:B------:R-:W-:Y:S02]  /*1d630*/  ISETP.GE.AND P0, PT, R77, R82, PT ;  /* 0x000000524d00720c */ /* 0x000fe40003f06270 */
[----:B------:R-:W-:Y:S02]  /*1d640*/  SHF.R.S32.HI R88, RZ, 0x1f, R233 ;  /* 0x0000001fff587819 */ /* 0x000fe400000114e9 */
[----:B------:R-:W-:Y:S01]  /*1d650*/  SHF.R.S32.HI R84, RZ, 0x1f, R89 ;  /* 0x0000001fff547819 */ /* 0x000fe20000011459 */
[----:B------:R2:W-:Y:S01]  /*1d660*/  SYNCS.ARRIVE.TRANS64.RED.A1T0 RZ, [R0+URZ], RZ ;  /* 0x000000ff00ff79a7 */ /* 0x0005e2000810043f */
[----:B------:R-:W-:Y:S01]  /*1d670*/  SHF.R.S32.HI R86, RZ, 0x1f, R87 ;  /* 0x0000001fff567819 */ /* 0x000fe20000011457 */
[----:B--2---:R0:W2:Y:S01]  /*1d680*/  SHFL.IDX PT, R0, R81, RZ, 0x181f ;  /* 0x00181fff51007589 */ /* 0x0040a200000e0000 */
[----:B------:R-:W-:Y:S05]  /*1d690*/  @P2 BRA `(.L_x_505) ;  /* 0x0000000000442947 */ /* 0x000fea0003800000 */
[----:B------:R-:W-:Y:S02]  /*1d6a0*/  ULDC UR4, c[0x0][0xac8] ;  /* 0x0002b20000047ab9 */ /* 0x000fe40000000800 */
[----:B------:R-:W-:Y:S02]  /*1d6b0*/  ISETP.GE.AND P2, PT, R18, UR4, PT ;  /* 0x0000000412007c0c */ /* 0x000fe4000bf46270 */
[----:B------:R-:W-:Y:S02]  /*1d6c0*/  ISETP.GE.AND P3, PT, R233, UR4, PT ;  /* 0x00000004e9007c0c */ /* 0x000fe4000bf66270 */
[----:B------:R-:W-:-:S09]  /*1d6d0*/  ISETP.GE.AND P4, PT, R87, UR4, PT ;  /* 0x0000000457007c0c */ /* 0x000fd2000bf86270 */
[----:B-1----:R-:W-:-:S04]  /*1d6e0*/  @!P2 LEA R2, P5, R18, R78, 0x1 ;  /* 0x0000004e1202a211 */ /* 0x002fc800078a08ff */
[----:B--2---:R-:W-:Y:S02]  /*1d6f0*/  @!P2 LEA.HI.X R3, R18, R0, R85, 0x1, P5 ;  /* 0x000000001203a211 */ /* 0x004fe400028f0c55 */
[----:B------:R-:W-:-:S03]  /*1d700*/  ISETP.GE.AND P5, PT, R89, UR4, PT ;  /* 0x0000000459007c0c */ /* 0x000fc6000bfa6270 */
[----:B-----5:R3:W-:Y:S01]  /*1d710*/  @!P2 ST.E.128 desc[UR42][R2.64], R4 ;  /* 0x000000040200a985 */ /* 0x0207e2000c101d2a */
[----:B------:R-:W-:-:S04]  /*1d720*/  @!P3 LEA R20, P2, R233, R78, 0x1 ;  /* 0x0000004ee914b211 */ /* 0x000fc800078408ff */
        /* <DEDUP_REMOVED lines=8> */
.L_x_505:
[----:B------:R-:W-:Y:S05]  /*1d7b0*/  BSYNC B1 ;  /* 0x0000000000017941 */ /* 0x000fea0003800000 */
.L_x_504:
[----:B--2---:R2:W4:Y:S01]  /*1d7c0*/  SHFL.IDX PT, R0, R81, 0x1, 0x181f ;  /* 0x00381f0051007f89 */ /* 0x00452200000e0000 */
[----:B------:R-:W-:Y:S03]  /*1d7d0*/  BSSY B1, `(.L_x_506) ;  /* 0x0000014000017945 */ /* 0x000fe60003800000 */
[----:B---3--:R2:W3:Y:S01]  /*1d7e0*/  SHFL.IDX PT, R20, R80, 0x1, 0x181f ;  /* 0x00381f0050147f89 */ /* 0x0084e200000e0000 */
[----:B------:R-:W-:Y:S05]  /*1d7f0*/  @P1 BRA `(.L_x_507) ;  /* 0x0000000000441947 */ /* 0x000fea0003800000 */
[----:B------:R-:W-:Y:S02]  /*1d800*/  ULDC UR4, c[0x0][0xac8] ;  /* 0x0002b20000047ab9 */ /* 0x000fe40000000800 */
[----:B------:R-:W-:Y:S02]  /*1d810*/  ISETP.GE.AND P4, PT, R18, UR4, PT ;  /* 0x0000000412007c0c */ /* 0x000fe4000bf86270 */
[----:B------:R-:W-:Y:S02]  /*1d820*/  ISETP.GE.AND P3, PT, R233, UR4, PT ;  /* 0x00000004e9007c0c */ /* 0x000fe4000bf66270 */
[----:B------:R-:W-:Y:S02]  /*1d830*/  ISETP.GE.AND P2, PT, R87, UR4, PT ;  /* 0x0000000457007c0c */ /* 0x000fe4000bf46270 */
[----:B------:R-:W-:-:S07]  /*1d840*/  ISETP.GE.AND P1, PT, R89, UR4, PT ;  /* 0x0000000459007c0c */ /* 0x000fce000bf26270 */
[----:B---3--:R-:W-:-:S04]  /*1d850*/  @!P4 LEA R2, P5, R18, R20, 0x1 ;  /* 0x000000141202c211 */ /* 0x008fc800078a08ff */
[----:B----4-:R-:W-:Y:S02]  /*1d860*/  @!P4 LEA.HI.X R3, R18, R0, R85, 0x1, P5 ;  /* 0x000000001203c211 */ /* 0x010fe400028f0c55 */
[----:B-----5:R-:W-:-:S03]  /*1d870*/  @!P3 LEA R4, P5, R233, R20, 0x1 ;  /* 0x00000014e904b211 */ /* 0x020fc600078a08ff */
[----:B------:R3:W-:Y:S01]  /*1d880*/  @!P4 ST.E.128 desc[UR42][R2.64], R72 ;  /* 0x000000480200c985 */ /* 0x0007e2000c101d2a */
        /* <DEDUP_REMOVED lines=8> */
.L_x_507:
[----:B------:R-:W-:Y:S05]  /*1d910*/  BSYNC B1 ;  /* 0x0000000000017941 */ /* 0x000fea0003800000 */
.L_x_506:
[----:B----4-:R4:W0:Y:S01]  /*1d920*/  SHFL.IDX PT, R0, R81, 0x2, 0x181f ;  /* 0x00581f0051007f89 */ /* 0x01082200000e0000 */
        /* <DEDUP_REMOVED lines=8> */
[CC--:B---3--:R-:W-:Y:S02]  /*1d9b0*/  @!P3 LEA R2, P5, R18.reuse, R20.reuse, 0x1 ;  /* 0x000000141202b211 */ /* 0x0c8fe400078a08ff */
[----:B-----5:R-:W-:Y:S02]  /*1d9c0*/  @!P2 LEA R4, P4, R233, R20, 0x1 ;  /* 0x00000014e904a211 */ /* 0x020fe400078808ff */
[----:B0-----:R-:W-:Y:S02]  /*1d9d0*/  @!P3 LEA.HI.X R3, R18, R0, R85, 0x1, P5 ;  /* 0x000000001203b211 */ /* 0x001fe400028f0c55 */
        /* <DEDUP_REMOVED lines=9> */
.L_x_509:
[----:B------:R-:W-:Y:S05]  /*1da70*/  BSYNC B1 ;  /* 0x0000000000017941 */ /* 0x000fea0003800000 */
.L_x_508:
[----:B0-----:R-:W-:Y:S01]  /*1da80*/  IADD3 R3, R83, 0x60, RZ ;  /* 0x0000006053037810 */ /* 0x001fe20007ffe0ff */
[----:B--2-4-:R-:W0:Y:S03]  /*1da90*/  SHFL.IDX PT, R81, R81, 0x3, 0x181f ;  /* 0x00781f0051517f89 */ /* 0x014e2600000e0000 */
[----:B------:R-:W-:Y:S01]  /*1daa0*/  ISETP.GE.AND P0, PT, R3, R82, PT ;  /* 0x000000520300720c */ /* 0x000fe20003f06270 */
[----:B------:R-:W2:-:S12]  /*1dab0*/  SHFL.IDX PT, R80, R80, 0x3, 0x181f ;  /* 0x00781f0050507f89 */ /* 0x000e9800000e0000 */
[----:B------:R-:W-:Y:S05]  /*1dac0*/  @P0 BRA `(.L_x_510) ;  /* 0x0000000c00e00947 */ /* 0x000fea0003800000 */
[----:B------:R-:W-:Y:S02]  /*1dad0*/  ULDC UR4, c[0x0][0xac8] ;  /* 0x0002b20000047ab9 */ /* 0x000fe40000000800 */
[----:B------:R-:W-:Y:S02]  /*1dae0*/  ISETP.GE.AND P3, PT, R18, UR4, PT ;  /* 0x0000000412007c0c */ /* 0x000fe4000bf66270 */
[----:B------:R-:W-:Y:S02]  /*1daf0*/  ISETP.GE.AND P4, PT, R233, UR4, PT ;  /* 0x00000004e9007c0c */ /* 0x000fe4000bf86270 */
[----:B------:R-:W-:-:S09]  /*1db00*/  ISETP.GE.AND P5, PT, R87, UR4, PT ;  /* 0x0000000457007c0c */ /* 0x000fd2000bfa6270 */
[CC--:B--2---:R-:W-:Y:S02]  /*1db10*/  @!P3 LEA R2, P0, R18.reuse, R80.reuse, 0x1 ;  /* 0x000000501202b211 */ /* 0x0c4fe400078008ff */
[-C--:B-----5:R-:W-:Y:S02]  /*1db20*/  @!P4 LEA R4, P1, R233, R80.reuse, 0x1 ;  /* 0x00000050e904c211 */ /* 0x0a0fe400078208ff */
[----:B------:R-:W-:Y:S02]  /*1db30*/  @!P5 LEA R6, P2, R87, R80, 0x1 ;  /* 0x000000505706d211 */ /* 0x000fe400078408ff */
[-C--:B0-----:R-:W-:Y:S02]  /*1db40*/  @!P3 LEA.HI.X R3, R18, R81.reuse, R85, 0x1, P0 ;  /* 0x000000511203b211 */ /* 0x081fe400000f0c55 */
[-C--:B------:R-:W-:Y:S02]  /*1db50*/  @!P4 LEA.HI.X R5, R233, R81.reuse, R88, 0x1, P1 ;  /* 0x00000051e905c211 */ /* 0x080fe400008f0c58 */
[----:B------:R-:W-:Y:S01]  /*1db60*/  @!P5 LEA.HI.X R7, R87, R81, R86, 0x1, P2 ;  /* 0x000000515707d211 */ /* 0x000fe200010f0c56 */
[----:B------:R4:W-:Y:S01]  /*1db70*/  @!P3 ST.E.128 desc[UR42][R2.64], R64 ;  /* 0x000000400200b985 */ /* 0x0009e2000c101d2a */
[----:B------:R-:W-:-:S03]  /*1db80*/  ISETP.GE.AND P0, PT, R89, UR4, PT ;  /* 0x0000000459007c0c */ /* 0x000fc6000bf06270 */
[----:B------:R4:W-:Y:S04]  /*1db90*/  @!P4 ST.E.128 desc[UR42][R4.64], R48 ;  /* 0x000000300400c985 */ /* 0x0009e8000c101d2a */
[----:B------:R4:W-:Y:S06]  /*1dba0*/  @!P5 ST.E.128 desc[UR42][R6.64], R32 ;  /* 0x000000200600d985 */ /* 0x0009ec000c101d2a */
[----:B------:R-:W-:Y:S05]  /*1dbb0*/  @P0 BRA `(.L_x_510) ;  /* 0x0000000c00a40947 */ /* 0x000fea0003800000 */
[----:B----4-:R-:W-:-:S04]  /*1dbc0*/  LEA R2, P0, R89, R80, 0x1 ;  /* 0x0000005059027211 */ /* 0x010fc800078008ff */
[----:B------:R-:W-:-:S05]  /*1dbd0*/  LEA.HI.X R3, R89, R81, R84, 0x1, P0 ;  /* 0x0000005159037211 */ /* 0x000fca00000f0c54 */
[----:B------:R0:W-:Y:S01]  /*1dbe0*/  ST.E.128 desc[UR42][R2.64], R8 ;  /* 0x0000000802007985 */ /* 0x0001e2000c101d2a */
[----:B------:R-:W-:Y:S05]  /*1dbf0*/  BRA `(.L_x_510) ;  /* 0x0000000c00947947 */ /* 0x000fea0003800000 */
.L_x_501:
[----:B------:R-:W2:Y:S01]  /*1dc00*/  LDL R11, [R1+0x20] ;  /* 0x00002000010b7983 */ /* 0x000ea20000100800 */
[----:B------:R-:W-:-:S03]  /*1dc10*/  ULDC.64 UR4, c[0x0][0xc00] ;  /* 0x0003000000047ab9 */ /* 0x000fc60000000a00 */
[----:B------:R-:W3:Y:S01]  /*1dc20*/  LDL R9, [R1+0x40] ;  /* 0x0000400001097983 */ /* 0x000ee20000100800 */
[----:B------:R-:W-:Y:S01]  /*1dc30*/  ISETP.NE.U32.AND P0, PT, RZ, UR4, PT ;  /* 0x00000004ff007c0c */ /* 0x000fe2000bf05070 */
[----:B------:R-:W-:Y:S01]  /*1dc40*/  IMAD.MOV.U32 R0, RZ, RZ, RZ ;  /* 0x000000ffff007224 */ /* 0x000fe200078e00ff */
[----:B------:R-:W1:Y:S02]  /*1dc50*/  LDC R25, c[0x0][0xbe8] ;  /* 0x0002fa00ff197b82 */ /* 0x000e640000000800 */
[----:B------:R-:W-:Y:S01]  /*1dc60*/  ISETP.NE.AND.EX P0, PT, RZ, UR5, PT, P0 ;  /* 0x00000005ff007c0c */ /* 0x000fe2000bf05300 */
[C---:B--2---:R-:W-:Y:S01]  /*1dc70*/  IMAD.SHL.U32 R4, R11.reuse, 0x4, RZ ;  /* 0x000000040b047824 */ /* 0x044fe200078e00ff */
[----:B---3--:R-:W-:-:S04]  /*1dc80*/  SHF.L.U64.HI R5, R11, 0x2, R9 ;  /* 0x000000020b057819 */ /* 0x008fc80000010209 */
[----:B------:R-:W-:-:S04]  /*1dc90*/  IADD3 R2, P1, R4, UR4, RZ ;  /* 0x0000000404027c10 */ /* 0x000fc8000ff3e0ff */
[----:B------:R-:W-:Y:S01]  /*1dca0*/  IADD3.X R3, R5, UR5, RZ, P1, !PT ;  /* 0x0000000505037c10 */ /* 0x000fe20008ffe4ff */
[----:B------:R-:W-:Y:S02]  /*1dcb0*/  ULDC.64 UR4, c[0x0][0xc08] ;  /* 0x0003020000047ab9 */ /* 0x000fe40000000a00 */
[----:B------:R-:W-:Y:S02]  /*1dcc0*/  ISETP.NE.U32.AND P1, PT, RZ, UR4, PT ;  /* 0x00000004ff007c0c */ /* 0x000fe4000bf25070 */
[----:B------:R2:W5:Y:S02]  /*1dcd0*/  @P0 LDG.E R0, desc[UR42][R2.64] ;  /* 0x0000002a02000981 */ /* 0x000564000c1e1900 */
[----:B------:R-:W-:Y:S01]  /*1dce0*/  ISETP.NE.AND.EX P1, PT, RZ, UR5, PT, P1 ;  /* 0x00000005ff007c0c */ /* 0x000fe2000bf25310 */
[----:B------:R-:W3:-:S12]  /*1dcf0*/  S2R R8, SR_TID.X ;  /* 0x0000000000087919 */ /* 0x000ed80000002100 */
[----:B------:R-:W-:Y:S01]  /*1dd00*/  @P1 IADD3 R4, P2, R4, UR4, RZ ;  /* 0x0000000404041c10 */ /* 0x000fe2000ff5e0ff */
[----:B------:R-:W-:Y:S02]  /*1dd10*/  ULDC UR4, c[0x0][0xa88] ;  /* 0x0002a20000047ab9 */ /* 0x000fe40000000800 */
[----:B------:R-:W-:Y:S02]  /*1dd20*/  MOV R6, UR4 ;  /* 0x0000000400067c02 */ /* 0x000fe40008000f00 */
[----:B------:R-:W-:-:S05]  /*1dd30*/  @P1 IADD3.X R5, R5, UR5, RZ, P2, !PT ;  /* 0x0000000505051c10 */ /* 0x000fca00097fe4ff */
[----:B------:R2:W5:Y:S01]  /*1dd40*/  @P1 LDG.E R6, desc[UR42][R4.64] ;  /* 0x0000002a04061981 */ /* 0x000562000c1e1900 */
[----:B-1----:R-:W-:Y:S01]  /*1dd50*/  ISETP.NE.AND P2, PT, R25, 0x1, PT ;  /* 0x000000011900780c */ /* 0x002fe20003f45270 */
[----:B---3--:R-:W-:-:S12]  /*1dd60*/  VIADD R26, R8, 0xffffff80 ;  /* 0xffffff80081a7836 */ /* 0x008fd80000000000 */
[----:B------:R-:W1:Y:S01]  /*1dd70*/  @P2 LDC R27, c[0x0][0xbec] ;  /* 0x0002fb00ff1b2b82 */ /* 0x000e620000000800 */
[----:B------:R-:W-:Y:S02]  /*1dd80*/  SHF.R.S32.HI R7, RZ, 0x1f, R26 ;  /* 0x0000001fff077819 */ /* 0x000fe4000001141a */
[----:B------:R-:W-:Y:S02]  /*1dd90*/  ISETP.GE.AND P3, PT, R26, 0x80, PT ;  /* 0x000000801a00780c */ /* 0x000fe40003f66270 */
[----:B------:R-:W-:Y:S01]  /*1dda0*/  LEA.HI R7, R7, R26, RZ, 0x3 ;  /* 0x0000001a07077211 */ /* 0x000fe200078f18ff */
[----:B--2---:R-:W-:Y:S10]  /*1ddb0*/  @P1 BRA `(.L_x_511) ;  /* 0x0000000000101947 */ /* 0x004ff40003800000 */
[----:B------:R-:W-:Y:S05]  /*1ddc0*/  @!P0 BRA `(.L_x_511) ;  /* 0x00000000000c8947 */ /* 0x000fea0003800000 */
[----:B------:R-:W2:Y:S04]  /*1ddd0*/  LDG.E R5, desc[UR42][R2.64] ;  /* 0x0000002a02057981 */ /* 0x000ea8000c1e1900 */
[----:B-----5:R-:W2:Y:S02]  /*1dde0*/  LDG.E R6, desc[UR42][R2.64+0x4] ;  /* 0x0000042a02067981 */ /* 0x020ea4000c1e1900 */
[----:B--2---:R-:W-:-:S07]  /*1ddf0*/  IMAD.IADD R6, R6, 0x1, -R5 ;  /* 0x0000000106067824 */ /* 0x004fce00078e0a05 */
.L_x_511:
[----:B------:R-:W2:Y:S04]  /*1de00*/  LDL R24, [R1+0x3c] ;  /* 0x00003c0001187983 */ /* 0x000ea80000100800 */
[----:B------:R3:W5:Y:S01]  /*1de10*/  LDL R20, [R1+0x50] ;  /* 0x0000500001147983 */ /* 0x0007620000100800 */
[----:B------:R-:W-:Y:S01]  /*1de20*/  BSSY B1, `(.L_x_512) ;  /* 0x000002e000017945 */ /* 0x000fe20003800000 */
[----:B------:R-:W-:Y:S02]  /*1de30*/  SEL R13, R11, RZ, !P0 ;  /* 0x000000ff0b0d7207 */ /* 0x000fe40004000000 */
[----:B------:R-:W-:Y:S02]  /*1de40*/  LOP3.LUT R14, R7, 0xfffffff8, RZ, 0xc0, !PT ;  /* 0xfffffff8070e7812 */ /* 0x000fe400078ec0ff */
[----:B------:R-:W-:-:S02]  /*1de50*/  SEL R12, R9, RZ, !P0 ;  /* 0x000000ff090c7207 */ /* 0x000fc40004000000 */
[----:B-----5:R-:W-:Y:S02]  /*1de60*/  SHF.R.S32.HI R11, RZ, 0x1f, R0 ;  /* 0x0000001fff0b7819 */ /* 0x020fe40000011400 */
[----:B--2---:R-:W-:Y:S01]  /*1de70*/  SHF.R.S32.HI R10, RZ, 0x1f, R24 ;  /* 0x0000001fff0a7819 */ /* 0x004fe20000011418 */
[----:B---3--:R-:W-:Y:S06]  /*1de80*/  @P3 BRA `(.L_x_513) ;  /* 0x00000000009c3947 */ /* 0x008fec0003800000 */
[----:B------:R-:W2:Y:S01]  /*1de90*/  LDC R9, c[0x0][0xbe8] ;  /* 0x0002fa00ff097b82 */ /* 0x000ea20000000800 */
[----:B------:R-:W-:-:S05]  /*1dea0*/  LEA R2, R20, R8, 0x7 ;  /* 0x0000000814027211 */ /* 0x000fca00078e38ff */
[----:B------:R-:W-:Y:S02]  /*1deb0*/  VIADD R8, R2, 0xffffff80 ;  /* 0xffffff8002087836 */ /* 0x000fe40000000000 */
[----:B--2---:R-:W-:-:S05]  /*1dec0*/  IMAD R3, R6, R9, RZ ;  /* 0x0000000906037224 */ /* 0x004fca00078e02ff */
[----:B------:R-:W-:-:S13]  /*1ded0*/  ISETP.GE.AND P0, PT, R8, R3, PT ;  /* 0x000000030800720c */ /* 0x000fda0003f06270 */
[----:B------:R-:W-:Y:S05]  /*1dee0*/  @P0 BRA `(.L_x_513) ;  /* 0x0000000000840947 */ /* 0x000fea0003800000 */
[----:B------:R-:W-:Y:S01]  /*1def0*/  ISETP.NE.AND P0, PT, R9, 0x1, PT ;  /* 0x000000010900780c */ /* 0x000fe20003f05270 */
[----:B------:R-:W-:Y:S01]  /*1df00*/  ULDC.64 UR4, c[0x0][0xb90] ;  /* 0x0002e40000047ab9 */ /* 0x000fe20000000a00 */
[----:B------:R-:W-:Y:S01]  /*1df10*/  MOV R2, R0 ;  /* 0x0000000000027202 */ /* 0x000fe20000000f00 */
[----:B------:R-:W-:Y:S02]  /*1df20*/  IMAD R7, R10, UR4, RZ ;  /* 0x000000040a077c24 */ /* 0x000fe4000f8e02ff */
[----:B------:R-:W-:Y:S02]  /*1df30*/  IMAD.MOV.U32 R3, RZ, RZ, R11 ;  /* 0x000000ffff037224 */ /* 0x000fe400078e000b */
[----:B------:R-:W-:Y:S02]  /*1df40*/  IMAD.MOV.U32 R5, RZ, RZ, R8 ;  /* 0x000000ffff057224 */ /* 0x000fe400078e0008 */
[----:B------:R-:W-:-:S04]  /*1df50*/  IMAD.WIDE.U32 R2, R24, UR4, R2 ;  /* 0x0000000418027c25 */ /* 0x000fc8000f8e0002 */
[----:B------:R-:W2:Y:S01]  /*1df60*/  @P0 LDC R15, c[0x0][0xbec] ;  /* 0x0002fb00ff0f0b82 */ /* 0x000ea20000000800 */
[----:B------:R-:W-:Y:S01]  /*1df70*/  IMAD R7, R24, UR5, R7 ;  /* 0x0000000518077c24 */ /* 0x000fe2000f8e0207 */
[----:B------:R-:W-:-:S03]  /*1df80*/  ULDC.64 UR4, c[0x0][0xb98] ;  /* 0x0002e60000047ab9 */ /* 0x000fc60000000a00 */
[----:B------:R-:W-:-:S03]  /*1df90*/  IMAD.IADD R3, R3, 0x1, R7 ;  /* 0x0000000103037824 */ /* 0x000fc600078e0207 */
[----:B------:R-:W3:Y:S01]  /*1dfa0*/  @P0 LDC R21, c[0x0][0xbf0] ;  /* 0x0002fc00ff150b82 */ /* 0x000ee20000000800 */
[----:B------:R-:W-:-:S04]  /*1dfb0*/  IMAD.WIDE.U32 R2, R13, UR4, R2 ;  /* 0x000000040d027c25 */ /* 0x000fc8000f8e0002 */
[----:B--2---:R-:W-:-:S05]  /*1dfc0*/  @P0 IMAD.HI.U32 R4, R8, R15, RZ ;  /* 0x0000000f08040227 */ /* 0x004fca00078e00ff */
[----:B---3--:R-:W-:Y:S01]  /*1dfd0*/  @P0 SHF.R.U32.HI R5, RZ, R21, R4 ;  /* 0x00000015ff050219 */ /* 0x008fe20000011604 */
[----:B------:R-:W-:-:S03]  /*1dfe0*/  IMAD R4, R12, UR4, RZ ;  /* 0x000000040c047c24 */ /* 0x000fc6000f8e02ff */
[C---:B------:R-:W-:Y:S02]  /*1dff0*/  IADD3 R7, -R5.reuse, RZ, RZ ;  /* 0x000000ff05077210 */ /* 0x040fe40007ffe1ff */
[----:B------:R-:W-:-:S03]  /*1e000*/  IADD3 R2, P0, R5, R2, RZ ;  /* 0x0000000205027210 */ /* 0x000fc60007f1e0ff */
[----:B------:R-:W-:Y:S01]  /*1e010*/  IMAD R7, R9, R7, R8 ;  /* 0x0000000709077224 */ /* 0x000fe200078e0208 */
[----:B------:R-:W-:Y:S01]  /*1e020*/  SHF.R.S32.HI R9, RZ, 0x1f, R5 ;  /* 0x0000001fff097819 */ /* 0x000fe20000011405 */
[----:B------:R-:W-:Y:S01]  /*1e030*/  IMAD R8, R13, UR5, R4 ;  /* 0x000000050d087c24 */ /* 0x000fe2000f8e0204 */
[----:B------:R-:W-:Y:S02]  /*1e040*/  ULDC.64 UR4, c[0x0][0xb88] ;  /* 0x0002e20000047ab9 */ /* 0x000fe40000000a00 */
[----:B------:R-:W-:Y:S02]  /*1e050*/  SHF.R.S32.HI R4, RZ, 0x1f, R7 ;  /* 0x0000001fff047819 */ /* 0x000fe40000011407 */
[----:B------:R-:W-:-:S03]  /*1e060*/  IADD3.X R3, R9, R3, R8, P0, !PT ;  /* 0x0000000309037210 */ /* 0x000fc600007fe408 */
[----:B------:R-:W-:Y:S02]  /*1e070*/  IMAD R4, R4, UR4, RZ ;  /* 0x0000000404047c24 */ /* 0x000fe4000f8e02ff */
[----:B------:R-:W-:-:S04]  /*1e080*/  IMAD.WIDE.U32 R2, R7, UR4, R2 ;  /* 0x0000000407027c25 */ /* 0x000fc8000f8e0002 */
[----:B------:R-:W-:Y:S01]  /*1e090*/  IMAD R5, R7, UR5, R4 ;  /* 0x0000000507057c24 */ /* 0x000fe2000f8e0204 */
[----:B------:R-:W-:Y:S02]  /*1e0a0*/  ULDC.64 UR4, c[0x0][0xb50] ;  /* 0x0002d40000047ab9 */ /* 0x000fe40000000a00 */
[----:B------:R-:W-:Y:S01]  /*1e0b0*/  LEA R4, P0, R2, UR4, 0x2 ;  /* 0x0000000402047c11 */ /* 0x000fe2000f8010ff */
[----:B------:R-:W-:-:S05]  /*1e0c0*/  IMAD.IADD R3, R3, 0x1, R5 ;  /* 0x0000000103037824 */ /* 0x000fca00078e0205 */
[----:B------:R-:W-:Y:S01]  /*1e0d0*/  LEA.HI.X R5, R2, UR5, R3, 0x2, P0 ;  /* 0x0000000502057c11 */ /* 0x000fe200080f1403 */
[----:B------:R-:W-:-:S05]  /*1e0e0*/  IMAD.MOV.U32 R3, RZ, RZ, -0x800000 ;  /* 0xff800000ff037424 */ /* 0x000fca00078e00ff */
[----:B------:R2:W-:Y:S02]  /*1e0f0*/  STG.E desc[UR42][R4.64], R3 ;  /* 0x0000000304007986 */ /* 0x0005e4000c10192a */
.L_x_513:
[----:B------:R-:W-:Y:S05]  /*1e100*/  BSYNC B1 ;  /* 0x0000000000017941 */ /* 0x000fea0003800000 */
.L_x_512:
[----:B------:R-:W3:Y:S01]  /*1e110*/  @P2 LDC R9, c[0x0][0xbf0] ;  /* 0x0002fc00ff092b82 */ /* 0x000ee20000000800 */
[----:B------:R-:W-:Y:S01]  /*1e120*/  ULDC.64 UR4, c[0x0][0xaa0] ;  /* 0x0002a80000047ab9 */ /* 0x000fe20000000a00 */
[----:B--2---:R-:W-:Y:S01]  /*1e130*/  IADD3 R4, R26, -R14, RZ ;  /* 0x8000000e1a047210 */ /* 0x004fe20007ffe0ff */
[----:B------:R-:W-:Y:S01]  /*1e140*/  IMAD R3, R11, UR4, RZ ;  /* 0x000000040b037c24 */ /* 0x000fe2000f8e02ff */
[----:B------:R-:W-:-:S03]  /*1e150*/  SHF.R.S32.HI R21, RZ, 0x1f, R18 ;  /* 0x0000001fff157819 */ /* 0x000fc60000011412 */
[----:B------:R-:W-:Y:S02]  /*1e160*/  IMAD R4, R4, 0x20, R23 ;  /* 0x0000002004047824 */ /* 0x000fe400078e0217 */
[C---:B------:R-:W-:Y:S02]  /*1e170*/  IMAD R5, R0.reuse, UR5, R3 ;  /* 0x0000000500057c24 */ /* 0x040fe4000f8e0203 */
[----:B------:R-:W-:Y:S01]  /*1e180*/  IMAD.WIDE.U32 R2, R0, UR4, RZ ;  /* 0x0000000400027c25 */ /* 0x000fe2000f8e00ff */
[----:B------:R-:W-:Y:S01]  /*1e190*/  ULDC.64 UR4, c[0x0][0xae8] ;  /* 0x0002ba0000047ab9 */ /* 0x000fe20000000a00 */
[----:B------:R-:W-:Y:S02]  /*1e1a0*/  LEA R8, R20, R4, 0x7 ;  /* 0x0000000414087211 */ /* 0x000fe400078e38ff */
[----:B------:R-:W-:Y:S02]  /*1e1b0*/  IMAD R0, R10, UR4, RZ ;  /* 0x000000040a007c24 */ /* 0x000fe4000f8e02ff */
[----:B------:R-:W-:-:S02]  /*1e1c0*/  IMAD.IADD R3, R3, 0x1, R5 ;  /* 0x0000000103037824 */ /* 0x000fc400078e0205 */
[----:B------:R-:W-:Y:S02]  /*1e1d0*/  IMAD R7, R24, UR5, R0 ;  /* 0x0000000518077c24 */ /* 0x000fe4000f8e0200 */
[----:B-1----:R-:W-:-:S04]  /*1e1e0*/  @P2 IMAD.HI.U32 R0, R8, R27, RZ ;  /* 0x0000001b08002227 */ /* 0x002fc800078e00ff */
[----:B------:R-:W-:Y:S01]  /*1e1f0*/  IMAD.WIDE.U32 R2, R24, UR4, R2 ;  /* 0x0000000418027c25 */ /* 0x000fe2000f8e0002 */
[----:B------:R-:W-:-:S03]  /*1e200*/  ULDC.64 UR4, c[0x0][0xaf0] ;  /* 0x0002bc0000047ab9 */ /* 0x000fc60000000a00 */
[----:B------:R-:W-:Y:S01]  /*1e210*/  IMAD.MOV.U32 R5, RZ, RZ, R8 ;  /* 0x000000ffff057224 */ /* 0x000fe200078e0008 */
[----:B---3--:R-:W-:Y:S01]  /*1e220*/  @P2 SHF.R.U32.HI R5, RZ, R9, R0 ;  /* 0x00000009ff052219 */ /* 0x008fe20000011600 */
[----:B------:R-:W-:Y:S02]  /*1e230*/  IMAD.IADD R3, R3, 0x1, R7 ;  /* 0x0000000103037824 */ /* 0x000fe400078e0207 */
[----:B------:R-:W-:Y:S01]  /*1e240*/  IMAD R4, R12, UR4, RZ ;  /* 0x000000040c047c24 */ /* 0x000fe2000f8e02ff */
[----:B------:R-:W-:Y:S01]  /*1e250*/  IADD3 R7, -R5, RZ, RZ ;  /* 0x000000ff05077210 */ /* 0x000fe20007ffe1ff */
[----:B------:R-:W-:Y:S01]  /*1e260*/  IMAD.WIDE.U32 R2, R13, UR4, R2 ;  /* 0x000000040d027c25 */ /* 0x000fe2000f8e0002 */
[----:B------:R-:W-:-:S03]  /*1e270*/  SHF.R.S32.HI R0, RZ, 0x1f, R5 ;  /* 0x0000001fff007819 */ /* 0x000fc60000011405 */
[----:B------:R-:W-:Y:S01]  /*1e280*/  IMAD R9, R13, UR5, R4 ;  /* 0x000000050d097c24 */ /* 0x000fe2000f8e0204 */
[----:B------:R-:W-:Y:S01]  /*1e290*/  ULDC.64 UR4, c[0x0][0xae0] ;  /* 0x0002b80000047ab9 */ /* 0x000fe20000000a00 */
[----:B------:R-:W-:Y:S02]  /*1e2a0*/  IMAD R7, R25, R7, R8 ;  /* 0x0000000719077224 */ /* 0x000fe400078e0208 */
[----:B------:R-:W-:Y:S02]  /*1e2b0*/  IMAD R4, R0, UR4, RZ ;  /* 0x0000000400047c24 */ /* 0x000fe4000f8e02ff */
[----:B------:R-:W-:Y:S01]  /*1e2c0*/  IMAD.IADD R3, R3, 0x1, R9 ;  /* 0x0000000103037824 */ /* 0x000fe200078e0209 */
[----:B------:R-:W-:Y:S01]  /*1e2d0*/  SHF.R.S32.HI R0, RZ, 0x1f, R7 ;  /* 0x0000001fff007819 */ /* 0x000fe20000011407 */
[C---:B------:R-:W-:Y:S02]  /*1e2e0*/  IMAD R9, R5.reuse, UR5, R4 ;  /* 0x0000000505097c24 */ /* 0x040fe4000f8e0204 */
[----:B------:R-:W-:Y:S01]  /*1e2f0*/  IMAD.WIDE.U32 R2, R5, UR4, R2 ;  /* 0x0000000405027c25 */ /* 0x000fe2000f8e0002 */
[----:B------:R-:W-:-:S03]  /*1e300*/  ULDC.64 UR4, c[0x0][0xad8] ;  /* 0x0002b60000047ab9 */ /* 0x000fc60000000a00 */
[----:B------:R-:W-:Y:S02]  /*1e310*/  IMAD R0, R0, UR4, RZ ;  /* 0x0000000400007c24 */ /* 0x000fe4000f8e02ff */
[----:B------:R-:W-:Y:S02]  /*1e320*/  IMAD.IADD R3, R3, 0x1, R9 ;  /* 0x0000000103037824 */ /* 0x000fe400078e0209 */
[C---:B------:R-:W-:Y:S02]  /*1e330*/  IMAD R9, R7.reuse, UR5, R0 ;  /* 0x0000000507097c24 */ /* 0x040fe4000f8e0200 */
[----:B------:R-:W-:Y:S01]  /*1e340*/  IMAD.WIDE.U32 R4, R7, UR4, R2 ;  /* 0x0000000407047c25 */ /* 0x000fe2000f8e0002 */
[----:B------:R-:W-:-:S03]  /*1e350*/  ULDC.64 UR4, c[0x0][0xa80] ;  /* 0x0002a00000047ab9 */ /* 0x000fc60000000a00 */
[----:B------:R-:W-:Y:S01]  /*1e360*/  VIADD R7, R18, 0xc0 ;  /* 0x000000c012077836 */ /* 0x000fe20000000000 */
[----:B------:R-:W-:Y:S01]  /*1e370*/  IADD3 R3, R5, R9, RZ ;  /* 0x0000000905037210 */ /* 0x000fe20007ffe0ff */
[----:B------:R-:W-:Y:S01]  /*1e380*/  IMAD R5, R20, 0x80, R23 ;  /* 0x0000008014057824 */ /* 0x000fe200078e0217 */
[----:B------:R-:W-:Y:S01]  /*1e390*/  LEA R2, P0, R4, UR4, 0x1 ;  /* 0x0000000404027c11 */ /* 0x000fe2000f8008ff */
[----:B------:R-:W-:Y:S01]  /*1e3a0*/  UMOV UR4, 0xffffffff ;  /* 0xffffffff00047882 */ /* 0x000fe20000000000 */
[----:B------:R-:W-:Y:S02]  /*1e3b0*/  IADD3 R9, -R18, R235, RZ ;  /* 0x000000eb12097210 */ /* 0x000fe40007ffe1ff */
[----:B------:R-:W-:Y:S02]  /*1e3c0*/  LEA.HI.X R3, R4, UR5, R3, 0x1, P0 ;  /* 0x0000000504037c11 */ /* 0x000fe400080f0c03 */
[----:B------:R-:W-:Y:S02]  /*1e3d0*/  SHF.R.S32.HI R20, RZ, 0x1f, R233 ;  /* 0x0000001fff147819 */ /* 0x000fe400000114e9 */
[----:B------:R-:W-:-:S02]  /*1e3e0*/  SHF.R.S32.HI R8, RZ, 0x1f, R7 ;  /* 0x0000001fff087819 */ /* 0x000fc40000011407 */
[----:B------:R-:W-:Y:S01]  /*1e3f0*/  SHF.R.S32.HI R10, RZ, 0x1f, R9 ;  /* 0x0000001fff0a7819 */ /* 0x000fe20000011409 */
[----:B------:R-:W-:Y:S06]  /*1e400*/  BRA.DIV UR4, `(.L_x_514) ;  /* 0x0000009e04707947 */ /* 0x000fec000b800000 */
[----:B------:R1:W2:Y:S04]  /*1e410*/  SHFL.IDX PT, R0, R3, RZ, 0x181f ;  /* 0x00181fff03007589 */ /* 0x0002a800000e0000 */
[----:B------:R1:W3:Y:S02]  /*1e420*/  SHFL.IDX PT, R14, R2, RZ, 0x181f ;  /* 0x00181fff020e7589 */ /* 0x0002e400000e0000 */
.L_x_747:
[----:B------:R-:W-:Y:S01]  /*1e430*/  IMAD R25, R6, R25, RZ ;  /* 0x0000001906197224 */ /* 0x000fe200078e02ff */
[----:B------:R-:W-:Y:S04]  /*1e440*/  BSSY B1, `(.L_x_515) ;  /* 0x0000014000017945 */ /* 0x000fe80003800000 */
[----:B------:R-:W-:-:S13]  /*1e450*/  ISETP.GE.AND P0, PT, R5, R25, PT ;  /* 0x000000190500720c */ /* 0x000fda0003f06270 */
[----:B------:R-:W-:Y:S05]  /*1e460*/  @P0 BRA `(.L_x_516) ;  /* 0x0000000000440947 */ /* 0x000fea0003800000 */
[----:B------:R-:W-:Y:S02]  /*1e470*/  ULDC UR4, c[0x0][0xac8] ;  /* 0x0002b20000047ab9 */ /* 0x000fe40000000800 */
[----:B------:R-:W-:Y:S02]  /*1e480*/  ISETP.GE.AND P3, PT, R18, UR4, PT ;  /* 0x0000000412007c0c */ /* 0x000fe4000bf66270 */
[----:B------:R-:W-:Y:S02]  /*1e490*/  ISETP.GE.AND P2, PT, R233, UR4, PT ;  /* 0x00000004e9007c0c */ /* 0x000fe4000bf46270 */
[----:B------:R-:W-:Y:S02]  /*1e4a0*/  ISETP.GE.AND P1, PT, R9, UR4, PT ;  /* 0x0000000409007c0c */ /* 0x000fe4000bf26270 */
[----:B------:R-:W-:-:S07]  /*1e4b0*/  ISETP.GE.AND P0, PT, R7, UR4, PT ;  /* 0x0000000407007c0c */ /* 0x000fce000bf06270 */
[CC--:B---3--:R-:W-:Y:S02]  /*1e4c0*/  @!P3 LEA R12, P5, R18.reuse, R14.reuse, 0x1 ;  /* 0x0000000e120cb211 */ /* 0x0c8fe400078a08ff */
[----:B------:R-:W-:Y:S02]  /*1e4d0*/  @!P2 LEA R26, P4, R233, R14, 0x1 ;  /* 0x0000000ee91aa211 */ /* 0x000fe400078808ff */
[----:B--2---:R-:W-:Y:S02]  /*1e4e0*/  @!P3 LEA.HI.X R13, R18, R0, R21, 0x1, P5 ;  /* 0x00000000120db211 */ /* 0x004fe400028f0c15 */
        /* <DEDUP_REMOVED lines=9> */
.L_x_516:
[----:B------:R-:W-:Y:S05]  /*1e580*/  BSYNC B1 ;  /* 0x0000000000017941 */ /* 0x000fea0003800000 */
.L_x_515:
[----:B------:R-:W-:-:S03]  /*1e590*/  UMOV UR4, 0xffffffff ;  /* 0xffffffff00047882 */ /* 0x000fc60000000000 */
[----:B------:R-:W-:Y:S05]  /*1e5a0*/  BRA.DIV UR4, `(.L_x_517) ;  /* 0x0000009e043c7947 */ /* 0x000fea000b800000 */
[----:B--2---:R2:W0:Y:S04]  /*1e5b0*/  SHFL.IDX PT, R0, R3, 0x1, 0x181f ;  /* 0x00381f0003007f89 */ /* 0x00442800000e0000 */
[----:B---34-:R2:W3:Y:S02]  /*1e5c0*/  SHFL.IDX PT, R14, R2, 0x1, 0x181f ;  /* 0x00381f00020e7f89 */ /* 0x0184e400000e0000 */
.L_x_751:
[----:B------:R-:W-:Y:S01]  /*1e5d0*/  VIADD R4, R5, 0x20 ;  /* 0x0000002005047836 */ /* 0x000fe20000000000 */
        /* <DEDUP_REMOVED lines=10> */
[----:B0-----:R-:W-:Y:S02]  /*1e680*/  @!P3 LEA.HI.X R13, R18, R0, R21, 0x1, P5 ;  /* 0x00000000120db211 */ /* 0x001fe400028f0c15 */
        /* <DEDUP_REMOVED lines=9> */
.L_x_519:
[----:B------:R-:W-:Y:S05]  /*1e720*/  BSYNC B1 ;  /* 0x0000000000017941 */ /* 0x000fea0003800000 */
.L_x_518:
[----:B------:R-:W-:-:S03]  /*1e730*/  UMOV UR4, 0xffffffff ;  /* 0xffffffff00047882 */ /* 0x000fc60000000000 */
[----:B------:R-:W-:Y:S05]  /*1e740*/  BRA.DIV UR4, `(.L_x_520) ;  /* 0x0000009e041c7947 */ /* 0x000fea000b800000 */
[----:B0-----:R0:W0:Y:S04]  /*1e750*/  SHFL.IDX PT, R0, R3, 0x2, 0x181f ;  /* 0x00581f0003007f89 */ /* 0x00102800000e0000 */
[----:B---34-:R3:W4:Y:S02]  /*1e760*/  SHFL.IDX PT, R14, R2, 0x2, 0x181f ;  /* 0x00581f00020e7f89 */ /* 0x01872400000e0000 */
.L_x_755:
        /* <DEDUP_REMOVED lines=9> */
[CC--:B----4-:R-:W-:Y:S02]  /*1e800*/  @!P3 LEA R12, P5, R18.reuse, R14.reuse, 0x1 ;  /* 0x0000000e120cb211 */ /* 0x0d0fe400078a08ff */
        /* <DEDUP_REMOVED lines=11> */
.L_x_522:
[----:B------:R-:W-:Y:S05]  /*1e8c0*/  BSYNC B1 ;  /* 0x0000000000017941 */ /* 0x000fea0003800000 */
.L_x_521:
[----:B------:R-:W-:-:S03]  /*1e8d0*/  UMOV UR4, 0xffffffff ;  /* 0xffffffff00047882 */ /* 0x000fc60000000000 */
[----:B------:R-:W-:Y:S05]  /*1e8e0*/  BRA.DIV UR4, `(.L_x_523) ;  /* 0x0000009a04fc7947 */ /* 0x000fea000b800000 */
[----:B0-----:R0:W0:Y:S04]  /*1e8f0*/  SHFL.IDX PT, R0, R3, 0x3, 0x181f ;  /* 0x00781f0003007f89 */ /* 0x00102800000e0000 */
[----:B----4-:R4:W0:Y:S02]  /*1e900*/  SHFL.IDX PT, R14, R2, 0x3, 0x181f ;  /* 0x00781f00020e7f89 */ /* 0x01082400000e0000 */
.L_x_759:
[----:B-1234-:R-:W-:-:S04]  /*1e910*/  IADD3 R2, R5, 0x60, RZ ;  /* 0x0000006005027810 */ /* 0x01efc80007ffe0ff */
[----:B------:R-:W-:-:S13]  /*1e920*/  ISETP.GE.AND P0, PT, R2, R25, PT ;  /* 0x000000190200720c */ /* 0x000fda0003f06270 */
[----:B------:R-:W-:Y:S05]  /*1e930*/  @P0 BRA `(.L_x_510) ;  /* 0x0000000000440947 */ /* 0x000fea0003800000 */
[----:B------:R-:W-:Y:S02]  /*1e940*/  ULDC UR4, c[0x0][0xac8] ;  /* 0x0002b20000047ab9 */ /* 0x000fe40000000800 */
[----:B------:R-:W-:Y:S02]  /*1e950*/  ISETP.GE.AND P3, PT, R18, UR4, PT ;  /* 0x0000000412007c0c */ /* 0x000fe4000bf66270 */
[----:B------:R-:W-:Y:S02]  /*1e960*/  ISETP.GE.AND P2, PT, R233, UR4, PT ;  /* 0x00000004e9007c0c */ /* 0x000fe4000bf46270 */
[----:B------:R-:W-:Y:S02]  /*1e970*/  ISETP.GE.AND P1, PT, R9, UR4, PT ;  /* 0x0000000409007c0c */ /* 0x000fe4000bf26270 */
[----:B------:R-:W-:-:S07]  /*1e980*/  ISETP.GE.AND P0, PT, R7, UR4, PT ;  /* 0x0000000407007c0c */ /* 0x000fce000bf06270 */
[CC--:B0-----:R-:W-:Y:S02]  /*1e990*/  @!P3 LEA R2, P5, R18.reuse, R14.reuse, 0x1 ;  /* 0x0000000e1202b211 */ /* 0x0c1fe400078a08ff */
[----:B------:R-:W-:Y:S02]  /*1e9a0*/  @!P2 LEA R4, P4, R233, R14, 0x1 ;  /* 0x0000000ee904a211 */ /* 0x000fe400078808ff */
[----:B------:R-:W-:Y:S02]  /*1e9b0*/  @!P3 LEA.HI.X R3, R18, R0, R21, 0x1, P5 ;  /* 0x000000001203b211 */ /* 0x000fe400028f0c15 */
        /* <DEDUP_REMOVED lines=9> */
.L_x_510:
[----:B------:R-:W-:Y:S05]  /*1ea50*/  BSYNC B0 ;  /* 0x0000000000007941 */ /* 0x000fea0003800000 */
.L_x_500:
[----:B0-----:R-:W3:Y:S01]  /*1ea60*/  LDL R0, [R1+0xc] ;  /* 0x00000c0001007983 */ /* 0x001ee20000100800 */
[----:B------:R-:W-:Y:S02]  /*1ea70*/  ULDC UR4, c[0x0][0xc3c] ;  /* 0x00030f0000047ab9 */ /* 0x000fe40000000800 */
[----:B---3--:R-:W-:-:S13]  /*1ea80*/  ISETP.GE.AND P0, PT, R0, UR4, PT ;  /* 0x0000000400007c0c */ /* 0x008fda000bf06270 */
[----:B------:R-:W-:Y:S05]  /*1ea90*/  @!P0 BRA `(.L_x_524) ;  /* 0xfffffe2400788947 */ /* 0x000fea000383ffff */
[----:B------:R-:W-:Y:S05]  /*1eaa0*/  BRA `(.L_x_343) ;  /* 0x0000006c00f07947 */ /* 0x000fea0003800000 */
.L_x_341:
        /* <DEDUP_REMOVED lines=15> */
[----:B------:R-:W1:Y:S01]  /*1eba0*/  LDS.128 R16, [UR4+0x388d0] ;  /* 0x0388d004ff107984 */ /* 0x000e620008000c00 */
[----:B------:R-:W-:Y:S06]  /*1ebb0*/  BAR.ARV 0x4, 0x180 ;  /* 0x0106000000007b1d */ /* 0x000fec0000002000 */
[----:B------:R-:W-:Y:S05]  /*1ebc0*/  BRA `(.L_x_526) ;  /* 0x0000000400fc7947 */ /* 0x000fea0003800000 */
.L_x_525:
[----:B0-----:R-:W0:Y:S01]  /*1ebd0*/  S2R R2, SR_TID.X ;  /* 0x0000000000027919 */ /* 0x001e220000002100 */
[----:B------:R-:W-:Y:S01]  /*1ebe0*/  ULDC UR4, c[0x0][0xc3c] ;  /* 0x00030f0000047ab9 */ /* 0x000fe20000000800 */
[----:B------:R-:W1:Y:S01]  /*1ebf0*/  S2UR UR6, SR_CTAID.X ;  /* 0x00000000000679c3 */ /* 0x000e620000002500 */
[----:B------:R-:W-:Y:S01]  /*1ec00*/  ULDC UR5, c[0x0][0xc38] ;  /* 0x00030e0000057ab9 */ /* 0x000fe20000000800 */
        /* <DEDUP_REMOVED lines=8> */
[C---:B------:R-:W-:Y:S01]  /*1ec90*/  ISETP.GE.U32.AND P2, PT, R5.reuse, 0x2, PT ;  /* 0x000000020500780c */ /* 0x040fe20003f46070 */
[----:B------:R-:W-:Y:S01]  /*1eca0*/  IMAD.MOV.U32 R16, RZ, RZ, RZ ;  /* 0x000000ffff107224 */ /* 0x000fe200078e00ff */
[C---:B------:R-:W-:Y:S02]  /*1ecb0*/  ISETP.GE.U32.AND P3, PT, R5.reuse, 0x4, PT ;  /* 0x000000040500780c */ /* 0x040fe40003f66070 */
[C---:B------:R-:W-:Y:S02]  /*1ecc0*/  ISETP.GE.U32.AND P4, PT, R5.reuse, 0x8, PT ;  /* 0x000000080500780c */ /* 0x040fe40003f86070 */
[----:B------:R-:W-:Y:S01]  /*1ecd0*/  ISETP.GE.U32.AND P5, PT, R5, 0x10, PT ;  /* 0x000000100500780c */ /* 0x000fe20003fa6070 */
[----:B--2---:R-:W0:Y:S02]  /*1ece0*/  SHFL.UP PT, R4, R0, 0x1, RZ ;  /* 0x0420000000047989 */ /* 0x004e2400000e00ff */
[----:B0-----:R-:W-:-:S05]  /*1ecf0*/  SEL R7, R4, RZ, P1 ;  /* 0x000000ff04077207 */ /* 0x001fca0000800000 */
[----:B------:R-:W-:-:S05]  /*1ed00*/  IMAD.IADD R7, R0, 0x1, R7 ;  /* 0x0000000100077824 */ /* 0x000fca00078e0207 */
[----:B------:R-:W0:Y:S02]  /*1ed10*/  SHFL.UP PT, R4, R7, 0x2, RZ ;  /* 0x0440000007047989 */ /* 0x000e2400000e00ff */
[----:B0-----:R-:W-:-:S04]  /*1ed20*/  SEL R4, R4, RZ, P2 ;  /* 0x000000ff04047207 */ /* 0x001fc80001000000 */
[----:B------:R-:W-:-:S05]  /*1ed30*/  IADD3 R4, R7, R4, RZ ;  /* 0x0000000407047210 */ /* 0x000fca0007ffe0ff */
[----:B------:R-:W0:Y:S02]  /*1ed40*/  SHFL.UP PT, R6, R4, 0x4, RZ ;  /* 0x0480000004067989 */ /* 0x000e2400000e00ff */
[----:B0-----:R-:W-:-:S05]  /*1ed50*/  SEL R3, R6, RZ, P3 ;  /* 0x000000ff06037207 */ /* 0x001fca0001800000 */
[----:B------:R-:W-:-:S05]  /*1ed60*/  IMAD.IADD R3, R4, 0x1, R3 ;  /* 0x0000000104037824 */ /* 0x000fca00078e0203 */
[----:B------:R-:W0:Y:S02]  /*1ed70*/  SHFL.UP PT, R2, R3, 0x8, RZ ;  /* 0x0500000003027989 */ /* 0x000e2400000e00ff */
[----:B0-----:R-:W-:-:S05]  /*1ed80*/  SEL R2, R2, RZ, P4 ;  /* 0x000000ff02027207 */ /* 0x001fca0002000000 */
[----:B------:R-:W-:-:S05]  /*1ed90*/  IMAD.IADD R6, R3, 0x1, R2 ;  /* 0x0000000103067824 */ /* 0x000fca00078e0202 */
[----:B------:R-:W0:Y:S02]  /*1eda0*/  SHFL.UP PT, R2, R6, 0x10, RZ ;  /* 0x0600000006027989 */ /* 0x000e2400000e00ff */
[----:B0-----:R-:W-:-:S04]  /*1edb0*/  SEL R7, R2, RZ, P5 ;  /* 0x000000ff02077207 */ /* 0x001fc80002800000 */
[----:B------:R-:W-:-:S05]  /*1edc0*/  IADD3 R2, R6, R7, RZ ;  /* 0x0000000706027210 */ /* 0x000fca0007ffe0ff */
[----:B------:R-:W0:Y:S02]  /*1edd0*/  SHFL.IDX PT, R4, R2, 0x1f, 0x1f ;  /* 0x03e01f0002047f89 */ /* 0x000e2400000e0000 */
[----:B0-----:R-:W-:-:S04]  /*1ede0*/  IMAD R4, R4, UR5, RZ ;  /* 0x0000000504047c24 */ /* 0x001fc8000f8e02ff */
[----:B------:R-:W-:Y:S01]  /*1edf0*/  IMAD.MOV.U32 R7, RZ, RZ, R4 ;  /* 0x000000ffff077224 */ /* 0x000fe200078e0004 */
[----:B-1----:R-:W-:-:S13]  /*1ee00*/  ISETP.GT.AND P6, PT, R4, UR6, PT ;  /* 0x0000000604007c0c */ /* 0x002fda000bfc4270 */
[----:B------:R-:W-:Y:S05]  /*1ee10*/  @P6 BRA `(.L_x_527) ;  /* 0x0000000000a06947 */ /* 0x000fea0003800000 */
[----:B------:R-:W0:Y:S01]  /*1ee20*/  LDC R6, c[0x0][0xc3c] ;  /* 0x00030f00ff067b82 */ /* 0x000e220000000800 */
[----:B------:R-:W-:Y:S01]  /*1ee30*/  MOV R4, R7 ;  /* 0x0000000700047202 */ /* 0x000fe20000000f00 */
[----:B------:R-:W-:Y:S01]  /*1ee40*/  UMOV UR4, URZ ;  /* 0x0000003f00047c82 */ /* 0x000fe20008000000 */
[----:B------:R-:W-:Y:S01]  /*1ee50*/  ULDC UR7, c[0x0][0xc3c] ;  /* 0x00030f0000077ab9 */ /* 0x000fe20000000800 */
[----:B------:R-:W-:-:S05]  /*1ee60*/  ULDC UR5, c[0x0][0xc38] ;  /* 0x00030e0000057ab9 */ /* 0x000fca0000000800 */
.L_x_531:
[----:B------:R-:W-:Y:S01]  /*1ee70*/  UIADD3 UR4, UR4, 0x1f, URZ ;  /* 0x0000001f04047890 */ /* 0x000fe2000fffe03f */
[----:B------:R-:W-:-:S05]  /*1ee80*/  IMAD.U32 R19, RZ, RZ, UR7 ;  /* 0x00000007ff137e24 */ /* 0x000fca000f8e00ff */
[----:B0-----:R-:W-:-:S13]  /*1ee90*/  ISETP.LE.AND P6, PT, R6, UR4, PT ;  /* 0x0000000406007c0c */ /* 0x001fda000bfc3270 */
[----:B------:R-:W-:Y:S05]  /*1eea0*/  @P6 BRA `(.L_x_528) ;  /* 0x0000000400206947 */ /* 0x000fea0003800000 */
[----:B------:R-:W-:Y:S01]  /*1eeb0*/  VIADD R7, R5, UR4 ;  /* 0x0000000405077c36 */ /* 0x000fe20008000000 */
[----:B------:R-:W-:Y:S01]  /*1eec0*/  BSSY B0, `(.L_x_529) ;  /* 0x0000007000007945 */ /* 0x000fe20003800000 */
[----:B------:R-:W-:-:S03]  /*1eed0*/  MOV R0, RZ ;  /* 0x000000ff00007202 */ /* 0x000fc60000000f00 */
[----:B------:R-:W-:-:S13]  /*1eee0*/  ISETP.GE.OR P6, PT, R7, R6, !P0 ;  /* 0x000000060700720c */ /* 0x000fda00047c6670 */
[----:B------:R-:W-:Y:S05]  /*1eef0*/  @P6 BRA `(.L_x_530) ;  /* 0x00000000000c6947 */ /* 0x000fea0003800000 */
[----:B------:R-:W0:Y:S02]  /*1ef00*/  LDC.64 R2, c[0x0][0xc80] ;  /* 0x00032000ff027b82 */ /* 0x000e240000000a00 */
[----:B0-----:R-:W-:-:S05]  /*1ef10*/  IMAD.WIDE R2, R7, 0x4, R2 ;  /* 0x0000000407027825 */ /* 0x001fca00078e0202 */
[----:B------:R0:W5:Y:S02]  /*1ef20*/  LDG.E R0, desc[UR42][R2.64] ;  /* 0x0000002a02007981 */ /* 0x000164000c1e1900 */
.L_x_530:
[----:B------:R-:W-:Y:S05]  /*1ef30*/  BSYNC B0 ;  /* 0x0000000000007941 */ /* 0x000fea0003800000 */
.L_x_529:
[----:B0----5:R-:W0:Y:S02]  /*1ef40*/  SHFL.UP PT, R2, R0, 0x1, RZ ;  /* 0x0420000000027989 */ /* 0x021e2400000e00ff */
        /* <DEDUP_REMOVED lines=14> */
[----:B------:R-:W0:Y:S02]  /*1f030*/  SHFL.IDX PT, R3, R9, 0x1f, 0x1f ;  /* 0x03e01f0009037f89 */ /* 0x000e2400000e0000 */
[----:B0-----:R-:W-:-:S05]  /*1f040*/  IMAD R3, R3, UR5, RZ ;  /* 0x0000000503037c24 */ /* 0x001fca000f8e02ff */
[----:B------:R-:W-:-:S04]  /*1f050*/  IADD3 R4, R3, R4, RZ ;  /* 0x0000000403047210 */ /* 0x000fc80007ffe0ff */
[----:B------:R-:W-:-:S13]  /*1f060*/  ISETP.GT.AND P6, PT, R4, UR6, PT ;  /* 0x0000000604007c0c */ /* 0x000fda000bfc4270 */
[----:B------:R-:W-:Y:S05]  /*1f070*/  @!P6 BRA `(.L_x_531) ;  /* 0xfffffffc007ce947 */ /* 0x000fea000383ffff */
[----:B------:R-:W-:Y:S02]  /*1f080*/  IMAD.MOV.U32 R2, RZ, RZ, R9 ;  /* 0x000000ffff027224 */ /* 0x000fe400078e0009 */
[----:B------:R-:W-:-:S07]  /*1f090*/  IMAD.MOV.U32 R7, RZ, RZ, R3 ;  /* 0x000000ffff077224 */ /* 0x000fce00078e0003 */
.L_x_527:
[----:B------:R-:W-:-:S05]  /*1f0a0*/  IADD3 R7, -R7, R4, RZ ;  /* 0x0000000407077210 */ /* 0x000fca0007ffe1ff */
[----:B------:R-:W-:-:S05]  /*1f0b0*/  IMAD R3, R2, UR5, R7 ;  /* 0x0000000502037c24 */ /* 0x000fca000f8e0207 */
[----:B------:R-:W-:-:S13]  /*1f0c0*/  ISETP.GT.AND P0, PT, R3, UR6, PT ;  /* 0x0000000603007c0c */ /* 0x000fda000bf04270 */
[----:B------:R-:W-:-:S04]  /*1f0d0*/  VOTE.ANY R6, PT, !P0 ;  /* 0x0000000000067806 */ /* 0x000fc800040e0100 */
[----:B------:R-:W0:Y:S01]  /*1f0e0*/  POPC R19, R6 ;  /* 0x0000000600137309 */ /* 0x000e220000000000 */
[----:B------:R-:W-:Y:S01]  /*1f0f0*/  ISETP.NE.AND P0, PT, R6, RZ, PT ;  /* 0x000000ff0600720c */ /* 0x000fe20003f05270 */
[----:B0-----:R-:W0:Y:S02]  /*1f100*/  SHFL.IDX PT, R0, R0, R19, 0x1f ;  /* 0x00001f1300007589 */ /* 0x001e2400000e0000 */
[----:B0-----:R-:W-:-:S04]  /*1f110*/  IABS R4, R0 ;  /* 0x0000000000047213 */ /* 0x001fc80000000000 */
[----:B------:R-:W0:Y:S08]  /*1f120*/  I2F.RP R8, R4 ;  /* 0x0000000400087306 */ /* 0x000e300000209400 */
[----:B0-----:R-:W0:Y:S02]  /*1f130*/  MUFU.RCP R8, R8 ;  /* 0x0000000800087308 */ /* 0x001e240000001000 */
[----:B0-----:R-:W-:-:S06]  /*1f140*/  VIADD R3, R8, 0xffffffe ;  /* 0x0ffffffe08037836 */ /* 0x001fcc0000000000 */
[----:B------:R-:W0:Y:S02]  /*1f150*/  F2I.FTZ.U32.TRUNC.NTZ R3, R3 ;  /* 0x0000000300037305 */ /* 0x000e24000021f000 */
[----:B0-----:R-:W-:Y:S01]  /*1f160*/  IMAD.MOV R11, RZ, RZ, -R3 ;  /* 0x000000ffff0b7224 */ /* 0x001fe200078e0a03 */
[----:B------:R-:W-:Y:S06]  /*1f170*/  @!P0 BRA `(.L_x_532) ;  /* 0x0000000000088947 */ /* 0x000fec0003800000 */
[----:B------:R-:W-:-:S05]  /*1f180*/  IADD3 R9, R19, -0x1, RZ ;  /* 0xffffffff13097810 */ /* 0x000fca0007ffe0ff */
[----:B------:R0:W1:Y:S02]  /*1f190*/  SHFL.IDX PT, R16, R2, R9, 0x1f ;  /* 0x00001f0902107589 */ /* 0x00006400000e0000 */
.L_x_532:
[----:B-1----:R-:W-:Y:S01]  /*1f1a0*/  IMAD R16, R16, UR5, R7 ;  /* 0x0000000510107c24 */ /* 0x002fe2000f8e0207 */
[----:B------:R-:W-:Y:S01]  /*1f1b0*/  IABS R6, R0 ;  /* 0x0000000000067213 */ /* 0x000fe20000000000 */
[----:B------:R-:W-:Y:S02]  /*1f1c0*/  IMAD R7, R11, R4, RZ ;  /* 0x000000040b077224 */ /* 0x000fe400078e02ff */
[----:B0-----:R-:W-:Y:S02]  /*1f1d0*/  IMAD.MOV.U32 R2, RZ, RZ, RZ ;  /* 0x000000ffff027224 */ /* 0x001fe400078e00ff */
[----:B------:R-:W-:Y:S02]  /*1f1e0*/  IMAD.MOV R6, RZ, RZ, -R6 ;  /* 0x000000ffff067224 */ /* 0x000fe400078e0a06 */
[----:B------:R-:W-:Y:S01]  /*1f1f0*/  IMAD.HI.U32 R2, R3, R7, R2 ;  /* 0x0000000703027227 */ /* 0x000fe200078e0002 */
[----:B------:R-:W-:-:S03]  /*1f200*/  IADD3 R7, -R16, UR6, RZ ;  /* 0x0000000610077c10 */ /* 0x000fc6000fffe1ff */
[----:B------:R-:W-:Y:S01]  /*1f210*/  VIADD R19, R19, UR4 ;  /* 0x0000000413137c36 */ /* 0x000fe20008000000 */
[----:B------:R-:W-:-:S05]  /*1f220*/  IABS R3, R7 ;  /* 0x0000000700037213 */ /* 0x000fca0000000000 */
[----:B------:R-:W-:-:S04]  /*1f230*/  IMAD.HI.U32 R2, R2, R3, RZ ;  /* 0x0000000302027227 */ /* 0x000fc800078e00ff */
[----:B------:R-:W-:-:S05]  /*1f240*/  IMAD R3, R2, R6, R3 ;  /* 0x0000000602037224 */ /* 0x000fca00078e0203 */
[----:B------:R-:W-:-:S13]  /*1f250*/  ISETP.GT.U32.AND P1, PT, R4, R3, PT ;  /* 0x000000030400720c */ /* 0x000fda0003f24070 */
[-C--:B------:R-:W-:Y:S01]  /*1f260*/  @!P1 IADD3 R3, R3, -R4.reuse, RZ ;  /* 0x8000000403039210 */ /* 0x080fe20007ffe0ff */
[----:B------:R-:W-:Y:S01]  /*1f270*/  @!P1 VIADD R2, R2, 0x1 ;  /* 0x0000000102029836 */ /* 0x000fe20000000000 */
[----:B------:R-:W-:Y:S02]  /*1f280*/  ISETP.NE.AND P1, PT, R0, RZ, PT ;  /* 0x000000ff0000720c */ /* 0x000fe40003f25270 */
[----:B------:R-:W-:Y:S02]  /*1f290*/  ISETP.GE.U32.AND P0, PT, R3, R4, PT ;  /* 0x000000040300720c */ /* 0x000fe40003f06070 */
[----:B------:R-:W-:-:S04]  /*1f2a0*/  LOP3.LUT R3, R7, R0, RZ, 0x3c, !PT ;  /* 0x0000000007037212 */ /* 0x000fc800078e3cff */
[----:B------:R-:W-:-:S07]  /*1f2b0*/  ISETP.GE.AND P2, PT, R3, RZ, PT ;  /* 0x000000ff0300720c */ /* 0x000fce0003f46270 */
[----:B------:R-:W-:-:S06]  /*1f2c0*/  @P0 VIADD R2, R2, 0x1 ;  /* 0x0000000102020836 */ /* 0x000fcc0000000000 */
[----:B------:R-:W-:Y:S02]  /*1f2d0*/  @!P2 IADD3 R2, -R2, RZ, RZ ;  /* 0x000000ff0202a210 */ /* 0x000fe40007ffe1ff */
[----:B------:R-:W-:-:S04]  /*1f2e0*/  @!P1 LOP3.LUT R2, RZ, R0, RZ, 0x33, !PT ;  /* 0x00000000ff029212 */ /* 0x000fc800078e33ff */
[----:B------:R-:W-:Y:S01]  /*1f2f0*/  MOV R18, R2 ;  /* 0x0000000200127202 */ /* 0x000fe20000000f00 */
[----:B------:R-:W-:-:S04]  /*1f300*/  IMAD.MOV R17, RZ, RZ, -R2 ;  /* 0x000000ffff117224 */ /* 0x000fc800078e0a02 */
[----:B------:R-:W-:Y:S01]  /*1f310*/  IMAD R17, R0, R17, R7 ;  /* 0x0000001100117224 */ /* 0x000fe200078e0207 */
[----:B------:R-:W-:Y:S06]  /*1f320*/  BRA `(.L_x_533) ;  /* 0x00000000000c7947 */ /* 0x000fec0003800000 */
.L_x_528:
[----:B------:R-:W-:Y:S01]  /*1f330*/  IMAD.MOV.U32 R17, RZ, RZ, RZ ;  /* 0x000000ffff117224 */ /* 0x000fe200078e00ff */
[----:B------:R-:W-:Y:S01]  /*1f340*/  MOV R18, RZ ;  /* 0x000000ff00127202 */ /* 0x000fe20000000f00 */
[----:B------:R-:W-:-:S07]  /*1f350*/  IMAD.U32 R16, RZ, RZ, UR6 ;  /* 0x00000006ff107e24 */ /* 0x000fce000f8e00ff */
.L_x_533:
[----:B------:R-:W-:-:S13]  /*1f360*/  ISETP.NE.AND P0, PT, R5, RZ, PT ;  /* 0x000000ff0500720c */ /* 0x000fda0003f05270 */
[----:B------:R-:W0:Y:S01]  /*1f370*/  @!P0 S2R R3, SR_CgaCtaId ;  /* 0x0000000000038919 */ /* 0x000e220000008800 */
[----:B------:R-:W-:-:S04]  /*1f380*/  @!P0 MOV R0, 0x400 ;  /* 0x0000040000008802 */ /* 0x000fc80000000f00 */
[----:B0-----:R-:W-:-:S05]  /*1f390*/  @!P0 LEA R0, R3, R0, 0x18 ;  /* 0x0000000003008211 */ /* 0x001fca00078ec0ff */
[----:B------:R0:W-:Y:S01]  /*1f3a0*/  @!P0 STS.128 [R0+0x388d0], R16 ;  /* 0x0388d01000008388 */ /* 0x0001e20000000c00 */
[----:B------:R-:W-:Y:S06]  /*1f3b0*/  BAR.ARV 0x5, 0x180 ;  /* 0x0146000000007b1d */ /* 0x000fec0000002000 */
.L_x_526:
[----:B0-----:R-:W-:Y:S01]  /*1f3c0*/  IMAD.MOV.U32 R0, RZ, RZ, 0x1 ;  /* 0x00000001ff007424 */ /* 0x001fe200078e00ff */
[----:B------:R0:W-:Y:S01]  /*1f3d0*/  STL [R1+0x8], RZ ;  /* 0x000008ff01007387 */ /* 0x0001e20000100800 */
[----:B------:R-:W-:Y:S02]  /*1f3e0*/  ULDC UR4, c[0x0][0xc3c] ;  /* 0x00030f0000047ab9 */ /* 0x000fe40000000800 */
[----:B-1----:R-:W-:Y:S01]  /*1f3f0*/  ISETP.GE.AND P0, PT, R19, UR4, PT ;  /* 0x0000000413007c0c */ /* 0x002fe2000bf06270 */
[----:B------:R0:W-:Y:S04]  /*1f400*/  STL [R1+0x10], R0 ;  /* 0x0000100001007387 */ /* 0x0001e80000100800 */
[----:B------:R0:W-:Y:S08]  /*1f410*/  STL [R1+0x60], RZ ;  /* 0x000060ff01007387 */ /* 0x0001f00000100800 */
[----:B0-----:R-:W-:Y:S05]  /*1f420*/  @P0 BRA `(.L_x_534) ;  /* 0x00000060008c0947 */ /* 0x001fea0003800000 */
[----:B------:R-:W0:Y:S01]  /*1f430*/  S2R R7, SR_TID.X ;  /* 0x0000000000077919 */ /* 0x000e220000002100 */
[----:B------:R-:W1:Y:S01]  /*1f440*/  S2UR UR5, SR_CgaCtaId ;  /* 0x00000000000579c3 */ /* 0x000e620000008800 */
[----:B------:R-:W-:Y:S01]  /*1f450*/  UMOV UR4, 0x400 ;  /* 0x0000040000047882 */ /* 0x000fe20000000000 */
[----:B------:R-:W-:Y:S01]  /*1f460*/  BSSY B7, `(.L_x_534) ;  /* 0x000061f000077945 */ /* 0x000fe20003800000 */
[----:B------:R-:W-:Y:S01]  /*1f470*/  ULDC.64 UR44, c[0x0][0x198] ;  /* 0x00006600002c7ab9 */ /* 0x000fe20000000a00 */
[----:B------:R-:W-:Y:S02]  /*1f480*/  ULOP3.LUT UR36, UR40, 0x1, URZ, 0xfc, !UPT ;  /* 0x0000000128247892 */ /* 0x000fe4000f8efc3f */
[----:B------:R-:W-:Y:S01]  /*1f490*/  ULOP3.LUT UR38, UR40, 0x2, URZ, 0xfc, !UPT ;  /* 0x0000000228267892 */ /* 0x000fe2000f8efc3f */
[----:B------:R-:W-:Y:S01]  /*1f4a0*/  ULDC UR37, c[0x0][0xc] ;  /* 0x0000030000257ab9 */ /* 0x000fe20000000800 */
[----:B-1----:R-:W-:Y:S01]  /*1f4b0*/  ULEA UR4, UR5, UR4, 0x18 ;  /* 0x0000000405047291 */ /* 0x002fe2000f8ec03f */
[C---:B0-----:R-:W-:Y:S01]  /*1f4c0*/  IMAD.SHL.U32 R2, R7.reuse, 0x80, RZ ;  /* 0x0000008007027824 */ /* 0x041fe200078e00ff */
[----:B------:R-:W-:-:S02]  /*1f4d0*/  LOP3.LUT R6, R7, 0x7f, RZ, 0xc0, !PT ;  /* 0x0000007f07067812 */ /* 0x000fc400078ec0ff */
[----:B------:R-:W-:Y:S02]  /*1f4e0*/  R2P PR, R7, 0x6 ;  /* 0x0000000607007804 */ /* 0x000fe40000000000 */
[----:B------:R-:W-:Y:S02]  /*1f4f0*/  SHF.L.U32 R3, R6, 0x6, RZ ;  /* 0x0000000606037819 */ /* 0x000fe400000006ff */
[----:B------:R-:W-:-:S04]  /*1f500*/  LOP3.LUT R0, R2, 0x400, RZ, 0xc0, !PT ;  /* 0x0000040002007812 */ /* 0x000fc800078ec0ff */
[----:B------:R-:W-:Y:S02]  /*1f510*/  LOP3.LUT R4, R0, 0x1800, R3, 0xf8, !PT ;  /* 0x0000180000047812 */ /* 0x000fe400078ef803 */
[----:B------:R-:W-:Y:S02]  /*1f520*/  SHF.R.U32.HI R3, RZ, 0x1, R7 ;  /* 0x00000001ff037819 */ /* 0x000fe40000011607 */
[----:B------:R-:W-:-:S04]  /*1f530*/  LOP3.LUT R0, R2, 0x380, RZ, 0xc0, !PT ;  /* 0x0000038002007812 */ /* 0x000fc800078ec0ff */
[C---:B------:R-:W-:Y:S02]  /*1f540*/  LOP3.LUT R3, R0.reuse, 0x30, R3, 0xf8, !PT ;  /* 0x0000003000037812 */ /* 0x040fe400078ef803 */
[----:B------:R-:W-:Y:S01]  /*1f550*/  LOP3.LUT R5, R0, 0x10, R7, 0xf8, !PT ;  /* 0x0000001000057812 */ /* 0x000fe200078ef807 */
[----:B------:R-:W-:-:S05]  /*1f560*/  IMAD.SHL.U32 R0, R7, 0x10, RZ ;  /* 0x0000001007007824 */ /* 0x000fca00078e00ff */
[--C-:B------:R-:W-:Y:S02]  /*1f570*/  LOP3.LUT R3, R3, 0x70, R0.reuse, 0x78, !PT ;  /* 0x0000007003037812 */ /* 0x100fe400078e7800 */
[----:B------:R-:W-:Y:S02]  /*1f580*/  LOP3.LUT R5, R5, 0x70, R0, 0x78, !PT ;  /* 0x0000007005057812 */ /* 0x000fe400078e7800 */
[----:B------:R-:W-:Y:S01]  /*1f590*/  LOP3.LUT R2, R3, 0xc00, R2, 0xf8, !PT ;  /* 0x00000c0003027812 */ /* 0x000fe200078ef802 */
[----:B------:R-:W-:Y:S01]  /*1f5a0*/  IMAD.SHL.U32 R3, R7, 0x2, RZ ;  /* 0x0000000207037824 */ /* 0x000fe200078e00ff */
[----:B------:R-:W-:Y:S02]  /*1f5b0*/  LOP3.LUT R4, R4, R5, RZ, 0xfc, !PT ;  /* 0x0000000504047212 */ /* 0x000fe400078efcff */
[----:B------:R-:W-:Y:S01]  /*1f5c0*/  SHF.R.U32.HI R5, RZ, 0x3, R6 ;  /* 0x00000003ff057819 */ /* 0x000fe20000011606 */
[----:B------:R0:W-:Y:S04]  /*1f5d0*/  STL [R1+0x34], R2 ;  /* 0x0000340201007387 */ /* 0x0001e80000100800 */
[----:B------:R1:W-:Y:S01]  /*1f5e0*/  STL [R1+0x30], R4 ;  /* 0x0000300401007387 */ /* 0x0003e20000100800 */
[----:B0-----:R-:W-:-:S04]  /*1f5f0*/  LOP3.LUT R2, R0, 0x3f0, RZ, 0xc0, !PT ;  /* 0x000003f000027812 */ /* 0x001fc800078ec0ff */
[----:B------:R-:W-:Y:S01]  /*1f600*/  LOP3.LUT R3, R2, 0x70, R3, 0x78, !PT ;  /* 0x0000007002037812 */ /* 0x000fe200078e7803 */
[----:B-1----:R-:W-:Y:S01]  /*1f610*/  IMAD.MOV.U32 R4, RZ, RZ, 0x20 ;  /* 0x00000020ff047424 */ /* 0x002fe200078e00ff */
[----:B------:R-:W-:-:S04]  /*1f620*/  SHF.L.U32 R2, R6, 0x4, RZ ;  /* 0x0000000406027819 */ /* 0x000fc800000006ff */
[----:B------:R-:W-:Y:S01]  /*1f630*/  LOP3.LUT R2, R3, 0x400, R2, 0xf8, !PT ;  /* 0x0000040003027812 */ /* 0x000fe200078ef802 */
[----:B------:R-:W-:-:S05]  /*1f640*/  IMAD.MOV.U32 R3, RZ, RZ, 0x40 ;  /* 0x00000040ff037424 */ /* 0x000fca00078e00ff */
[----:B------:R-:W-:Y:S02]  /*1f650*/  SEL R7, R3, 0xffffffc0, !P2 ;  /* 0xffffffc003077807 */ /* 0x000fe40005000000 */
[----:B------:R-:W-:Y:S02]  /*1f660*/  SEL R3, R4, 0xffffffe0, !P1 ;  /* 0xffffffe004037807 */ /* 0x000fe40004800000 */
[----:B------:R-:W-:Y:S01]  /*1f670*/  MOV R4, UR4 ;  /* 0x0000000400047c02 */ /* 0x000fe20008000f00 */
[----:B------:R-:W-:Y:S04]  /*1f680*/  STL [R1+0x20], R7 ;  /* 0x0000200701007387 */ /* 0x000fe80000100800 */
[----:B------:R0:W-:Y:S01]  /*1f690*/  STL [R1+0x1c], R3 ;  /* 0x00001c0301007387 */ /* 0x0001e20000100800 */
[----:B------:R-:W-:-:S03]  /*1f6a0*/  IMAD.IADD R2, R4, 0x1, R2 ;  /* 0x0000000104027824 */ /* 0x000fc600078e0202 */
[----:B------:R-:W-:Y:S04]  /*1f6b0*/  STL [R1+0x4], R4 ;  /* 0x0000040401007387 */ /* 0x000fe80000100800 */
[----:B------:R1:W-:Y:S01]  /*1f6c0*/  STL [R1+0x3c], R2 ;  /* 0x00003c0201007387 */ /* 0x0003e20000100800 */
[----:B0-----:R-:W-:Y:S02]  /*1f6d0*/  LOP3.LUT R3, R0, 0x70, RZ, 0xc0, !PT ;  /* 0x0000007000037812 */ /* 0x001fe400078ec0ff */
[----:B------:R-:W-:Y:S01]  /*1f6e0*/  LOP3.LUT R0, R5, 0x70, R0, 0xf8, !PT ;  /* 0x0000007005007812 */ /* 0x000fe200078ef800 */
[----:B------:R-:W-:Y:S01]  /*1f6f0*/  IMAD.MOV.U32 R0, RZ, RZ, 0x1 ;  /* 0x00000001ff007424 */ /* 0x000fe200078e00ff */
[----:B------:R-:W-:Y:S01]  /*1f700*/  STL [R1+0x60], RZ ;  /* 0x000060ff01007387 */ /* 0x000fe20000100800 */
[----:B-1----:R-:W-:-:S03]  /*1f710*/  MOV R2, 0x1 ;  /* 0x0000000100027802 */ /* 0x002fc60000000f00 */
[----:B------:R0:W-:Y:S04]  /*1f720*/  STL [R1+0x14], R0 ;  /* 0x0000140001007387 */ /* 0x0001e80000100800 */
[----:B------:R1:W-:Y:S04]  /*1f730*/  STL [R1+0xc], RZ ;  /* 0x00000cff01007387 */ /* 0x0003e80000100800 */
[----:B------:R1:W-:Y:S01]  /*1f740*/  STL [R1+0x8], RZ ;  /* 0x000008ff01007387 */ /* 0x0003e20000100800 */
[----:B0-----:R-:W-:-:S03]  /*1f750*/  LOP3.LUT R0, R3, 0x80, RZ, 0xfc, !PT ;  /* 0x0000008003007812 */ /* 0x001fc600078efcff */
[----:B------:R1:W-:Y:S04]  /*1f760*/  STL [R1+0x10], R2 ;  /* 0x0000100201007387 */ /* 0x0003e80000100800 */
.L_x_644:
[----:B012---:R-:W0:Y:S02]  /*1f770*/  LDC.64 R2, c[0x0][0xc88] ;  /* 0x00032200ff027b82 */ /* 0x007e240000000a00 */
[----:B0-----:R-:W-:-:S05]  /*1f780*/  IMAD.WIDE R2, R19, 0x4, R2 ;  /* 0x0000000413027825 */ /* 0x001fca00078e0202 */
[----:B------:R-:W2:Y:S01]  /*1f790*/  LDG.E R15, desc[UR42][R2.64] ;  /* 0x0000002a020f7981 */ /* 0x000ea2000c1e1900 */
[----:B------:R-:W-:Y:S05]  /*1f7a0*/  YIELD ;  /* 0x0000000000007946 */ /* 0x000fea0003800000 */
[----:B------:R-:W-:Y:S01]  /*1f7b0*/  ULDC.64 UR4, c[0x0][0xa28] ;  /* 0x00028a0000047ab9 */ /* 0x000fe20000000a00 */
[----:B---3--:R-:W-:Y:S01]  /*1f7c0*/  IMAD.MOV.U32 R0, RZ, RZ, RZ ;  /* 0x000000ffff007224 */ /* 0x008fe200078e00ff */
[----:B------:R-:W-:Y:S01]  /*1f7d0*/  ISETP.NE.U32.AND P0, PT, RZ, UR4, PT ;  /* 0x00000004ff007c0c */ /* 0x000fe2000bf05070 */
[----:B------:R-:W-:Y:S01]  /*1f7e0*/  ULDC.64 UR10, c[0x0][0xa18] ;  /* 0x00028600000a7ab9 */ /* 0x000fe20000000a00 */
[----:B------:R-:W-:Y:S01]  /*1f7f0*/  ULDC.64 UR8, c[0x0][0xa10] ;  /* 0x0002840000087ab9 */ /* 0x000fe20000000a00 */
[----:B------:R-:W-:Y:S01]  /*1f800*/  ULDC.64 UR6, c[0x0][0xa08] ;  /* 0x0002820000067ab9 */ /* 0x000fe20000000a00 */
[----:B------:R-:W-:-:S02]  /*1f810*/  ISETP.NE.AND.EX P0, PT, RZ, UR5, PT, P0 ;  /* 0x00000005ff007c0c */ /* 0x000fc4000bf05300 */
[----:B--2---:R-:W-:Y:S01]  /*1f820*/  SHF.R.S32.HI R4, RZ, 0x1f, R15 ;  /* 0x0000001fff047819 */ /* 0x004fe2000001140f */
[----:B------:R-:W-:-:S10]  /*1f830*/  IMAD.SHL.U32 R14, R15, 0x4, RZ ;  /* 0x000000040f0e7824 */ /* 0x000fd400078e00ff */
[C---:B------:R-:W-:Y:S01]  /*1f840*/  @P0 LEA R2, P1, R15.reuse, UR4, 0x2 ;  /* 0x000000040f020c11 */ /* 0x040fe2000f8210ff */
[----:B------:R-:W-:Y:S03]  /*1f850*/  STL [R1+0x38], R15 ;  /* 0x0000380f01007387 */ /* 0x000fe60000100800 */
[C-C-:B------:R-:W-:Y:S01]  /*1f860*/  @P0 LEA.HI.X R3, R15.reuse, UR5, R4.reuse, 0x2, P1 ;  /* 0x000000050f030c11 */ /* 0x140fe200088f1404 */
[----:B------:R-:W-:Y:S01]  /*1f870*/  ULDC.64 UR4, c[0x0][0xa00] ;  /* 0x0002800000047ab9 */ /* 0x000fe20000000a00 */
[----:B------:R0:W-:Y:S01]  /*1f880*/  STL [R1+0x44], R4 ;  /* 0x0000440401007387 */ /* 0x0001e20000100800 */
[----:B------:R-:W-:Y:S02]  /*1f890*/  ISETP.NE.U32.AND P2, PT, RZ, UR4, PT ;  /* 0x00000004ff007c0c */ /* 0x000fe4000bf45070 */
[----:B------:R-:W-:Y:S01]  /*1f8a0*/  SHF.L.U64.HI R13, R15, 0x2, R4 ;  /* 0x000000020f0d7819 */ /* 0x000fe20000010204 */
[----:B------:R1:W5:Y:S01]  /*1f8b0*/  @P0 LDG.E R0, desc[UR42][R2.64] ;  /* 0x0000002a02000981 */ /* 0x000362000c1e1900 */
[----:B------:R-:W-:-:S02]  /*1f8c0*/  ISETP.NE.AND.EX P2, PT, RZ, UR5, PT, P2 ;  /* 0x00000005ff007c0c */ /* 0x000fc4000bf45320 */
[----:B------:R-:W-:Y:S01]  /*1f8d0*/  ISETP.NE.U32.AND P3, PT, RZ, UR10, PT ;  /* 0x0000000aff007c0c */ /* 0x000fe2000bf65070 */
[----:B------:R-:W-:Y:S01]  /*1f8e0*/  STL [R1], R14 ;  /* 0x0000000e01007387 */ /* 0x000fe20000100800 */
[----:B------:R-:W-:Y:S02]  /*1f8f0*/  ISETP.NE.U32.AND P0, PT, RZ, UR6, PT ;  /* 0x00000006ff007c0c */ /* 0x000fe4000bf05070 */
[----:B0-----:R-:W-:Y:S01]  /*1f900*/  IADD3 R4, P4, R14, UR4, RZ ;  /* 0x000000040e047c10 */ /* 0x001fe2000ff9e0ff */
[----:B------:R-:W-:Y:S01]  /*1f910*/  STL [R1+0x28], R13 ;  /* 0x0000280d01007387 */ /* 0x000fe20000100800 */
[----:B------:R-:W-:Y:S02]  /*1f920*/  ISETP.NE.AND.EX P3, PT, RZ, UR11, PT, P3 ;  /* 0x0000000bff007c0c */ /* 0x000fe4000bf65330 */
[----:B-1----:R-:W-:Y:S02]  /*1f930*/  CS2R R2, SRZ ;  /* 0x0000000000027805 */ /* 0x002fe4000001ff00 */
[----:B------:R-:W-:-:S02]  /*1f940*/  IADD3.X R5, R13, UR5, RZ, P4, !PT ;  /* 0x000000050d057c10 */ /* 0x000fc4000a7fe4ff */
[C---:B------:R-:W-:Y:S02]  /*1f950*/  IADD3 R6, P4, R14.reuse, UR8, RZ ;  /* 0x000000080e067c10 */ /* 0x040fe4000ff9e0ff */
[----:B------:R-:W-:Y:S01]  /*1f960*/  ISETP.NE.U32.AND P1, PT, RZ, UR8, PT ;  /* 0x00000008ff007c0c */ /* 0x000fe2000bf25070 */
[----:B------:R-:W2:Y:S01]  /*1f970*/  @P2 LDG.E R2, desc[UR42][R4.64] ;  /* 0x0000002a04022981 */ /* 0x000ea2000c1e1900 */
[----:B------:R-:W-:Y:S01]  /*1f980*/  IADD3.X R7, R13, UR9, RZ, P4, !PT ;  /* 0x000000090d077c10 */ /* 0x000fe2000a7fe4ff */
[----:B------:R-:W-:Y:S01]  /*1f990*/  ULDC UR4, c[0x0][0x288] ;  /* 0x0000a20000047ab9 */ /* 0x000fe20000000800 */
[----:B------:R-:W-:Y:S02]  /*1f9a0*/  ISETP.NE.AND.EX P0, PT, RZ, UR7, PT, P0 ;  /* 0x00000007ff007c0c */ /* 0x000fe4000bf05300 */
[----:B------:R-:W-:Y:S02]  /*1f9b0*/  ISETP.NE.AND.EX P1, PT, RZ, UR9, PT, P1 ;  /* 0x00000009ff007c0c */ /* 0x000fe4000bf25310 */
[----:B------:R-:W-:-:S02]  /*1f9c0*/  @P3 IADD3 R10, P4, R14, UR10, RZ ;  /* 0x0000000a0e0a3c10 */ /* 0x000fc4000ff9e0ff */
[----:B------:R-:W-:Y:S02]  /*1f9d0*/  IADD3 R8, P5, R14, UR6, RZ ;  /* 0x000000060e087c10 */ /* 0x000fe4000ffbe0ff */
[C---:B------:R-:W-:Y:S02]  /*1f9e0*/  @P3 IADD3.X R11, R13.reuse, UR11, RZ, P4, !PT ;  /* 0x0000000b0d0b3c10 */ /* 0x040fe4000a7fe4ff */
[----:B------:R-:W-:Y:S02]  /*1f9f0*/  MOV R12, RZ ;  /* 0x000000ff000c7202 */ /* 0x000fe40000000f00 */
[----:B------:R-:W-:-:S03]  /*1fa00*/  IADD3.X R9, R13, UR7, RZ, P5, !PT ;  /* 0x000000070d097c10 */ /* 0x000fc6000affe4ff */
[----:B------:R-:W5:Y:S04]  /*1fa10*/  @P1 LDG.E R3, desc[UR42][R6.64] ;  /* 0x0000002a06031981 */ /* 0x000f68000c1e1900 */
[----:B------:R-:W5:Y:S04]  /*1fa20*/  @P0 LDG.E R12, desc[UR42][R8.64] ;  /* 0x0000002a080c0981 */ /* 0x000f68000c1e1900 */
[----:B--2---:R0:W-:Y:S02]  /*1fa30*/  STL [R1+0x40], R2 ;  /* 0x0000400201007387 */ /* 0x0041e40000100800 */
[----:B0-----:R-:W-:Y:S01]  /*1fa40*/  IMAD.U32 R2, RZ, RZ, UR4 ;  /* 0x00000004ff027e24 */ /* 0x001fe2000f8e00ff */
[----:B------:R-:W-:-:S05]  /*1fa50*/  ULDC.64 UR4, c[0x0][0x418] ;  /* 0x0001060000047ab9 */ /* 0x000fca0000000a00 */
[----:B------:R0:W2:Y:S01]  /*1fa60*/  @P3 LDG.E R2, desc[UR42][R10.64] ;  /* 0x0000002a0a023981 */ /* 0x0000a2000c1e1900 */
[----:B------:R-:W-:-:S03]  /*1fa70*/  UISETP.NE.U32.AND UP0, UPT, UR4, URZ, UPT ;  /* 0x0000003f0400728c */ /* 0x000fc6000bf05070 */
[----:B------:R-:W-:Y:S01]  /*1fa80*/  ULDC UR4, c[0x0][0x424] ;  /* 0x0001090000047ab9 */ /* 0x000fe20000000800 */
[----:B------:R-:W-:-:S03]  /*1fa90*/  UISETP.NE.AND.EX UP0, UPT, UR5, URZ, UPT, UP0 ;  /* 0x0000003f0500728c */ /* 0x000fc6000bf05300 */
[----:B------:R-:W-:Y:S01]  /*1faa0*/  ULDC UR5, c[0x0][0x2f0] ;  /* 0x0000bc0000057ab9 */ /* 0x000fe20000000800 */
[----:B------:R-:W-:-:S04]  /*1fab0*/  USEL UR4, UR4, 0x1, UP0 ;  /* 0x0000000104047887 */ /* 0x000fc80008000000 */
[----:B------:R-:W-:-:S03]  /*1fac0*/  UIMAD UR4, UR4, UR5, URZ ;  /* 0x00000005040472a4 */ /* 0x000fc6000f8e023f */
[----:B------:R-:W-:Y:S02]  /*1fad0*/  ULDC UR5, c[0x0][0x348] ;  /* 0x0000d20000057ab9 */ /* 0x000fe40000000800 */
[----:B0-----:R-:W-:Y:S01]  /*1fae0*/  IMAD.U32 R10, RZ, RZ, UR5 ;  /* 0x00000005ff0a7e24 */ /* 0x001fe2000f8e00ff */
[----:B--2---:R0:W-:Y:S02]  /*1faf0*/  STL [R1+0x58], R2 ;  /* 0x0000580201007387 */ /* 0x0041e40000100800 */
[----:B0-----:R-:W-:Y:S01]  /*1fb00*/  MOV R2, UR4 ;  /* 0x0000000400027c02 */ /* 0x001fe20008000f00 */
[----:B------:R-:W-:Y:S06]  /*1fb10*/  @P3 BRA `(.L_x_535) ;  /* 0x0000000000143947 */ /* 0x000fec0003800000 */
[----:B------:R-:W-:Y:S05]  /*1fb20*/  @!P2 BRA `(.L_x_535) ;  /* 0x000000000010a947 */ /* 0x000fea0003800000 */
[----:B------:R-:W2:Y:S04]  /*1fb30*/  LDG.E R11, desc[UR42][R4.64] ;  /* 0x0000002a040b7981 */ /* 0x000ea8000c1e1900 */
[----:B------:R-:W2:Y:S02]  /*1fb40*/  LDG.E R4, desc[UR42][R4.64+0x4] ;  /* 0x0000042a04047981 */ /* 0x000ea4000c1e1900 */
[----:B--2---:R-:W-:-:S05]  /*1fb50*/  IMAD.IADD R4, R4, 0x1, -R11 ;  /* 0x0000000104047824 */ /* 0x004fca00078e0a0b */
[----:B------:R0:W-:Y:S02]  /*1fb60*/  STL [R1+0x58], R4 ;  /* 0x0000580401007387 */ /* 0x0001e40000100800 */
.L_x_535:
[----:B------:R-:W-:Y:S01]  /*1fb70*/  MOV R11, R15 ;  /* 0x0000000f000b7202 */ /* 0x000fe20000000f00 */
[----:B0----5:R-:W-:Y:S01]  /*1fb80*/  IMAD.IADD R4, R12, 0x1, R0 ;  /* 0x000000010c047824 */ /* 0x021fe200078e0200 */
[----:B------:R-:W-:Y:S02]  /*1fb90*/  ULDC.64 UR4, c[0x0][0xa20] ;  /* 0x0002880000047ab9 */ /* 0x000fe40000000a00 */
[----:B------:R-:W-:Y:S01]  /*1fba0*/  ISETP.NE.U32.AND P2, PT, RZ, UR4, PT ;  /* 0x00000004ff007c0c */ /* 0x000fe2000bf45070 */
[----:B------:R0:W-:Y:S03]  /*1fbb0*/  STL [R1+0x18], R11 ;  /* 0x0000180b01007387 */ /* 0x0001e60000100800 */
[----:B------:R-:W-:Y:S01]  /*1fbc0*/  ISETP.NE.AND.EX P2, PT, RZ, UR5, PT, P2 ;  /* 0x00000005ff007c0c */ /* 0x000fe2000bf45320 */
[----:B------:R0:W-:-:S12]  /*1fbd0*/  STL [R1+0x2c], R4 ;  /* 0x00002c0401007387 */ /* 0x0001d80000100800 */
[----:B0-----:R-:W-:Y:S05]  /*1fbe0*/  @!P2 BRA `(.L_x_536) ;  /* 0x000000000010a947 */ /* 0x001fea0003800000 */
[----:B------:R-:W-:-:S04]  /*1fbf0*/  IADD3 R4, P0, R14, UR4, RZ ;  /* 0x000000040e047c10 */ /* 0x000fc8000ff1e0ff */
[----:B------:R-:W-:-:S05]  /*1fc00*/  IADD3.X R5, R13, UR5, RZ, P0, !PT ;  /* 0x000000050d057c10 */ /* 0x000fca00087fe4ff */
[----:B------:R0:W5:Y:S01]  /*1fc10*/  LDG.E R2, desc[UR42][R4.64] ;  /* 0x0000002a04027981 */ /* 0x000162000c1e1900 */
[----:B------:R-:W-:Y:S05]  /*1fc20*/  BRA `(.L_x_537) ;  /* 0x0000000000107947 */ /* 0x000fea0003800000 */
.L_x_536:
[----:B------:R-:W-:Y:S05]  /*1fc30*/  @!P0 BRA `(.L_x_537) ;  /* 0x00000000000c8947 */ /* 0x000fea0003800000 */
[----:B------:R-:W2:Y:S04]  /*1fc40*/  LDG.E R4, desc[UR42][R8.64] ;  /* 0x0000002a08047981 */ /* 0x000ea8000c1e1900 */
[----:B------:R-:W2:Y:S02]  /*1fc50*/  LDG.E R2, desc[UR42][R8.64+0x4] ;  /* 0x0000042a08027981 */ /* 0x000ea4000c1e1900 */
[----:B--2---:R-:W-:-:S07]  /*1fc60*/  IMAD.IADD R2, R2, 0x1, -R4 ;  /* 0x0000000102027824 */ /* 0x004fce00078e0a04 */
.L_x_537:
[----:B-----5:R-:W-:Y:S02]  /*1fc70*/  IMAD.IADD R0, R2, 0x1, -R0 ;  /* 0x0000000102007824 */ /* 0x020fe400078e0a00 */
[----:B------:R-:W2:Y:S04]  /*1fc80*/  @P1 LDG.E R2, desc[UR42][R6.64] ;  /* 0x0000002a06021981 */ /* 0x000ea8000c1e1900 */
[----:B------:R-:W2:Y:S01]  /*1fc90*/  @P1 LDG.E R6, desc[UR42][R6.64+0x4] ;  /* 0x0000042a06061981 */ /* 0x000ea2000c1e1900 */
[----:B------:R-:W-:Y:S01]  /*1fca0*/  BSSY B0, `(.L_x_538) ;  /* 0x000012c000007945 */ /* 0x000fe20003800000 */
[----:B--2---:R-:W-:-:S05]  /*1fcb0*/  @P1 IADD3 R10, -R2, R6, RZ ;  /* 0x00000006020a1210 */ /* 0x004fca0007ffe1ff */
[----:B0-----:R-:W-:-:S04]  /*1fcc0*/  IMAD.IADD R4, R0, 0x1, R10 ;  /* 0x0000000100047824 */ /* 0x001fc800078e020a */
[----:B------:R-:W-:Y:S01]  /*1fcd0*/  VIADD R2, R4, 0x7f ;  /* 0x0000007f04027836 */ /* 0x000fe20000000000 */
[----:B------:R0:W-:Y:S04]  /*1fce0*/  STL [R1+0x50], R4 ;  /* 0x0000500401007387 */ /* 0x0001e80000100800 */
[----:B0-----:R-:W-:-:S04]  /*1fcf0*/  SHF.R.S32.HI R4, RZ, 0x1f, R2 ;  /* 0x0000001fff047819 */ /* 0x001fc80000011402 */
[----:B------:R-:W-:-:S04]  /*1fd00*/  LEA.HI R5, R4, R2, RZ, 0x7 ;  /* 0x0000000204057211 */ /* 0x000fc800078f38ff */
[----:B------:R-:W-:Y:S01]  /*1fd10*/  LOP3.LUT R2, R5, 0xffffff80, RZ, 0xc0, !PT ;  /* 0xffffff8005027812 */ /* 0x000fe200078ec0ff */
[----:B------:R0:W-:Y:S03]  /*1fd20*/  STL [R1+0x54], R5 ;  /* 0x0000540501007387 */ /* 0x0001e60000100800 */
[----:B------:R-:W-:Y:S02]  /*1fd30*/  VIADDMNMX R10, R2, -R0, R10, PT ;  /* 0x80000000020a7246 */ /* 0x000fe4000380010a */
[----:B------:R-:W-:-:S04]  /*1fd40*/  IADD3 R2, -R0, RZ, RZ ;  /* 0x000000ff00027210 */ /* 0x000fc80007ffe1ff */
[----:B------:R-:W-:-:S04]  /*1fd50*/  VIMNMX R2, RZ, R2, !PT ;  /* 0x00000002ff027248 */ /* 0x000fc80007fe0100 */
[----:B------:R-:W-:Y:S02]  /*1fd60*/  ISETP.GT.AND P0, PT, R10, R2, PT ;  /* 0x000000020a00720c */ /* 0x000fe40003f04270 */
[----:B------:R-:W-:-:S05]  /*1fd70*/  SHF.R.U32.HI R2, RZ, 0x7, R2 ;  /* 0x00000007ff027819 */ /* 0x000fca0000011602 */
[----:B------:R-:W-:-:S06]  /*1fd80*/  IMAD.MOV.U32 R8, RZ, RZ, R2 ;  /* 0x000000ffff087224 */ /* 0x000fcc00078e0002 */
[----:B------:R-:W-:-:S05]  /*1fd90*/  @P0 VIADD R10, R10, 0x7f ;  /* 0x0000007f0a0a0836 */ /* 0x000fca0000000000 */
[----:B------:R-:W-:-:S04]  /*1fda0*/  @P0 SHF.R.S32.HI R0, RZ, 0x1f, R10 ;  /* 0x0000001fff000819 */ /* 0x000fc8000001140a */
[----:B------:R-:W-:-:S04]  /*1fdb0*/  @P0 LEA.HI R10, R0, R10, RZ, 0x7 ;  /* 0x0000000a000a0211 */ /* 0x000fc800078f38ff */
[----:B------:R-:W-:Y:S02]  /*1fdc0*/  @P0 SHF.R.S32.HI R8, RZ, 0x7, R10 ;  /* 0x00000007ff080819 */ /* 0x000fe4000001140a */
[----:B------:R-:W-:Y:S02]  /*1fdd0*/  PLOP3.LUT P0, PT, PT, PT, PT, 0x80, 0x0 ;  /* 0x000000000000781c */ /* 0x000fe40003f0f070 */
[----:B------:R-:W-:-:S13]  /*1fde0*/  ISETP.GT.AND P2, PT, R8, R2, PT ;  /* 0x000000020800720c */ /* 0x000fda0003f44270 */
[----:B0-----:R-:W-:Y:S05]  /*1fdf0*/  @!P2 BRA `(.L_x_539) ;  /* 0x000000100058a947 */ /* 0x001fea0003800000 */
[----:B------:R-:W-:Y:S01]  /*1fe00*/  UMOV UR4, 0xffffffff ;  /* 0xffffffff00047882 */ /* 0x000fe20000000000 */
[----:B------:R-:W-:Y:S02]  /*1fe10*/  SEL R0, R11, RZ, !P1 ;  /* 0x000000ff0b007207 */ /* 0x000fe40004800000 */
[----:B------:R-:W-:Y:S05]  /*1fe20*/  BRA.DIV UR4, `(.L_x_540) ;  /* 0x0000008604f47947 */ /* 0x000fea000b800000 */
[----:B------:R-:W0:Y:S02]  /*1fe30*/  S2R R4, SR_TID.X ;  /* 0x0000000000047919 */ /* 0x000e240000002100 */
[----:B0-----:R-:W-:-:S04]  /*1fe40*/  SHF.R.U32.HI R4, RZ, 0x5, R4 ;  /* 0x00000005ff047819 */ /* 0x001fc80000011604 */
[----:B------:R-:W-:-:S05]  /*1fe50*/  LOP3.LUT R4, R4, 0x3, RZ, 0xc0, !PT ;  /* 0x0000000304047812 */ /* 0x000fca00078ec0ff */
[----:B------:R0:W1:Y:S02]  /*1fe60*/  SHFL.IDX PT, R14, R4, RZ, 0x1f ;  /* 0x00001fff040e7589 */ /* 0x00006400000e0000 */
.L_x_762:
[----:B-1----:R-:W-:Y:S02]  /*1fe70*/  ISETP.NE.AND P0, PT, R14, RZ, PT ;  /* 0x000000ff0e00720c */ /* 0x002fe40003f05270 */
[----:B------:R-:W-:-:S11]  /*1fe80*/  PLOP3.LUT P6, PT, PT, PT, PT, 0x8, 0x0 ;  /* 0x000000000000781c */ /* 0x000fd60003fce170 */
[----:B------:R-:W-:Y:S05]  /*1fe90*/  @P0 BRA `(.L_x_541) ;  /* 0x00000000000c0947 */ /* 0x000fea0003800000 */
[----:B------:R-:W-:-:S03]  /*1fea0*/  UMOV UR4, 0xffffffff ;  /* 0xffffffff00047882 */ /* 0x000fc60000000000 */
[----:B------:R-:W-:Y:S05]  /*1feb0*/  BRA.DIV UR4, `(.L_x_542) ;  /* 0x0000008a04047947 */ /* 0x000fea000b800000 */
[----:B------:R-:W-:-:S13]  /*1fec0*/  ELECT P6, URZ, PT ;  /* 0x00000000003f782f */ /* 0x000fda00038c0000 */
.L_x_541:
[----:B0-----:R-:W2:Y:S04]  /*1fed0*/  LDL R4, [R1+0x60] ;  /* 0x0000600001047983 */ /* 0x001ea80000100800 */
[----:B------:R-:W3:Y:S01]  /*1fee0*/  LDL R6, [R1+0x4] ;  /* 0x0000040001067983 */ /* 0x000ee20000100800 */
[----:B------:R-:W-:Y:S01]  /*1fef0*/  BSSY B1, `(.L_x_543) ;  /* 0x0000008000017945 */ /* 0x000fe20003800000 */
[----:B--2---:R-:W-:-:S04]  /*1ff00*/  IADD3 R4, R4, 0x1, RZ ;  /* 0x0000000104047810 */ /* 0x004fc80007ffe0ff */
[----:B------:R-:W-:-:S04]  /*1ff10*/  LEA.HI R5, R4, R4, RZ, 0x1 ;  /* 0x0000000404057211 */ /* 0x000fc800078f08ff */
[----:B------:R-:W-:-:S05]  /*1ff20*/  LOP3.LUT R5, R5, 0xfffffffe, RZ, 0xc0, !PT ;  /* 0xfffffffe05057812 */ /* 0x000fca00078ec0ff */
[----:B------:R-:W-:-:S05]  /*1ff30*/  IMAD.IADD R4, R4, 0x1, -R5 ;  /* 0x0000000104047824 */ /* 0x000fca00078e0a05 */
[----:B------:R-:W-:-:S04]  /*1ff40*/  SHF.L.U32 R4, R4, 0x1f, RZ ;  /* 0x0000001f04047819 */ /* 0x000fc800000006ff */
[----:B---3--:R-:W0:Y:S02]  /*1ff50*/  SYNCS.PHASECHK.TRANS64.TRYWAIT P0, [R6+URZ+0x38820], R4 ;  /* 0x03882004060075a7 */ /* 0x008e24000800017f */
[----:B0-----:R-:W-:Y:S05]  /*1ff60*/  @!P0 BRA `(.L_x_544) ;  /* 0x0000008400f88947 */ /* 0x001fea0003800000 */
.L_x_765:
[----:B------:R-:W-:Y:S05]  /*1ff70*/  BSYNC B1 ;  /* 0x0000000000017941 */ /* 0x000fea0003800000 */
.L_x_543:
[----:B------:R-:W-:Y:S04]  /*1ff80*/  BSSY B1, `(.L_x_545) ;  /* 0x0000072000017945 */ /* 0x000fe80003800000 */
[----:B------:R-:W-:Y:S05]  /*1ff90*/  @!P6 BRA `(.L_x_546) ;  /* 0x0000000400c0e947 */ /* 0x000fea0003800000 */
[----:B------:R-:W2:Y:S04]  /*1ffa0*/  LDL R6, [R1+0x4] ;  /* 0x0000040001067983 */ /* 0x000ea80000100800 */
[----:B------:R-:W3:Y:S01]  /*1ffb0*/  LDL R7, [R1+0xc] ;  /* 0x00000c0001077983 */ /* 0x000ee20000100800 */
[----:B0-----:R-:W0:Y:S01]  /*1ffc0*/  S2R R5, SR_TID.X ;  /* 0x0000000000057919 */ /* 0x001e220000002100 */
[----:B--2---:R-:W-:Y:S02]  /*1ffd0*/  IMAD.MOV.U32 R9, RZ, RZ, R6 ;  /* 0x000000ffff097224 */ /* 0x004fe400078e0006 */
[----:B------:R-:W2:Y:S03]  /*1ffe0*/  LDL R6, [R1+0x14] ;  /* 0x0000140001067983 */ /* 0x000ea60000100800 */
[----:B---3--:R-:W-:Y:S01]  /*1fff0*/  LEA R7, R7, R9, 0x3 ;  /* 0x0000000907077211 */ /* 0x008fe200078e18ff */
[----:B------:R-:W-:Y:S01]  /*20000*/  BSSY B2, `(.L_x_547) ;  /* 0x0000006000027945 */ /* 0x000fe20003800000 */
[----:B0-----:R-:W-:-:S04]  /*20010*/  LOP3.LUT R5, R5, 0x7f, RZ, 0xc0, !PT ;  /* 0x0000007f05057812 */ /* 0x001fc800078ec0ff */
[----:B------:R-:W-:Y:S02]  /*20020*/  ISETP.NE.AND P1, PT, R5, RZ, PT ;  /* 0x000000ff0500720c */ /* 0x000fe40003f25270 */
[----:B--2---:R-:W-:-:S04]  /*20030*/  SHF.L.U32 R10, R6, 0x1f, RZ ;  /* 0x0000001f060a7819 */ /* 0x004fc800000006ff */
[----:B------:R-:W0:Y:S02]  /*20040*/  SYNCS.PHASECHK.TRANS64.TRYWAIT P0, [R7+URZ+0x388a0], R10 ;  /* 0x0388a00a070075a7 */ /* 0x000e24000800017f */
[----:B0-----:R-:W-:Y:S05]  /*20050*/  @!P0 BRA `(.L_x_548) ;  /* 0x0000008400d48947 */ /* 0x001fea0003800000 */
.L_x_766:
[----:B------:R-:W-:Y:S05]  /*20060*/  BSYNC B2 ;  /* 0x0000000000027941 */ /* 0x000fea0003800000 */
.L_x_547:
[----:B------:R-:W-:Y:S04]  /*20070*/  BSSY B2, `(.L_x_549) ;  /* 0x0000009000027945 */ /* 0x000fe80003800000 */
[----:B------:R-:W-:Y:S05]  /*20080*/  @P1 BRA `(.L_x_550) ;  /* 0x00000000001c1947 */ /* 0x000fea0003800000 */
[----:B------:R-:W1:Y:S02]  /*20090*/  S2R R4, SR_TID.X ;  /* 0x0000000000047919 */ /* 0x000e640000002100 */
[----:B-1----:R-:W-:Y:S01]  /*200a0*/  LOP3.LUT R5, R4, 0x1f, RZ, 0xc0, !PT ;  /* 0x0000001f04057812 */ /* 0x002fe200078ec0ff */
[----:B------:R-:W-:-:S03]  /*200b0*/  IMAD.MOV.U32 R4, RZ, RZ, 0x8000 ;  /* 0x00008000ff047424 */ /* 0x000fc600078e00ff */
[----:B------:R-:W-:Y:S01]  /*200c0*/  ISETP.NE.AND P0, PT, R5, RZ, PT ;  /* 0x000000ff0500720c */ /* 0x000fe20003f05270 */
[----:B------:R1:W-:-:S12]  /*200d0*/  SYNCS.ARRIVE.TRANS64 RZ, [R7+URZ+0x38890], R4 ;  /* 0x0388900407ff79a7 */ /* 0x0003d8000800003f */
[----:B-1----:R-:W-:Y:S05]  /*200e0*/  @!P0 BRA `(.L_x_550) ;  /* 0x0000000000048947 */ /* 0x002fea0003800000 */
[----:B------:R-:W-:Y:S01]  /*200f0*/  BPT.TRAP 0x1 ;  /* 0x000000040000795c */ /* 0x000fe20000300000 */
.L_x_550:
[----:B------:R-:W-:Y:S05]  /*20100*/  BSYNC B2 ;  /* 0x0000000000027941 */ /* 0x000fea0003800000 */
.L_x_549:
[----:B------:R-:W2:Y:S04]  /*20110*/  LDL R6, [R1+0x4] ;  /* 0x0000040001067983 */ /* 0x000ea80000100800 */
[----:B------:R-:W2:Y:S01]  /*20120*/  LDL R4, [R1+0xc] ;  /* 0x00000c0001047983 */ /* 0x000ea20000100800 */
[----:B------:R-:W-:Y:S01]  /*20130*/  IMAD.MOV.U32 R13, RZ, RZ, RZ ;  /* 0x000000ffff0d7224 */ /* 0x000fe200078e00ff */
[----:B------:R-:W-:Y:S01]  /*20140*/  LEA R5, R8, R3, 0x7 ;  /* 0x0000000308057211 */ /* 0x000fe200078e38ff */
[----:B------:R-:W-:Y:S01]  /*20150*/  UIADD3 UR4, UP0, UR44, 0x570, URZ ;  /* 0x000005702c047890 */ /* 0x000fe2000ff1e03f */
[----:B------:R-:W-:Y:S01]  /*20160*/  PLOP3.LUT P0, PT, PT, PT, PT, 0x80, 0x0 ;  /* 0x000000000000781c */ /* 0x000fe20003f0f070 */
[----:B------:R-:W-:Y:S01]  /*20170*/  UMOV UR6, 0x0 ;  /* 0x0000000000067882 */ /* 0x000fe20000000000 */
[----:B------:R-:W-:Y:S01]  /*20180*/  R2UR UR10, R13 ;  /* 0x000000000d0a72ca */ /* 0x000fe200000e0000 */
[----:B------:R-:W-:Y:S01]  /*20190*/  VIADD R5, R5, 0xffffff80 ;  /* 0xffffff8005057836 */ /* 0x000fe20000000000 */
[----:B------:R-:W-:Y:S01]  /*201a0*/  UIADD3.X UR5, URZ, UR45, URZ, UP0, !UPT ;  /* 0x0000002d3f057290 */ /* 0x000fe200087fe43f */
[----:B------:R-:W-:Y:S01]  /*201b0*/  UMOV UR7, 0x12f00000 ;  /* 0x12f0000000077882 */ /* 0x000fe20000000000 */
[----:B--2---:R-:W-:Y:S01]  /*201c0*/  IMAD R9, R4, 0x8000, R6 ;  /* 0x0000800004097824 */ /* 0x004fe200078e0206 */
[----:B------:R-:W-:-:S03]  /*201d0*/  IADD3 R4, R7, 0x38890, RZ ;  /* 0x0003889007047810 */ /* 0x000fc60007ffe0ff */
[----:B------:R-:W-:-:S07]  /*201e0*/  VIADD R6, R9, 0x28400 ;  /* 0x0002840009067836 */ /* 0x000fce0000000000 */
.L_x_551:
[----:B------:R-:W-:-:S13]  /*201f0*/  @P0 ELECT P2, URZ, PT ;  /* 0x00000000003f082f */ /* 0x000fda0003840000 */
[----:B------:R-:W-:Y:S02]  /*20200*/  @P2 R2UR UR13, R0 ;  /* 0x00000000000d22ca */ /* 0x000fe400000e0000 */
[----:B------:R-:W-:Y:S02]  /*20210*/  @P2 R2UR UR12, R18 ;  /* 0x00000000120c22ca */ /* 0x000fe400000e0000 */
[----:B------:R-:W-:Y:S02]  /*20220*/  @P2 R2UR UR11, R5 ;  /* 0x00000000050b22ca */ /* 0x000fe400000e0000 */
[----:B------:R-:W-:Y:S02]  /*20230*/  @P2 R2UR UR9, R4 ;  /* 0x00000000040922ca */ /* 0x000fe400000e0000 */
[----:B------:R-:W-:Y:S02]  /*20240*/  @P2 R2UR UR8, R6 ;  /* 0x00000000060822ca */ /* 0x000fe400000e0000 */
[----:B------:R-:W-:-:S02]  /*20250*/  @P2 PLOP3.LUT P0, PT, P2, PT, PT, 0x8, 0x0 ;  /* 0x000000000000281c */ /* 0x000fc4000170e170 */
[----:B------:R-:W-:-:S09]  /*20260*/  PLOP3.LUT P2, PT, PT, PT, PT, 0x8, 0x0 ;  /* 0x000000000000781c */ /* 0x000fd20003f4e170 */
[----:B------:R1:W-:Y:S02]  /*20270*/  UTMALDG.4D [UR8], [UR4], desc[UR6] ;  /* 0x00000608040075b4 */ /* 0x0003e40008019000 */
[----:B-1----:R-:W-:Y:S05]  /*20280*/  @P0 BRA.U.ANY `(.L_x_551) ;  /* 0xfffffffd00d80947 */ /* 0x002fea000393ffff */
[----:B------:R-:W-:Y:S01]  /*20290*/  IMAD.MOV.U32 R12, RZ, RZ, 0x80 ;  /* 0x00000080ff0c7424 */ /* 0x000fe200078e00ff */
[----:B------:R-:W-:Y:S01]  /*202a0*/  PLOP3.LUT P0, PT, PT, PT, PT, 0x80, 0x0 ;  /* 0x000000000000781c */ /* 0x000fe20003f0f070 */
[----:B------:R-:W-:Y:S01]  /*202b0*/  UMOV UR6, 0x0 ;  /* 0x0000000000067882 */ /* 0x000fe20000000000 */
[----:B------:R-:W-:Y:S01]  /*202c0*/  IADD3 R6, R9, 0x2c400, RZ ;  /* 0x0002c40009067810 */ /* 0x000fe20007ffe0ff */
[----:B------:R-:W-:Y:S01]  /*202d0*/  UMOV UR7, 0x12f00000 ;  /* 0x12f0000000077882 */ /* 0x000fe20000000000 */
[----:B------:R-:W-:-:S15]  /*202e0*/  R2UR UR10, R12 ;  /* 0x000000000c0a72ca */ /* 0x000fde00000e0000 */
.L_x_552:
        /* <DEDUP_REMOVED lines=10> */
[----:B------:R-:W1:Y:S01]  /*20390*/  SYNCS.PHASECHK.TRANS64.TRYWAIT P0, [R7+URZ+0x388c0], R10 ;  /* 0x0388c00a070075a7 */ /* 0x000e62000800017f */
[----:B------:R-:W-:Y:S04]  /*203a0*/  BSSY B2, `(.L_x_553) ;  /* 0x0000002000027945 */ /* 0x000fe80003800000 */
[----:B-1----:R-:W-:Y:S05]  /*203b0*/  @!P0 BRA `(.L_x_554) ;  /* 0x0000008400108947 */ /* 0x002fea0003800000 */
.L_x_767:
[----:B------:R-:W-:Y:S05]  /*203c0*/  BSYNC B2 ;  /* 0x0000000000027941 */ /* 0x000fea0003800000 */
.L_x_553:
[----:B------:R-:W-:Y:S01]  /*203d0*/  BSSY B2, `(.L_x_555) ;  /* 0x000000b000027945 */ /* 0x000fe20003800000 */
[----:B01----:R-:W-:Y:S02]  /*203e0*/  IMAD.MOV.U32 R10, RZ, RZ, 0x0 ;  /* 0x00000000ff0a7424 */ /* 0x003fe400078e00ff */
[----:B------:R-:W-:Y:S01]  /*203f0*/  IMAD.MOV.U32 R11, RZ, RZ, 0x12f00000 ;  /* 0x12f00000ff0b7424 */ /* 0x000fe200078e00ff */
[----:B------:R-:W-:Y:S06]  /*20400*/  @P1 BRA `(.L_x_556) ;  /* 0x00000000001c1947 */ /* 0x000fec0003800000 */
[----:B------:R-:W0:Y:S02]  /*20410*/  S2R R4, SR_TID.X ;  /* 0x0000000000047919 */ /* 0x000e240000002100 */
[----:B0-----:R-:W-:Y:S02]  /*20420*/  LOP3.LUT R6, R4, 0x1f, RZ, 0xc0, !PT ;  /* 0x0000001f04067812 */ /* 0x001fe400078ec0ff */
[----:B------:R-:W-:Y:S02]  /*20430*/  MOV R4, 0x8000 ;  /* 0x0000800000047802 */ /* 0x000fe40000000f00 */
[----:B------:R-:W-:Y:S02]  /*20440*/  ISETP.NE.AND P0, PT, R6, RZ, PT ;  /* 0x000000ff0600720c */ /* 0x000fe40003f05270 */
[----:B------:R0:W-:Y:S11]  /*20450*/  SYNCS.ARRIVE.TRANS64 RZ, [R7+URZ+0x388b0], R4 ;  /* 0x0388b00407ff79a7 */ /* 0x0001f6000800003f */
[----:B0-----:R-:W-:Y:S05]  /*20460*/  @!P0 BRA `(.L_x_556) ;  /* 0x0000000000048947 */ /* 0x001fea0003800000 */
[----:B------:R-:W-:Y:S01]  /*20470*/  BPT.TRAP 0x1 ;  /* 0x000000040000795c */ /* 0x000fe20000300000 */
.L_x_556:
[----:B------:R-:W-:Y:S05]  /*20480*/  BSYNC B2 ;  /* 0x0000000000027941 */ /* 0x000fea0003800000 */
.L_x_555:
        /* <DEDUP_REMOVED lines=8> */
.L_x_557:
        /* <DEDUP_REMOVED lines=9> */
[----:B0-----:R-:W-:Y:S05]  /*205a0*/  @P0 BRA.U.ANY `(.L_x_557) ;  /* 0xfffffffd00d80947 */ /* 0x001fea000393ffff */
[----:B------:R-:W-:Y:S02]  /*205b0*/  R2UR UR10, R12 ;  /* 0x000000000c0a72ca */ /* 0x000fe400000e0000 */
[----:B------:R-:W-:Y:S02]  /*205c0*/  R2UR UR6, R10 ;  /* 0x000000000a0672ca */ /* 0x000fe400000e0000 */
[----:B------:R-:W-:Y:S02]  /*205d0*/  R2UR UR7, R11 ;  /* 0x000000000b0772ca */ /* 0x000fe400000e0000 */
[----:B------:R-:W-:Y:S02]  /*205e0*/  PLOP3.LUT P0, PT, PT, PT, PT, 0x80, 0x0 ;  /* 0x000000000000781c */ /* 0x000fe40003f0f070 */
[----:B------:R-:W-:-:S11]  /*205f0*/  IADD3 R4, R9, 0x14400, RZ ;  /* 0x0001440009047810 */ /* 0x000fd60007ffe0ff */
.L_x_558:
        /* <DEDUP_REMOVED lines=10> */
.L_x_546:
[----:B------:R-:W-:Y:S05]  /*206a0*/  BSYNC B1 ;  /* 0x0000000000017941 */ /* 0x000fea0003800000 */
.L_x_545:
[----:B------:R-:W0:Y:S04]  /*206b0*/  LDL.LU R9, [R1+0xc] ;  /* 0x00000c0001097983 */ /* 0x000e280000300800 */
[----:B------:R-:W2:Y:S01]  /*206c0*/  LDL.LU R6, [R1+0x14] ;  /* 0x0000140001067983 */ /* 0x000ea20000300800 */
[----:B------:R-:W-:Y:S01]  /*206d0*/  PLOP3.LUT P0, PT, PT, PT, PT, 0x8, 0x0 ;  /* 0x000000000000781c */ /* 0x000fe20003f0e170 */
[----:B0-----:R-:W-:Y:S02]  /*206e0*/  VIADD R4, R9, 0x1 ;  /* 0x0000000109047836 */ /* 0x001fe40000000000 */
[----:B------:R-:W-:-:S03]  /*206f0*/  VIADD R9, R8, 0xfffffffe ;  /* 0xfffffffe08097836 */ /* 0x000fc60000000000 */
[C---:B------:R-:W-:Y:S02]  /*20700*/  ISETP.NE.AND P1, PT, R4.reuse, 0x2, PT ;  /* 0x000000020400780c */ /* 0x040fe40003f25270 */
[----:B------:R-:W-:Y:S02]  /*20710*/  ISETP.GE.AND P2, PT, R9, R2, PT ;  /* 0x000000020900720c */ /* 0x000fe40003f46270 */
[----:B------:R-:W-:Y:S02]  /*20720*/  SEL R5, RZ, 0x1, P1 ;  /* 0x00000001ff057807 */ /* 0x000fe40000800000 */
[----:B------:R-:W-:Y:S02]  /*20730*/  SEL R4, R4, RZ, P1 ;  /* 0x000000ff04047207 */ /* 0x000fe40000800000 */
[----:B--2---:R-:W-:-:S03]  /*20740*/  LOP3.LUT R6, R6, R5, RZ, 0x3c, !PT ;  /* 0x0000000506067212 */ /* 0x004fc600078e3cff */
[----:B------:R0:W-:Y:S04]  /*20750*/  STL [R1+0xc], R4 ;  /* 0x00000c0401007387 */ /* 0x0001e80000100800 */
[----:B------:R0:W-:Y:S01]  /*20760*/  STL [R1+0x14], R6 ;  /* 0x0000140601007387 */ /* 0x0001e20000100800 */
[----:B------:R-:W-:Y:S05]  /*20770*/  @!P2 BRA `(.L_x_539) ;  /* 0x0000000400f8a947 */ /* 0x000fea0003800000 */
.L_x_573:
[----:B------:R-:W-:Y:S05]  /*20780*/  YIELD ;  /* 0x0000000000007946 */ /* 0x000fea0003800000 */
[----:B------:R-:W-:Y:S04]  /*20790*/  BSSY B1, `(.L_x_559) ;  /* 0x0000070000017945 */ /* 0x000fe80003800000 */
[----:B-1----:R-:W-:Y:S05]  /*207a0*/  @!P6 BRA `(.L_x_560) ;  /* 0x0000000400b8e947 */ /* 0x002fea0003800000 */
[----:B------:R-:W2:Y:S04]  /*207b0*/  LDL R7, [R1+0x4] ;  /* 0x0000040001077983 */ /* 0x000ea80000100800 */
[----:B0-----:R-:W2:Y:S04]  /*207c0*/  LDL R6, [R1+0xc] ;  /* 0x00000c0001067983 */ /* 0x001ea80000100800 */
[----:B------:R-:W3:Y:S01]  /*207d0*/  LDL R5, [R1+0x14] ;  /* 0x0000140001057983 */ /* 0x000ee20000100800 */
[----:B------:R-:W0:Y:S01]  /*207e0*/  S2R R4, SR_TID.X ;  /* 0x0000000000047919 */ /* 0x000e220000002100 */
[----:B------:R-:W-:Y:S01]  /*207f0*/  BSSY B2, `(.L_x_561) ;  /* 0x0000007000027945 */ /* 0x000fe20003800000 */
[----:B0-----:R-:W-:-:S04]  /*20800*/  LOP3.LUT R4, R4, 0x7f, RZ, 0xc0, !PT ;  /* 0x0000007f04047812 */ /* 0x001fc800078ec0ff */
[----:B------:R-:W-:Y:S02]  /*20810*/  ISETP.NE.AND P2, PT, R4, RZ, PT ;  /* 0x000000ff0400720c */ /* 0x000fe40003f45270 */
[----:B--2---:R-:W-:Y:S02]  /*20820*/  LEA R8, R6, R7, 0x3 ;  /* 0x0000000706087211 */ /* 0x004fe400078e18ff */
[----:B---3--:R-:W-:-:S04]  /*20830*/  SHF.L.U32 R7, R5, 0x1f, RZ ;  /* 0x0000001f05077819 */ /* 0x008fc800000006ff */
[----:B------:R-:W0:Y:S02]  /*20840*/  SYNCS.PHASECHK.TRANS64.TRYWAIT P1, [R8+URZ+0x388a0], R7 ;  /* 0x0388a007080075a7 */ /* 0x000e24000802017f */
[----:B0-----:R-:W-:Y:S05]  /*20850*/  @!P1 BRA `(.L_x_562) ;  /* 0x0000007c00fc9947 */ /* 0x001fea0003800000 */
.L_x_768:
[----:B------:R-:W-:Y:S05]  /*20860*/  BSYNC B2 ;  /* 0x0000000000027941 */ /* 0x000fea0003800000 */
.L_x_561:
        /* <DEDUP_REMOVED lines=9> */
.L_x_564:
[----:B------:R-:W-:Y:S05]  /*20900*/  BSYNC B2 ;  /* 0x0000000000027941 */ /* 0x000fea0003800000 */
.L_x_563:
[----:B------:R-:W2:Y:S04]  /*20910*/  LDL R5, [R1+0x4] ;  /* 0x0000040001057983 */ /* 0x000ea80000100800 */
[----:B------:R-:W2:Y:S01]  /*20920*/  LDL R4, [R1+0xc] ;  /* 0x00000c0001047983 */ /* 0x000ea20000100800 */
[----:B------:R-:W-:Y:S01]  /*20930*/  IMAD.MOV.U32 R12, RZ, RZ, RZ ;  /* 0x000000ffff0c7224 */ /* 0x000fe200078e00ff */
[----:B------:R-:W-:Y:S01]  /*20940*/  UIADD3 UR4, UP0, UR44, 0x570, URZ ;  /* 0x000005702c047890 */ /* 0x000fe2000ff1e03f */
[----:B------:R-:W-:Y:S01]  /*20950*/  PLOP3.LUT P1, PT, PT, PT, PT, 0x80, 0x0 ;  /* 0x000000000000781c */ /* 0x000fe20003f2f070 */
[----:B------:R-:W-:Y:S01]  /*20960*/  UMOV UR6, 0x0 ;  /* 0x0000000000067882 */ /* 0x000fe20000000000 */
[----:B------:R-:W-:Y:S01]  /*20970*/  UMOV UR7, 0x12f00000 ;  /* 0x12f0000000077882 */ /* 0x000fe20000000000 */
[----:B------:R-:W-:Y:S01]  /*20980*/  R2UR UR10, R12 ;  /* 0x000000000c0a72ca */ /* 0x000fe200000e0000 */
[----:B------:R-:W-:Y:S01]  /*20990*/  UIADD3.X UR5, URZ, UR45, URZ, UP0, !UPT ;  /* 0x0000002d3f057290 */ /* 0x000fe200087fe43f */
[----:B--2---:R-:W-:Y:S01]  /*209a0*/  LEA R6, R4, R5, 0xf ;  /* 0x0000000504067211 */ /* 0x004fe200078e78ff */
[----:B------:R-:W-:-:S02]  /*209b0*/  IMAD R5, R9, 0x80, R3 ;  /* 0x0000008009057824 */ /* 0x000fc400078e0203 */
[----:B------:R-:W-:Y:S01]  /*209c0*/  VIADD R4, R8, 0x38890 ;  /* 0x0003889008047836 */ /* 0x000fe20000000000 */
[----:B------:R-:W-:-:S09]  /*209d0*/  IADD3 R10, R6, 0x28400, RZ ;  /* 0x00028400060a7810 */ /* 0x000fd20007ffe0ff */
.L_x_565:
        /* <DEDUP_REMOVED lines=16> */
.L_x_566:
        /* <DEDUP_REMOVED lines=13> */
.L_x_769:
[----:B------:R-:W-:Y:S05]  /*20bb0*/  BSYNC B2 ;  /* 0x0000000000027941 */ /* 0x000fea0003800000 */
.L_x_567:
[----:B------:R-:W-:Y:S01]  /*20bc0*/  BSSY B2, `(.L_x_569) ;  /* 0x000000b000027945 */ /* 0x000fe20003800000 */
[----:B------:R-:W-:Y:S01]  /*20bd0*/  MOV R10, 0x0 ;  /* 0x00000000000a7802 */ /* 0x000fe20000000f00 */
[----:B------:R-:W-:Y:S02]  /*20be0*/  IMAD.MOV.U32 R11, RZ, RZ, 0x12f00000 ;  /* 0x12f00000ff0b7424 */ /* 0x000fe400078e00ff */
        /* <DEDUP_REMOVED lines=8> */
.L_x_570:
[----:B------:R-:W-:Y:S05]  /*20c70*/  BSYNC B2 ;  /* 0x0000000000027941 */ /* 0x000fea0003800000 */
.L_x_569:
[----:B------:R-:W-:Y:S01]  /*20c80*/  R2UR UR10, R12 ;  /* 0x000000000c0a72ca */ /* 0x000fe200000e0000 */
[----:B------:R-:W-:Y:S01]  /*20c90*/  UIADD3 UR4, UP0, UR44, 0x670, URZ ;  /* 0x000006702c047890 */ /* 0x000fe2000ff1e03f */
[----:B------:R-:W-:Y:S01]  /*20ca0*/  R2UR UR6, R10 ;  /* 0x000000000a0672ca */ /* 0x000fe200000e0000 */
[----:B------:R-:W-:Y:S01]  /*20cb0*/  VIADD R4, R6, 0x10400 ;  /* 0x0001040006047836 */ /* 0x000fe20000000000 */
[----:B------:R-:W-:Y:S01]  /*20cc0*/  R2UR UR7, R11 ;  /* 0x000000000b0772ca */ /* 0x000fe200000e0000 */
[----:B------:R-:W-:Y:S01]  /*20cd0*/  UIADD3.X UR5, URZ, UR45, URZ, UP0, !UPT ;  /* 0x0000002d3f057290 */ /* 0x000fe200087fe43f */
[----:B------:R-:W-:Y:S02]  /*20ce0*/  PLOP3.LUT P1, PT, PT, PT, PT, 0x80, 0x0 ;  /* 0x000000000000781c */ /* 0x000fe40003f2f070 */
[----:B01----:R-:W-:-:S11]  /*20cf0*/  IADD3 R8, R8, 0x388b0, RZ ;  /* 0x000388b008087810 */ /* 0x003fd60007ffe0ff */
.L_x_571:
        /* <DEDUP_REMOVED lines=15> */
.L_x_572:
        /* <DEDUP_REMOVED lines=10> */
.L_x_560:
[----:B------:R-:W-:Y:S05]  /*20e90*/  BSYNC B1 ;  /* 0x0000000000017941 */ /* 0x000fea0003800000 */
.L_x_559:
[----:B0-----:R-:W2:Y:S04]  /*20ea0*/  LDL.LU R4, [R1+0xc] ;  /* 0x00000c0001047983 */ /* 0x001ea80000300800 */
[----:B------:R-:W3:Y:S01]  /*20eb0*/  LDL.LU R7, [R1+0x14] ;  /* 0x0000140001077983 */ /* 0x000ee20000300800 */
[C---:B------:R-:W-:Y:S01]  /*20ec0*/  ISETP.GT.AND P2, PT, R9.reuse, R2, PT ;  /* 0x000000020900720c */ /* 0x040fe20003f44270 */
[----:B------:R-:W-:Y:S01]  /*20ed0*/  VIADD R9, R9, 0xffffffff ;  /* 0xffffffff09097836 */ /* 0x000fe20000000000 */
[----:B--2---:R-:W-:-:S04]  /*20ee0*/  IADD3 R4, R4, 0x1, RZ ;  /* 0x0000000104047810 */ /* 0x004fc80007ffe0ff */
[----:B------:R-:W-:-:S04]  /*20ef0*/  ISETP.NE.AND P1, PT, R4, 0x2, PT ;  /* 0x000000020400780c */ /* 0x000fc80003f25270 */
[----:B------:R-:W-:Y:S02]  /*20f00*/  SEL R5, RZ, 0x1, P1 ;  /* 0x00000001ff057807 */ /* 0x000fe40000800000 */
[----:B------:R-:W-:Y:S02]  /*20f10*/  SEL R4, R4, RZ, P1 ;  /* 0x000000ff04047207 */ /* 0x000fe40000800000 */
[----:B---3--:R-:W-:-:S05]  /*20f20*/  LOP3.LUT R7, R7, R5, RZ, 0x3c, !PT ;  /* 0x0000000507077212 */ /* 0x008fca00078e3cff */
[----:B------:R1:W-:Y:S04]  /*20f30*/  STL [R1+0x14], R7 ;  /* 0x0000140701007387 */ /* 0x0003e80000100800 */
[----:B------:R1:W-:Y:S01]  /*20f40*/  STL [R1+0xc], R4 ;  /* 0x00000c0401007387 */ /* 0x0003e20000100800 */
[----:B------:R-:W-:Y:S05]  /*20f50*/  @P2 BRA `(.L_x_573) ;  /* 0xfffffff800082947 */ /* 0x000fea000383ffff */
.L_x_539:
[----:B------:R-:W-:Y:S05]  /*20f60*/  BSYNC B0 ;  /* 0x0000000000007941 */ /* 0x000fea0003800000 */
.L_x_538:
[----:B01----:R-:W2:Y:S01]  /*20f70*/  LDL R4, [R1+0x50] ;  /* 0x0000500001047983 */ /* 0x003ea20000100800 */
[----:B------:R-:W-:Y:S05]  /*20f80*/  @!P0 WARPSYNC.ALL ;  /* 0x0000000000008948 */ /* 0x000fea0003800000 */
[----:B------:R-:W-:Y:S01]  /*20f90*/  @!P0 BAR.SYNC.DEFER_BLOCKING 0xc, 0x180 ;  /* 0x0306000000008b1d */ /* 0x000fe20000010000 */
[----:B--2---:R-:W-:-:S13]  /*20fa0*/  ISETP.GT.AND P0, PT, R4, RZ, PT ;  /* 0x000000ff0400720c */ /* 0x004fda0003f04270 */
[----:B------:R-:W-:Y:S05]  /*20fb0*/  @P0 BRA `(.L_x_574) ;  /* 0x0000000000440947 */ /* 0x000fea0003800000 */
[----:B------:R-:W0:Y:S02]  /*20fc0*/  S2R R4, SR_TID.X ;  /* 0x0000000000047919 */ /* 0x000e240000002100 */
[----:B0-----:R-:W-:-:S04]  /*20fd0*/  LOP3.LUT R4, R4, 0x7f, RZ, 0xc0, !PT ;  /* 0x0000007f04047812 */ /* 0x001fc800078ec0ff */
[----:B------:R-:W-:-:S13]  /*20fe0*/  ISETP.NE.AND P0, PT, R4, RZ, PT ;  /* 0x000000ff0400720c */ /* 0x000fda0003f05270 */
[----:B------:R-:W-:Y:S05]  /*20ff0*/  @P0 BRA `(.L_x_575) ;  /* 0x0000003c00080947 */ /* 0x000fea0003800000 */
[----:B------:R-:W0:Y:S01]  /*21000*/  S2R R2, SR_LANEID ;  /* 0x0000000000027919 */ /* 0x000e220000000000 */
[----:B------:R-:W-:Y:S01]  /*21010*/  VOTEU.ANY UR4, UPT, PT ;  /* 0x0000000000047886 */ /* 0x000fe200038e0100 */
[----:B------:R-:W1:Y:S01]  /*21020*/  LDC.64 R4, c[0x0][0xc60] ;  /* 0x00031800ff047b82 */ /* 0x000e620000000a00 */
[----:B------:R-:W0:Y:S02]  /*21030*/  FLO.U32 R0, UR4 ;  /* 0x0000000400007d00 */ /* 0x000e2400080e0000 */
[----:B0-----:R-:W-:-:S06]  /*21040*/  ISETP.EQ.U32.AND P0, PT, R0, R2, PT ;  /* 0x000000020000720c */ /* 0x001fcc0003f02070 */
[----:B------:R-:W1:Y:S07]  /*21050*/  POPC R2, UR4 ;  /* 0x0000000400027d09 */ /* 0x000e6e0008000000 */
[----:B-1----:R-:W2:Y:S04]  /*21060*/  @P0 ATOMG.E.ADD.STRONG.GPU PT, R2, desc[UR42][R4.64], R2 ;  /* 0x00000002040209a8 */ /* 0x002ea800081ee1ea */
[----:B--2---:R0:W1:Y:S02]  /*21070*/  SHFL.IDX PT, R2, R2, R0, 0x1f ;  /* 0x00001f0002027589 */ /* 0x00406400000e0000 */
[----:B0-----:R-:W0:Y:S02]  /*21080*/  S2R R0, SR_LTMASK ;  /* 0x0000000000007919 */ /* 0x001e240000003900 */
[----:B0-----:R-:W-:-:S06]  /*21090*/  LOP3.LUT R0, R0, UR4, RZ, 0xc0, !PT ;  /* 0x0000000400007c12 */ /* 0x001fcc000f8ec0ff */
[----:B------:R-:W1:Y:S02]  /*210a0*/  POPC R0, R0 ;  /* 0x0000000000007309 */ /* 0x000e640000000000 */
[----:B-1----:R-:W-:Y:S01]  /*210b0*/  IADD3 R16, R2, UR37, R0 ;  /* 0x0000002502107c10 */ /* 0x002fe2000fffe000 */
[----:B------:R-:W-:Y:S06]  /*210c0*/  BRA `(.L_x_575) ;  /* 0x0000003800d47947 */ /* 0x000fec0003800000 */
.L_x_574:
[----:B------:R-:W2:Y:S01]  /*210d0*/  LDL R0, [R1+0x4] ;  /* 0x0000040001007983 */ /* 0x000ea20000100800 */
[----:B------:R-:W-:Y:S01]  /*210e0*/  BSSY B6, `(.L_x_576) ;  /* 0x0000014000067945 */ /* 0x000fe20003800000 */
[----:B--2---:R-:W-:-:S05]  /*210f0*/  VIADD R0, R0, 0x28400 ;  /* 0x0002840000007836 */ /* 0x004fca0000000000 */
[----:B------:R-:W-:-:S13]  /*21100*/  LOP3.LUT P0, RZ, R0, 0x3ff, RZ, 0xc0, !PT ;  /* 0x000003ff00ff7812 */ /* 0x000fda000780c0ff */
[----:B------:R-:W-:Y:S05]  /*21110*/  @!P0 BRA `(.L_x_577) ;  /* 0x0000000000408947 */ /* 0x000fea0003800000 */
[----:B------:R-:W-:Y:S01]  /*21120*/  MOV R2, 0x0 ;  /* 0x0000000000027802 */ /* 0x000fe20000000f00 */
[----:B------:R-:W-:Y:S01]  /*21130*/  ULDC.64 UR6, c[0x4][0xc0] ;  /* 0x0100300000067ab9 */ /* 0x000fe20000000a00 */
[----:B------:R-:W-:Y:S01]  /*21140*/  ULDC.64 UR8, c[0x4][0xc8] ;  /* 0x0100320000087ab9 */ /* 0x000fe20000000a00 */
[----:B------:R-:W-:Y:S01]  /*21150*/  ULDC.64 UR4, c[0x4][0x8] ;  /* 0x0100020000047ab9 */ /* 0x000fe20000000a00 */
[----:B------:R-:W-:Y:S01]  /*21160*/  MOV R4, UR6 ;  /* 0x0000000600047c02 */ /* 0x000fe20008000f00 */
[----:B------:R-:W-:Y:S01]  /*21170*/  IMAD.U32 R5, RZ, RZ, UR7 ;  /* 0x00000007ff057e24 */ /* 0x000fe2000f8e00ff */
[----:B------:R-:W0:Y:S01]  /*21180*/  LDC.64 R2, c[0x4][R2] ;  /* 0x0100000002027b82 */ /* 0x000e220000000a00 */
[----:B------:R-:W-:Y:S01]  /*21190*/  IMAD.U32 R6, RZ, RZ, UR8 ;  /* 0x00000008ff067e24 */ /* 0x000fe2000f8e00ff */
[----:B------:R-:W-:Y:S01]  /*211a0*/  MOV R7, UR9 ;  /* 0x0000000900077c02 */ /* 0x000fe20008000f00 */
[----:B------:R-:W-:Y:S01]  /*211b0*/  IMAD.U32 R10, RZ, RZ, UR4 ;  /* 0x00000004ff0a7e24 */ /* 0x000fe2000f8e00ff */
[----:B------:R-:W-:Y:S01]  /*211c0*/  MOV R8, 0x70 ;  /* 0x0000007000087802 */ /* 0x000fe20000000f00 */
[----:B------:R-:W-:-:S02]  /*211d0*/  IMAD.U32 R11, RZ, RZ, UR5 ;  /* 0x00000005ff0b7e24 */ /* 0x000fc4000f8e00ff */
[----:B------:R-:W-:Y:S02]  /*211e0*/  IMAD.MOV.U32 R12, RZ, RZ, 0x1 ;  /* 0x00000001ff0c7424 */ /* 0x000fe400078e00ff */
[----:B------:R-:W-:-:S07]  /*211f0*/  IMAD.MOV.U32 R13, RZ, RZ, RZ ;  /* 0x000000ffff0d7224 */ /* 0x000fce00078e00ff */
[----:B------:R-:W-:-:S07]  /*21200*/  LEPC R20, `(.L_x_577) ;  /* 0x000000001014794e */ /* 0x000fce0000000000 */
[----:B0-----:R-:W-:Y:S05]  /*21210*/  CALL.ABS.NOINC R2 ;  /* 0x0000000002007343 */ /* 0x001fea0003c00000 */
.L_x_577:
[----:B------:R-:W-:Y:S05]  /*21220*/  BSYNC B6 ;  /* 0x0000000000067941 */ /* 0x000fea0003800000 */
.L_x_576:
[----:B------:R-:W2:Y:S04]  /*21230*/  LDL R0, [R1+0x4] ;  /* 0x0000040001007983 */ /* 0x000ea80000100800 */
[----:B------:R-:W3:Y:S01]  /*21240*/  LDL.LU R2, [R1+0x24] ;  /* 0x0000240001027983 */ /* 0x000ee20000300800 */
[----:B------:R-:W-:Y:S01]  /*21250*/  BSSY B6, `(.L_x_578) ;  /* 0x0000017000067945 */ /* 0x000fe20003800000 */
[----:B--2---:R-:W-:-:S04]  /*21260*/  IADD3 R0, R0, 0x10400, RZ ;  /* 0x0001040000007810 */ /* 0x004fc80007ffe0ff */
[----:B------:R-:W-:Y:S02]  /*21270*/  LOP3.LUT P0, RZ, R0, 0x3ff, RZ, 0xc0, !PT ;  /* 0x000003ff00ff7812 */ /* 0x000fe4000780c0ff */
[----:B---3--:R-:W-:-:S11]  /*21280*/  LOP3.LUT R2, R2, 0xfffffffe, RZ, 0xc0, !PT ;  /* 0xfffffffe02027812 */ /* 0x008fd600078ec0ff */
[----:B------:R-:W-:-:S05]  /*21290*/  @P0 LOP3.LUT R2, R2, 0x1, RZ, 0xfc, !PT ;  /* 0x0000000102020812 */ /* 0x000fca00078efcff */
[----:B------:R0:W-:Y:S01]  /*212a0*/  STL [R1+0x24], R2 ;  /* 0x0000240201007387 */ /* 0x0001e20000100800 */
[----:B------:R-:W-:Y:S05]  /*212b0*/  @!P0 BRA `(.L_x_579) ;  /* 0x0000000000408947 */ /* 0x000fea0003800000 */
[----:B0-----:R-:W-:Y:S01]  /*212c0*/  MOV R2, 0x0 ;  /* 0x0000000000027802 */ /* 0x001fe20000000f00 */
[----:B------:R-:W-:Y:S01]  /*212d0*/  ULDC.64 UR6, c[0x4][0xc0] ;  /* 0x0100300000067ab9 */ /* 0x000fe20000000a00 */
[----:B------:R-:W-:Y:S01]  /*212e0*/  ULDC.64 UR8, c[0x4][0xc8] ;  /* 0x0100320000087ab9 */ /* 0x000fe20000000a00 */
[----:B------:R-:W-:Y:S01]  /*212f0*/  ULDC.64 UR4, c[0x4][0x10] ;  /* 0x0100040000047ab9 */ /* 0x000fe20000000a00 */
[----:B------:R-:W-:Y:S01]  /*21300*/  IMAD.U32 R4, RZ, RZ, UR6 ;  /* 0x00000006ff047e24 */ /* 0x000fe2000f8e00ff */
[----:B------:R-:W-:Y:S01]  /*21310*/  MOV R6, UR8 ;  /* 0x0000000800067c02 */ /* 0x000fe20008000f00 */
[----:B------:R-:W0:Y:S01]  /*21320*/  LDC.64 R2, c[0x4][R2] ;  /* 0x0100000002027b82 */ /* 0x000e220000000a00 */
[----:B------:R-:W-:Y:S01]  /*21330*/  IMAD.U32 R5, RZ, RZ, UR7 ;  /* 0x00000007ff057e24 */ /* 0x000fe2000f8e00ff */
[----:B------:R-:W-:Y:S01]  /*21340*/  MOV R11, UR5 ;  /* 0x00000005000b7c02 */ /* 0x000fe20008000f00 */
[----:B------:R-:W-:Y:S01]  /*21350*/  IMAD.U32 R7, RZ, RZ, UR9 ;  /* 0x00000009ff077e24 */ /* 0x000fe2000f8e00ff */
[----:B------:R-:W-:Y:S01]  /*21360*/  MOV R13, RZ ;  /* 0x000000ff000d7202 */ /* 0x000fe20000000f00 */
[----:B------:R-:W-:-:S02]  /*21370*/  IMAD.U32 R10, RZ, RZ, UR4 ;  /* 0x00000004ff0a7e24 */ /* 0x000fc4000f8e00ff */
[----:B------:R-:W-:Y:S02]  /*21380*/  IMAD.MOV.U32 R8, RZ, RZ, 0x70 ;  /* 0x00000070ff087424 */ /* 0x000fe400078e00ff */
[----:B------:R-:W-:-:S07]  /*21390*/  IMAD.MOV.U32 R12, RZ, RZ, 0x1 ;  /* 0x00000001ff0c7424 */ /* 0x000fce00078e00ff */
[----:B------:R-:W-:-:S07]  /*213a0*/  LEPC R20, `(.L_x_579) ;  /* 0x000000001014794e */ /* 0x000fce0000000000 */
[----:B0-----:R-:W-:Y:S05]  /*213b0*/  CALL.ABS.NOINC R2 ;  /* 0x0000000002007343 */ /* 0x001fea0003c00000 */
.L_x_579:
[----:B------:R-:W-:Y:S05]  /*213c0*/  BSYNC B6 ;  /* 0x0000000000067941 */ /* 0x000fea0003800000 */
.L_x_578:
[----:B0-----:R-:W2:Y:S01]  /*213d0*/  LDL R2, [R1+0x4] ;  /* 0x0000040001027983 */ /* 0x001ea20000100800 */
        /* <DEDUP_REMOVED lines=20> */
.L_x_581:
[----:B------:R-:W-:Y:S05]  /*21520*/  BSYNC B6 ;  /* 0x0000000000067941 */ /* 0x000fea0003800000 */
.L_x_580:
[----:B------:R-:W2:Y:S01]  /*21530*/  LDL R2, [R1+0x24] ;  /* 0x0000240001027983 */ /* 0x000ea20000100800 */
[----:B------:R-:W-:Y:S01]  /*21540*/  BSSY B6, `(.L_x_582) ;  /* 0x0000013000067945 */ /* 0x000fe20003800000 */
[----:B--2---:R-:W-:-:S13]  /*21550*/  LOP3.LUT P6, RZ, R2, 0x1, RZ, 0xc0, !PT ;  /* 0x0000000102ff7812 */ /* 0x004fda00078cc0ff */
        /* <DEDUP_REMOVED lines=17> */
.L_x_583:
[----:B------:R-:W-:Y:S05]  /*21670*/  BSYNC B6 ;  /* 0x0000000000067941 */ /* 0x000fea0003800000 */
.L_x_582:
[----:B------:R-:W2:Y:S01]  /*21680*/  LDL.LU R2, [R1] ;  /* 0x0000000001027983 */ /* 0x000ea20000300800 */
[----:B------:R-:W-:-:S03]  /*21690*/  ULDC.64 UR4, c[0x0][0x9f8] ;  /* 0x00027e0000047ab9 */ /* 0x000fc60000000a00 */
[----:B------:R-:W3:Y:S04]  /*216a0*/  LDL.LU R0, [R1+0x28] ;  /* 0x0000280001007983 */ /* 0x000ee80000300800 */
[----:B------:R-:W4:Y:S01]  /*216b0*/  LDL R9, [R1+0x18] ;  /* 0x0000180001097983 */ /* 0x000f220000100800 */
[----:B------:R-:W-:-:S04]  /*216c0*/  ISETP.NE.U32.AND P0, PT, RZ, UR4, PT ;  /* 0x00000004ff007c0c */ /* 0x000fc8000bf05070 */
[----:B------:R-:W-:-:S13]  /*216d0*/  ISETP.NE.AND.EX P0, PT, RZ, UR5, PT, P0 ;  /* 0x00000005ff007c0c */ /* 0x000fda000bf05300 */
[----:B--2---:R-:W-:-:S04]  /*216e0*/  @P0 IADD3 R2, P1, R2, UR4, RZ ;  /* 0x0000000402020c10 */ /* 0x004fc8000ff3e0ff */
[----:B---3--:R-:W-:Y:S01]  /*216f0*/  @P0 IADD3.X R3, R0, UR5, RZ, P1, !PT ;  /* 0x0000000500030c10 */ /* 0x008fe20008ffe4ff */
[----:B------:R-:W-:-:S04]  /*21700*/  ULDC.64 UR4, c[0x0][0xa08] ;  /* 0x0002820000047ab9 */ /* 0x000fc80000000a00 */
[----:B----4-:R0:W2:Y:S02]  /*21710*/  @P0 LDG.E R9, desc[UR42][R2.64] ;  /* 0x0000002a02090981 */ /* 0x0100a4000c1e1900 */
[----:B0-----:R-:W0:Y:S01]  /*21720*/  LDC.64 R2, c[0x0][0x418] ;  /* 0x00010600ff027b82 */ /* 0x001e220000000a00 */
[----:B--2---:R-:W-:Y:S01]  /*21730*/  SHF.R.S32.HI R10, RZ, 0x1f, R9 ;  /* 0x0000001fff0a7819 */ /* 0x004fe20000011409 */
[----:B------:R1:W-:Y:S01]  /*21740*/  @P0 STL [R1+0x18], R9 ;  /* 0x0000180901000387 */ /* 0x0003e20000100800 */
[----:B0-----:R-:W-:Y:S01]  /*21750*/  LOP3.LUT P0, RZ, R2, UR4, RZ, 0xfc, !PT ;  /* 0x0000000402ff7c12 */ /* 0x001fe2000f80fcff */
[----:B------:R-:W-:Y:S02]  /*21760*/  UMOV UR4, 0xffffffff ;  /* 0xffffffff00047882 */ /* 0x000fe40000000000 */
[----:B------:R1:W-:Y:S01]  /*21770*/  STL [R1+0x28], R10 ;  /* 0x0000280a01007387 */ /* 0x0003e20000100800 */
[----:B------:R-:W-:-:S04]  /*21780*/  LOP3.LUT P0, RZ, R3, UR5, RZ, 0xfc, P0 ;  /* 0x0000000503ff7c12 */ /* 0x000fc8000800fcff */
[----:B------:R-:W-:Y:S01]  /*21790*/  SEL R0, R9, RZ, !P0 ;  /* 0x000000ff09007207 */ /* 0x000fe20004000000 */
[----:B------:R-:W-:Y:S08]  /*217a0*/  BRA.DIV UR4, `(.L_x_584) ;  /* 0x0000007204507947 */ /* 0x000ff0000b800000 */
[----:B------:R-:W0:Y:S02]  /*217b0*/  S2R R4, SR_TID.X ;  /* 0x0000000000047919 */ /* 0x000e240000002100 */
[----:B0-----:R-:W-:-:S04]  /*217c0*/  SHF.R.U32.HI R4, RZ, 0x5, R4 ;  /* 0x00000005ff047819 */ /* 0x001fc80000011604 */
[----:B------:R-:W-:-:S05]  /*217d0*/  LOP3.LUT R4, R4, 0x3, RZ, 0xc0, !PT ;  /* 0x0000000304047812 */ /* 0x000fca00078ec0ff */
[----:B------:R0:W2:Y:S02]  /*217e0*/  SHFL.IDX PT, R14, R4, RZ, 0x1f ;  /* 0x00001fff040e7589 */ /* 0x0000a400000e0000 */
.L_x_772:
[----:B0-----:R-:W3:Y:S01]  /*217f0*/  LDL.LU R4, [R1+0x24] ;  /* 0x0000240001047983 */ /* 0x001ee20000300800 */
[----:B------:R-:W-:Y:S02]  /*21800*/  PLOP3.LUT P1, PT, PT, PT, PT, 0x8, 0x0 ;  /* 0x000000000000781c */ /* 0x000fe40003f2e170 */
[----:B--2---:R-:W-:Y:S01]  /*21810*/  ISETP.NE.AND P0, PT, R14, RZ, PT ;  /* 0x000000ff0e00720c */ /* 0x004fe20003f05270 */
[----:B------:R0:W-:Y:S01]  /*21820*/  STL [R1], R0 ;  /* 0x0000000001007387 */ /* 0x0001e20000100800 */
[----:B---3--:R-:W-:-:S09]  /*21830*/  LOP3.LUT R4, R4, 0xfffffffe, RZ, 0xc0, !PT ;  /* 0xfffffffe04047812 */ /* 0x008fd200078ec0ff */
[----:B------:R-:W-:-:S05]  /*21840*/  @P1 LOP3.LUT R4, R4, 0x1, RZ, 0xfc, !PT ;  /* 0x0000000104041812 */ /* 0x000fca00078efcff */
[----:B------:R0:W-:Y:S01]  /*21850*/  STL [R1+0x24], R4 ;  /* 0x0000240401007387 */ /* 0x0001e20000100800 */
[----:B------:R-:W-:Y:S05]  /*21860*/  @P0 BRA `(.L_x_585) ;  /* 0x0000000400a40947 */ /* 0x000fea0003800000 */
[----:B------:R-:W-:-:S03]  /*21870*/  UMOV UR4, 0xffffffff ;  /* 0xffffffff00047882 */ /* 0x000fc60000000000 */
[----:B------:R-:W-:Y:S05]  /*21880*/  BRA.DIV UR4, `(.L_x_586) ;  /* 0x00000072044c7947 */ /* 0x000fea000b800000 */
[----:B------:R-:W-:-:S13]  /*21890*/  ELECT P6, URZ, PT ;  /* 0x00000000003f782f */ /* 0x000fda00038c0000 */
.L_x_775:
[----:B------:R-:W-:Y:S05]  /*218a0*/  @!P6 BRA `(.L_x_585) ;  /* 0x000000040094e947 */ /* 0x000fea0003800000 */
[----:B0-----:R-:W2:Y:S01]  /*218b0*/  LDL R0, [R1+0x54] ;  /* 0x0000540001007983 */ /* 0x001ea20000100800 */
[----:B------:R-:W-:-:S04]  /*218c0*/  ISETP.NE.U32.AND P0, PT, R2, RZ, PT ;  /* 0x000000ff0200720c */ /* 0x000fc80003f05070 */
[----:B------:R-:W-:Y:S02]  /*218d0*/  ISETP.NE.AND.EX P0, PT, R3, RZ, PT, P0 ;  /* 0x000000ff0300720c */ /* 0x000fe40003f05300 */
[----:B--2---:R-:W-:-:S11]  /*218e0*/  LEA.HI.SX32 R4, R0, 0xffffffff, 0x19 ;  /* 0xffffffff00047811 */ /* 0x004fd600078fcaff */
[----:B------:R-:W-:Y:S05]  /*218f0*/  @!P0 BRA `(.L_x_587) ;  /* 0x00000000004c8947 */ /* 0x000fea0003800000 */
[----:B------:R-:W0:Y:S01]  /*21900*/  LDC R8, c[0x0][0x43c] ;  /* 0x00010f00ff087b82 */ /* 0x000e220000000800 */
[----:B------:R-:W-:Y:S01]  /*21910*/  IMAD.MOV.U32 R0, RZ, RZ, R4 ;  /* 0x000000ffff007224 */ /* 0x000fe200078e0004 */
[----:B------:R-:W-:Y:S01]  /*21920*/  ULDC.64 UR4, c[0x0][0x428] ;  /* 0x00010a0000047ab9 */ /* 0x000fe20000000a00 */
[----:B0-----:R-:W-:-:S13]  /*21930*/  ISETP.NE.AND P0, PT, R8, 0x1, PT ;  /* 0x000000010800780c */ /* 0x001fda0003f05270 */
[----:B------:R-:W0:Y:S02]  /*21940*/  @P0 LDC.64 R6, c[0x0][0x440] ;  /* 0x00011000ff060b82 */ /* 0x000e240000000a00 */
[----:B0-----:R-:W-:-:S05]  /*21950*/  @P0 IMAD.HI.U32 R6, R4, R6, RZ ;  /* 0x0000000604060227 */ /* 0x001fca00078e00ff */
[----:B------:R-:W-:-:S04]  /*21960*/  @P0 SHF.R.U32.HI R0, RZ, R7, R6 ;  /* 0x00000007ff000219 */ /* 0x000fc80000011606 */
[----:B------:R-:W-:Y:S01]  /*21970*/  IADD3 R5, -R0, RZ, RZ ;  /* 0x000000ff00057210 */ /* 0x000fe20007ffe1ff */
[--C-:B------:R-:W-:Y:S01]  /*21980*/  IMAD.MOV.U32 R6, RZ, RZ, R0.reuse ;  /* 0x000000ffff067224 */ /* 0x100fe200078e0000 */
[----:B------:R-:W-:-:S03]  /*21990*/  SHF.R.S32.HI R7, RZ, 0x1f, R0 ;  /* 0x0000001fff077819 */ /* 0x000fc60000011400 */
[----:B------:R-:W-:Y:S02]  /*219a0*/  IMAD R4, R8, R5, R4 ;  /* 0x0000000508047224 */ /* 0x000fe400078e0204 */
[----:B------:R-:W-:Y:S02]  /*219b0*/  IMAD R5, R10, UR4, RZ ;  /* 0x000000040a057c24 */ /* 0x000fe4000f8e02ff */
[----:B------:R-:W-:-:S04]  /*219c0*/  IMAD.WIDE.U32 R6, R9, UR4, R6 ;  /* 0x0000000409067c25 */ /* 0x000fc8000f8e0006 */
[----:B------:R-:W-:Y:S01]  /*219d0*/  IMAD R0, R9, UR5, R5 ;  /* 0x0000000509007c24 */ /* 0x000fe2000f8e0205 */
[----:B------:R-:W-:-:S03]  /*219e0*/  LEA R2, P0, R6, R2, 0x2 ;  /* 0x0000000206027211 */ /* 0x000fc600078010ff */
[----:B------:R-:W-:-:S05]  /*219f0*/  IMAD.IADD R0, R7, 0x1, R0 ;  /* 0x0000000107007824 */ /* 0x000fca00078e0200 */
[----:B------:R-:W-:-:S05]  /*21a00*/  LEA.HI.X R3, R6, R3, R0, 0x2, P0 ;  /* 0x0000000306037211 */ /* 0x000fca00000f1400 */
[----:B------:R-:W2:Y:S04]  /*21a10*/  LDG.E R0, desc[UR42][R2.64] ;  /* 0x0000002a02007981 */ /* 0x000ea8000c1e1900 */
[----:B--2---:R0:W-:Y:S02]  /*21a20*/  STL [R1], R0 ;  /* 0x0000000001007387 */ /* 0x0041e40000100800 */
.L_x_587:
[----:B-1----:R-:W2:Y:S04]  /*21a30*/  LDL R10, [R1+0x4] ;  /* 0x00000400010a7983 */ /* 0x002ea80000100800 */
[----:B0-----:R-:W2:Y:S04]  /*21a40*/  LDL R0, [R1+0x8] ;  /* 0x0000080001007983 */ /* 0x001ea80000100800 */
[----:B------:R-:W3:Y:S01]  /*21a50*/  LDL R2, [R1+0x10] ;  /* 0x0000100001027983 */ /* 0x000ee20000100800 */
[----:B------:R-:W0:Y:S02]  /*21a60*/  S2R R9, SR_TID.X ;  /* 0x0000000000097919 */ /* 0x000e240000002100 */
[----:B0-----:R-:W-:-:S04]  /*21a70*/  LOP3.LUT R9, R9, 0x7f, RZ, 0xc0, !PT ;  /* 0x0000007f09097812 */ /* 0x001fc800078ec0ff */
[----:B------:R-:W-:Y:S02]  /*21a80*/  ISETP.NE.AND P1, PT, R9, RZ, PT ;  /* 0x000000ff0900720c */ /* 0x000fe40003f25270 */
[----:B--2---:R-:W-:Y:S02]  /*21a90*/  LEA R0, R0, R10, 0x3 ;  /* 0x0000000a00007211 */ /* 0x004fe400078e18ff */
[----:B---3--:R-:W-:-:S04]  /*21aa0*/  SHF.L.U32 R3, R2, 0x1f, RZ ;  /* 0x0000001f02037819 */ /* 0x008fc800000006ff */
[----:B------:R-:W0:Y:S02]  /*21ab0*/  SYNCS.PHASECHK.TRANS64.TRYWAIT P0, [R0+URZ+0x38880], R3 ;  /* 0x03888003000075a7 */ /* 0x000e24000800017f */
[----:B0-----:R-:W-:Y:S05]  /*21ac0*/  @!P0 BRA `(.L_x_588) ;  /* 0x0000006c00dc8947 */ /* 0x001fea0003800000 */
.L_x_776:
        /* <DEDUP_REMOVED lines=8> */
.L_x_589:
[----:B------:R-:W2:Y:S04]  /*21b50*/  LDL R7, [R1+0x4] ;  /* 0x0000040001077983 */ /* 0x000ea80000100800 */
[----:B------:R-:W2:Y:S04]  /*21b60*/  LDL R2, [R1+0x8] ;  /* 0x0000080001027983 */ /* 0x000ea80000100800 */
[----:B------:R-:W3:Y:S04]  /*21b70*/  LDL R6, [R1+0x2c] ;  /* 0x00002c0001067983 */ /* 0x000ee80000100800 */
[----:B------:R-:W4:Y:S01]  /*21b80*/  LDL R5, [R1] ;  /* 0x0000000001057983 */ /* 0x000f220000100800 */
[----:B------:R-:W-:Y:S01]  /*21b90*/  R2UR UR9, R0 ;  /* 0x00000000000972ca */ /* 0x000fe200000e0000 */
[----:B------:R-:W-:Y:S01]  /*21ba0*/  UIADD3 UR4, UP0, UR44, 0x470, URZ ;  /* 0x000004702c047890 */ /* 0x000fe2000ff1e03f */
[----:B------:R-:W-:Y:S01]  /*21bb0*/  R2UR UR12, R18 ;  /* 0x00000000120c72ca */ /* 0x000fe200000e0000 */
[----:B------:R-:W-:Y:S01]  /*21bc0*/  UMOV UR10, URZ ;  /* 0x0000003f000a7c82 */ /* 0x000fe20008000000 */
[----:B------:R-:W-:Y:S01]  /*21bd0*/  UMOV UR6, 0x0 ;  /* 0x0000000000067882 */ /* 0x000fe20000000000 */
[----:B------:R-:W-:Y:S01]  /*21be0*/  UIADD3.X UR5, URZ, UR45, URZ, UP0, !UPT ;  /* 0x0000002d3f057290 */ /* 0x000fe200087fe43f */
[----:B------:R-:W-:Y:S01]  /*21bf0*/  UMOV UR7, 0x14f00000 ;  /* 0x14f0000000077882 */ /* 0x000fe20000000000 */
[----:B------:R-:W-:-:S06]  /*21c00*/  UMOV UR15, 0x80 ;  /* 0x00000080000f7882 */ /* 0x000fcc0000000000 */
[----:B------:R-:W-:Y:S01]  /*21c10*/  UIADD3 UR9, UR9, 0x38870, URZ ;  /* 0x0003887009097890 */ /* 0x000fe2000fffe03f */
[----:B--2---:R-:W-:Y:S01]  /*21c20*/  IMAD R2, R2, 0x8000, R7 ;  /* 0x0000800002027824 */ /* 0x004fe200078e0207 */
[----:B---3--:R-:W-:-:S04]  /*21c30*/  LEA R4, R4, R6, 0x7 ;  /* 0x0000000604047211 */ /* 0x008fc800078e38ff */
[----:B------:R-:W-:Y:S02]  /*21c40*/  R2UR UR14, R2 ;  /* 0x00000000020e72ca */ /* 0x000fe400000e0000 */
[----:B----4-:R-:W-:Y:S02]  /*21c50*/  R2UR UR13, R5 ;  /* 0x00000000050d72ca */ /* 0x010fe400000e0000 */
[----:B------:R-:W-:-:S09]  /*21c60*/  R2UR UR11, R4 ;  /* 0x00000000040b72ca */ /* 0x000fd200000e0000 */
[----:B------:R-:W-:Y:S02]  /*21c70*/  UIADD3 UR8, UR14, 0x10400, URZ ;  /* 0x000104000e087890 */ /* 0x000fe4000fffe03f */
[----:B------:R-:W-:-:S07]  /*21c80*/  UIADD3 UR14, UR14, 0x14400, URZ ;  /* 0x000144000e0e7890 */ /* 0x000fce000fffe03f */
[----:B------:R1:W-:Y:S02]  /*21c90*/  UTMALDG.4D [UR8], [UR4], desc[UR6] ;  /* 0x00000608040075b4 */ /* 0x0003e40008019000 */
[----:B-1----:R-:W-:Y:S01]  /*21ca0*/  UMOV UR8, UR14 ;  /* 0x0000000e00087c82 */ /* 0x002fe20008000000 */
[----:B------:R-:W-:Y:S02]  /*21cb0*/  UMOV UR10, UR15 ;  /* 0x0000000f000a7c82 */ /* 0x000fe40008000000 */
[----:B------:R1:W-:Y:S01]  /*21cc0*/  UTMALDG.4D [UR8], [UR4], desc[UR6] ;  /* 0x00000608040075b4 */ /* 0x0003e20008019000 */
[----:B------:R-:W2:Y:S02]  /*21cd0*/  SYNCS.PHASECHK.TRANS64.TRYWAIT P0, [R0+URZ+0x38840], R3 ;  /* 0x03884003000075a7 */ /* 0x000ea4000800017f */
[----:B-12---:R-:W-:Y:S05]  /*21ce0*/  @!P0 BRA `(.L_x_590) ;  /* 0x0000006c00688947 */ /* 0x006fea0003800000 */
.L_x_777:
[----:B------:R-:W-:Y:S05]  /*21cf0*/  @P1 BRA `(.L_x_591) ;  /* 0x00000000001c1947 */ /* 0x000fea0003800000 */
[----:B------:R-:W2:Y:S01]  /*21d00*/  S2R R5, SR_TID.X ;  /* 0x0000000000057919 */ /* 0x000ea20000002100 */
[----:B01----:R-:W-:-:S04]  /*21d10*/  IMAD.MOV.U32 R3, RZ, RZ, 0x8000 ;  /* 0x00008000ff037424 */ /* 0x003fc800078e00ff */
[----:B------:R3:W-:Y:S01]  /*21d20*/  SYNCS.ARRIVE.TRANS64 RZ, [R0+URZ+0x38830], R3 ;  /* 0x0388300300ff79a7 */ /* 0x0007e2000800003f */
[----:B--2---:R-:W-:-:S04]  /*21d30*/  LOP3.LUT R5, R5, 0x1f, RZ, 0xc0, !PT ;  /* 0x0000001f05057812 */ /* 0x004fc800078ec0ff */
[----:B------:R-:W-:-:S13]  /*21d40*/  ISETP.NE.AND P0, PT, R5, RZ, PT ;  /* 0x000000ff0500720c */ /* 0x000fda0003f05270 */
[----:B---3--:R-:W-:Y:S05]  /*21d50*/  @!P0 BRA `(.L_x_591) ;  /* 0x0000000000048947 */ /* 0x008fea0003800000 */
[----:B------:R-:W-:Y:S01]  /*21d60*/  BPT.TRAP 0x1 ;  /* 0x000000040000795c */ /* 0x000fe20000300000 */
.L_x_591:
[----:B------:R-:W2:Y:S04]  /*21d70*/  LDL R5, [R1] ;  /* 0x0000000001057983 */ /* 0x000ea80000100800 */
[----:B01----:R-:W3:Y:S01]  /*21d80*/  LDL.LU R3, [R1+0x24] ;  /* 0x0000240001037983 */ /* 0x003ee20000300800 */
[----:B------:R-:W-:Y:S01]  /*21d90*/  R2UR UR14, R2 ;  /* 0x00000000020e72ca */ /* 0x000fe200000e0000 */
[----:B------:R-:W-:Y:S01]  /*21da0*/  UIADD3 UR4, UP0, UR44, 0x370, URZ ;  /* 0x000003702c047890 */ /* 0x000fe2000ff1e03f */
[----:B------:R-:W-:Y:S01]  /*21db0*/  R2UR UR9, R0 ;  /* 0x00000000000972ca */ /* 0x000fe200000e0000 */
[----:B------:R-:W-:Y:S01]  /*21dc0*/  UMOV UR10, URZ ;  /* 0x0000003f000a7c82 */ /* 0x000fe20008000000 */
[----:B------:R-:W-:Y:S01]  /*21dd0*/  PLOP3.LUT P0, PT, PT, PT, PT, 0x80, 0x0 ;  /* 0x000000000000781c */ /* 0x000fe20003f0f070 */
[----:B------:R-:W-:Y:S01]  /*21de0*/  UIADD3.X UR5, URZ, UR45, URZ, UP0, !UPT ;  /* 0x0000002d3f057290 */ /* 0x000fe200087fe43f */
[----:B------:R-:W-:Y:S01]  /*21df0*/  R2UR UR11, R4 ;  /* 0x00000000040b72ca */ /* 0x000fe200000e0000 */
[----:B------:R-:W-:Y:S01]  /*21e00*/  UMOV UR6, 0x0 ;  /* 0x0000000000067882 */ /* 0x000fe20000000000 */
[----:B------:R-:W-:Y:S01]  /*21e10*/  R2UR UR12, R18 ;  /* 0x00000000120c72ca */ /* 0x000fe200000e0000 */
[----:B------:R-:W-:Y:S01]  /*21e20*/  UMOV UR7, 0x14f00000 ;  /* 0x14f0000000077882 */ /* 0x000fe20000000000 */
[----:B------:R-:W-:-:S03]  /*21e30*/  UMOV UR15, 0x80 ;  /* 0x00000080000f7882 */ /* 0x000fc60000000000 */
[----:B------:R-:W-:Y:S02]  /*21e40*/  UIADD3 UR8, UR14, 0x28400, URZ ;  /* 0x000284000e087890 */ /* 0x000fe4000fffe03f */
[----:B------:R-:W-:Y:S02]  /*21e50*/  UIADD3 UR9, UR9, 0x38830, URZ ;  /* 0x0003883009097890 */ /* 0x000fe4000fffe03f */
[----:B------:R-:W-:Y:S01]  /*21e60*/  UIADD3 UR14, UR14, 0x2c400, URZ ;  /* 0x0002c4000e0e7890 */ /* 0x000fe2000fffe03f */
[----:B--2---:R-:W-:Y:S02]  /*21e70*/  R2UR UR13, R5 ;  /* 0x00000000050d72ca */ /* 0x004fe400000e0000 */
[----:B---3--:R-:W-:-:S04]  /*21e80*/  LOP3.LUT R3, R3, 0xfffffffe, RZ, 0xc0, !PT ;  /* 0xfffffffe03037812 */ /* 0x008fc800078ec0ff */
[----:B------:R-:W-:-:S07]  /*21e90*/  @P0 LOP3.LUT R3, R3, 0x1, RZ, 0xfc, !PT ;  /* 0x0000000103030812 */ /* 0x000fce00078efcff */
[----:B------:R0:W-:Y:S01]  /*21ea0*/  UTMALDG.4D [UR8], [UR4], desc[UR6] ;  /* 0x00000608040075b4 */ /* 0x0001e20008019000 */
[----:B------:R2:W-:Y:S01]  /*21eb0*/  STL [R1+0x24], R3 ;  /* 0x0000240301007387 */ /* 0x0005e20000100800 */
[----:B0-----:R-:W-:Y:S01]  /*21ec0*/  UMOV UR8, UR14 ;  /* 0x0000000e00087c82 */ /* 0x001fe20008000000 */
[----:B------:R-:W-:Y:S02]  /*21ed0*/  UMOV UR10, UR15 ;  /* 0x0000000f000a7c82 */ /* 0x000fe40008000000 */
[----:B------:R2:W-:Y:S01]  /*21ee0*/  UTMALDG.4D [UR8], [UR4], desc[UR6] ;  /* 0x00000608040075b4 */ /* 0x0005e20008019000 */
[----:B------:R-:W-:Y:S02]  /*21ef0*/  NOP ;  /* 0x0000000000007918 */ /* 0x000fe40000000000 */
.L_x_585:
[----:B------:R-:W3:Y:S04]  /*21f00*/  LDL R2, [R1+0x4] ;  /* 0x0000040001027983 */ /* 0x000ee80000100800 */
[----:B--2---:R-:W2:Y:S04]  /*21f10*/  LDL.LU R3, [R1+0x40] ;  /* 0x0000400001037983 */ /* 0x004ea80000300800 */
[----:B------:R-:W4:Y:S04]  /*21f20*/  LDL.LU R5, [R1+0x38] ;  /* 0x0000380001057983 */ /* 0x000f280000300800 */
[----:B0-----:R-:W5:Y:S01]  /*21f30*/  LDL.LU R4, [R1+0x44] ;  /* 0x0000440001047983 */ /* 0x001f620000300800 */
[----:B------:R-:W-:Y:S05]  /*21f40*/  WARPSYNC.ALL ;  /* 0x0000000000007948 */ /* 0x000fea0003800000 */
[----:B------:R-:W-:Y:S01]  /*21f50*/  ULDC.64 UR4, c[0x0][0x298] ;  /* 0x0000a60000047ab9 */ /* 0x000fe20000000a00 */
[----:B------:R-:W-:Y:S01]  /*21f60*/  ULDC.64 UR6, c[0x0][0xa00] ;  /* 0x0002800000067ab9 */ /* 0x000fe20000000a00 */
[----:B------:R-:W-:Y:S01]  /*21f70*/  BSSY B6, `(.L_x_592) ;  /* 0x0000024000067945 */ /* 0x000fe20003800000 */
[----:B------:R-:W-:Y:S01]  /*21f80*/  BAR.SYNC.DEFER_BLOCKING 0x8, 0x180 ;  /* 0x0206000000007b1d */ /* 0x000fe20000010000 */
[----:B------:R-:W-:-:S04]  /*21f90*/  ISETP.NE.U32.AND P0, PT, RZ, UR6, PT ;  /* 0x00000006ff007c0c */ /* 0x000fc8000bf05070 */
[----:B------:R-:W-:Y:S01]  /*21fa0*/  ISETP.NE.AND.EX P0, PT, RZ, UR7, PT, P0 ;  /* 0x00000007ff007c0c */ /* 0x000fe2000bf05300 */
[----:B---3--:R-:W-:Y:S01]  /*21fb0*/  VIADD R2, R2, 0x20400 ;  /* 0x0002040002027836 */ /* 0x008fe20000000000 */
[----:B--2---:R-:W-:-:S04]  /*21fc0*/  SHF.R.S32.HI R0, RZ, 0x1f, R3 ;  /* 0x0000001fff007819 */ /* 0x004fc80000011403 */
[----:B------:R-:W-:Y:S02]  /*21fd0*/  LOP3.LUT P1, RZ, R2, 0x3ff, RZ, 0xc0, !PT ;  /* 0x000003ff02ff7812 */ /* 0x000fe4000782c0ff */
[----:B----4-:R-:W-:Y:S01]  /*21fe0*/  SEL R5, R5, RZ, !P0 ;  /* 0x000000ff05057207 */ /* 0x010fe20004000000 */
[----:B------:R-:W-:Y:S01]  /*21ff0*/  IMAD R0, R0, UR4, RZ ;  /* 0x0000000400007c24 */ /* 0x000fe2000f8e02ff */
[----:B-----5:R-:W-:-:S03]  /*22000*/  SEL R4, R4, RZ, !P0 ;  /* 0x000000ff04047207 */ /* 0x020fc60004000000 */
[C---:B------:R-:W-:Y:S02]  /*22010*/  IMAD R0, R3.reuse, UR5, R0 ;  /* 0x0000000503007c24 */ /* 0x040fe4000f8e0200 */
[----:B------:R-:W-:-:S05]  /*22020*/  IMAD.WIDE.U32 R2, R3, UR4, RZ ;  /* 0x0000000403027c25 */ /* 0x000fca000f8e00ff */
[----:B------:R0:W-:Y:S04]  /*22030*/  STL.64 [R1+0x48], R2 ;  /* 0x0000480201007387 */ /* 0x0001e80000100a00 */
[----:B------:R2:W-:Y:S04]  /*22040*/  STL [R1+0x38], R5 ;  /* 0x0000380501007387 */ /* 0x0005e80000100800 */
[----:B------:R2:W-:Y:S01]  /*22050*/  STL [R1+0x5c], R4 ;  /* 0x00005c0401007387 */ /* 0x0005e20000100800 */
[----:B0-----:R-:W-:Y:S02]  /*22060*/  IADD3 R2, R3, R0, RZ ;  /* 0x0000000003027210 */ /* 0x001fe40007ffe0ff */
[----:B------:R-:W-:-:S05]  /*22070*/  SHF.R.S32.HI R0, RZ, 0x1f, R18 ;  /* 0x0000001fff007819 */ /* 0x000fca0000011412 */
[----:B------:R2:W-:Y:S04]  /*22080*/  STL [R1+0x44], R0 ;  /* 0x0000440001007387 */ /* 0x0005e80000100800 */
[----:B------:R2:W-:Y:S01]  /*22090*/  STL [R1+0x40], R2 ;  /* 0x0000400201007387 */ /* 0x0005e20000100800 */
[----:B------:R-:W-:Y:S05]  /*220a0*/  @!P1 BRA `(.L_x_593) ;  /* 0x0000000000409947 */ /* 0x000fea0003800000 */
[----:B--2---:R-:W-:Y:S01]  /*220b0*/  MOV R2, 0x0 ;  /* 0x0000000000027802 */ /* 0x004fe20000000f00 */
        /* <DEDUP_REMOVED lines=10> */
[----:B-1----:R-:W-:-:S02]  /*22160*/  IMAD.U32 R10, RZ, RZ, UR8 ;  /* 0x00000008ff0a7e24 */ /* 0x002fc4000f8e00ff */
[----:B------:R-:W-:Y:S02]  /*22170*/  IMAD.MOV.U32 R8, RZ, RZ, 0x70 ;  /* 0x00000070ff087424 */ /* 0x000fe400078e00ff */
[----:B------:R-:W-:-:S07]  /*22180*/  IMAD.MOV.U32 R12, RZ, RZ, 0x1 ;  /* 0x00000001ff0c7424 */ /* 0x000fce00078e00ff */
[----:B------:R-:W-:-:S07]  /*22190*/  LEPC R20, `(.L_x_593) ;  /* 0x000000001014794e */ /* 0x000fce0000000000 */
[----:B0-----:R-:W-:Y:S05]  /*221a0*/  CALL.ABS.NOINC R2 ;  /* 0x0000000002007343 */ /* 0x001fea0003c00000 */
.L_x_593:
[----:B------:R-:W-:Y:S05]  /*221b0*/  BSYNC B6 ;  /* 0x0000000000067941 */ /* 0x000fea0003800000 */
.L_x_592:
[----:B--2---:R-:W2:Y:S01]  /*221c0*/  LDL.LU R4, [R1+0x40] ;  /* 0x0000400001047983 */ /* 0x004ea20000300800 */
[----:B------:R-:W0:Y:S01]  /*221d0*/  LDC R7, c[0x0][0x448] ;  /* 0x00011200ff077b82 */ /* 0x000e220000000800 */
[----:B------:R-:W-:Y:S01]  /*221e0*/  ULDC.64 UR4, c[0x0][0x2d8] ;  /* 0x0000b60000047ab9 */ /* 0x000fe20000000a00 */
[----:B------:R-:W-:Y:S01]  /*221f0*/  IMAD.SHL.U32 R17, R17, 0x80, RZ ;  /* 0x0000008011117824 */ /* 0x000fe200078e00ff */
[----:B------:R-:W2:Y:S01]  /*22200*/  LDL.LU.64 R2, [R1+0x48] ;  /* 0x0000480001027983 */ /* 0x000ea20000300a00 */
[----:B------:R-:W-:-:S03]  /*22210*/  ULDC.64 UR6, c[0x0][0x280] ;  /* 0x0000a00000067ab9 */ /* 0x000fc60000000a00 */
[----:B------:R-:W3:Y:S04]  /*22220*/  LDL.LU R0, [R1+0x44] ;  /* 0x0000440001007983 */ /* 0x000ee80000300800 */
[----:B------:R-:W4:Y:S04]  /*22230*/  LDL.LU R6, [R1+0x5c] ;  /* 0x00005c0001067983 */ /* 0x000f280000300800 */
[----:B------:R-:W4:Y:S01]  /*22240*/  LDL.LU R5, [R1+0x38] ;  /* 0x0000380001057983 */ /* 0x000f220000300800 */
[----:B-1----:R-:W1:Y:S01]  /*22250*/  S2R R9, SR_TID.X ;  /* 0x0000000000097919 */ /* 0x002e620000002100 */
[----:B------:R-:W1:Y:S01]  /*22260*/  S2R R8, SR_TID.X ;  /* 0x0000000000087919 */ /* 0x000e620000002100 */
[----:B0-----:R-:W-:-:S02]  /*22270*/  ISETP.NE.AND P0, PT, R7, 0x1, PT ;  /* 0x000000010700780c */ /* 0x001fc40003f05270 */
[----:B-1----:R-:W-:-:S04]  /*22280*/  SHF.L.U32 R9, R9, 0x4, RZ ;  /* 0x0000000409097819 */ /* 0x002fc800000006ff */
[----:B------:R-:W-:Y:S01]  /*22290*/  LOP3.LUT R9, R9, 0x70, RZ, 0xc0, !PT ;  /* 0x0000007009097812 */ /* 0x000fe200078ec0ff */
[----:B------:R-:W-:-:S03]  /*222a0*/  IMAD.SHL.U32 R10, R8, 0x10, RZ ;  /* 0x00000010080a7824 */ /* 0x000fc600078e00ff */
[----:B------:R-:W-:Y:S02]  /*222b0*/  LOP3.LUT R9, R9, 0x80, RZ, 0xfc, !PT ;  /* 0x0000008009097812 */ /* 0x000fe400078efcff */
[----:B------:R-:W-:Y:S01]  /*222c0*/  LOP3.LUT R10, R10, 0x70, RZ, 0xc0, !PT ;  /* 0x000000700a0a7812 */ /* 0x000fe200078ec0ff */
[----:B--2---:R-:W-:Y:S02]  /*222d0*/  IMAD.MOV.U32 R3, RZ, RZ, R4 ;  /* 0x000000ffff037224 */ /* 0x004fe400078e0004 */
[----:B------:R-:W0:Y:S01]  /*222e0*/  S2R R4, SR_TID.X ;  /* 0x0000000000047919 */ /* 0x000e220000002100 */
[----:B---3--:R-:W-:Y:S02]  /*222f0*/  IMAD R0, R0, UR4, RZ ;  /* 0x0000000400007c24 */ /* 0x008fe4000f8e02ff */
[----:B------:R-:W-:-:S04]  /*22300*/  IMAD.WIDE.U32 R2, R18, UR4, R2 ;  /* 0x0000000412027c25 */ /* 0x000fc8000f8e0002 */
[----:B------:R-:W-:Y:S01]  /*22310*/  IMAD R0, R18, UR5, R0 ;  /* 0x0000000512007c24 */ /* 0x000fe2000f8e0200 */
[----:B------:R-:W-:-:S03]  /*22320*/  ULDC.64 UR4, c[0x0][0x2e0] ;  /* 0x0000b80000047ab9 */ /* 0x000fc60000000a00 */
[----:B------:R-:W-:Y:S02]  /*22330*/  IMAD.IADD R3, R3, 0x1, R0 ;  /* 0x0000000103037824 */ /* 0x000fe400078e0200 */
[----:B----4-:R-:W-:Y:S02]  /*22340*/  IMAD R0, R6, UR4, RZ ;  /* 0x0000000406007c24 */ /* 0x010fe4000f8e02ff */
[C---:B------:R-:W-:Y:S01]  /*22350*/  IMAD.WIDE.U32 R2, R5.reuse, UR4, R2 ;  /* 0x0000000405027c25 */ /* 0x040fe2000f8e0002 */
[----:B------:R-:W1:Y:S03]  /*22360*/  @P0 LDC R6, c[0x0][0x450] ;  /* 0x00011400ff060b82 */ /* 0x000e660000000800 */
[----:B------:R-:W-:Y:S01]  /*22370*/  IMAD R0, R5, UR5, R0 ;  /* 0x0000000505007c24 */ /* 0x000fe2000f8e0200 */
[----:B------:R-:W-:-:S04]  /*22380*/  ULDC.64 UR4, c[0x0][0x2d0] ;  /* 0x0000b40000047ab9 */ /* 0x000fc80000000a00 */
[----:B------:R-:W-:Y:S02]  /*22390*/  IADD3 R3, R3, R0, RZ ;  /* 0x0000000003037210 */ /* 0x000fe40007ffe0ff */
[C---:B0-----:R-:W-:Y:S01]  /*223a0*/  LOP3.LUT R5, R4.reuse, 0x7f, RZ, 0xc0, !PT ;  /* 0x0000007f04057812 */ /* 0x041fe200078ec0ff */
[----:B------:R-:W-:-:S03]  /*223b0*/  IMAD.SHL.U32 R4, R4, 0x10, RZ ;  /* 0x0000001004047824 */ /* 0x000fc600078e00ff */
[----:B------:R-:W-:-:S04]  /*223c0*/  SHF.R.U32.HI R5, RZ, 0x3, R5 ;  /* 0x00000003ff057819 */ /* 0x000fc80000011605 */
[----:B------:R-:W-:Y:S02]  /*223d0*/  LOP3.LUT R4, R5, 0x70, R4, 0xf8, !PT ;  /* 0x0000007005047812 */ /* 0x000fe400078ef804 */
[----:B------:R-:W0:Y:S02]  /*223e0*/  @P0 LDC R5, c[0x0][0x44c] ;  /* 0x00011300ff050b82 */ /* 0x000e240000000800 */
[----:B------:R-:W-:-:S04]  /*223f0*/  LOP3.LUT R4, R4, R17, RZ, 0xfc, !PT ;  /* 0x0000001104047212 */ /* 0x000fc800078efcff */
[----:B------:R-:W-:Y:S01]  /*22400*/  MOV R0, R4 ;  /* 0x0000000400007202 */ /* 0x000fe20000000f00 */
[----:B0-----:R-:W-:-:S05]  /*22410*/  @P0 IMAD.HI.U32 R5, R4, R5, RZ ;  /* 0x0000000504050227 */ /* 0x001fca00078e00ff */
[----:B-1----:R-:W-:-:S05]  /*22420*/  @P0 SHF.R.U32.HI R0, RZ, R6, R5 ;  /* 0x00000006ff000219 */ /* 0x002fca0000011605 */
[----:B------:R-:W-:Y:S02]  /*22430*/  IMAD.MOV R5, RZ, RZ, -R0 ;  /* 0x000000ffff057224 */ /* 0x000fe400078e0a00 */
[----:B------:R-:W-:-:S04]  /*22440*/  IMAD.WIDE.U32 R2, R0, UR4, R2 ;  /* 0x0000000400027c25 */ /* 0x000fc8000f8e0002 */
[----:B------:R-:W-:Y:S01]  /*22450*/  IMAD R4, R7, R5, R4 ;  /* 0x0000000507047224 */ /* 0x000fe200078e0204 */
[----:B------:R-:W-:-:S05]  /*22460*/  SHF.R.S32.HI R5, RZ, 0x1f, R0 ;  /* 0x0000001fff057819 */ /* 0x000fca0000011400 */
[----:B------:R-:W-:-:S04]  /*22470*/  IMAD R5, R5, UR4, RZ ;  /* 0x0000000405057c24 */ /* 0x000fc8000f8e02ff */
[----:B------:R-:W-:Y:S01]  /*22480*/  IMAD R0, R0, UR5, R5 ;  /* 0x0000000500007c24 */ /* 0x000fe2000f8e0205 */
[----:B------:R-:W-:-:S03]  /*22490*/  ULDC.64 UR4, c[0x0][0x2c8] ;  /* 0x0000b20000047ab9 */ /* 0x000fc60000000a00 */
[----:B------:R-:W-:Y:S01]  /*224a0*/  IMAD.IADD R3, R3, 0x1, R0 ;  /* 0x0000000103037824 */ /* 0x000fe200078e0200 */
[----:B------:R-:W-:Y:S01]  /*224b0*/  SHF.R.S32.HI R0, RZ, 0x1f, R4 ;  /* 0x0000001fff007819 */ /* 0x000fe20000011404 */
[----:B------:R-:W-:-:S04]  /*224c0*/  IMAD.WIDE.U32 R2, R4, UR4, R2 ;  /* 0x0000000404027c25 */ /* 0x000fc8000f8e0002 */
[----:B------:R-:W-:Y:S01]  /*224d0*/  IMAD R0, R0, UR4, RZ ;  /* 0x0000000400007c24 */ /* 0x000fe2000f8e02ff */
[----:B------:R-:W-:Y:S02]  /*224e0*/  ULDC UR4, c[0x0][0x2b8] ;  /* 0x0000ae0000047ab9 */ /* 0x000fe40000000800 */
[----:B------:R-:W-:Y:S01]  /*224f0*/  ISETP.GE.AND P1, PT, R9, UR4, PT ;  /* 0x0000000409007c0c */ /* 0x000fe2000bf26270 */
[----:B------:R-:W-:Y:S01]  /*22500*/  IMAD R0, R4, UR5, R0 ;  /* 0x0000000504007c24 */ /* 0x000fe2000f8e0200 */
[----:B------:R0:W5:Y:S01]  /*22510*/  LDL R9, [R1+0x3c] ;  /* 0x00003c0001097983 */ /* 0x0001620000100800 */
[----:B------:R-:W-:Y:S02]  /*22520*/  IADD3 R4, P2, R2, UR6, RZ ;  /* 0x0000000602047c10 */ /* 0x000fe4000ff5e0ff */
[----:B------:R-:W-:Y:S01]  /*22530*/  ISETP.GE.AND P0, PT, R10, UR4, PT ;  /* 0x000000040a007c0c */ /* 0x000fe2000bf06270 */
[----:B------:R-:W-:Y:S01]  /*22540*/  UMOV UR4, 0xffffffff ;  /* 0xffffffff00047882 */ /* 0x000fe20000000000 */
[----:B------:R-:W-:-:S02]  /*22550*/  IADD3.X R3, R3, UR7, R0, P2, !PT ;  /* 0x0000000703037c10 */ /* 0x000fc400097fe400 */
[----:B------:R-:W-:Y:S09]  /*22560*/  BRA.DIV UR4, `(.L_x_594) ;  /* 0x00000066045c7947 */ /* 0x000ff2000b800000 */
[----:B------:R-:W1:Y:S02]  /*22570*/  S2R R6, SR_TID.X ;  /* 0x0000000000067919 */ /* 0x000e640000002100 */
[----:B-1----:R-:W-:-:S04]  /*22580*/  LOP3.LUT R6, R6, 0x7f, RZ, 0xc0, !PT ;  /* 0x0000007f06067812 */ /* 0x002fc800078ec0ff */
[----:B------:R-:W-:Y:S02]  /*22590*/  SHF.R.U32.HI R8, RZ, 0x3, R6 ;  /* 0x00000003ff087819 */ /* 0x000fe40000011606 */
[----:B------:R-:W2:Y:S03]  /*225a0*/  LDL.LU R6, [R1+0x58] ;  /* 0x0000580001067983 */ /* 0x000ea60000300800 */
[----:B------:R-:W-:Y:S02]  /*225b0*/  IMAD.IADD R0, R8, 0x1, R17 ;  /* 0x0000000108007824 */ /* 0x000fe400078e0211 */
[----:B------:R-:W-:Y:S03]  /*225c0*/  SHFL.IDX PT, R8, R3, 0x1, 0x181f ;  /* 0x00381f0003087f89 */ /* 0x000fe600000e0000 */
[----:B------:R-:W-:Y:S01]  /*225d0*/  IADD3 R5, R0, 0x10, RZ ;  /* 0x0000001000057810 */ /* 0x000fe20007ffe0ff */
[----:B--2---:R-:W-:-:S02]  /*225e0*/  IMAD R2, R6, R7, RZ ;  /* 0x0000000706027224 */ /* 0x004fc400078e02ff */
[----:B------:R-:W1:Y:S03]  /*225f0*/  SHFL.IDX PT, R7, R4, RZ, 0x181f ;  /* 0x00181fff04077589 */ /* 0x000e6600000e0000 */
[-C--:B------:R-:W-:Y:S01]  /*22600*/  ISETP.GE.AND P4, PT, R0, R2.reuse, PT ;  /* 0x000000020000720c */ /* 0x080fe20003f86270 */
[----:B------:R-:W2:Y:S01]  /*22610*/  SHFL.IDX PT, R6, R3, RZ, 0x181f ;  /* 0x00181fff03067589 */ /* 0x000ea200000e0000 */
[----:B------:R-:W-:-:S03]  /*22620*/  ISETP.GE.AND P2, PT, R5, R2, PT ;  /* 0x000000020500720c */ /* 0x000fc60003f46270 */
[----:B------:R-:W3:Y:S08]  /*22630*/  SHFL.IDX PT, R5, R4, 0x1, 0x181f ;  /* 0x00381f0004057f89 */ /* 0x000ef000000e0000 */
[----:B-1----:R-:W-:-:S05]  /*22640*/  @!P4 IADD3 R7, P3, R10, R7, RZ ;  /* 0x000000070a07c210 */ /* 0x002fca0007f7e0ff */
[----:B--2---:R-:W-:-:S05]  /*22650*/  @!P4 IMAD.X R6, RZ, RZ, R6, P3 ;  /* 0x000000ffff06c224 */ /* 0x004fca00018e0606 */
[----:B------:R-:W-:-:S04]  /*22660*/  @!P4 LOP3.LUT R7, R7, R6, RZ, 0x3c, !PT ;  /* 0x000000060707c212 */ /* 0x000fc800078e3cff */
[----:B------:R-:W-:-:S04]  /*22670*/  @!P4 LOP3.LUT R6, R7, R6, RZ, 0x3c, !PT ;  /* 0x000000060706c212 */ /* 0x000fc800078e3cff */
[----:B------:R-:W-:-:S05]  /*22680*/  @!P4 LOP3.LUT R7, R7, R6, RZ, 0x3c, !PT ;  /* 0x000000060707c212 */ /* 0x000fca00078e3cff */
[----:B-----5:R-:W-:Y:S04]  /*22690*/  @!P4 LDGSTS.E.BYPASS.LTC128B.128 [R9+0x20400], desc[UR42][R6.64], !P0 ;  /* 0x204000000609cfae */ /* 0x020fe8000c101d6a */
[----:B------:R3:W-:Y:S02]  /*226a0*/  @!P4 LDGSTS.E.BYPASS.LTC128B.128 [R9+0x24400], desc[UR42][R6.64+0x80], !P1 ;  /* 0x244000800609cfae */ /* 0x0007e4000c901d6a */
[----:B---3--:R-:W-:Y:S02]  /*226b0*/  @!P2 IADD3 R7, P3, R10, R5, RZ ;  /* 0x000000050a07a210 */ /* 0x008fe40007f7e0ff */
[----:B------:R-:W-:-:S03]  /*226c0*/  IADD3 R5, R0, 0x20, RZ ;  /* 0x0000002000057810 */ /* 0x000fc60007ffe0ff */
[----:B------:R-:W-:-:S05]  /*226d0*/  @!P2 IMAD.X R6, RZ, RZ, R8, P3 ;  /* 0x000000ffff06a224 */ /* 0x000fca00018e0608 */
[----:B------:R-:W-:-:S04]  /*226e0*/  @!P2 LOP3.LUT R7, R7, R6, RZ, 0x3c, !PT ;  /* 0x000000060707a212 */ /* 0x000fc800078e3cff */
[----:B------:R-:W-:-:S04]  /*226f0*/  @!P2 LOP3.LUT R6, R7, R6, RZ, 0x3c, !PT ;  /* 0x000000060706a212 */ /* 0x000fc800078e3cff */
[----:B------:R-:W-:-:S05]  /*22700*/  @!P2 LOP3.LUT R7, R7, R6, RZ, 0x3c, !PT ;  /* 0x000000060707a212 */ /* 0x000fca00078e3cff */
[----:B------:R-:W-:Y:S04]  /*22710*/  @!P2 LDGSTS.E.BYPASS.LTC128B.128 [R9+0x20c00], desc[UR42][R6.64], !P0 ;  /* 0x20c000000609afae */ /* 0x000fe8000c101d6a */
[----:B------:R1:W-:Y:S01]  /*22720*/  @!P2 LDGSTS.E.BYPASS.LTC128B.128 [R9+0x24c00], desc[UR42][R6.64+0x80], !P1 ;  /* 0x24c000800609afae */ /* 0x0003e2000c901d6a */
[----:B------:R-:W-:-:S03]  /*22730*/  ISETP.GE.AND P2, PT, R5, R2, PT ;  /* 0x000000020500720c */ /* 0x000fc60003f46270 */
[----:B------:R-:W2:Y:S04]  /*22740*/  SHFL.IDX PT, R5, R4, 0x2, 0x181f ;  /* 0x00581f0004057f89 */ /* 0x000ea800000e0000 */
[----:B-1----:R-:W1:Y:S06]  /*22750*/  SHFL.IDX PT, R6, R3, 0x2, 0x181f ;  /* 0x00581f0003067f89 */ /* 0x002e6c00000e0000 */
[----:B--2---:R-:W-:-:S05]  /*22760*/  @!P2 IADD3 R5, P3, R10, R5, RZ ;  /* 0x000000050a05a210 */ /* 0x004fca0007f7e0ff */
[----:B-1----:R-:W-:-:S04]  /*22770*/  @!P2 IMAD.X R6, RZ, RZ, R6, P3 ;  /* 0x000000ffff06a224 */ /* 0x002fc800018e0606 */
[----:B------:R-:W-:Y:S01]  /*22780*/  @!P2 IMAD.MOV.U32 R7, RZ, RZ, R6 ;  /* 0x000000ffff07a224 */ /* 0x000fe200078e0006 */
[----:B------:R-:W-:Y:S01]  /*22790*/  @!P2 MOV R6, R5 ;  /* 0x000000050006a202 */ /* 0x000fe20000000f00 */
[----:B------:R-:W-:-:S04]  /*227a0*/  VIADD R5, R0, 0x30 ;  /* 0x0000003000057836 */ /* 0x000fc80000000000 */
[----:B------:R-:W-:Y:S04]  /*227b0*/  @!P2 LDGSTS.E.BYPASS.LTC128B.128 [R9+0x21400], desc[UR42][R6.64], !P0 ;  /* 0x214000000609afae */ /* 0x000fe8000c101d6a */
[----:B------:R1:W-:Y:S01]  /*227c0*/  @!P2 LDGSTS.E.BYPASS.LTC128B.128 [R9+0x25400], desc[UR42][R6.64+0x80], !P1 ;  /* 0x254000800609afae */ /* 0x0003e2000c901d6a */
[----:B------:R-:W-:-:S03]  /*227d0*/  ISETP.GE.AND P2, PT, R5, R2, PT ;  /* 0x000000020500720c */ /* 0x000fc60003f46270 */
[----:B------:R-:W2:Y:S04]  /*227e0*/  SHFL.IDX PT, R5, R4, 0x3, 0x181f ;  /* 0x00781f0004057f89 */ /* 0x000ea800000e0000 */
[----:B-1----:R-:W1:Y:S06]  /*227f0*/  SHFL.IDX PT, R6, R3, 0x3, 0x181f ;  /* 0x00781f0003067f89 */ /* 0x002e6c00000e0000 */
[----:B--2---:R-:W-:-:S05]  /*22800*/  @!P2 IADD3 R5, P3, R10, R5, RZ ;  /* 0x000000050a05a210 */ /* 0x004fca0007f7e0ff */
[----:B-1----:R-:W-:-:S05]  /*22810*/  @!P2 IMAD.X R6, RZ, RZ, R6, P3 ;  /* 0x000000ffff06a224 */ /* 0x002fca00018e0606 */
[----:B------:R-:W-:Y:S01]  /*22820*/  @!P2 MOV R7, R6 ;  /* 0x000000060007a202 */ /* 0x000fe20000000f00 */
[----:B------:R-:W-:Y:S02]  /*22830*/  @!P2 IMAD.MOV.U32 R6, RZ, RZ, R5 ;  /* 0x000000ffff06a224 */ /* 0x000fe400078e0005 */
[----:B------:R-:W-:-:S03]  /*22840*/  VIADD R5, R0, 0x40 ;  /* 0x0000004000057836 */ /* 0x000fc60000000000 */
[----:B------:R-:W-:Y:S04]  /*22850*/  @!P2 LDGSTS.E.BYPASS.LTC128B.128 [R9+0x21c00], desc[UR42][R6.64], !P0 ;  /* 0x21c000000609afae */ /* 0x000fe8000c101d6a */
[----:B------:R1:W-:Y:S01]  /*22860*/  @!P2 LDGSTS.E.BYPASS.LTC128B.128 [R9+0x25c00], desc[UR42][R6.64+0x80], !P1 ;  /* 0x25c000800609afae */ /* 0x0003e2000c901d6a */
[----:B------:R-:W-:-:S03]  /*22870*/  ISETP.GE.AND P2, PT, R5, R2, PT ;  /* 0x000000020500720c */ /* 0x000fc60003f46270 */
[----:B------:R-:W2:Y:S04]  /*22880*/  SHFL.IDX PT, R5, R4, 0x4, 0x181f ;  /* 0x00981f0004057f89 */ /* 0x000ea800000e0000 */
[----:B-1----:R-:W1:Y:S06]  /*22890*/  SHFL.IDX PT, R6, R3, 0x4, 0x181f ;  /* 0x00981f0003067f89 */ /* 0x002e6c00000e0000 */
[----:B--2---:R-:W-:-:S04]  /*228a0*/  @!P2 IADD3 R5, P3, R10, R5, RZ ;  /* 0x000000050a05a210 */ /* 0x004fc80007f7e0ff */
[----:B-1----:R-:W-:-:S05]  /*228b0*/  @!P2 IADD3.X R6, RZ, R6, RZ, P3, !PT ;  /* 0x00000006ff06a210 */ /* 0x002fca0001ffe4ff */
[----:B------:R-:W-:Y:S02]  /*228c0*/  @!P2 IMAD.MOV.U32 R7, RZ, RZ, R6 ;  /* 0x000000ffff07a224 */ /* 0x000fe400078e0006 */
[----:B------:R-:W-:Y:S01]  /*228d0*/  @!P2 IMAD.MOV.U32 R6, RZ, RZ, R5 ;  /* 0x000000ffff06a224 */ /* 0x000fe200078e0005 */
[----:B------:R-:W-:-:S04]  /*228e0*/  IADD3 R5, R0, 0x50, RZ ;  /* 0x0000005000057810 */ /* 0x000fc80007ffe0ff */
        /* <DEDUP_REMOVED lines=19> */
[----:B------:R1:W2:Y:S04]  /*22a20*/  SHFL.IDX PT, R5, R3, 0x7, 0x181f ;  /* 0x00f81f0003057f89 */ /* 0x0002a800000e0000 */
[----:B------:R1:W-:Y:S04]  /*22a30*/  @!P2 LDGSTS.E.BYPASS.LTC128B.128 [R9+0x23400], desc[UR42][R6.64], !P0 ;  /* 0x234000000609afae */ /* 0x0003e8000c101d6a */
[----:B------:R1:W-:Y:S04]  /*22a40*/  @!P2 LDGSTS.E.BYPASS.LTC128B.128 [R9+0x27400], desc[UR42][R6.64+0x80], !P1 ;  /* 0x274000800609afae */ /* 0x0003e8000c901d6a */
[----:B------:R1:W3:Y:S02]  /*22a50*/  SHFL.IDX PT, R3, R4, 0x7, 0x181f ;  /* 0x00f81f0004037f89 */ /* 0x0002e400000e0000 */
.L_x_794:
[----:B------:R-:W-:Y:S01]  /*22a60*/  VIADD R0, R0, 0x70 ;  /* 0x0000007000007836 */ /* 0x000fe20000000000 */
[----:B------:R-:W-:Y:S04]  /*22a70*/  BSSY B0, `(.L_x_595) ;  /* 0x000000a000007945 */ /* 0x000fe80003800000 */
[----:B------:R-:W-:-:S13]  /*22a80*/  ISETP.GE.AND P2, PT, R0, R2, PT ;  /* 0x000000020000720c */ /* 0x000fda0003f46270 */
[----:B------:R-:W-:Y:S05]  /*22a90*/  @P2 BRA `(.L_x_596) ;  /* 0x00000000001c2947 */ /* 0x000fea0003800000 */
[----:B---3--:R-:W-:-:S04]  /*22aa0*/  IADD3 R2, P2, R10, R3, RZ ;  /* 0x000000030a027210 */ /* 0x008fc80007f5e0ff */
[----:B-12---:R-:W-:-:S05]  /*22ab0*/  IADD3.X R3, RZ, R5, RZ, P2, !PT ;  /* 0x00000005ff037210 */ /* 0x006fca00017fe4ff */
[----:B------:R-:W-:Y:S01]  /*22ac0*/  @!PT LDS RZ, [RZ] ;  /* 0x00000000fffff984 */ /* 0x000fe20000000800 */
[----:B------:R-:W-:Y:S01]  /*22ad0*/  @!PT LDS RZ, [RZ] ;  /* 0x00000000fffff984 */ /* 0x000fe20000000800 */
[----:B------:R-:W-:Y:S01]  /*22ae0*/  @!PT LDS RZ, [RZ] ;  /* 0x00000000fffff984 */ /* 0x000fe20000000800 */
[----:B------:R4:W-:Y:S04]  /*22af0*/  LDGSTS.E.BYPASS.LTC128B.128 [R9+0x23c00], desc[UR42][R2.64], !P0 ;  /* 0x23c0000002097fae */ /* 0x0009e8000c101d6a */
[----:B------:R4:W-:Y:S02]  /*22b00*/  LDGSTS.E.BYPASS.LTC128B.128 [R9+0x27c00], desc[UR42][R2.64+0x80], !P1 ;  /* 0x27c0008002097fae */ /* 0x0009e4000c901d6a */
.L_x_596:
[----:B------:R-:W-:Y:S05]  /*22b10*/  BSYNC B0 ;  /* 0x0000000000007941 */ /* 0x000fea0003800000 */
.L_x_595:
[----:B-1--4-:R1:W5:Y:S01]  /*22b20*/  LDL R9, [R1+0x4] ;  /* 0x0000040001097983 */ /* 0x0123620000100800 */
[----:B------:R-:W-:Y:S01]  /*22b30*/  PLOP3.LUT P0, PT, PT, PT, PT, 0x80, 0x0 ;  /* 0x000000000000781c */ /* 0x000fe20003f0f070 */
[----:B------:R-:W-:-:S12]  /*22b40*/  NOP ;  /* 0x0000000000007918 */ /* 0x000fd80000000000 */
.L_x_597:
[----:B------:R-:W4:Y:S01]  /*22b50*/  LDL R2, [R1+0x4] ;  /* 0x0000040001027983 */ /* 0x000f220000100800 */
[----:B------:R-:W-:Y:S02]  /*22b60*/  PLOP3.LUT P1, PT, P1, P0, PT, 0xa2, 0x0 ;  /* 0x000000000000781c */ /* 0x000fe40000f21472 */
[----:B----4-:R-:W-:-:S08]  /*22b70*/  @P0 R2UR P1, UR4, R2 ;  /* 0x00000000020402ca */ /* 0x010fd00000020000 */
[----:B------:R-:W-:-:S05]  /*22b80*/  @P0 PLOP3.LUT P0, PT, P1, PT, PT, 0x80, 0x0 ;  /* 0x000000000000081c */ /* 0x000fca0000f0f070 */
[----:B------:R-:W-:Y:S01]  /*22b90*/  @!P1 SYNCS.ARRIVE.TRANS64.RED.A0T1 RZ, [UR4+0x38800], RZ ;  /* 0x038800ffffff99a7 */ /* 0x000fe20008200404 */
[----:B------:R-:W-:Y:S07]  /*22ba0*/  @!P1 ARRIVES.LDGSTSBAR.64.TRANSCNT [UR4+0x38800] ;  /* 0x03880000ff0099b0 */ /* 0x000fee0008000a84 */
[----:B------:R-:W-:Y:S05]  /*22bb0*/  @P0 BRA.U.ANY `(.L_x_597) ;  /* 0xfffffffd00e40947 */ /* 0x000fea000393ffff */
[----:B---3--:R-:W3:Y:S02]  /*22bc0*/  LDL.LU R3, [R1+0x60] ;  /* 0x0000600001037983 */ /* 0x008ee40000300800 */
        /* <DEDUP_REMOVED lines=9> */
[----:B------:R-:W4:Y:S03]  /*22c60*/  SYNCS.PHASECHK.TRANS64.TRYWAIT P0, [R2+URZ+0x38820], R0 ;  /* 0x03882000020075a7 */ /* 0x000f26000800017f */
[----:B---34-:R-:W-:Y:S05]  /*22c70*/  @!P0 BRA `(.L_x_599) ;  /* 0x0000006800508947 */ /* 0x018fea0003800000 */
.L_x_795:
[----:B------:R-:W-:Y:S05]  /*22c80*/  BSYNC B0 ;  /* 0x0000000000007941 */ /* 0x000fea0003800000 */
.L_x_598:
[----:B---3--:R-:W3:Y:S02]  /*22c90*/  LDL.LU R2, [R1+0x50] ;  /* 0x0000500001027983 */ /* 0x008ee40000300800 */
[----:B---3--:R-:W-:-:S13]  /*22ca0*/  ISETP.GE.AND P0, PT, R2, 0x81, PT ;  /* 0x000000810200780c */ /* 0x008fda0003f06270 */
[----:B------:R-:W-:Y:S05]  /*22cb0*/  @!P0 BRA `(.L_x_600) ;  /* 0x0000001000fc8947 */ /* 0x000fea0003800000 */
[----:B------:R-:W3:Y:S04]  /*22cc0*/  LDL.LU R2, [R1+0x54] ;  /* 0x0000540001027983 */ /* 0x000ee80000300800 */
[----:B------:R4:W5:Y:S01]  /*22cd0*/  LDL.LU R0, [R1+0x8] ;  /* 0x0000080001007983 */ /* 0x0009620000300800 */
[----:B---3--:R-:W-:-:S03]  /*22ce0*/  LEA.HI.SX32 R3, R2, 0xfffffffe, 0x19 ;  /* 0xfffffffe02037811 */ /* 0x008fc600078fcaff */
[----:B------:R4:W5:Y:S04]  /*22cf0*/  LDL.LU R2, [R1+0x10] ;  /* 0x0000100001027983 */ /* 0x0009680000300800 */
.L_x_622:
[----:B---3--:R-:W3:Y:S01]  /*22d00*/  LDL R4, [R1+0x24] ;  /* 0x0000240001047983 */ /* 0x008ee20000100800 */
[----:B--2--5:R-:W-:Y:S01]  /*22d10*/  IADD3 R5, R0, 0x1, RZ ;  /* 0x0000000100057810 */ /* 0x024fe20007ffe0ff */
        /* <DEDUP_REMOVED lines=8> */
[----:B------:R2:W-:Y:S01]  /*22da0*/  STL [R1+0x8], R10 ;  /* 0x0000080a01007387 */ /* 0x0005e20000100800 */
[----:B------:R-:W-:Y:S05]  /*22db0*/  @!P1 BRA `(.L_x_602) ;  /* 0x0000000800289947 */ /* 0x000fea0003800000 */
[----:B------:R-:W-:Y:S01]  /*22dc0*/  ULDC.64 UR4, c[0x0][0x418] ;  /* 0x0001060000047ab9 */ /* 0x000fe20000000a00 */
[----:B------:R-:W-:Y:S01]  /*22dd0*/  IMAD.MOV.U32 R8, RZ, RZ, R3 ;  /* 0x000000ffff087224 */ /* 0x000fe200078e0003 */
[----:B------:R-:W-:-:S04]  /*22de0*/  ISETP.NE.U32.AND P0, PT, RZ, UR4, PT ;  /* 0x00000004ff007c0c */ /* 0x000fc8000bf05070 */
[----:B------:R-:W-:-:S13]  /*22df0*/  ISETP.NE.AND.EX P0, PT, RZ, UR5, PT, P0 ;  /* 0x00000005ff007c0c */ /* 0x000fda000bf05300 */
[----:B------:R-:W-:Y:S05]  /*22e00*/  @!P0 BRA `(.L_x_603) ;  /* 0x0000000000508947 */ /* 0x000fea0003800000 */
[----:B------:R-:W3:Y:S01]  /*22e10*/  LDL R12, [R1+0x28] ;  /* 0x00002800010c7983 */ /* 0x000ee20000100800 */
[----:B------:R-:W5:Y:S01]  /*22e20*/  LDC R7, c[0x0][0x43c] ;  /* 0x00010f00ff077b82 */ /* 0x000f620000000800 */
[----:B------:R-:W-:Y:S02]  /*22e30*/  ULDC.64 UR6, c[0x0][0x428] ;  /* 0x00010a0000067ab9 */ /* 0x000fe40000000a00 */
[----:B------:R-:W2:Y:S01]  /*22e40*/  LDL R11, [R1+0x18] ;  /* 0x00001800010b7983 */ /* 0x000ea20000100800 */
[----:B-----5:R-:W-:-:S13]  /*22e50*/  ISETP.NE.AND P0, PT, R7, 0x1, PT ;  /* 0x000000010700780c */ /* 0x020fda0003f05270 */
[----:B------:R-:W5:Y:S02]  /*22e60*/  @P0 LDC.64 R4, c[0x0][0x440] ;  /* 0x00011000ff040b82 */ /* 0x000f640000000a00 */
[----:B-----5:R-:W-:-:S04]  /*22e70*/  @P0 IMAD.HI.U32 R6, R3, R4, RZ ;  /* 0x0000000403060227 */ /* 0x020fc800078e00ff */
[----:B------:R-:W-:Y:S01]  /*22e80*/  IMAD.MOV.U32 R4, RZ, RZ, R3 ;  /* 0x000000ffff047224 */ /* 0x000fe200078e0003 */
[----:B------:R-:W-:-:S04]  /*22e90*/  @P0 SHF.R.U32.HI R4, RZ, R5, R6 ;  /* 0x00000005ff040219 */ /* 0x000fc80000011606 */
[----:B------:R-:W-:Y:S02]  /*22ea0*/  SHF.R.S32.HI R5, RZ, 0x1f, R4 ;  /* 0x0000001fff057819 */ /* 0x000fe40000011404 */
[----:B------:R-:W-:-:S05]  /*22eb0*/  IADD3 R8, -R4, RZ, RZ ;  /* 0x000000ff04087210 */ /* 0x000fca0007ffe1ff */
[----:B------:R-:W-:Y:S02]  /*22ec0*/  IMAD R8, R7, R8, R3 ;  /* 0x0000000807087224 */ /* 0x000fe400078e0203 */
[----:B---3--:R-:W-:-:S04]  /*22ed0*/  IMAD R6, R12, UR6, RZ ;  /* 0x000000060c067c24 */ /* 0x008fc8000f8e02ff */
[C---:B--2---:R-:W-:Y:S02]  /*22ee0*/  IMAD R6, R11.reuse, UR7, R6 ;  /* 0x000000070b067c24 */ /* 0x044fe4000f8e0206 */
[----:B------:R-:W-:-:S04]  /*22ef0*/  IMAD.WIDE.U32 R4, R11, UR6, R4 ;  /* 0x000000060b047c25 */ /* 0x000fc8000f8e0004 */
[----:B------:R-:W-:Y:S01]  /*22f00*/  IMAD.IADD R5, R6, 0x1, R5 ;  /* 0x0000000106057824 */ /* 0x000fe200078e0205 */
[----:B------:R-:W-:-:S04]  /*22f10*/  LEA R6, P0, R4, UR4, 0x2 ;  /* 0x0000000404067c11 */ /* 0x000fc8000f8010ff */
[----:B------:R-:W-:-:S05]  /*22f20*/  LEA.HI.X R7, R4, UR5, R5, 0x2, P0 ;  /* 0x0000000504077c11 */ /* 0x000fca00080f1405 */
[----:B------:R-:W2:Y:S04]  /*22f30*/  LDG.E R4, desc[UR42][R6.64] ;  /* 0x0000002a06047981 */ /* 0x000ea8000c1e1900 */
[----:B--2---:R3:W-:Y:S02]  /*22f40*/  STL [R1], R4 ;  /* 0x0000000401007387 */ /* 0x0047e40000100800 */
.L_x_603:
[----:B------:R-:W5:Y:S01]  /*22f50*/  LDL R5, [R1+0x4] ;  /* 0x0000040001057983 */ /* 0x000f620000100800 */
[----:B---3--:R-:W3:Y:S01]  /*22f60*/  S2R R4, SR_TID.X ;  /* 0x0000000000047919 */ /* 0x008ee20000002100 */
[----:B------:R-:W-:Y:S01]  /*22f70*/  BSSY B1, `(.L_x_604) ;  /* 0x0000007000017945 */ /* 0x000fe20003800000 */
[----:B---3--:R-:W-:-:S04]  /*22f80*/  LOP3.LUT R4, R4, 0x7f, RZ, 0xc0, !PT ;  /* 0x0000007f04047812 */ /* 0x008fc800078ec0ff */
[----:B------:R-:W-:Y:S01]  /*22f90*/  ISETP.NE.AND P1, PT, R4, RZ, PT ;  /* 0x000000ff0400720c */ /* 0x000fe20003f25270 */
[----:B-----5:R-:W-:Y:S01]  /*22fa0*/  IMAD R6, R10, 0x8, R5 ;  /* 0x000000080a067824 */ /* 0x020fe200078e0205 */
[----:B------:R-:W-:-:S04]  /*22fb0*/  SHF.L.U32 R5, R9, 0x1f, RZ ;  /* 0x0000001f09057819 */ /* 0x000fc800000006ff */
[----:B------:R-:W3:Y:S02]  /*22fc0*/  SYNCS.PHASECHK.TRANS64.TRYWAIT P0, [R6+URZ+0x38880], R5 ;  /* 0x03888005060075a7 */ /* 0x000ee4000800017f */
[----:B---3--:R-:W-:Y:S05]  /*22fd0*/  @!P0 BRA `(.L_x_605) ;  /* 0x0000006400908947 */ /* 0x008fea0003800000 */
.L_x_796:
[----:B------:R-:W-:Y:S05]  /*22fe0*/  BSYNC B1 ;  /* 0x0000000000017941 */ /* 0x000fea0003800000 */
.L_x_604:
[----:B------:R-:W-:Y:S04]  /*22ff0*/  BSSY B1, `(.L_x_606) ;  /* 0x0000009000017945 */ /* 0x000fe80003800000 */
[----:B------:R-:W-:Y:S05]  /*23000*/  @P1 BRA `(.L_x_607) ;  /* 0x00000000001c1947 */ /* 0x000fea0003800000 */
[----:B------:R-:W5:Y:S02]  /*23010*/  S2R R4, SR_TID.X ;  /* 0x0000000000047919 */ /* 0x000f640000002100 */
[----:B-----5:R-:W-:Y:S02]  /*23020*/  LOP3.LUT R7, R4, 0x1f, RZ, 0xc0, !PT ;  /* 0x0000001f04077812 */ /* 0x020fe400078ec0ff */
[----:B------:R-:W-:Y:S02]  /*23030*/  MOV R4, 0x8000 ;  /* 0x0000800000047802 */ /* 0x000fe40000000f00 */
[----:B------:R-:W-:Y:S02]  /*23040*/  ISETP.NE.AND P0, PT, R7, RZ, PT ;  /* 0x000000ff0700720c */ /* 0x000fe40003f05270 */
[----:B------:R0:W-:Y:S11]  /*23050*/  SYNCS.ARRIVE.TRANS64 RZ, [R6+URZ+0x38870], R4 ;  /* 0x0388700406ff79a7 */ /* 0x0001f6000800003f */
[----:B0-----:R-:W-:Y:S05]  /*23060*/  @!P0 BRA `(.L_x_607) ;  /* 0x0000000000048947 */ /* 0x001fea0003800000 */
[----:B------:R-:W-:Y:S01]  /*23070*/  BPT.TRAP 0x1 ;  /* 0x000000040000795c */ /* 0x000fe20000300000 */
.L_x_607:
[----:B------:R-:W-:Y:S05]  /*23080*/  BSYNC B1 ;  /* 0x0000000000017941 */ /* 0x000fea0003800000 */
.L_x_606:
[----:B--2---:R-:W2:Y:S04]  /*23090*/  LDL R9, [R1+0x4] ;  /* 0x0000040001097983 */ /* 0x004ea80000100800 */
[----:B------:R-:W2:Y:S04]  /*230a0*/  LDL R4, [R1+0x8] ;  /* 0x0000080001047983 */ /* 0x000ea80000100800 */
[----:B------:R-:W5:Y:S01]  /*230b0*/  LDL R7, [R1+0x2c] ;  /* 0x00002c0001077983 */ /* 0x000f620000100800 */
[----:B------:R-:W-:Y:S01]  /*230c0*/  IMAD.MOV.U32 R13, RZ, RZ, RZ ;  /* 0x000000ffff0d7224 */ /* 0x000fe200078e00ff */
[----:B------:R-:W-:Y:S01]  /*230d0*/  UIADD3 UR4, UP0, UR44, 0x470, URZ ;  /* 0x000004702c047890 */ /* 0x000fe2000ff1e03f */
[----:B------:R-:W-:Y:S01]  /*230e0*/  PLOP3.LUT P0, PT, PT, PT, PT, 0x80, 0x0 ;  /* 0x000000000000781c */ /* 0x000fe20003f0f070 */
[----:B------:R-:W-:Y:S01]  /*230f0*/  UMOV UR6, 0x0 ;  /* 0x0000000000067882 */ /* 0x000fe20000000000 */
[----:B------:R-:W-:Y:S01]  /*23100*/  UMOV UR7, 0x14f00000 ;  /* 0x14f0000000077882 */ /* 0x000fe20000000000 */
[----:B------:R-:W-:Y:S01]  /*23110*/  R2UR UR10, R13 ;  /* 0x000000000d0a72ca */ /* 0x000fe200000e0000 */
[----:B------:R-:W-:Y:S01]  /*23120*/  UIADD3.X UR5, URZ, UR45, URZ, UP0, !UPT ;  /* 0x0000002d3f057290 */ /* 0x000fe200087fe43f */
[----:B--2---:R-:W-:Y:S01]  /*23130*/  IMAD R4, R4, 0x8000, R9 ;  /* 0x0000800004047824 */ /* 0x004fe200078e0209 */
[----:B-----5:R-:W-:Y:S01]  /*23140*/  LEA R8, R8, R7, 0x7 ;  /* 0x0000000708087211 */ /* 0x020fe200078e38ff */
[----:B------:R-:W-:-:S02]  /*23150*/  VIADD R7, R6, 0x38870 ;  /* 0x0003887006077836 */ /* 0x000fc40000000000 */
[----:B------:R-:W-:-:S09]  /*23160*/  VIADD R9, R4, 0x10400 ;  /* 0x0001040004097836 */ /* 0x000fd20000000000 */
.L_x_608:
[----:B------:R-:W2:Y:S01]  /*23170*/  LDL R10, [R1] ;  /* 0x00000000010a7983 */ /* 0x000ea20000100800 */
[----:B------:R-:W-:-:S13]  /*23180*/  @P0 ELECT P2, URZ, PT ;  /* 0x00000000003f082f */ /* 0x000fda0003840000 */
[----:B------:R-:W-:Y:S02]  /*23190*/  @P2 R2UR UR12, R18 ;  /* 0x00000000120c22ca */ /* 0x000fe400000e0000 */
[----:B------:R-:W-:Y:S02]  /*231a0*/  @P2 R2UR UR11, R8 ;  /* 0x00000000080b22ca */ /* 0x000fe400000e0000 */
[----:B------:R-:W-:Y:S02]  /*231b0*/  @P2 R2UR UR9, R7 ;  /* 0x00000000070922ca */ /* 0x000fe400000e0000 */
[----:B------:R-:W-:Y:S02]  /*231c0*/  @P2 R2UR UR8, R9 ;  /* 0x00000000090822ca */ /* 0x000fe400000e0000 */
[----:B------:R-:W-:Y:S02]  /*231d0*/  @P2 PLOP3.LUT P0, PT, P2, PT, PT, 0x8, 0x0 ;  /* 0x000000000000281c */ /* 0x000fe4000170e170 */
[----:B--2---:R-:W-:-:S02]  /*231e0*/  @P2 R2UR UR13, R10 ;  /* 0x000000000a0d22ca */ /* 0x004fc400000e0000 */
[----:B------:R-:W-:-:S11]  /*231f0*/  PLOP3.LUT P2, PT, PT, PT, PT, 0x8, 0x0 ;  /* 0x000000000000781c */ /* 0x000fd60003f4e170 */
[----:B------:R2:W-:Y:S02]  /*23200*/  UTMALDG.4D [UR8], [UR4], desc[UR6] ;  /* 0x00000608040075b4 */ /* 0x0005e40008019000 */
[----:B--2---:R-:W-:Y:S05]  /*23210*/  @P0 BRA.U.ANY `(.L_x_608) ;  /* 0xfffffffd00d40947 */ /* 0x004fea000393ffff */
[----:B------:R-:W-:Y:S01]  /*23220*/  MOV R12, 0x80 ;  /* 0x00000080000c7802 */ /* 0x000fe20000000f00 */
[----:B------:R-:W-:Y:S01]  /*23230*/  VIADD R9, R4, 0x14400 ;  /* 0x0001440004097836 */ /* 0x000fe20000000000 */
[----:B------:R-:W-:Y:S01]  /*23240*/  PLOP3.LUT P0, PT, PT, PT, PT, 0x80, 0x0 ;  /* 0x000000000000781c */ /* 0x000fe20003f0f070 */
[----:B------:R-:W-:Y:S01]  /*23250*/  UMOV UR6, 0x0 ;  /* 0x0000000000067882 */ /* 0x000fe20000000000 */
[----:B------:R-:W-:Y:S01]  /*23260*/  R2UR UR10, R12 ;  /* 0x000000000c0a72ca */ /* 0x000fe200000e0000 */
[----:B------:R-:W-:-:S14]  /*23270*/  UMOV UR7, 0x14f00000 ;  /* 0x14f0000000077882 */ /* 0x000fdc0000000000 */
.L_x_609:
        /* <DEDUP_REMOVED lines=11> */
[----:B------:R-:W2:Y:S01]  /*23330*/  SYNCS.PHASECHK.TRANS64.TRYWAIT P0, [R6+URZ+0x38840], R5 ;  /* 0x03884005060075a7 */ /* 0x000ea2000800017f */
[----:B------:R-:W-:Y:S04]  /*23340*/  BSSY B1, `(.L_x_610) ;  /* 0x0000002000017945 */ /* 0x000fe80003800000 */
[----:B--2---:R-:W-:Y:S05]  /*23350*/  @!P0 BRA `(.L_x_611) ;  /* 0x0000006000c48947 */ /* 0x004fea0003800000 */
.L_x_797:
[----:B------:R-:W-:Y:S05]  /*23360*/  BSYNC B1 ;  /* 0x0000000000017941 */ /* 0x000fea0003800000 */
.L_x_610:
[----:B------:R-:W-:Y:S01]  /*23370*/  BSSY B1, `(.L_x_612) ;  /* 0x000000b000017945 */ /* 0x000fe20003800000 */
[----:B------:R-:W-:Y:S01]  /*23380*/  IMAD.MOV.U32 R10, RZ, RZ, 0x0 ;  /* 0x00000000ff0a7424 */ /* 0x000fe200078e00ff */
[----:B------:R-:W-:Y:S02]  /*23390*/  MOV R11, 0x14f00000 ;  /* 0x14f00000000b7802 */ /* 0x000fe40000000f00 */
[----:B------:R-:W-:Y:S05]  /*233a0*/  @P1 BRA `(.L_x_613) ;  /* 0x00000000001c1947 */ /* 0x000fea0003800000 */
[----:B------:R-:W5:Y:S01]  /*233b0*/  S2R R7, SR_TID.X ;  /* 0x0000000000077919 */ /* 0x000f620000002100 */
[----:B--23--:R-:W-:-:S04]  /*233c0*/  IMAD.MOV.U32 R5, RZ, RZ, 0x8000 ;  /* 0x00008000ff057424 */ /* 0x00cfc800078e00ff */
[----:B------:R2:W-:Y:S01]  /*233d0*/  SYNCS.ARRIVE.TRANS64 RZ, [R6+URZ+0x38830], R5 ;  /* 0x0388300506ff79a7 */ /* 0x0005e2000800003f */
[----:B-----5:R-:W-:-:S04]  /*233e0*/  LOP3.LUT R7, R7, 0x1f, RZ, 0xc0, !PT ;  /* 0x0000001f07077812 */ /* 0x020fc800078ec0ff */
[----:B------:R-:W-:-:S13]  /*233f0*/  ISETP.NE.AND P0, PT, R7, RZ, PT ;  /* 0x000000ff0700720c */ /* 0x000fda0003f05270 */
[----:B--2---:R-:W-:Y:S05]  /*23400*/  @!P0 BRA `(.L_x_613) ;  /* 0x0000000000048947 */ /* 0x004fea0003800000 */
[----:B------:R-:W-:Y:S01]  /*23410*/  BPT.TRAP 0x1 ;  /* 0x000000040000795c */ /* 0x000fe20000300000 */
.L_x_613:
[----:B------:R-:W-:Y:S05]  /*23420*/  BSYNC B1 ;  /* 0x0000000000017941 */ /* 0x000fea0003800000 */
.L_x_612:
[----:B------:R-:W-:Y:S01]  /*23430*/  R2UR UR10, R13 ;  /* 0x000000000d0a72ca */ /* 0x000fe200000e0000 */
[----:B------:R-:W-:Y:S01]  /*23440*/  UIADD3 UR4, UP0, UR44, 0x370, URZ ;  /* 0x000003702c047890 */ /* 0x000fe2000ff1e03f */
[----:B------:R-:W-:Y:S01]  /*23450*/  R2UR UR6, R10 ;  /* 0x000000000a0672ca */ /* 0x000fe200000e0000 */
[----:B--23--:R-:W-:Y:S01]  /*23460*/  VIADD R6, R6, 0x38830 ;  /* 0x0003883006067836 */ /* 0x00cfe20000000000 */
[----:B------:R-:W-:Y:S01]  /*23470*/  R2UR UR7, R11 ;  /* 0x000000000b0772ca */ /* 0x000fe200000e0000 */
[----:B------:R-:W-:Y:S01]  /*23480*/  UIADD3.X UR5, URZ, UR45, URZ, UP0, !UPT ;  /* 0x0000002d3f057290 */ /* 0x000fe200087fe43f */
[----:B------:R-:W-:Y:S02]  /*23490*/  PLOP3.LUT P0, PT, PT, PT, PT, 0x80, 0x0 ;  /* 0x000000000000781c */ /* 0x000fe40003f0f070 */
[----:B------:R-:W-:-:S11]  /*234a0*/  IADD3 R5, R4, 0x28400, RZ ;  /* 0x0002840004057810 */ /* 0x000fd60007ffe0ff */
.L_x_614:
        /* <DEDUP_REMOVED lines=11> */
[----:B------:R-:W-:Y:S01]  /*23560*/  R2UR UR10, R12 ;  /* 0x000000000c0a72ca */ /* 0x000fe200000e0000 */
[----:B------:R-:W-:Y:S01]  /*23570*/  VIADD R4, R4, 0x2c400 ;  /* 0x0002c40004047836 */ /* 0x000fe20000000000 */
[----:B------:R-:W-:Y:S02]  /*23580*/  R2UR UR6, R10 ;  /* 0x000000000a0672ca */ /* 0x000fe400000e0000 */
[----:B------:R-:W-:Y:S02]  /*23590*/  R2UR UR7, R11 ;  /* 0x000000000b0772ca */ /* 0x000fe400000e0000 */
[----:B------:R-:W-:-:S13]  /*235a0*/  PLOP3.LUT P0, PT, PT, PT, PT, 0x80, 0x0 ;  /* 0x000000000000781c */ /* 0x000fda0003f0f070 */
.L_x_615:
        /* <DEDUP_REMOVED lines=10> */
[----:B---3--:R-:W-:Y:S05]  /*23650*/  @P0 BRA.U.ANY `(.L_x_615) ;  /* 0xfffffffd00d40947 */ /* 0x008fea000393ffff */
.L_x_602:
[----:B------:R-:W-:Y:S05]  /*23660*/  BSYNC B0 ;  /* 0x0000000000007941 */ /* 0x000fea0003800000 */
.L_x_601:
[----:B------:R-:W-:-:S06]  /*23670*/  UISETP.NE.AND UP0, UPT, UR36, 0x3, UPT ;  /* 0x000000032400788c */ /* 0x000fcc000bf05270 */
[----:B------:R-:W-:-:S13]  /*23680*/  PLOP3.LUT P0, PT, PT, PT, UP0, 0x80, 0x0 ;  /* 0x000000000000781c */ /* 0x000fda0003f0f008 */
[----:B------:R-:W-:Y:S05]  /*23690*/  @!P0 BRA `(.L_x_616) ;  /* 0x0000000000048947 */ /* 0x000fea0003800000 */
[----:B------:R-:W-:Y:S01]  /*236a0*/  BPT.TRAP 0x1 ;  /* 0x000000040000795c */ /* 0x000fe20000300000 */
.L_x_616:
[----:B------:R-:W3:Y:S01]  /*236b0*/  LDL R5, [R1+0x4] ;  /* 0x0000040001057983 */ /* 0x000ee20000100800 */
[----:B------:R-:W-:Y:S01]  /*236c0*/  IMAD.U32 R4, RZ, RZ, UR38 ;  /* 0x00000026ff047e24 */ /* 0x000fe2000f8e00ff */
[----:B------:R-:W-:Y:S04]  /*236d0*/  BSSY B0, `(.L_x_617) ;  /* 0x0000007000007945 */ /* 0x000fe80003800000 */
[----:B------:R-:W-:Y:S02]  /*236e0*/  ISETP.NE.AND P1, PT, R4, 0x3, PT ;  /* 0x000000030400780c */ /* 0x000fe40003f25270 */
[----:B------:R-:W-:-:S04]  /*236f0*/  LOP3.LUT R4, R2, 0x1, RZ, 0x3c, !PT ;  /* 0x0000000102047812 */ /* 0x000fc800078e3cff */
[----:B------:R-:W-:Y:S02]  /*23700*/  SHF.L.U32 R4, R4, 0x1f, RZ ;  /* 0x0000001f04047819 */ /* 0x000fe400000006ff */
[----:B---3--:R-:W-:-:S04]  /*23710*/  LEA R20, R0, R5, 0x3 ;  /* 0x0000000500147211 */ /* 0x008fc800078e18ff */
[----:B------:R-:W3:Y:S02]  /*23720*/  SYNCS.PHASECHK.TRANS64.TRYWAIT P0, [R20+URZ+0x38870], R4 ;  /* 0x03887004140075a7 */ /* 0x000ee4000800017f */
[----:B---3--:R-:W-:Y:S05]  /*23730*/  @!P0 BRA `(.L_x_618) ;  /* 0x0000005c00e08947 */ /* 0x008fea0003800000 */
.L_x_798:
[----:B------:R-:W-:Y:S05]  /*23740*/  BSYNC B0 ;  /* 0x0000000000007941 */ /* 0x000fea0003800000 */
.L_x_617:
[----:B------:R-:W-:Y:S05]  /*23750*/  @!P1 BRA `(.L_x_619) ;  /* 0x0000000000049947 */ /* 0x000fea0003800000 */
[----:B------:R-:W-:Y:S01]  /*23760*/  BPT.TRAP 0x1 ;  /* 0x000000040000795c */ /* 0x000fe20000300000 */
.L_x_619:
[----:B------:R-:W-:Y:S01]  /*23770*/  SHF.L.U32 R2, R2, 0x1f, RZ ;  /* 0x0000001f02027819 */ /* 0x000fe200000006ff */
[----:B------:R-:W-:-:S03]  /*23780*/  IMAD.SHL.U32 R12, R0, 0x8000, RZ ;  /* 0x00008000000c7824 */ /* 0x000fc600078e00ff */
[----:B------:R-:W5:Y:S02]  /*23790*/  SYNCS.PHASECHK.TRANS64.TRYWAIT P0, [R20+URZ+0x38860], R2 ;  /* 0x03886002140075a7 */ /* 0x000f64000800017f */
[----:B-----5:R-:W-:Y:S05]  /*237a0*/  @!P0 BRA `(.L_x_620) ;  /* 0x0000005c00d88947 */ /* 0x020fea0003800000 */
.L_x_799:
[----:B------:R-:W5:Y:S04]  /*237b0*/  LDL R0, [R1+0x34] ;  /* 0x0000340001007983 */ /* 0x000f680000100800 */
[----:B------:R-:W2:Y:S04]  /*237c0*/  LDL R13, [R1+0x4] ;  /* 0x00000400010d7983 */ /* 0x000ea80000100800 */
[----:B------:R-:W4:Y:S04]  /*237d0*/  LDL R17, [R1+0x20] ;  /* 0x0000200001117983 */ /* 0x000f280000100800 */
[----:B------:R-:W4:Y:S01]  /*237e0*/  LDL R14, [R1+0x30] ;  /* 0x00003000010e7983 */ /* 0x000f220000100800 */
[----:B------:R-:W-:Y:S05]  /*237f0*/  WARPSYNC.ALL ;  /* 0x0000000000007948 */ /* 0x000fea0003800000 */
[----:B-----5:R-:W-:-:S05]  /*23800*/  LOP3.LUT R0, R12, R0, RZ, 0xfc, !PT ;  /* 0x000000000c007212 */ /* 0x020fca00078efcff */
[----:B--2---:R-:W-:-:S05]  /*23810*/  IMAD.IADD R0, R13, 0x1, R0 ;  /* 0x000000010d007824 */ /* 0x004fca00078e0200 */
[----:B---3--:R-:W2:Y:S01]  /*23820*/  LDSM.16.MT88.4 R4, [R0+0x10400] ;  /* 0x010400000004783b */ /* 0x008ea20000004200 */
[----:B----4-:R-:W-:Y:S02]  /*23830*/  IADD3 R2, R17, R0, RZ ;  /* 0x0000000011027210 */ /* 0x010fe40007ffe0ff */
[----:B------:R-:W-:Y:S02]  /*23840*/  LOP3.LUT R21, R12, R14, RZ, 0xfc, !PT ;  /* 0x0000000e0c157212 */ /* 0x000fe400078efcff */
[C-C-:B--2---:R-:W-:Y:S02]  /*23850*/  PRMT R8, R4.reuse, 0x6420, R5.reuse ;  /* 0x0000642004087816 */ /* 0x144fe40000000005 */
[----:B------:R-:W-:Y:S02]  /*23860*/  PRMT R9, R4, 0x7531, R5 ;  /* 0x0000753104097816 */ /* 0x000fe40000000005 */
[C-C-:B------:R-:W-:Y:S02]  /*23870*/  PRMT R10, R6.reuse, 0x6420, R7.reuse ;  /* 0x00006420060a7816 */ /* 0x140fe40000000007 */
[----:B------:R-:W-:-:S02]  /*23880*/  PRMT R11, R6, 0x7531, R7 ;  /* 0x00007531060b7816 */ /* 0x000fc40000000007 */
[----:B------:R-:W2:Y:S01]  /*23890*/  LDSM.16.MT88.4 R4, [R2+0x10400] ;  /* 0x010400000204783b */ /* 0x000ea20000004200 */
[----:B------:R-:W-:-:S05]  /*238a0*/  IMAD.IADD R21, R13, 0x1, R21 ;  /* 0x000000010d157824 */ /* 0x000fca00078e0215 */
[----:B------:R2:W-:Y:S02]  /*238b0*/  STSM.16.M88.4 [R21+0x400], R8 ;  /* 0x0004000815007844 */ /* 0x0005e40000000200 */
[C-C-:B--2---:R-:W-:Y:S02]  /*238c0*/  PRMT R8, R4.reuse, 0x6420, R5.reuse ;  /* 0x0000642004087816 */ /* 0x144fe40000000005 */
[----:B------:R-:W-:Y:S02]  /*238d0*/  PRMT R9, R4, 0x7531, R5 ;  /* 0x0000753104097816 */ /* 0x000fe40000000005 */
[C-C-:B------:R-:W-:Y:S02]  /*238e0*/  PRMT R10, R6.reuse, 0x6420, R7.reuse ;  /* 0x00006420060a7816 */ /* 0x140fe40000000007 */
[----:B------:R-:W-:-:S05]  /*238f0*/  PRMT R11, R6, 0x7531, R7 ;  /* 0x00007531060b7816 */ /* 0x000fca0000000007 */
[----:B------:R-:W-:Y:S04]  /*23900*/  STSM.16.M88.4 [R21+0x2400], R8 ;  /* 0x0024000815007844 */ /* 0x000fe80000000200 */
[----:B------:R-:W2:Y:S02]  /*23910*/  LDSM.16.MT88.4 R4, [R0+0x14400] ;  /* 0x014400000004783b */ /* 0x000ea40000004200 */
[C-C-:B--2---:R-:W-:Y:S02]  /*23920*/  PRMT R12, R4.reuse, 0x6420, R5.reuse ;  /* 0x00006420040c7816 */ /* 0x144fe40000000005 */
[----:B------:R-:W-:Y:S02]  /*23930*/  PRMT R13, R4, 0x7531, R5 ;  /* 0x00007531040d7816 */ /* 0x000fe40000000005 */
[----:B------:R-:W-:-:S02]  /*23940*/  PRMT R14, R6, 0x6420, R7 ;  /* 0x00006420060e7816 */ /* 0x000fc40000000007 */
[----:B------:R-:W-:Y:S02]  /*23950*/  PRMT R15, R6, 0x7531, R7 ;  /* 0x00007531060f7816 */ /* 0x000fe40000000007 */
[----:B------:R-:W2:Y:S04]  /*23960*/  LDSM.16.MT88.4 R4, [R2+0x14400] ;  /* 0x014400000204783b */ /* 0x000ea80000004200 */
[----:B------:R-:W-:Y:S01]  /*23970*/  STSM.16.M88.4 [R21+0x4400], R12 ;  /* 0x0044000c15007844 */ /* 0x000fe20000000200 */
[C-C-:B--2---:R-:W-:Y:S02]  /*23980*/  PRMT R8, R4.reuse, 0x6420, R5.reuse ;  /* 0x0000642004087816 */ /* 0x144fe40000000005 */
[----:B------:R-:W-:Y:S02]  /*23990*/  PRMT R9, R4, 0x7531, R5 ;  /* 0x0000753104097816 */ /* 0x000fe40000000005 */
[----:B------:R-:W-:-:S02]  /*239a0*/  PRMT R10, R6, 0x6420, R7 ;  /* 0x00006420060a7816 */ /* 0x000fc40000000007 */
[----:B------:R-:W-:-:S05]  /*239b0*/  PRMT R11, R6, 0x7531, R7 ;  /* 0x00007531060b7816 */ /* 0x000fca0000000007 */
[----:B------:R2:W-:Y:S04]  /*239c0*/  STSM.16.M88.4 [R21+0x6400], R8 ;  /* 0x0064000815007844 */ /* 0x0005e80000000200 */
[----:B------:R-:W3:Y:S04]  /*239d0*/  LDSM.16.MT88.4 R4, [R0+0x11400] ;  /* 0x011400000004783b */ /* 0x000ee80000004200 */
[----:B--2---:R-:W2:Y:S01]  /*239e0*/  LDL R11, [R1+0x1c] ;  /* 0x00001c00010b7983 */ /* 0x004ea20000100800 */
[C-C-:B---3--:R-:W-:Y:S02]  /*239f0*/  PRMT R12, R4.reuse, 0x6420, R5.reuse ;  /* 0x00006420040c7816 */ /* 0x148fe40000000005 */
[----:B------:R-:W-:-:S02]  /*23a00*/  PRMT R13, R4, 0x7531, R5 ;  /* 0x00007531040d7816 */ /* 0x000fc40000000005 */
[C-C-:B------:R-:W-:Y:S02]  /*23a10*/  PRMT R14, R6.reuse, 0x6420, R7.reuse ;  /* 0x00006420060e7816 */ /* 0x140fe40000000007 */
[----:B------:R-:W-:Y:S02]  /*23a20*/  PRMT R15, R6, 0x7531, R7 ;  /* 0x00007531060f7816 */ /* 0x000fe40000000007 */
[----:B------:R-:W3:Y:S01]  /*23a30*/  LDSM.16.MT88.4 R4, [R2+0x11400] ;  /* 0x011400000204783b */ /* 0x000ee20000004200 */
[----:B------:R-:W-:Y:S01]  /*23a40*/  IMAD.MOV.U32 R10, RZ, RZ, R17 ;  /* 0x000000ffff0a7224 */ /* 0x000fe200078e0011 */
[C-C-:B---3--:R-:W-:Y:S02]  /*23a50*/  PRMT R8, R4.reuse, 0x6420, R5.reuse ;  /* 0x0000642004087816 */ /* 0x148fe40000000005 */
[----:B------:R-:W-:Y:S02]  /*23a60*/  PRMT R9, R4, 0x7531, R5 ;  /* 0x0000753104097816 */ /* 0x000fe40000000005 */
[----:B--2---:R-:W-:-:S05]  /*23a70*/  IADD3 R17, R11, 0x400, R21 ;  /* 0x000004000b117810 */ /* 0x004fca0007ffe015 */
[----:B------:R2:W-:Y:S02]  /*23a80*/  STSM.16.M88.4 [R17], R12 ;  /* 0x0000000c11007844 */ /* 0x0005e40000000200 */
[----:B--2---:R-:W-:Y:S01]  /*23a90*/  MOV R14, R10 ;  /* 0x0000000a000e7202 */ /* 0x004fe20000000f00 */
[----:B------:R-:W-:Y:S01]  /*23aa0*/  IMAD.MOV.U32 R15, RZ, RZ, R11 ;  /* 0x000000ffff0f7224 */ /* 0x000fe200078e000b */
[C-C-:B------:R-:W-:Y:S02]  /*23ab0*/  PRMT R10, R6.reuse, 0x6420, R7.reuse ;  /* 0x00006420060a7816 */ /* 0x140fe40000000007 */
[----:B------:R-:W-:-:S05]  /*23ac0*/  PRMT R11, R6, 0x7531, R7 ;  /* 0x00007531060b7816 */ /* 0x000fca0000000007 */
[----:B------:R2:W-:Y:S04]  /*23ad0*/  STSM.16.M88.4 [R17+0x2000], R8 ;  /* 0x0020000811007844 */ /* 0x0005e80000000200 */
[----:B------:R-:W3:Y:S01]  /*23ae0*/  LDSM.16.MT88.4 R4, [R0+0x15400] ;  /* 0x015400000004783b */ /* 0x000ee20000004200 */
[----:B--2---:R-:W-:Y:S01]  /*23af0*/  IMAD.MOV.U32 R10, RZ, RZ, R14 ;  /* 0x000000ffff0a7224 */ /* 0x004fe200078e000e */
[----:B------:R-:W-:Y:S02]  /*23b00*/  MOV R11, R15 ;  /* 0x0000000f000b7202 */ /* 0x000fe40000000f00 */
[C-C-:B---3--:R-:W-:Y:S02]  /*23b10*/  PRMT R12, R4.reuse, 0x6420, R5.reuse ;  /* 0x00006420040c7816 */ /* 0x148fe40000000005 */
[----:B------:R-:W-:-:S02]  /*23b20*/  PRMT R13, R4, 0x7531, R5 ;  /* 0x00007531040d7816 */ /* 0x000fc40000000005 */
[C-C-:B------:R-:W-:Y:S02]  /*23b30*/  PRMT R14, R6.reuse, 0x6420, R7.reuse ;  /* 0x00006420060e7816 */ /* 0x140fe40000000007 */
[----:B------:R-:W-:Y:S02]  /*23b40*/  PRMT R15, R6, 0x7531, R7 ;  /* 0x00007531060f7816 */ /* 0x000fe40000000007 */
[----:B------:R-:W2:Y:S04]  /*23b50*/  LDSM.16.MT88.4 R4, [R2+0x15400] ;  /* 0x015400000204783b */ /* 0x000ea80000004200 */
[----:B------:R3:W-:Y:S02]  /*23b60*/  STSM.16.M88.4 [R17+0x4000], R12 ;  /* 0x0040000c11007844 */ /* 0x0007e40000000200 */
[----:B---3--:R-:W-:-:S02]  /*23b70*/  IMAD.MOV.U32 R14, RZ, RZ, R10 ;  /* 0x000000ffff0e7224 */ /* 0x008fc400078e000a */
[----:B------:R-:W-:Y:S01]  /*23b80*/  IMAD.MOV.U32 R15, RZ, RZ, R11 ;  /* 0x000000ffff0f7224 */ /* 0x000fe200078e000b */
[C-C-:B--2---:R-:W-:Y:S02]  /*23b90*/  PRMT R8, R4.reuse, 0x6420, R5.reuse ;  /* 0x0000642004087816 */ /* 0x144fe40000000005 */
[----:B------:R-:W-:Y:S02]  /*23ba0*/  PRMT R9, R4, 0x7531, R5 ;  /* 0x0000753104097816 */ /* 0x000fe40000000005 */
[C-C-:B------:R-:W-:Y:S02]  /*23bb0*/  PRMT R10, R6.reuse, 0x6420, R7.reuse ;  /* 0x00006420060a7816 */ /* 0x140fe40000000007 */
[----:B------:R-:W-:-:S05]  /*23bc0*/  PRMT R11, R6, 0x7531, R7 ;  /* 0x00007531060b7816 */ /* 0x000fca0000000007 */
[----:B------:R2:W-:Y:S04]  /*23bd0*/  STSM.16.M88.4 [R17+0x6000], R8 ;  /* 0x0060000811007844 */ /* 0x0005e80000000200 */
[----:B------:R-:W3:Y:S01]  /*23be0*/  LDSM.16.MT88.4 R4, [R0+0x12400] ;  /* 0x012400000004783b */ /* 0x000ee20000004200 */
[----:B--2---:R-:W-:Y:S01]  /*23bf0*/  MOV R17, R14 ;  /* 0x0000000e00117202 */ /* 0x004fe20000000f00 */
[----:B------:R-:W-:Y:S01]  /*23c00*/  IMAD.MOV.U32 R11, RZ, RZ, R15 ;  /* 0x000000ffff0b7224 */ /* 0x000fe200078e000f */
[C-C-:B---3--:R-:W-:Y:S02]  /*23c10*/  PRMT R12, R4.reuse, 0x6420, R5.reuse ;  /* 0x00006420040c7816 */ /* 0x148fe40000000005 */
[----:B------:R-:W-:Y:S02]  /*23c20*/  PRMT R13, R4, 0x7531, R5 ;  /* 0x00007531040d7816 */ /* 0x000fe40000000005 */
[----:B------:R-:W-:-:S02]  /*23c30*/  PRMT R14, R6, 0x6420, R7 ;  /* 0x00006420060e7816 */ /* 0x000fc40000000007 */
[----:B------:R-:W-:Y:S02]  /*23c40*/  PRMT R15, R6, 0x7531, R7 ;  /* 0x00007531060f7816 */ /* 0x000fe40000000007 */
[----:B------:R-:W2:Y:S01]  /*23c50*/  LDSM.16.MT88.4 R4, [R2+0x12400] ;  /* 0x012400000204783b */ /* 0x000ea20000004200 */
[----:B------:R-:W-:-:S05]  /*23c60*/  IADD3 R17, R17, 0x400, R21 ;  /* 0x0000040011117810 */ /* 0x000fca0007ffe015 */
[----:B------:R3:W-:Y:S02]  /*23c70*/  STSM.16.M88.4 [R17], R12 ;  /* 0x0000000c11007844 */ /* 0x0007e40000000200 */
[----:B---3--:R-:W-:Y:S01]  /*23c80*/  IMAD.MOV.U32 R15, RZ, RZ, R11 ;  /* 0x000000ffff0f7224 */ /* 0x008fe200078e000b */
[C-C-:B--2---:R-:W-:Y:S02]  /*23c90*/  PRMT R8, R4.reuse, 0x6420, R5.reuse ;  /* 0x0000642004087816 */ /* 0x144fe40000000005 */
[----:B------:R-:W-:Y:S02]  /*23ca0*/  PRMT R9, R4, 0x7531, R5 ;  /* 0x0000753104097816 */ /* 0x000fe40000000005 */
[C-C-:B------:R-:W-:Y:S02]  /*23cb0*/  PRMT R10, R6.reuse, 0x6420, R7.reuse ;  /* 0x00006420060a7816 */ /* 0x140fe40000000007 */
[----:B------:R-:W-:-:S05]  /*23cc0*/  PRMT R11, R6, 0x7531, R7 ;  /* 0x00007531060b7816 */ /* 0x000fca0000000007 */
[----:B------:R2:W-:Y:S04]  /*23cd0*/  STSM.16.M88.4 [R17+0x2000], R8 ;  /* 0x0020000811007844 */ /* 0x0005e80000000200 */
[----:B------:R-:W3:Y:S01]  /*23ce0*/  LDSM.16.MT88.4 R4, [R0+0x16400] ;  /* 0x016400000004783b */ /* 0x000ee20000004200 */
[----:B--2---:R-:W-:Y:S02]  /*23cf0*/  MOV R11, R15 ;  /* 0x0000000f000b7202 */ /* 0x004fe40000000f00 */
[C-C-:B---3--:R-:W-:Y:S02]  /*23d00*/  PRMT R12, R4.reuse, 0x6420, R5.reuse ;  /* 0x00006420040c7816 */ /* 0x148fe40000000005 */
[----:B------:R-:W-:Y:S02]  /*23d10*/  PRMT R13, R4, 0x7531, R5 ;  /* 0x00007531040d7816 */ /* 0x000fe40000000005 */
[----:B------:R-:W-:-:S02]  /*23d20*/  PRMT R14, R6, 0x6420, R7 ;  /* 0x00006420060e7816 */ /* 0x000fc40000000007 */
[----:B------:R-:W-:Y:S02]  /*23d30*/  PRMT R15, R6, 0x7531, R7 ;  /* 0x00007531060f7816 */ /* 0x000fe40000000007 */
[----:B------:R-:W2:Y:S04]  /*23d40*/  LDSM.16.MT88.4 R4, [R2+0x16400] ;  /* 0x016400000204783b */ /* 0x000ea80000004200 */
[----:B------:R3:W-:Y:S02]  /*23d50*/  STSM.16.M88.4 [R17+0x4000], R12 ;  /* 0x0040000c11007844 */ /* 0x0007e40000000200 */
[----:B---3--:R-:W-:Y:S01]  /*23d60*/  IMAD.MOV.U32 R15, RZ, RZ, R11 ;  /* 0x000000ffff0f7224 */ /* 0x008fe200078e000b */
[C-C-:B--2---:R-:W-:Y:S02]  /*23d70*/  PRMT R8, R4.reuse, 0x6420, R5.reuse ;  /* 0x0000642004087816 */ /* 0x144fe40000000005 */
[----:B------:R-:W-:-:S02]  /*23d80*/  PRMT R9, R4, 0x7531, R5 ;  /* 0x0000753104097816 */ /* 0x000fc40000000005 */
[C-C-:B------:R-:W-:Y:S02]  /*23d90*/  PRMT R10, R6.reuse, 0x6420, R7.reuse ;  /* 0x00006420060a7816 */ /* 0x140fe40000000007 */
[----:B------:R-:W-:-:S05]  /*23da0*/  PRMT R11, R6, 0x7531, R7 ;  /* 0x00007531060b7816 */ /* 0x000fca0000000007 */
[----:B------:R2:W-:Y:S04]  /*23db0*/  STSM.16.M88.4 [R17+0x6000], R8 ;  /* 0x0060000811007844 */ /* 0x0005e80000000200 */
[----:B------:R-:W3:Y:S01]  /*23dc0*/  LDSM.16.MT88.4 R4, [R0+0x13400] ;  /* 0x013400000004783b */ /* 0x000ee20000004200 */
[----:B--2---:R-:W-:Y:S01]  /*23dd0*/  IMAD.MOV.U32 R11, RZ, RZ, R15 ;  /* 0x000000ffff0b7224 */ /* 0x004fe200078e000f */
[C-C-:B---3--:R-:W-:Y:S02]  /*23de0*/  PRMT R12, R4.reuse, 0x6420, R5.reuse ;  /* 0x00006420040c7816 */ /* 0x148fe40000000005 */
[----:B------:R-:W-:Y:S02]  /*23df0*/  PRMT R13, R4, 0x7531, R5 ;  /* 0x00007531040d7816 */ /* 0x000fe40000000005 */
[----:B------:R-:W-:-:S02]  /*23e00*/  PRMT R14, R6, 0x6420, R7 ;  /* 0x00006420060e7816 */ /* 0x000fc40000000007 */
[----:B------:R-:W-:Y:S02]  /*23e10*/  PRMT R15, R6, 0x7531, R7 ;  /* 0x00007531060f7816 */ /* 0x000fe40000000007 */
[----:B------:R-:W2:Y:S01]  /*23e20*/  LDSM.16.MT88.4 R4, [R2+0x13400] ;  /* 0x013400000204783b */ /* 0x000ea20000004200 */
[----:B------:R-:W-:-:S05]  /*23e30*/  IADD3 R17, R11, R17, RZ ;  /* 0x000000110b117210 */ /* 0x000fca0007ffe0ff */
[----:B------:R-:W-:Y:S01]  /*23e40*/  STSM.16.M88.4 [R17], R12 ;  /* 0x0000000c11007844 */ /* 0x000fe20000000200 */
        /* <DEDUP_REMOVED lines=11> */
[----:B------:R3:W-:Y:S01]  /*23f00*/  STSM.16.M88.4 [R17+0x4000], R12 ;  /* 0x0040000c11007844 */ /* 0x0007e20000000200 */
[C-C-:B--2---:R-:W-:Y:S02]  /*23f10*/  PRMT R8, R4.reuse, 0x6420, R5.reuse ;  /* 0x0000642004087816 */ /* 0x144fe40000000005 */
        /* <DEDUP_REMOVED lines=12> */
.L_x_621:
[----:B------:R-:W4:Y:S01]  /*23fe0*/  S2R R0, SR_TID.X ;  /* 0x0000000000007919 */ /* 0x000f220000002100 */
[----:B--2---:R2:W-:Y:S01]  /*23ff0*/  SYNCS.ARRIVE.TRANS64.A1T0 RZ, [R20+URZ+0x38850], RZ ;  /* 0x038850ff14ff79a7 */ /* 0x0045e2000810003f */
[----:B------:R0:W5:Y:S01]  /*24000*/  LDL R2, [R1+0x10] ;  /* 0x0000100001027983 */ /* 0x0001620000100800 */
[----:B----4-:R-:W-:Y:S01]  /*24010*/  LOP3.LUT R0, R0, 0x7f, RZ, 0xc0, !PT ;  /* 0x0000007f00007812 */ /* 0x010fe200078ec0ff */
        /* <DEDUP_REMOVED lines=8> */
[----:B0-----:R-:W-:Y:S05]  /*240a0*/  @P0 BRA `(.L_x_622) ;  /* 0xffffffec00140947 */ /* 0x001fea000383ffff */
.L_x_600:
[----:B------:R-:W4:Y:S01]  /*240b0*/  S2R R4, SR_TID.X ;  /* 0x0000000000047919 */ /* 0x000f220000002100 */
[----:B------:R-:W-:Y:S01]  /*240c0*/  BSSY B0, `(.L_x_623) ;  /* 0x0000010000007945 */ /* 0x000fe20003800000 */
[----:B----4-:R-:W-:-:S04]  /*240d0*/  LOP3.LUT R4, R4, 0x7f, RZ, 0xc0, !PT ;  /* 0x0000007f04047812 */ /* 0x010fc800078ec0ff */
[----:B------:R-:W-:-:S13]  /*240e0*/  ISETP.NE.AND P0, PT, R4, RZ, PT ;  /* 0x000000ff0400720c */ /* 0x000fda0003f05270 */
[----:B------:R-:W-:Y:S05]  /*240f0*/  @P0 BRA `(.L_x_624) ;  /* 0x0000000000300947 */ /* 0x000fea0003800000 */
[----:B-----5:R-:W4:Y:S01]  /*24100*/  S2R R2, SR_LANEID ;  /* 0x0000000000027919 */ /* 0x020f220000000000 */
[----:B------:R-:W-:Y:S01]  /*24110*/  VOTEU.ANY UR4, UPT, PT ;  /* 0x0000000000047886 */ /* 0x000fe200038e0100 */
[----:B--2---:R-:W2:Y:S01]  /*24120*/  LDC.64 R4, c[0x0][0xc60] ;  /* 0x00031800ff047b82 */ /* 0x004ea20000000a00 */
[----:B------:R-:W4:Y:S02]  /*24130*/  FLO.U32 R0, UR4 ;  /* 0x0000000400007d00 */ /* 0x000f2400080e0000 */
[----:B----4-:R-:W-:-:S06]  /*24140*/  ISETP.EQ.U32.AND P1, PT, R0, R2, PT ;  /* 0x000000020000720c */ /* 0x010fcc0003f22070 */
[----:B------:R-:W2:Y:S07]  /*24150*/  POPC R2, UR4 ;  /* 0x0000000400027d09 */ /* 0x000eae0008000000 */
[----:B--2---:R-:W2:Y:S04]  /*24160*/  @P1 ATOMG.E.ADD.STRONG.GPU PT, R2, desc[UR42][R4.64], R2 ;  /* 0x00000002040219a8 */ /* 0x004ea800081ee1ea */
[----:B--2---:R2:W4:Y:S02]  /*24170*/  SHFL.IDX PT, R2, R2, R0, 0x1f ;  /* 0x00001f0002027589 */ /* 0x00452400000e0000 */
[----:B--2---:R-:W2:Y:S02]  /*24180*/  S2R R0, SR_LTMASK ;  /* 0x0000000000007919 */ /* 0x004ea40000003900 */
[----:B--2---:R-:W-:-:S06]  /*24190*/  LOP3.LUT R0, R0, UR4, RZ, 0xc0, !PT ;  /* 0x0000000400007c12 */ /* 0x004fcc000f8ec0ff */
[----:B------:R-:W4:Y:S02]  /*241a0*/  POPC R0, R0 ;  /* 0x0000000000007309 */ /* 0x000f240000000000 */
[----:B----4-:R-:W-:-:S07]  /*241b0*/  IADD3 R16, R2, UR37, R0 ;  /* 0x0000002502107c10 */ /* 0x010fce000fffe000 */
.L_x_624:
[----:B------:R-:W-:Y:S05]  /*241c0*/  BSYNC B0 ;  /* 0x0000000000007941 */ /* 0x000fea0003800000 */
.L_x_623:
[----:B------:R-:W-:-:S06]  /*241d0*/  UISETP.NE.AND UP0, UPT, UR36, 0x3, UPT ;  /* 0x000000032400788c */ /* 0x000fcc000bf05270 */
[----:B------:R-:W-:-:S13]  /*241e0*/  PLOP3.LUT P1, PT, PT, PT, UP0, 0x80, 0x0 ;  /* 0x000000000000781c */ /* 0x000fda0003f2f008 */
[----:B------:R-:W-:Y:S05]  /*241f0*/  @!P1 BRA `(.L_x_625) ;  /* 0x0000000000049947 */ /* 0x000fea0003800000 */
[----:B------:R-:W-:Y:S01]  /*24200*/  BPT.TRAP 0x1 ;  /* 0x000000040000795c */ /* 0x000fe20000300000 */
.L_x_625:
[----:B------:R-:W4:Y:S04]  /*24210*/  LDL R4, [R1+0x10] ;  /* 0x0000100001047983 */ /* 0x000f280000100800 */
[----:B------:R-:W2:Y:S04]  /*24220*/  LDL R3, [R1+0x4] ;  /* 0x0000040001037983 */ /* 0x000ea80000100800 */
[----:B-----5:R-:W2:Y:S01]  /*24230*/  LDL R2, [R1+0x8] ;  /* 0x0000080001027983 */ /* 0x020ea20000100800 */
[----:B------:R-:W-:Y:S01]  /*24240*/  MOV R0, UR38 ;  /* 0x0000002600007c02 */ /* 0x000fe20008000f00 */
[----:B------:R-:W-:Y:S03]  /*24250*/  BSSY B0, `(.L_x_626) ;  /* 0x0000007000007945 */ /* 0x000fe60003800000 */
[----:B------:R-:W-:-:S02]  /*24260*/  ISETP.NE.AND P2, PT, R0, 0x3, PT ;  /* 0x000000030000780c */ /* 0x000fc40003f45270 */
[----:B----4-:R-:W-:-:S04]  /*24270*/  LOP3.LUT R0, R4, 0x1, RZ, 0x3c, !PT ;  /* 0x0000000104007812 */ /* 0x010fc800078e3cff */
[----:B------:R-:W-:Y:S01]  /*24280*/  SHF.L.U32 R0, R0, 0x1f, RZ ;  /* 0x0000001f00007819 */ /* 0x000fe200000006ff */
[----:B--2---:R-:W-:-:S04]  /*24290*/  IMAD R18, R2, 0x8, R3 ;  /* 0x0000000802127824 */ /* 0x004fc800078e0203 */
[----:B------:R-:W2:Y:S02]  /*242a0*/  SYNCS.PHASECHK.TRANS64.TRYWAIT P1, [R18+URZ+0x38870], R0 ;  /* 0x03887000120075a7 */ /* 0x000ea4000802017f */
[----:B--2---:R-:W-:Y:S05]  /*242b0*/  @!P1 BRA `(.L_x_627) ;  /* 0x0000005400289947 */ /* 0x004fea0003800000 */
.L_x_800:
[----:B------:R-:W-:Y:S05]  /*242c0*/  BSYNC B0 ;  /* 0x0000000000007941 */ /* 0x000fea0003800000 */
.L_x_626:
[----:B------:R-:W-:Y:S05]  /*242d0*/  @!P2 BRA `(.L_x_628) ;  /* 0x000000000004a947 */ /* 0x000fea0003800000 */
[----:B------:R-:W-:Y:S01]  /*242e0*/  BPT.TRAP 0x1 ;  /* 0x000000040000795c */ /* 0x000fe20000300000 */
.L_x_628:
[----:B--2---:R-:W2:Y:S02]  /*242f0*/  LDL R0, [R1+0x10] ;  /* 0x0000100001007983 */ /* 0x004ea40000100800 */
[----:B--2---:R-:W-:-:S04]  /*24300*/  SHF.L.U32 R0, R0, 0x1f, RZ ;  /* 0x0000001f00007819 */ /* 0x004fc800000006ff */
[----:B------:R-:W2:Y:S02]  /*24310*/  SYNCS.PHASECHK.TRANS64.TRYWAIT P1, [R18+URZ+0x38860], R0 ;  /* 0x03886000120075a7 */ /* 0x000ea4000802017f */
[----:B--2---:R-:W-:Y:S05]  /*24320*/  @!P1 BRA `(.L_x_629) ;  /* 0x0000005400209947 */ /* 0x004fea0003800000 */
.L_x_801:
[----:B------:R-:W4:Y:S04]  /*24330*/  LDL R3, [R1+0x8] ;  /* 0x0000080001037983 */ /* 0x000f280000100800 */
[----:B------:R-:W2:Y:S04]  /*24340*/  LDL R2, [R1+0x34] ;  /* 0x0000340001027983 */ /* 0x000ea80000100800 */
[----:B---3--:R-:W3:Y:S04]  /*24350*/  LDL R12, [R1+0x4] ;  /* 0x00000400010c7983 */ /* 0x008ee80000100800 */
[----:B------:R-:W5:Y:S04]  /*24360*/  LDL R17, [R1+0x20] ;  /* 0x0000200001117983 */ /* 0x000f680000100800 */
[----:B------:R-:W5:Y:S01]  /*24370*/  LDL R13, [R1+0x30] ;  /* 0x00003000010d7983 */ /* 0x000f620000100800 */
[----:B------:R-:W-:Y:S05]  /*24380*/  WARPSYNC.ALL ;  /* 0x0000000000007948 */ /* 0x000fea0003800000 */
[----:B----4-:R-:W-:-:S05]  /*24390*/  IMAD.SHL.U32 R3, R3, 0x8000, RZ ;  /* 0x0000800003037824 */ /* 0x010fca00078e00ff */
[----:B--2---:R-:W-:-:S04]  /*243a0*/  LOP3.LUT R0, R3, R2, RZ, 0xfc, !PT ;  /* 0x0000000203007212 */ /* 0x004fc800078efcff */
[----:B---3--:R-:W-:-:S05]  /*243b0*/  IADD3 R0, R12, R0, RZ ;  /* 0x000000000c007210 */ /* 0x008fca0007ffe0ff */
[----:B------:R-:W2:Y:S01]  /*243c0*/  LDSM.16.MT88.4 R4, [R0+0x10400] ;  /* 0x010400000004783b */ /* 0x000ea20000004200 */
[----:B-----5:R-:W-:Y:S01]  /*243d0*/  IMAD.IADD R2, R17, 0x1, R0 ;  /* 0x0000000111027824 */ /* 0x020fe200078e0200 */
        /* <DEDUP_REMOVED lines=32> */
[----:B------:R-:W-:Y:S02]  /*245e0*/  MOV R10, R17 ;  /* 0x00000011000a7202 */ /* 0x000fe40000000f00 */
[C-C-:B---3--:R-:W-:Y:S02]  /*245f0*/  PRMT R8, R4.reuse, 0x6420, R5.reuse ;  /* 0x0000642004087816 */ /* 0x148fe40000000005 */
[----:B------:R-:W-:Y:S02]  /*24600*/  PRMT R9, R4, 0x7531, R5 ;  /* 0x0000753104097816 */ /* 0x000fe40000000005 */
[----:B--2---:R-:W-:-:S05]  /*24610*/  IADD3 R17, R11, 0x400, R3 ;  /* 0x000004000b117810 */ /* 0x004fca0007ffe003 */
[----:B------:R2:W-:Y:S02]  /*24620*/  STSM.16.M88.4 [R17], R12 ;  /* 0x0000000c11007844 */ /* 0x0005e40000000200 */
[----:B--2---:R-:W-:Y:S01]  /*24630*/  IMAD.MOV.U32 R14, RZ, RZ, R10 ;  /* 0x000000ffff0e7224 */ /* 0x004fe200078e000a */
[C---:B------:R-:W-:Y:S01]  /*24640*/  PRMT R10, R6.reuse, 0x6420, R7 ;  /* 0x00006420060a7816 */ /* 0x040fe20000000007 */
[----:B------:R-:W-:Y:S01]  /*24650*/  IMAD.MOV.U32 R15, RZ, RZ, R11 ;  /* 0x000000ffff0f7224 */ /* 0x000fe200078e000b */
        /* <DEDUP_REMOVED lines=9> */
[----:B------:R-:W2:Y:S04]  /*246f0*/  LDSM.16.MT88.4 R4, [R2+0x15400] ;  /* 0x015400000204783b */ /* 0x000ea80000004200 */
[----:B------:R3:W-:Y:S02]  /*24700*/  STSM.16.M88.4 [R17+0x4000], R12 ;  /* 0x0040000c11007844 */ /* 0x0007e40000000200 */
[----:B---3--:R-:W-:Y:S01]  /*24710*/  IMAD.MOV.U32 R14, RZ, RZ, R10 ;  /* 0x000000ffff0e7224 */ /* 0x008fe200078e000a */
[----:B------:R-:W-:Y:S02]  /*24720*/  MOV R15, R11 ;  /* 0x0000000b000f7202 */ /* 0x000fe40000000f00 */
[----:B--2---:R-:W-:-:S02]  /*24730*/  PRMT R8, R4, 0x6420, R5 ;  /* 0x0000642004087816 */ /* 0x004fc40000000005 */
[----:B------:R-:W-:Y:S02]  /*24740*/  PRMT R9, R4, 0x7531, R5 ;  /* 0x0000753104097816 */ /* 0x000fe40000000005 */
[C-C-:B------:R-:W-:Y:S02]  /*24750*/  PRMT R10, R6.reuse, 0x6420, R7.reuse ;  /* 0x00006420060a7816 */ /* 0x140fe40000000007 */
[----:B------:R-:W-:-:S05]  /*24760*/  PRMT R11, R6, 0x7531, R7 ;  /* 0x00007531060b7816 */ /* 0x000fca0000000007 */
[----:B------:R2:W-:Y:S04]  /*24770*/  STSM.16.M88.4 [R17+0x6000], R8 ;  /* 0x0060000811007844 */ /* 0x0005e80000000200 */
[----:B------:R-:W3:Y:S01]  /*24780*/  LDSM.16.MT88.4 R4, [R0+0x12400] ;  /* 0x012400000004783b */ /* 0x000ee20000004200 */
[----:B--2---:R-:W-:Y:S02]  /*24790*/  IMAD.MOV.U32 R11, RZ, RZ, R14 ;  /* 0x000000ffff0b7224 */ /* 0x004fe400078e000e */
[----:B------:R-:W-:Y:S01]  /*247a0*/  IMAD.MOV.U32 R17, RZ, RZ, R15 ;  /* 0x000000ffff117224 */ /* 0x000fe200078e000f */
[C-C-:B---3--:R-:W-:Y:S02]  /*247b0*/  PRMT R12, R4.reuse, 0x6420, R5.reuse ;  /* 0x00006420040c7816 */ /* 0x148fe40000000005 */
[----:B------:R-:W-:-:S02]  /*247c0*/  PRMT R13, R4, 0x7531, R5 ;  /* 0x00007531040d7816 */ /* 0x000fc40000000005 */
[C-C-:B------:R-:W-:Y:S02]  /*247d0*/  PRMT R14, R6.reuse, 0x6420, R7.reuse ;  /* 0x00006420060e7816 */ /* 0x140fe40000000007 */
[----:B------:R-:W-:Y:S02]  /*247e0*/  PRMT R15, R6, 0x7531, R7 ;  /* 0x00007531060f7816 */ /* 0x000fe40000000007 */
[----:B------:R-:W2:Y:S01]  /*247f0*/  LDSM.16.MT88.4 R4, [R2+0x12400] ;  /* 0x012400000204783b */ /* 0x000ea20000004200 */
[----:B------:R-:W-:-:S05]  /*24800*/  IADD3 R3, R11, 0x400, R3 ;  /* 0x000004000b037810 */ /* 0x000fca0007ffe003 */
        /* <DEDUP_REMOVED lines=17> */
[----:B------:R-:W-:Y:S04]  /*24920*/  STSM.16.M88.4 [R3+0x6000], R8 ;  /* 0x0060000803007844 */ /* 0x000fe80000000200 */
[----:B------:R-:W2:Y:S02]  /*24930*/  LDSM.16.MT88.4 R4, [R0+0x13400] ;  /* 0x013400000004783b */ /* 0x000ea40000004200 */
[C-C-:B--2---:R-:W-:Y:S02]  /*24940*/  PRMT R12, R4.reuse, 0x6420, R5.reuse ;  /* 0x00006420040c7816 */ /* 0x144fe40000000005 */
        /* <DEDUP_REMOVED lines=31> */
.L_x_630:
[----:B------:R-:W4:Y:S01]  /*24b40*/  LDL.LU R0, [R1+0x8] ;  /* 0x0000080001007983 */ /* 0x000f220000300800 */
[----:B--2---:R2:W-:Y:S03]  /*24b50*/  SYNCS.ARRIVE.TRANS64.A1T0 RZ, [R18+URZ+0x38850], RZ ;  /* 0x038850ff12ff79a7 */ /* 0x0045e6000810003f */
[----:B---3--:R-:W3:Y:S01]  /*24b60*/  LDL.LU R3, [R1+0x10] ;  /* 0x0000100001037983 */ /* 0x008ee20000300800 */
[----:B--2---:R-:W-:-:S05]  /*24b70*/  @!P0 VIADD R18, R18, 0x38880 ;  /* 0x0003888012128836 */ /* 0x004fca0000000000 */
[----:B------:R-:W-:Y:S01]  /*24b80*/  @!P0 PRMT R18, RZ, 0x654, R18 ;  /* 0x00000654ff128816 */ /* 0x000fe20000000012 */
[----:B------:R-:W-:Y:S06]  /*24b90*/  BAR.SYNC.DEFER_BLOCKING 0x2, 0x80 ;  /* 0x0082000000007b1d */ /* 0x000fec0000010000 */
[----:B------:R2:W-:Y:S01]  /*24ba0*/  @!P0 SYNCS.ARRIVE.TRANS64.RED.A1T0 RZ, [R18+URZ], RZ ;  /* 0x000000ff12ff89a7 */ /* 0x0005e2000810043f */
[----:B----4-:R-:W-:-:S05]  /*24bb0*/  VIADD R0, R0, 0x1 ;  /* 0x0000000100007836 */ /* 0x010fca0000000000 */
[----:B------:R-:W-:-:S04]  /*24bc0*/  ISETP.NE.AND P0, PT, R0, 0x2, PT ;  /* 0x000000020000780c */ /* 0x000fc80003f05270 */
[----:B------:R-:W-:Y:S02]  /*24bd0*/  SEL R2, RZ, 0x1, P0 ;  /* 0x00000001ff027807 */ /* 0x000fe40000000000 */
[----:B------:R-:W-:Y:S02]  /*24be0*/  SEL R0, R0, RZ, P0 ;  /* 0x000000ff00007207 */ /* 0x000fe40000000000 */
[----:B---3--:R-:W-:-:S03]  /*24bf0*/  LOP3.LUT R3, R3, R2, RZ, 0x3c, !PT ;  /* 0x0000000203037212 */ /* 0x008fc600078e3cff */
[----:B------:R2:W-:Y:S04]  /*24c00*/  STL [R1+0x8], R0 ;  /* 0x0000080001007387 */ /* 0x0005e80000100800 */
[----:B------:R2:W-:Y:S02]  /*24c10*/  STL [R1+0x10], R3 ;  /* 0x0000100301007387 */ /* 0x0005e40000100800 */
.L_x_575:
[----:B--2---:R-:W2:Y:S02]  /*24c20*/  LDL R0, [R1+0x24] ;  /* 0x0000240001007983 */ /* 0x004ea40000100800 */
[----:B--2---:R-:W-:-:S13]  /*24c30*/  LOP3.LUT P0, RZ, R0, 0x2, RZ, 0xc0, !PT ;  /* 0x0000000200ff7812 */ /* 0x004fda000780c0ff */
[----:B------:R-:W-:Y:S05]  /*24c40*/  @!P0 BRA `(.L_x_631) ;  /* 0x0000000000288947 */ /* 0x000fea0003800000 */
[----:B------:R-:W-:Y:S05]  /*24c50*/  WARPSYNC.ALL ;  /* 0x0000000000007948 */ /* 0x000fea0003800000 */
[----:B------:R-:W2:Y:S08]  /*24c60*/  S2UR UR5, SR_CgaCtaId ;  /* 0x00000000000579c3 */ /* 0x000eb00000008800 */
[----:B------:R-:W-:Y:S06]  /*24c70*/  BAR.SYNC.DEFER_BLOCKING 0x5, 0x180 ;  /* 0x0146000000007b1d */ /* 0x000fec0000010000 */
[----:B------:R-:W-:-:S02]  /*24c80*/  UMOV UR4, 0x400 ;  /* 0x0000040000047882 */ /* 0x000fc40000000000 */
[----:B--2---:R-:W-:-:S06]  /*24c90*/  ULEA UR4, UR5, UR4, 0x18 ;  /* 0x0000000405047291 */ /* 0x004fcc000f8ec03f */
[----:B------:R-:W-:-:S05]  /*24ca0*/  MOV R0, UR4 ;  /* 0x0000000400007c02 */ /* 0x000fca0008000f00 */
[----:B------:R3:W4:Y:S04]  /*24cb0*/  LDS.128 R16, [R0+0x388d0] ;  /* 0x0388d00000107984 */ /* 0x0007280000000c00 */
[----:B------:R3:W-:Y:S01]  /*24cc0*/  STL [R1+0x4], R0 ;  /* 0x0000040001007387 */ /* 0x0007e20000100800 */
[----:B------:R-:W-:Y:S06]  /*24cd0*/  BAR.ARV 0x4, 0x180 ;  /* 0x0106000000007b1d */ /* 0x000fec0000002000 */
[----:B------:R-:W-:Y:S05]  /*24ce0*/  BRA `(.L_x_632) ;  /* 0x00000008004c7947 */ /* 0x000fea0003800000 */
.L_x_631:
[----:B------:R-:W2:Y:S01]  /*24cf0*/  S2R R0, SR_TID.X ;  /* 0x0000000000007919 */ /* 0x000ea20000002100 */
[----:B------:R-:W-:Y:S01]  /*24d00*/  UMOV UR4, 0xffffffff ;  /* 0xffffffff00047882 */ /* 0x000fe20000000000 */
[----:B--2---:R-:W-:-:S04]  /*24d10*/  LOP3.LUT R7, R0, 0x1f, RZ, 0xc0, !PT ;  /* 0x0000001f00077812 */ /* 0x004fc800078ec0ff */
[----:B------:R-:W-:Y:S01]  /*24d20*/  ISETP.NE.AND P0, PT, R7, 0x1f, PT ;  /* 0x0000001f0700780c */ /* 0x000fe20003f05270 */
[----:B------:R-:W-:-:S12]  /*24d30*/  BRA.DIV UR4, `(.L_x_633) ;  /* 0x0000004a04b07947 */ /* 0x000fd8000b800000 */
[----:B------:R-:W-:Y:S01]  /*24d40*/  IMAD.IADD R0, R19, 0x1, R7 ;  /* 0x0000000113007824 */ /* 0x000fe200078e0207 */
[----:B------:R-:W-:-:S04]  /*24d50*/  ULDC UR4, c[0x0][0xc3c] ;  /* 0x00030f0000047ab9 */ /* 0x000fc80000000800 */
[----:B------:R-:W-:-:S13]  /*24d60*/  ISETP.GE.OR P1, PT, R0, UR4, !P0 ;  /* 0x0000000400007c0c */ /* 0x000fda000c726670 */
[----:B------:R-:W2:Y:S02]  /*24d70*/  @!P1 LDC.64 R2, c[0x0][0xc80] ;  /* 0x00032000ff029b82 */ /* 0x000ea40000000a00 */
[----:B--2---:R-:W-:-:S06]  /*24d80*/  @!P1 IMAD.WIDE R2, R0, 0x4, R2 ;  /* 0x0000000400029825 */ /* 0x004fcc00078e0202 */
[----:B------:R2:W3:Y:S01]  /*24d90*/  @!P1 LDG.E R3, desc[UR42][R2.64] ;  /* 0x0000002a02039981 */ /* 0x0004e2000c1e1900 */
[C---:B------:R-:W-:Y:S02]  /*24da0*/  ISETP.GE.U32.AND P2, PT, R7.reuse, 0x2, PT ;  /* 0x000000020700780c */ /* 0x040fe40003f46070 */
[C---:B------:R-:W-:Y:S01]  /*24db0*/  ISETP.GE.U32.AND P3, PT, R7.reuse, 0x4, PT ;  /* 0x000000040700780c */ /* 0x040fe20003f66070 */
[----:B------:R-:W-:Y:S01]  /*24dc0*/  SHFL.IDX PT, R0, R16, RZ, 0x1f ;  /* 0x00001fff10007589 */ /* 0x000fe200000e0000 */
[C---:B------:R-:W-:Y:S02]  /*24dd0*/  ISETP.GE.U32.AND P4, PT, R7.reuse, 0x8, PT ;  /* 0x000000080700780c */ /* 0x040fe40003f86070 */
[----:B------:R-:W-:Y:S01]  /*24de0*/  ISETP.GE.U32.AND P5, PT, R7, 0x10, PT ;  /* 0x000000100700780c */ /* 0x000fe20003fa6070 */
[----:B------:R-:W-:Y:S01]  /*24df0*/  SHFL.IDX PT, R4, R16, 0x1, 0x1f ;  /* 0x00201f0010047f89 */ /* 0x000fe200000e0000 */
[----:B--2---:R-:W-:Y:S01]  /*24e00*/  IMAD.MOV.U32 R2, RZ, RZ, RZ ;  /* 0x000000ffff027224 */ /* 0x004fe200078e00ff */
[----:B---3--:R-:W-:-:S02]  /*24e10*/  @!P1 MOV R2, R3 ;  /* 0x0000000300029202 */ /* 0x008fc40000000f00 */
[----:B------:R-:W-:-:S03]  /*24e20*/  ISETP.NE.AND P1, PT, R7, RZ, PT ;  /* 0x000000ff0700720c */ /* 0x000fc60003f25270 */
[----:B------:R-:W2:Y:S02]  /*24e30*/  SHFL.UP PT, R3, R2, 0x1, RZ ;  /* 0x0420000002037989 */ /* 0x000ea400000e00ff */
[----:B--2---:R-:W-:-:S05]  /*24e40*/  SEL R3, R3, RZ, P1 ;  /* 0x000000ff03037207 */ /* 0x004fca0000800000 */
[----:B------:R-:W-:-:S05]  /*24e50*/  IMAD.IADD R3, R2, 0x1, R3 ;  /* 0x0000000102037824 */ /* 0x000fca00078e0203 */
[----:B------:R-:W2:Y:S02]  /*24e60*/  SHFL.UP PT, R5, R3, 0x2, RZ ;  /* 0x0440000003057989 */ /* 0x000ea400000e00ff */
[----:B--2---:R-:W-:-:S05]  /*24e70*/  SEL R5, R5, RZ, P2 ;  /* 0x000000ff05057207 */ /* 0x004fca0001000000 */
[----:B------:R-:W-:-:S05]  /*24e80*/  IMAD.IADD R3, R3, 0x1, R5 ;  /* 0x0000000103037824 */ /* 0x000fca00078e0205 */
[----:B------:R-:W2:Y:S02]  /*24e90*/  SHFL.UP PT, R5, R3, 0x4, RZ ;  /* 0x0480000003057989 */ /* 0x000ea400000e00ff */
[----:B--2---:R-:W-:-:S04]  /*24ea0*/  SEL R5, R5, RZ, P3 ;  /* 0x000000ff05057207 */ /* 0x004fc80001800000 */
[----:B------:R-:W-:-:S05]  /*24eb0*/  IADD3 R3, R3, R5, RZ ;  /* 0x0000000503037210 */ /* 0x000fca0007ffe0ff */
[----:B------:R-:W2:Y:S02]  /*24ec0*/  SHFL.UP PT, R5, R3, 0x8, RZ ;  /* 0x0500000003057989 */ /* 0x000ea400000e00ff */
[----:B--2---:R-:W-:-:S05]  /*24ed0*/  SEL R5, R5, RZ, P4 ;  /* 0x000000ff05057207 */ /* 0x004fca0002000000 */
[----:B------:R-:W-:-:S05]  /*24ee0*/  IMAD.IADD R3, R3, 0x1, R5 ;  /* 0x0000000103037824 */ /* 0x000fca00078e0205 */
[----:B------:R-:W2:Y:S02]  /*24ef0*/  SHFL.UP PT, R5, R3, 0x10, RZ ;  /* 0x0600000003057989 */ /* 0x000ea400000e00ff */
[----:B--2---:R-:W-:-:S05]  /*24f00*/  SEL R5, R5, RZ, P5 ;  /* 0x000000ff05057207 */ /* 0x004fca0002800000 */
[----:B------:R-:W-:-:S05]  /*24f10*/  IMAD.IADD R3, R3, 0x1, R5 ;  /* 0x0000000103037824 */ /* 0x000fca00078e0205 */
[----:B------:R2:W3:Y:S02]  /*24f20*/  SHFL.IDX PT, R6, R3, 0x1f, 0x1f ;  /* 0x03e01f0003067f89 */ /* 0x0004e400000e0000 */
.L_x_811:
[----:B------:R-:W-:Y:S01]  /*24f30*/  ULDC UR4, c[0x0][0xc38] ;  /* 0x00030e0000047ab9 */ /* 0x000fe20000000800 */
[----:B------:R-:W-:Y:S01]  /*24f40*/  IMAD.MOV.U32 R5, RZ, RZ, R3 ;  /* 0x000000ffff057224 */ /* 0x000fe200078e0003 */
[----:B------:R-:W-:-:S05]  /*24f50*/  MOV R16, UR4 ;  /* 0x0000000400107c02 */ /* 0x000fca0008000f00 */
[----:B---3--:R-:W-:-:S04]  /*24f60*/  IMAD R6, R6, R16, RZ ;  /* 0x0000001006067224 */ /* 0x008fc800078e02ff */
[----:B------:R-:W-:-:S05]  /*24f70*/  IMAD.IADD R4, R4, 0x1, R6 ;  /* 0x0000000104047824 */ /* 0x000fca00078e0206 */
[----:B------:R-:W-:-:S13]  /*24f80*/  ISETP.GT.AND P6, PT, R4, R0, PT ;  /* 0x000000000400720c */ /* 0x000fda0003fc4270 */
[----:B------:R-:W-:Y:S05]  /*24f90*/  @P6 BRA `(.L_x_634) ;  /* 0x00000000009c6947 */ /* 0x000fea0003800000 */
.L_x_639:
[----:B------:R-:W3:Y:S01]  /*24fa0*/  LDC R2, c[0x0][0xc3c] ;  /* 0x00030f00ff027b82 */ /* 0x000ee20000000800 */
[----:B------:R-:W-:-:S04]  /*24fb0*/  IADD3 R19, R19, 0x1f, RZ ;  /* 0x0000001f13137810 */ /* 0x000fc80007ffe0ff */
[----:B---3--:R-:W-:-:S13]  /*24fc0*/  ISETP.GE.AND P6, PT, R19, R2, PT ;  /* 0x000000021300720c */ /* 0x008fda0003fc6270 */
[----:B--2---:R-:W-:Y:S05]  /*24fd0*/  @P6 BRA `(.L_x_635) ;  /* 0x0000000400446947 */ /* 0x004fea0003800000 */
[----:B--2---:R-:W2:Y:S01]  /*24fe0*/  S2R R3, SR_TID.X ;  /* 0x0000000000037919 */ /* 0x004ea20000002100 */
[----:B------:R-:W-:Y:S01]  /*24ff0*/  BSSY B0, `(.L_x_636) ;  /* 0x0000009000007945 */ /* 0x000fe20003800000 */
[----:B--2---:R-:W-:-:S05]  /*25000*/  LOP3.LUT R3, R3, 0x1f, RZ, 0xc0, !PT ;  /* 0x0000001f03037812 */ /* 0x004fca00078ec0ff */
[----:B------:R-:W-:-:S05]  /*25010*/  IMAD.IADD R3, R19, 0x1, R3 ;  /* 0x0000000113037824 */ /* 0x000fca00078e0203 */
[----:B------:R-:W-:Y:S01]  /*25020*/  ISETP.GE.OR P6, PT, R3, R2, !P0 ;  /* 0x000000020300720c */ /* 0x000fe200047c6670 */
[----:B------:R-:W-:-:S12]  /*25030*/  IMAD.MOV.U32 R2, RZ, RZ, RZ ;  /* 0x000000ffff027224 */ /* 0x000fd800078e00ff */
[----:B------:R-:W-:Y:S05]  /*25040*/  @P6 BRA `(.L_x_637) ;  /* 0x00000000000c6947 */ /* 0x000fea0003800000 */
[----:B------:R-:W2:Y:S02]  /*25050*/  LDC.64 R6, c[0x0][0xc80] ;  /* 0x00032000ff067b82 */ /* 0x000ea40000000a00 */
[----:B--2---:R-:W-:-:S06]  /*25060*/  IMAD.WIDE R2, R3, 0x4, R6 ;  /* 0x0000000403027825 */ /* 0x004fcc00078e0206 */
[----:B------:R2:W5:Y:S02]  /*25070*/  LDG.E R2, desc[UR42][R2.64] ;  /* 0x0000002a02027981 */ /* 0x000564000c1e1900 */
.L_x_637:
[----:B------:R-:W-:Y:S05]  /*25080*/  BSYNC B0 ;  /* 0x0000000000007941 */ /* 0x000fea0003800000 */
.L_x_636:
[----:B------:R-:W-:-:S03]  /*25090*/  UMOV UR4, 0xffffffff ;  /* 0xffffffff00047882 */ /* 0x000fc60000000000 */
[----:B------:R-:W-:Y:S05]  /*250a0*/  BRA.DIV UR4, `(.L_x_638) ;  /* 0x0000004e04107947 */ /* 0x000fea000b800000 */
[----:B--2--5:R-:W2:Y:S02]  /*250b0*/  SHFL.UP PT, R3, R2, 0x1, RZ ;  /* 0x0420000002037989 */ /* 0x024ea400000e00ff */
        /* <DEDUP_REMOVED lines=14> */
[----:B------:R2:W3:Y:S02]  /*251a0*/  SHFL.IDX PT, R6, R5, 0x1f, 0x1f ;  /* 0x03e01f0005067f89 */ /* 0x0004e400000e0000 */
.L_x_819:
[----:B------:R-:W-:Y:S02]  /*251b0*/  ULDC UR4, c[0x0][0xc38] ;  /* 0x00030e0000047ab9 */ /* 0x000fe40000000800 */
[----:B------:R-:W-:-:S04]  /*251c0*/  IMAD.U32 R16, RZ, RZ, UR4 ;  /* 0x00000004ff107e24 */ /* 0x000fc8000f8e00ff */
[----:B---3--:R-:W-:-:S05]  /*251d0*/  IMAD R6, R6, R16, RZ ;  /* 0x0000001006067224 */ /* 0x008fca00078e02ff */
[----:B------:R-:W-:-:S04]  /*251e0*/  IADD3 R4, R6, R4, RZ ;  /* 0x0000000406047210 */ /* 0x000fc80007ffe0ff */
[----:B------:R-:W-:-:S13]  /*251f0*/  ISETP.GT.AND P6, PT, R4, R0, PT ;  /* 0x000000000400720c */ /* 0x000fda0003fc4270 */
[----:B------:R-:W-:Y:S05]  /*25200*/  @!P6 BRA `(.L_x_639) ;  /* 0xfffffffc0064e947 */ /* 0x000fea000383ffff */
.L_x_634:
[----:B------:R-:W-:Y:S01]  /*25210*/  IMAD.IADD R6, R4, 0x1, -R6 ;  /* 0x0000000104067824 */ /* 0x000fe200078e0a06 */
[----:B------:R-:W-:-:S03]  /*25220*/  UMOV UR4, 0xffffffff ;  /* 0xffffffff00047882 */ /* 0x000fc60000000000 */
[----:B--2---:R-:W-:-:S05]  /*25230*/  IMAD R3, R5, R16, R6 ;  /* 0x0000001005037224 */ /* 0x004fca00078e0206 */
[----:B------:R-:W-:Y:S01]  /*25240*/  ISETP.GT.AND P6, PT, R3, R0, PT ;  /* 0x000000000300720c */ /* 0x000fe20003fc4270 */
[----:B------:R-:W-:-:S12]  /*25250*/  BRA.DIV UR4, `(.L_x_640) ;  /* 0x0000004e047c7947 */ /* 0x000fd8000b800000 */
[----:B------:R-:W-:-:S04]  /*25260*/  VOTE.ANY R4, PT, !P6 ;  /* 0x0000000000047806 */ /* 0x000fc800070e0100 */
[----:B------:R-:W2:Y:S02]  /*25270*/  POPC R3, R4 ;  /* 0x0000000400037309 */ /* 0x000ea40000000000 */
[----:B--2---:R2:W3:Y:S02]  /*25280*/  SHFL.IDX PT, R2, R2, R3, 0x1f ;  /* 0x00001f0302027589 */ /* 0x0044e400000e0000 */
.L_x_823:
[----:B------:R-:W-:Y:S01]  /*25290*/  ISETP.NE.AND P0, PT, R4, RZ, PT ;  /* 0x000000ff0400720c */ /* 0x000fe20003f05270 */
[----:B------:R-:W-:-:S12]  /*252a0*/  IMAD.MOV.U32 R4, RZ, RZ, RZ ;  /* 0x000000ffff047224 */ /* 0x000fd800078e00ff */
[----:B------:R-:W-:Y:S05]  /*252b0*/  @!P0 BRA `(.L_x_641) ;  /* 0x0000000000108947 */ /* 0x000fea0003800000 */
[----:B------:R-:W-:Y:S01]  /*252c0*/  UMOV UR4, 0xffffffff ;  /* 0xffffffff00047882 */ /* 0x000fe20000000000 */
[----:B------:R-:W-:Y:S02]  /*252d0*/  IADD3 R12, R3, -0x1, RZ ;  /* 0xffffffff030c7810 */ /* 0x000fe40007ffe0ff */
[----:B------:R-:W-:Y:S05]  /*252e0*/  BRA.DIV UR4, `(.L_x_642) ;  /* 0x0000004e04a07947 */ /* 0x000fea000b800000 */
[----:B------:R4:W0:Y:S02]  /*252f0*/  SHFL.IDX PT, R4, R5, R12, 0x1f ;  /* 0x00001f0c05047589 */ /* 0x00082400000e0000 */
.L_x_641:
[----:B0-----:R-:W-:Y:S01]  /*25300*/  IMAD R16, R4, R16, R6 ;  /* 0x0000001004107224 */ /* 0x001fe200078e0206 */
[----:B---3--:R-:W-:Y:S01]  /*25310*/  IABS R6, R2 ;  /* 0x0000000200067213 */ /* 0x008fe20000000000 */
[----:B------:R-:W-:Y:S02]  /*25320*/  IMAD.IADD R19, R3, 0x1, R19 ;  /* 0x0000000103137824 */ /* 0x000fe400078e0213 */
[----:B------:R-:W-:Y:S01]  /*25330*/  IMAD.IADD R17, R0, 0x1, -R16 ;  /* 0x0000000100117824 */ /* 0x000fe200078e0a10 */
[----:B------:R-:W0:Y:S04]  /*25340*/  I2F.RP R4, R6 ;  /* 0x0000000600047306 */ /* 0x000e280000209400 */
[----:B------:R-:W-:-:S04]  /*25350*/  IABS R0, R17 ;  /* 0x0000001100007213 */ /* 0x000fc80000000000 */
[----:B0-----:R-:W0:Y:S02]  /*25360*/  MUFU.RCP R4, R4 ;  /* 0x0000000400047308 */ /* 0x001e240000001000 */
[----:B0-----:R-:W-:-:S06]  /*25370*/  VIADD R4, R4, 0xffffffe ;  /* 0x0ffffffe04047836 */ /* 0x001fcc0000000000 */
[----:B----4-:R-:W0:Y:S02]  /*25380*/  F2I.FTZ.U32.TRUNC.NTZ R5, R4 ;  /* 0x0000000400057305 */ /* 0x010e24000021f000 */
[----:B0-----:R-:W-:-:S04]  /*25390*/  IMAD.MOV R4, RZ, RZ, -R5 ;  /* 0x000000ffff047224 */ /* 0x001fc800078e0a05 */
[----:B------:R-:W-:Y:S01]  /*253a0*/  IMAD R7, R4, R6, RZ ;  /* 0x0000000604077224 */ /* 0x000fe200078e02ff */
[----:B------:R-:W-:-:S05]  /*253b0*/  MOV R4, RZ ;  /* 0x000000ff00047202 */ /* 0x000fca0000000f00 */
[----:B------:R-:W-:Y:S01]  /*253c0*/  IMAD.HI.U32 R4, R5, R7, R4 ;  /* 0x0000000705047227 */ /* 0x000fe200078e0004 */
[----:B------:R-:W-:-:S05]  /*253d0*/  IABS R5, R2 ;  /* 0x0000000200057213 */ /* 0x000fca0000000000 */
[----:B------:R-:W-:Y:S02]  /*253e0*/  IMAD.MOV R5, RZ, RZ, -R5 ;  /* 0x000000ffff057224 */ /* 0x000fe400078e0a05 */
        /* <DEDUP_REMOVED lines=16> */
.L_x_635:
[----:B------:R-:W-:Y:S01]  /*254f0*/  UMOV UR4, URZ ;  /* 0x0000003f00047c82 */ /* 0x000fe20008000000 */
[----:B------:R-:W-:Y:S01]  /*25500*/  UMOV UR5, URZ ;  /* 0x0000003f00057c82 */ /* 0x000fe20008000000 */
[----:B------:R-:W-:Y:S01]  /*25510*/  ULDC UR6, c[0x0][0xc3c] ;  /* 0x00030f0000067ab9 */ /* 0x000fe20000000800 */
[----:B------:R-:W-:Y:S01]  /*25520*/  IMAD.MOV.U32 R16, RZ, RZ, R0 ;  /* 0x000000ffff107224 */ /* 0x000fe200078e0000 */
[----:B------:R-:W-:Y:S01]  /*25530*/  MOV R18, UR5 ;  /* 0x0000000500127c02 */ /* 0x000fe20008000f00 */
[----:B------:R-:W-:Y:S02]  /*25540*/  IMAD.U32 R17, RZ, RZ, UR4 ;  /* 0x00000004ff117e24 */ /* 0x000fe4000f8e00ff */
[----:B------:R-:W-:-:S07]  /*25550*/  IMAD.U32 R19, RZ, RZ, UR6 ;  /* 0x00000006ff137e24 */ /* 0x000fce000f8e00ff */
.L_x_643:
[----:B--2---:R2:W3:Y:S01]  /*25560*/  LDL R3, [R1+0x4] ;  /* 0x0000040001037983 */ /* 0x0044e20000100800 */
[----:B------:R-:W4:Y:S01]  /*25570*/  S2R R0, SR_TID.X ;  /* 0x0000000000007919 */ /* 0x000f220000002100 */
[----:B------:R-:W-:Y:S05]  /*25580*/  WARPSYNC.ALL ;  /* 0x0000000000007948 */ /* 0x000fea0003800000 */
[----:B----4-:R-:W-:Y:S01]  /*25590*/  LOP3.LUT R0, R0, 0x1f, RZ, 0xc0, !PT ;  /* 0x0000001f00007812 */ /* 0x010fe200078ec0ff */
[----:B------:R-:W-:Y:S03]  /*255a0*/  BAR.SYNC.DEFER_BLOCKING 0x4, 0x180 ;  /* 0x0106000000007b1d */ /* 0x000fe60000010000 */
[----:B------:R-:W-:-:S13]  /*255b0*/  ISETP.NE.AND P0, PT, R0, RZ, PT ;  /* 0x000000ff0000720c */ /* 0x000fda0003f05270 */
[----:B------:R-:W3:Y:S01]  /*255c0*/  @!P0 S2R R0, SR_CgaCtaId ;  /* 0x0000000000008919 */ /* 0x000ee20000008800 */
[----:B------:R-:W-:-:S04]  /*255d0*/  @!P0 MOV R2, 0x400 ;  /* 0x0000040000028802 */ /* 0x000fc80000000f00 */
[----:B---3--:R-:W-:-:S05]  /*255e0*/  @!P0 LEA R3, R0, R2, 0x18 ;  /* 0x0000000200038211 */ /* 0x008fca00078ec0ff */
[----:B------:R2:W-:Y:S04]  /*255f0*/  @!P0 STS.128 [R3+0x388d0], R16 ;  /* 0x0388d01003008388 */ /* 0x0005e80000000c00 */
[----:B------:R2:W-:Y:S01]  /*25600*/  @!P0 STL [R1+0x4], R3 ;  /* 0x0000040301008387 */ /* 0x0005e20000100800 */
[----:B------:R-:W-:Y:S06]  /*25610*/  BAR.ARV 0x5, 0x180 ;  /* 0x0146000000007b1d */ /* 0x000fec0000002000 */
.L_x_632:
[----:B------:R-:W-:Y:S02]  /*25620*/  ULDC UR4, c[0x0][0xc3c] ;  /* 0x00030f0000047ab9 */ /* 0x000fe40000000800 */
[----:B----4-:R-:W-:-:S13]  /*25630*/  ISETP.GE.AND P0, PT, R19, UR4, PT ;  /* 0x0000000413007c0c */ /* 0x010fda000bf06270 */
[----:B------:R-:W-:Y:S05]  /*25640*/  @!P0 BRA `(.L_x_644) ;  /* 0xffffffa000488947 */ /* 0x000fea000383ffff */
[----:B------:R-:W-:Y:S05]  /*25650*/  BSYNC B7 ;  /* 0x0000000000077941 */ /* 0x000fea0003800000 */
.L_x_534:
[----:B---3--:R-:W3:Y:S01]  /*25660*/  LDL.LU R0, [R1+0x60] ;  /* 0x0000600001007983 */ /* 0x008ee20000300800 */
[----:B------:R-:W-:Y:S01]  /*25670*/  BSSY B0, `(.L_x_645) ;  /* 0x000000b000007945 */ /* 0x000fe20003800000 */
[----:B------:R-:W4:Y:S01]  /*25680*/  S2R R5, SR_CgaCtaId ;  /* 0x0000000000057919 */ /* 0x000f220000008800 */
[----:B---3--:R-:W-:-:S05]  /*25690*/  VIADD R0, R0, 0x1 ;  /* 0x0000000100007836 */ /* 0x008fca0000000000 */
[----:B------:R-:W-:-:S04]  /*256a0*/  LEA.HI R2, R0, R0, RZ, 0x1 ;  /* 0x0000000000027211 */ /* 0x000fc800078f08ff */
[----:B--2---:R-:W-:-:S04]  /*256b0*/  LOP3.LUT R3, R2, 0xfffffffe, RZ, 0xc0, !PT ;  /* 0xfffffffe02037812 */ /* 0x004fc800078ec0ff */
[----:B------:R-:W-:Y:S02]  /*256c0*/  IADD3 R3, R0, -R3, RZ ;  /* 0x8000000300037210 */ /* 0x000fe40007ffe0ff */
[----:B------:R-:W-:Y:S02]  /*256d0*/  MOV R0, 0x400 ;  /* 0x0000040000007802 */ /* 0x000fe40000000f00 */
[----:B------:R-:W-:Y:S02]  /*256e0*/  SHF.L.U32 R3, R3, 0x1f, RZ ;  /* 0x0000001f03037819 */ /* 0x000fe400000006ff */
[----:B----4-:R-:W-:-:S04]  /*256f0*/  LEA R0, R5, R0, 0x18 ;  /* 0x0000000005007211 */ /* 0x010fc800078ec0ff */
[----:B------:R-:W2:Y:S02]  /*25700*/  SYNCS.PHASECHK.TRANS64.TRYWAIT P0, [R0+URZ+0x38820], R3 ;  /* 0x03882003000075a7 */ /* 0x000ea4000800017f */
[----:B--2---:R-:W-:Y:S05]  /*25710*/  @!P0 BRA `(.L_x_646) ;  /* 0x0000004800bc8947 */ /* 0x004fea0003800000 */
.L_x_826:
[----:B------:R-:W-:Y:S05]  /*25720*/  BSYNC B0 ;  /* 0x0000000000007941 */ /* 0x000fea0003800000 */
.L_x_645:
[----:B------:R-:W-:-:S03]  /*25730*/  UMOV UR4, 0xffffffff ;  /* 0xffffffff00047882 */ /* 0x000fc60000000000 */
[----:B------:R-:W-:Y:S05]  /*25740*/  BRA.DIV UR4, `(.L_x_647) ;  /* 0x0000004a04c47947 */ /* 0x000fea000b800000 */
[----:B------:R-:W3:Y:S02]  /*25750*/  S2R R2, SR_TID.X ;  /* 0x0000000000027919 */ /* 0x000ee40000002100 */
[----:B---3--:R-:W-:-:S04]  /*25760*/  SHF.R.U32.HI R2, RZ, 0x5, R2 ;  /* 0x00000005ff027819 */ /* 0x008fc80000011602 */
[----:B------:R-:W-:-:S05]  /*25770*/  LOP3.LUT R2, R2, 0x3, RZ, 0xc0, !PT ;  /* 0x0000000302027812 */ /* 0x000fca00078ec0ff */
[----:B------:R3:W4:Y:S02]  /*25780*/  SHFL.IDX PT, R14, R2, RZ, 0x1f ;  /* 0x00001fff020e7589 */ /* 0x00072400000e0000 */
.L_x_829:
[----:B----4-:R-:W-:-:S13]  /*25790*/  ISETP.NE.AND P0, PT, R14, RZ, PT ;  /* 0x000000ff0e00720c */ /* 0x010fda0003f05270 */
[----:B------:R-:W-:Y:S05]  /*257a0*/  @P0 BRA `(.L_x_343) ;  /* 0x0000000000b00947 */ /* 0x000fea0003800000 */
[----:B------:R-:W-:-:S03]  /*257b0*/  UMOV UR4, 0xffffffff ;  /* 0xffffffff00047882 */ /* 0x000fc60000000000 */
[----:B------:R-:W-:Y:S05]  /*257c0*/  BRA.DIV UR4, `(.L_x_648) ;  /* 0x0000004a04d87947 */ /* 0x000fea000b800000 */
[----:B------:R-:W-:-:S13]  /*257d0*/  ELECT P6, URZ, PT ;  /* 0x00000000003f782f */ /* 0x000fda00038c0000 */
.L_x_832:
[----:B------:R-:W-:Y:S05]  /*257e0*/  @!P6 BRA `(.L_x_343) ;  /* 0x0000000000a0e947 */ /* 0x000fea0003800000 */
[----:B------:R-:W-:-:S06]  /*257f0*/  ULOP3.LUT UR4, UR40, 0x2, URZ, 0xfc, !UPT ;  /* 0x0000000228047892 */ /* 0x000fcc000f8efc3f */
[----:B---3--:R-:W-:-:S05]  /*25800*/  IMAD.U32 R2, RZ, RZ, UR4 ;  /* 0x00000004ff027e24 */ /* 0x008fca000f8e00ff */
[----:B------:R-:W-:-:S13]  /*25810*/  ISETP.NE.AND P0, PT, R2, 0x3, PT ;  /* 0x000000030200780c */ /* 0x000fda0003f05270 */
[----:B------:R-:W-:Y:S05]  /*25820*/  @!P0 BRA `(.L_x_649) ;  /* 0x0000000000048947 */ /* 0x000fea0003800000 */
[----:B------:R-:W-:Y:S01]  /*25830*/  BPT.TRAP 0x1 ;  /* 0x000000040000795c */ /* 0x000fe20000300000 */
.L_x_649:
[----:B--2---:R-:W2:Y:S04]  /*25840*/  LDL R3, [R1+0x8] ;  /* 0x0000080001037983 */ /* 0x004ea80000100800 */
[----:B------:R-:W3:Y:S01]  /*25850*/  LDL.LU R7, [R1+0x10] ;  /* 0x0000100001077983 */ /* 0x000ee20000300800 */
[----:B------:R-:W-:-:S05]  /*25860*/  VIADD R2, R0, 0x38840 ;  /* 0x0003884000027836 */ /* 0x000fca0000000000 */
[C---:B--2---:R-:W-:Y:S01]  /*25870*/  LEA R6, R3.reuse, R2, 0x3 ;  /* 0x0000000203067211 */ /* 0x044fe200078e18ff */
[----:B------:R-:W-:Y:S01]  /*25880*/  VIADD R3, R3, 0x1 ;  /* 0x0000000103037836 */ /* 0x000fe20000000000 */
[----:B---3--:R-:W-:-:S04]  /*25890*/  SHF.L.U32 R5, R7, 0x1f, RZ ;  /* 0x0000001f07057819 */ /* 0x008fc800000006ff */
[C---:B------:R-:W-:Y:S01]  /*258a0*/  ISETP.NE.AND P2, PT, R3.reuse, 0x2, PT ;  /* 0x000000020300780c */ /* 0x040fe20003f45270 */
[----:B------:R-:W2:Y:S03]  /*258b0*/  SYNCS.PHASECHK.TRANS64.TRYWAIT P1, [R6+URZ], R5 ;  /* 0x00000005060075a7 */ /* 0x000ea6000802017f */
[----:B------:R-:W-:Y:S02]  /*258c0*/  SEL R4, RZ, 0x1, P2 ;  /* 0x00000001ff047807 */ /* 0x000fe40001000000 */
[----:B------:R-:W-:Y:S02]  /*258d0*/  SEL R3, R3, RZ, P2 ;  /* 0x000000ff03037207 */ /* 0x000fe40001000000 */
[----:B------:R-:W-:-:S03]  /*258e0*/  LOP3.LUT R4, R7, R4, RZ, 0x3c, !PT ;  /* 0x0000000407047212 */ /* 0x000fc600078e3cff */
[----:B------:R-:W-:Y:S01]  /*258f0*/  IMAD R7, R3, 0x8, R2 ;  /* 0x0000000803077824 */ /* 0x000fe200078e0202 */
[----:B------:R-:W-:Y:S01]  /*25900*/  SHF.L.U32 R2, R4, 0x1f, RZ ;  /* 0x0000001f04027819 */ /* 0x000fe200000006ff */
[----:B--2---:R-:W-:Y:S06]  /*25910*/  @!P1 BRA `(.L_x_650) ;  /* 0x0000004800a49947 */ /* 0x004fec0003800000 */
.L_x_833:
[----:B------:R-:W3:Y:S02]  /*25920*/  SYNCS.PHASECHK.TRANS64.TRYWAIT P1, [R7+URZ], R2 ;  /* 0x00000002070075a7 */ /* 0x000ee4000802017f */
[----:B---3--:R-:W-:Y:S05]  /*25930*/  @!P1 BRA `(.L_x_651) ;  /* 0x0000004800b09947 */ /* 0x008fea0003800000 */
.L_x_834:
[----:B------:R-:W-:Y:S05]  /*25940*/  @!P0 BRA `(.L_x_652) ;  /* 0x0000000000048947 */ /* 0x000fea0003800000 */
[----:B------:R-:W-:Y:S01]  /*25950*/  BPT.TRAP 0x1 ;  /* 0x000000040000795c */ /* 0x000fe20000300000 */
.L_x_652:
[----:B------:R-:W4:Y:S02]  /*25960*/  LDL.LU R4, [R1+0x8] ;  /* 0x0000080001047983 */ /* 0x000f240000300800 */
[----:B----4-:R-:W-:-:S04]  /*25970*/  LEA R4, R4, R0, 0x3 ;  /* 0x0000000004047211 */ /* 0x010fc800078e18ff */
[----:B------:R-:W4:Y:S02]  /*25980*/  SYNCS.PHASECHK.TRANS64.TRYWAIT P1, [R4+URZ+0x38860], R5 ;  /* 0x03886005040075a7 */ /* 0x000f24000802017f */
[----:B----4-:R-:W-:Y:S05]  /*25990*/  @!P1 BRA `(.L_x_653) ;  /* 0x0000004800ac9947 */ /* 0x010fea0003800000 */
.L_x_835:
[----:B------:R-:W-:Y:S05]  /*259a0*/  @!P0 BRA `(.L_x_654) ;  /* 0x0000000000048947 */ /* 0x000fea0003800000 */
[----:B------:R-:W-:Y:S01]  /*259b0*/  BPT.TRAP 0x1 ;  /* 0x000000040000795c */ /* 0x000fe20000300000 */
.L_x_654:
[----:B------:R-:W-:-:S04]  /*259c0*/  IMAD R3, R3, 0x8, R0 ;  /* 0x0000000803037824 */ /* 0x000fc800078e0200 */
[----:B------:R-:W5:Y:S02]  /*259d0*/  SYNCS.PHASECHK.TRANS64.TRYWAIT P1, [R3+URZ+0x38860], R2 ;  /* 0x03886002030075a7 */ /* 0x000f64000802017f */
[----:B-----5:R-:W-:Y:S05]  /*259e0*/  @!P1 BRA `(.L_x_655) ;  /* 0x0000004800ac9947 */ /* 0x020fea0003800000 */
.L_x_836:
[----:B------:R-:W-:Y:S05]  /*259f0*/  @!P0 BRA `(.L_x_656) ;  /* 0x0000000000048947 */ /* 0x000fea0003800000 */
[----:B------:R-:W-:Y:S01]  /*25a00*/  BPT.TRAP 0x1 ;  /* 0x000000040000795c */ /* 0x000fe20000300000 */
.L_x_656:
[----:B------:R-:W5:Y:S02]  /*25a10*/  SYNCS.PHASECHK.TRANS64.TRYWAIT P0, [R4+URZ+0x38880], R5 ;  /* 0x03888005040075a7 */ /* 0x000f64000800017f */
[----:B-----5:R-:W-:Y:S05]  /*25a20*/  @!P0 BRA `(.L_x_657) ;  /* 0x0000004800b08947 */ /* 0x020fea0003800000 */
.L_x_658:
[----:B------:R0:W0:Y:S02]  /*25a30*/  SYNCS.PHASECHK.TRANS64.TRYWAIT P0, [R3+URZ+0x38880], R2 ;  /* 0x03888002030075a7 */ /* 0x000024000800017f */
[----:B0-----:R-:W-:Y:S05]  /*25a40*/  @!P0 NANOSLEEP.SYNCS 0x989680 ;  /* 0x009896800000895d */ /* 0x001fea0003900000 */
[----:B------:R-:W0:Y:S02]  /*25a50*/  @!P0 SYNCS.PHASECHK.TRANS64 P0, [R3+URZ+0x38880], R2 ;  /* 0x03888002030085a7 */ /* 0x000e24000800007f */
[----:B0-----:R-:W-:Y:S05]  /*25a60*/  @!P0 BRA `(.L_x_658) ;  /* 0xfffffffc00f08947 */ /* 0x001fea000383ffff */
.L_x_343:
[----:B------:R-:W-:Y:S05]  /*25a70*/  BSYNC B8 ;  /* 0x0000000000087941 */ /* 0x000fea0003800000 */
.L_x_340:
[----:B------:R-:W-:Y:S05]  /*25a80*/  EXIT ;  /* 0x000000000000794d */ /* 0x000fea0003800000 */
.L_x_365:
[----:B-1----:R1:W2:Y:S02]  /*25a90*/  SYNCS.PHASECHK.TRANS64.TRYWAIT P6, [R109+URZ+0x38890], R124 ;  /* 0x0388907c6d0075a7 */ /* 0x0022a400080c017f */
[----:B--2---:R-:W-:Y:S05]  /*25aa0*/  @!P6 NANOSLEEP.SYNCS 0x989680 ;  /* 0x009896800000e95d */ /* 0x004fea0003900000 */
[----:B------:R-:W2:Y:S02]  /*25ab0*/  @!P6 SYNCS.PHASECHK.TRANS64 P6, [R109+URZ+0x38890], R124 ;  /* 0x0388907c6d00e5a7 */ /* 0x000ea400080c007f */
[----:B--2---:R-:W-:Y:S05]  /*25ac0*/  @!P6 BRA `(.L_x_365) ;  /* 0xfffffffc00f0e947 */ /* 0x004fea000383ffff */
[----:B------:R-:W-:Y:S05]  /*25ad0*/  BRA `(.L_x_659) ;  /* 0xfffffdd400387947 */ /* 0x000fea000383ffff */
.L_x_399:
[----:B0-----:R0:W1:Y:S02]  /*25ae0*/  SYNCS.PHASECHK.TRANS64.TRYWAIT P3, [R109+URZ+0x38890], R124 ;  /* 0x0388907c6d0075a7 */ /* 0x001064000806017f */
[----:B-1----:R-:W-:Y:S05]  /*25af0*/  @!P3 NANOSLEEP.SYNCS 0x989680 ;  /* 0x009896800000b95d */ /* 0x002fea0003900000 */
[----:B------:R-:W1:Y:S02]  /*25b00*/  @!P3 SYNCS.PHASECHK.TRANS64 P3, [R109+URZ+0x38890], R124 ;  /* 0x0388907c6d00b5a7 */ /* 0x000e64000806007f */
[----:B-1----:R-:W-:Y:S05]  /*25b10*/  @!P3 BRA `(.L_x_399) ;  /* 0xfffffffc00f0b947 */ /* 0x002fea000383ffff */
[----:B------:R-:W-:Y:S05]  /*25b20*/  BRA `(.L_x_660) ;  /* 0xfffffe14008c7947 */ /* 0x000fea000383ffff */
.L_x_416:
[----:B0-----:R0:W1:Y:S02]  /*25b30*/  SYNCS.PHASECHK.TRANS64.TRYWAIT P2, [R109+URZ+0x38890], R124 ;  /* 0x0388907c6d0075a7 */ /* 0x001064000804017f */
[----:B-1----:R-:W-:Y:S05]  /*25b40*/  @!P2 NANOSLEEP.SYNCS 0x989680 ;  /* 0x009896800000a95d */ /* 0x002fea0003900000 */
[----:B------:R-:W1:Y:S02]  /*25b50*/  @!P2 SYNCS.PHASECHK.TRANS64 P2, [R109+URZ+0x38890], R124 ;  /* 0x0388907c6d00a5a7 */ /* 0x000e64000804007f */
[----:B-1----:R-:W-:Y:S05]  /*25b60*/  @!P2 BRA `(.L_x_416) ;  /* 0xfffffffc00f0a947 */ /* 0x002fea000383ffff */
[----:B------:R-:W-:Y:S05]  /*25b70*/  BRA `(.L_x_661) ;  /* 0xfffffe5800187947 */ /* 0x000fea000383ffff */
.L_x_426:
[----:B-1----:R1:W2:Y:S02]  /*25b80*/  SYNCS.PHASECHK.TRANS64.TRYWAIT P3, [R109+URZ+0x388b0], R124 ;  /* 0x0388b07c6d0075a7 */ /* 0x0022a4000806017f */
[----:B--2---:R-:W-:Y:S05]  /*25b90*/  @!P3 NANOSLEEP.SYNCS 0x989680 ;  /* 0x009896800000b95d */ /* 0x004fea0003900000 */
[----:B------:R-:W2:Y:S02]  /*25ba0*/  @!P3 SYNCS.PHASECHK.TRANS64 P3, [R109+URZ+0x388b0], R124 ;  /* 0x0388b07c6d00b5a7 */ /* 0x000ea4000806007f */
[----:B--2---:R-:W-:Y:S05]  /*25bb0*/  @!P3 BRA `(.L_x_426) ;  /* 0xfffffffc00f0b947 */ /* 0x004fea000383ffff */
[----:B------:R-:W-:Y:S05]  /*25bc0*/  BRA `(.L_x_662) ;  /* 0xfffffe5c00807947 */ /* 0x000fea000383ffff */
.L_x_438:
[----:B------:R-:W-:Y:S01]  /*25bd0*/  BSSY B0, `(.L_x_663) ;  /* 0x0000007000007945 */ /* 0x000fe20003800000 */
[----:B------:R-:W-:Y:S01]  /*25be0*/  IMAD.MOV.U32 R12, RZ, RZ, RZ ;  /* 0x000000ffff0c7224 */ /* 0x000fe200078e00ff */
[----:B------:R-:W-:Y:S01]  /*25bf0*/  MOV R11, 0x1f ;  /* 0x0000001f000b7802 */ /* 0x000fe20000000f00 */
[----:B------:R-:W-:-:S07]  /*25c00*/  IMAD.MOV.U32 R15, RZ, RZ, -0x1 ;  /* 0xffffffffff0f7424 */ /* 0x000fce00078e00ff */
[----:B-----5:R-:W-:Y:S05]  /*25c10*/  WARPSYNC.COLLECTIVE R15, `(.L_x_664) ;  /* 0x000000000f087348 */ /* 0x020fea0003c00000 */
[----:B------:R0:W1:Y:S02]  /*25c20*/  SHFL.IDX P6, R14, R13, R12, R11 ;  /* 0x0000000c0d0e7389 */ /* 0x00006400000c000b */
[----:B01---5:R-:W-:Y:S01]  /*25c30*/  ENDCOLLECTIVE ;  /* 0x000000000000791b */ /* 0x023fe20003800000 */
.L_x_664:
[----:B------:R-:W-:Y:S05]  /*25c40*/  BSYNC B0 ;  /* 0x0000000000007941 */ /* 0x000fea0003800000 */
.L_x_663:
[----:B------:R-:W-:Y:S01]  /*25c50*/  IMAD.MOV.U32 R237, RZ, RZ, R14 ;  /* 0x000000ffffed7224 */ /* 0x000fe200078e000e */
[----:B------:R-:W-:Y:S06]  /*25c60*/  BRA `(.L_x_665) ;  /* 0xfffffe6800587947 */ /* 0x000fec000383ffff */
.L_x_448:
[----:B------:R-:W-:Y:S01]  /*25c70*/  BSSY B1, `(.L_x_666) ;  /* 0x0000008000017945 */ /* 0x000fe20003800000 */
[----:B------:R-:W-:Y:S01]  /*25c80*/  MOV R13, R26 ;  /* 0x0000001a000d7202 */ /* 0x000fe20000000f00 */
[----:B------:R-:W-:Y:S01]  /*25c90*/  IMAD.MOV.U32 R12, RZ, RZ, RZ ;  /* 0x000000ffff0c7224 */ /* 0x000fe200078e00ff */
[----:B------:R-:W-:Y:S01]  /*25ca0*/  MOV R15, 0xffffffff ;  /* 0xffffffff000f7802 */ /* 0x000fe20000000f00 */
[----:B------:R-:W-:-:S07]  /*25cb0*/  IMAD.MOV.U32 R11, RZ, RZ, 0x181f ;  /* 0x0000181fff0b7424 */ /* 0x000fce00078e00ff */
[----:B------:R-:W-:Y:S05]  /*25cc0*/  WARPSYNC.COLLECTIVE R15, `(.L_x_667) ;  /* 0x000000000f087348 */ /* 0x000fea0003c00000 */
[----:B------:R0:W1:Y:S02]  /*25cd0*/  SHFL.IDX P6, R14, R13, R12, R11 ;  /* 0x0000000c0d0e7389 */ /* 0x00006400000c000b */
[----:B01----:R-:W-:Y:S01]  /*25ce0*/  ENDCOLLECTIVE ;  /* 0x000000000000791b */ /* 0x003fe20003800000 */
.L_x_667:
[----:B------:R-:W-:Y:S05]  /*25cf0*/  BSYNC B1 ;  /* 0x0000000000017941 */ /* 0x000fea0003800000 */
.L_x_666:
[----:B------:R-:W-:Y:S01]  /*25d00*/  IMAD.MOV.U32 R13, RZ, RZ, R24 ;  /* 0x000000ffff0d7224 */ /* 0x000fe200078e0018 */
[----:B------:R-:W-:Y:S01]  /*25d10*/  MOV R12, RZ ;  /* 0x000000ff000c7202 */ /* 0x000fe20000000f00 */
[----:B------:R-:W-:Y:S02]  /*25d20*/  IMAD.MOV.U32 R11, RZ, RZ, 0x181f ;  /* 0x0000181fff0b7424 */ /* 0x000fe400078e00ff */
[----:B------:R-:W-:Y:S02]  /*25d30*/  IMAD.MOV.U32 R15, RZ, RZ, -0x1 ;  /* 0xffffffffff0f7424 */ /* 0x000fe400078e00ff */
[----:B------:R-:W-:-:S07]  /*25d40*/  IMAD.MOV.U32 R0, RZ, RZ, R14 ;  /* 0x000000ffff007224 */ /* 0x000fce00078e000e */
[----:B------:R-:W-:Y:S05]  /*25d50*/  WARPSYNC.COLLECTIVE R15, `(.L_x_668) ;  /* 0x000000000f087348 */ /* 0x000fea0003c00000 */
[----:B------:R0:W1:Y:S02]  /*25d60*/  SHFL.IDX P6, R14, R13, R12, R11 ;  /* 0x0000000c0d0e7389 */ /* 0x00006400000c000b */
[----:B01----:R-:W-:Y:S01]  /*25d70*/  ENDCOLLECTIVE ;  /* 0x000000000000791b */ /* 0x003fe20003800000 */
.L_x_668:
[----:B------:R-:W-:Y:S01]  /*25d80*/  IMAD.MOV.U32 R13, RZ, RZ, R27 ;  /* 0x000000ffff0d7224 */ /* 0x000fe200078e001b */
[----:B------:R-:W-:-:S07]  /*25d90*/  MOV R3, R14 ;  /* 0x0000000e00037202 */ /* 0x000fce0000000f00 */
[----:B------:R-:W-:Y:S05]  /*25da0*/  WARPSYNC.COLLECTIVE R15, `(.L_x_669) ;  /* 0x000000000f087348 */ /* 0x000fea0003c00000 */
[----:B------:R0:W1:Y:S02]  /*25db0*/  SHFL.IDX P6, R14, R13, R12, R11 ;  /* 0x0000000c0d0e7389 */ /* 0x00006400000c000b */
[----:B01----:R-:W-:Y:S01]  /*25dc0*/  ENDCOLLECTIVE ;  /* 0x000000000000791b */ /* 0x003fe20003800000 */
.L_x_669:
[----:B------:R-:W-:Y:S01]  /*25dd0*/  MOV R13, R112 ;  /* 0x00000070000d7202 */ /* 0x000fe20000000f00 */
[----:B------:R-:W-:-:S07]  /*25de0*/  IMAD.MOV.U32 R4, RZ, RZ, R14 ;  /* 0x000000ffff047224 */ /* 0x000fce00078e000e */
[----:B------:R-:W-:Y:S05]  /*25df0*/  WARPSYNC.COLLECTIVE R15, `(.L_x_670) ;  /* 0x000000000f087348 */ /* 0x000fea0003c00000 */
[----:B------:R0:W1:Y:S02]  /*25e00*/  SHFL.IDX P6, R14, R13, R12, R11 ;  /* 0x0000000c0d0e7389 */ /* 0x00006400000c000b */
[----:B01----:R-:W-:Y:S01]  /*25e10*/  ENDCOLLECTIVE ;  /* 0x000000000000791b */ /* 0x003fe20003800000 */
.L_x_670:
[----:B------:R-:W-:Y:S05]  /*25e20*/  BRA `(.L_x_671) ;  /* 0xfffffe6c00f07947 */ /* 0x000fea000383ffff */
.L_x_452:
[----:B0-----:R0:W1:Y:S02]  /*25e30*/  SYNCS.PHASECHK.TRANS64.TRYWAIT P0, [R22+URZ+0x38800], R37 ;  /* 0x03880025160075a7 */ /* 0x001064000800017f */
[----:B-1----:R-:W-:Y:S05]  /*25e40*/  @!P0 NANOSLEEP.SYNCS 0x989680 ;  /* 0x009896800000895d */ /* 0x002fea0003900000 */
[----:B------:R-:W1:Y:S02]  /*25e50*/  @!P0 SYNCS.PHASECHK.TRANS64 P0, [R22+URZ+0x38800], R37 ;  /* 0x03880025160085a7 */ /* 0x000e64000800007f */
[----:B-1----:R-:W-:Y:S05]  /*25e60*/  @!P0 BRA `(.L_x_452) ;  /* 0xfffffffc00f08947 */ /* 0x002fea000383ffff */
[----:B------:R-:W-:Y:S05]  /*25e70*/  BRA `(.L_x_672) ;  /* 0xfffffe7400547947 */ /* 0x000fea000383ffff */
.L_x_468:
[----:B------:R-:W-:Y:S01]  /*25e80*/  BSSY B1, `(.L_x_673) ;  /* 0x0000008000017945 */ /* 0x000fe20003800000 */
[----:B------:R-:W-:Y:S01]  /*25e90*/  IMAD.MOV.U32 R13, RZ, RZ, R26 ;  /* 0x000000ffff0d7224 */ /* 0x000fe200078e001a */
[----:B------:R-:W-:Y:S01]  /*25ea0*/  MOV R11, 0x181f ;  /* 0x0000181f000b7802 */ /* 0x000fe20000000f00 */
[----:B------:R-:W-:Y:S02]  /*25eb0*/  IMAD.MOV.U32 R12, RZ, RZ, RZ ;  /* 0x000000ffff0c7224 */ /* 0x000fe400078e00ff */
[----:B------:R-:W-:-:S07]  /*25ec0*/  IMAD.MOV.U32 R15, RZ, RZ, -0x1 ;  /* 0xffffffffff0f7424 */ /* 0x000fce00078e00ff */
[----:B------:R-:W-:Y:S05]  /*25ed0*/  WARPSYNC.COLLECTIVE R15, `(.L_x_674) ;  /* 0x000000000f087348 */ /* 0x000fea0003c00000 */
[----:B------:R0:W1:Y:S02]  /*25ee0*/  SHFL.IDX P6, R14, R13, R12, R11 ;  /* 0x0000000c0d0e7389 */ /* 0x00006400000c000b */
[----:B01----:R-:W-:Y:S01]  /*25ef0*/  ENDCOLLECTIVE ;  /* 0x000000000000791b */ /* 0x003fe20003800000 */
.L_x_674:
[----:B------:R-:W-:Y:S05]  /*25f00*/  BSYNC B1 ;  /* 0x0000000000017941 */ /* 0x000fea0003800000 */
.L_x_673:
[----:B------:R-:W-:Y:S01]  /*25f10*/  MOV R13, R24 ;  /* 0x00000018000d7202 */ /* 0x000fe20000000f00 */
[----:B------:R-:W-:Y:S01]  /*25f20*/  IMAD.MOV.U32 R12, RZ, RZ, RZ ;  /* 0x000000ffff0c7224 */ /* 0x000fe200078e00ff */
[----:B------:R-:W-:Y:S01]  /*25f30*/  MOV R15, 0xffffffff ;  /* 0xffffffff000f7802 */ /* 0x000fe20000000f00 */
[----:B------:R-:W-:Y:S02]  /*25f40*/  IMAD.MOV.U32 R11, RZ, RZ, 0x181f ;  /* 0x0000181fff0b7424 */ /* 0x000fe400078e00ff */
[----:B------:R-:W-:-:S07]  /*25f50*/  IMAD.MOV.U32 R3, RZ, RZ, R14 ;  /* 0x000000ffff037224 */ /* 0x000fce00078e000e */
[----:B------:R-:W-:Y:S05]  /*25f60*/  WARPSYNC.COLLECTIVE R15, `(.L_x_675) ;  /* 0x000000000f087348 */ /* 0x000fea0003c00000 */
[----:B------:R0:W1:Y:S02]  /*25f70*/  SHFL.IDX P6, R14, R13, R12, R11 ;  /* 0x0000000c0d0e7389 */ /* 0x00006400000c000b */
[----:B01----:R-:W-:Y:S01]  /*25f80*/  ENDCOLLECTIVE ;  /* 0x000000000000791b */ /* 0x003fe20003800000 */
.L_x_675:
[----:B------:R-:W-:Y:S02]  /*25f90*/  IMAD.MOV.U32 R13, RZ, RZ, R27 ;  /* 0x000000ffff0d7224 */ /* 0x000fe400078e001b */
[----:B------:R-:W-:-:S07]  /*25fa0*/  IMAD.MOV.U32 R5, RZ, RZ, R14 ;  /* 0x000000ffff057224 */ /* 0x000fce00078e000e */
[----:B------:R-:W-:Y:S05]  /*25fb0*/  WARPSYNC.COLLECTIVE R15, `(.L_x_676) ;  /* 0x000000000f087348 */ /* 0x000fea0003c00000 */
[----:B------:R0:W1:Y:S02]  /*25fc0*/  SHFL.IDX P6, R14, R13, R12, R11 ;  /* 0x0000000c0d0e7389 */ /* 0x00006400000c000b */
[----:B01----:R-:W-:Y:S01]  /*25fd0*/  ENDCOLLECTIVE ;  /* 0x000000000000791b */ /* 0x003fe20003800000 */
.L_x_676:
[----:B------:R-:W-:Y:S01]  /*25fe0*/  IMAD.MOV.U32 R13, RZ, RZ, R112 ;  /* 0x000000ffff0d7224 */ /* 0x000fe200078e0070 */
[----:B------:R-:W-:-:S07]  /*25ff0*/  MOV R7, R14 ;  /* 0x0000000e00077202 */ /* 0x000fce0000000f00 */
[----:B------:R-:W-:Y:S05]  /*26000*/  WARPSYNC.COLLECTIVE R15, `(.L_x_677) ;  /* 0x000000000f087348 */ /* 0x000fea0003c00000 */
[----:B------:R0:W1:Y:S02]  /*26010*/  SHFL.IDX P6, R14, R13, R12, R11 ;  /* 0x0000000c0d0e7389 */ /* 0x00006400000c000b */
[----:B01----:R-:W-:Y:S01]  /*26020*/  ENDCOLLECTIVE ;  /* 0x000000000000791b */ /* 0x003fe20003800000 */
.L_x_677:
[----:B------:R-:W-:Y:S05]  /*26030*/  BRA `(.L_x_678) ;  /* 0xfffffea4000c7947 */ /* 0x000fea000383ffff */
.L_x_472:
[----:B0-----:R0:W1:Y:S02]  /*26040*/  SYNCS.PHASECHK.TRANS64.TRYWAIT P4, [R22+URZ+0x38800], R37 ;  /* 0x03880025160075a7 */ /* 0x001064000808017f */
[----:B-1----:R-:W-:Y:S05]  /*26050*/  @!P4 NANOSLEEP.SYNCS 0x989680 ;  /* 0x009896800000c95d */ /* 0x002fea0003900000 */
[----:B------:R-:W1:Y:S02]  /*26060*/  @!P4 SYNCS.PHASECHK.TRANS64 P4, [R22+URZ+0x38800], R37 ;  /* 0x038800251600c5a7 */ /* 0x000e64000808007f */
[----:B-1----:R-:W-:Y:S05]  /*26070*/  @!P4 BRA `(.L_x_472) ;  /* 0xfffffffc00f0c947 */ /* 0x002fea000383ffff */
[----:B------:R-:W-:Y:S05]  /*26080*/  BRA `(.L_x_679) ;  /* 0xfffffea800887947 */ /* 0x000fea000383ffff */
.L_x_482:
[----:B-1----:R1:W2:Y:S02]  /*26090*/  SYNCS.PHASECHK.TRANS64.TRYWAIT P1, [R3+URZ+0x38830], R0 ;  /* 0x03883000030075a7 */ /* 0x0022a4000802017f */
[----:B--2---:R-:W-:Y:S05]  /*260a0*/  @!P1 NANOSLEEP.SYNCS 0x989680 ;  /* 0x009896800000995d */ /* 0x004fea0003900000 */
[----:B------:R-:W2:Y:S02]  /*260b0*/  @!P1 SYNCS.PHASECHK.TRANS64 P1, [R3+URZ+0x38830], R0 ;  /* 0x03883000030095a7 */ /* 0x000ea4000802007f */
[----:B--2---:R-:W-:Y:S05]  /*260c0*/  @!P1 BRA `(.L_x_482) ;  /* 0xfffffffc00f09947 */ /* 0x004fea000383ffff */
[----:B------:R-:W-:Y:S05]  /*260d0*/  BRA `(.L_x_481) ;  /* 0xfffffedc00987947 */ /* 0x000fea000383ffff */
.L_x_488:
[----:B-1----:R1:W2:Y:S02]  /*260e0*/  SYNCS.PHASECHK.TRANS64.TRYWAIT P2, [R5+URZ+0x38830], R6 ;  /* 0x03883006050075a7 */ /* 0x0022a4000804017f */
[----:B--2---:R-:W-:Y:S05]  /*260f0*/  @!P2 NANOSLEEP.SYNCS 0x989680 ;  /* 0x009896800000a95d */ /* 0x004fea0003900000 */
[----:B------:R-:W2:Y:S02]  /*26100*/  @!P2 SYNCS.PHASECHK.TRANS64 P2, [R5+URZ+0x38830], R6 ;  /* 0x038830060500a5a7 */ /* 0x000ea4000804007f */
[----:B--2---:R-:W-:Y:S05]  /*26110*/  @!P2 BRA `(.L_x_488) ;  /* 0xfffffffc00f0a947 */ /* 0x004fea000383ffff */
[----:B------:R-:W-:Y:S05]  /*26120*/  BRA `(.L_x_487) ;  /* 0xffffff1000807947 */ /* 0x000fea000383ffff */
.L_x_492:
[----:B-1----:R1:W2:Y:S02]  /*26130*/  SYNCS.PHASECHK.TRANS64.TRYWAIT P1, [R5+URZ+0x38850], R4 ;  /* 0x03885004050075a7 */ /* 0x0022a4000802017f */
[----:B--2---:R-:W-:Y:S05]  /*26140*/  @!P1 NANOSLEEP.SYNCS 0x989680 ;  /* 0x009896800000995d */ /* 0x004fea0003900000 */
[----:B------:R-:W2:Y:S02]  /*26150*/  @!P1 SYNCS.PHASECHK.TRANS64 P1, [R5+URZ+0x38850], R4 ;  /* 0x03885004050095a7 */ /* 0x000ea4000802007f */
[----:B--2---:R-:W-:Y:S05]  /*26160*/  @!P1 BRA `(.L_x_492) ;  /* 0xfffffffc00f09947 */ /* 0x004fea000383ffff */
[----:B------:R-:W-:Y:S05]  /*26170*/  BRA `(.L_x_489) ;  /* 0xffffff14008c7947 */ /* 0x000fea000383ffff */
.L_x_498:
[----:B-1----:R1:W2:Y:S02]  /*26180*/  SYNCS.PHASECHK.TRANS64.TRYWAIT P1, [R9+URZ+0x38850], R0 ;  /* 0x03885000090075a7 */ /* 0x0022a4000802017f */
[----:B--2---:R-:W-:Y:S05]  /*26190*/  @!P1 NANOSLEEP.SYNCS 0x989680 ;  /* 0x009896800000995d */ /* 0x004fea0003900000 */
[----:B------:R-:W2:Y:S02]  /*261a0*/  @!P1 SYNCS.PHASECHK.TRANS64 P1, [R9+URZ+0x38850], R0 ;  /* 0x03885000090095a7 */ /* 0x000ea4000802007f */
[----:B--2---:R-:W-:Y:S05]  /*261b0*/  @!P1 BRA `(.L_x_498) ;  /* 0xfffffffc00f09947 */ /* 0x004fea000383ffff */
[----:B------:R-:W-:Y:S05]  /*261c0*/  BRA `(.L_x_497) ;  /* 0xffffff3c006c7947 */ /* 0x000fea000383ffff */
.L_x_502:
[----:B------:R-:W-:Y:S02]  /*261d0*/  SEL R28, R38, R115, P0 ;  /* 0x00000073261c7207 */ /* 0x000fe40000000000 */
[----:B------:R-:W-:Y:S02]  /*261e0*/  SEL R30, R115, R38, P0 ;  /* 0x00000026731e7207 */ /* 0x000fe40000000000 */
[----:B------:R-:W-:Y:S02]  /*261f0*/  SEL R32, R37, R36, P0 ;  /* 0x0000002425207207 */ /* 0x000fe40000000000 */
[----:B------:R-:W-:Y:S02]  /*26200*/  SEL R34, R36, R37, P0 ;  /* 0x0000002524227207 */ /* 0x000fe40000000000 */
[----:B------:R-:W-:Y:S02]  /*26210*/  SEL R36, R43, R42, P0 ;  /* 0x0000002a2b247207 */ /* 0x000fe40000000000 */
[----:B------:R-:W-:-:S02]  /*26220*/  SEL R38, R42, R43, P0 ;  /* 0x0000002b2a267207 */ /* 0x000fc40000000000 */
        /* <DEDUP_REMOVED lines=15> */
[----:B------:R-:W-:Y:S01]  /*26320*/  SEL R92, R12, R11, P0 ;  /* 0x0000000b0c5c7207 */ /* 0x000fe20000000000 */
[----:B------:R-:W-:Y:S01]  /*26330*/  IMAD.MOV.U32 R12, RZ, RZ, R3 ;  /* 0x000000ffff0c7224 */ /* 0x000fe200078e0003 */
[----:B------:R-:W-:Y:S02]  /*26340*/  SEL R94, R14, R15, P0 ;  /* 0x0000000f0e5e7207 */ /* 0x000fe40000000000 */
[----:B------:R-:W-:Y:S01]  /*26350*/  SEL R96, R15, R14, P0 ;  /* 0x0000000e0f607207 */ /* 0x000fe20000000000 */
[----:B------:R-:W-:Y:S01]  /*26360*/  IMAD.MOV.U32 R15, RZ, RZ, -0x1 ;  /* 0xffffffffff0f7424 */ /* 0x000fe200078e00ff */
[----:B------:R-:W-:-:S02]  /*26370*/  MOV R11, 0x1c1f ;  /* 0x00001c1f000b7802 */ /* 0x000fc40000000f00 */
[----:B------:R-:W-:Y:S02]  /*26380*/  SEL R82, R7, R86, P0 ;  /* 0x0000005607527207 */ /* 0x000fe40000000000 */
[----:B------:R-:W-:-:S07]  /*26390*/  SEL R84, R86, R7, P0 ;  /* 0x0000000756547207 */ /* 0x000fce0000000000 */
[----:B------:R-:W-:Y:S05]  /*263a0*/  WARPSYNC.COLLECTIVE R15, `(.L_x_680) ;  /* 0x000000000f087348 */ /* 0x000fea0003c00000 */
[----:B------:R0:W1:Y:S02]  /*263b0*/  SHFL.IDX P6, R14, R13, R12, R11 ;  /* 0x0000000c0d0e7389 */ /* 0x00006400000c000b */
[----:B01----:R-:W-:Y:S01]  /*263c0*/  ENDCOLLECTIVE ;  /* 0x000000000000791b */ /* 0x003fe20003800000 */
.L_x_680:
[----:B------:R-:W-:Y:S02]  /*263d0*/  SEL R86, R8, R9, P0 ;  /* 0x0000000908567207 */ /* 0x000fe40000000000 */
[----:B------:R-:W-:Y:S02]  /*263e0*/  SEL R88, R9, R8, P0 ;  /* 0x0000000809587207 */ /* 0x000fe40000000000 */
[----:B------:R-:W-:Y:S02]  /*263f0*/  LOP3.LUT R9, R3, 0x2, RZ, 0x3c, !PT ;  /* 0x0000000203097812 */ /* 0x000fe400078e3cff */
[----:B------:R-:W-:Y:S02]  /*26400*/  SEL R24, R75, R26, P0 ;  /* 0x0000001a4b187207 */ /* 0x000fe40000000000 */
[----:B------:R-:W-:Y:S02]  /*26410*/  SEL R68, R100, R141, P0 ;  /* 0x0000008d64447207 */ /* 0x000fe40000000000 */
[----:B------:R-:W-:-:S02]  /*26420*/  SEL R70, R141, R100, P0 ;  /* 0x000000648d467207 */ /* 0x000fc40000000000 */
[----:B------:R-:W-:Y:S01]  /*26430*/  SEL R98, R21, R102, P0 ;  /* 0x0000006615627207 */ /* 0x000fe20000000000 */
[----:B------:R-:W-:Y:S01]  /*26440*/  IMAD.MOV.U32 R12, RZ, RZ, R9 ;  /* 0x000000ffff0c7224 */ /* 0x000fe200078e0009 */
[----:B------:R-:W-:Y:S02]  /*26450*/  MOV R13, R4 ;  /* 0x00000004000d7202 */ /* 0x000fe40000000f00 */
[----:B------:R-:W-:Y:S02]  /*26460*/  SEL R100, R102, R21, P0 ;  /* 0x0000001566647207 */ /* 0x000fe40000000000 */
[----:B------:R-:W-:Y:S02]  /*26470*/  SEL R26, R26, R75, P0 ;  /* 0x0000004b1a1a7207 */ /* 0x000fe40000000000 */
[----:B------:R-:W-:Y:S02]  /*26480*/  SEL R102, R25, R106, P0 ;  /* 0x0000006a19667207 */ /* 0x000fe40000000000 */
[----:B------:R-:W-:Y:S01]  /*26490*/  SEL R104, R106, R25, P0 ;  /* 0x000000196a687207 */ /* 0x000fe20000000000 */
[----:B------:R-:W-:Y:S01]  /*264a0*/  IMAD.MOV.U32 R7, RZ, RZ, R14 ;  /* 0x000000ffff077224 */ /* 0x000fe200078e000e */
[----:B------:R-:W-:-:S07]  /*264b0*/  SEL R106, R27, R110, P0 ;  /* 0x0000006e1b6a7207 */ /* 0x000fce0000000000 */
[----:B------:R-:W-:Y:S05]  /*264c0*/  WARPSYNC.COLLECTIVE R15, `(.L_x_681) ;  /* 0x000000000f087348 */ /* 0x000fea0003c00000 */
[----:B------:R0:W1:Y:S02]  /*264d0*/  SHFL.IDX P6, R14, R13, R12, R11 ;  /* 0x0000000c0d0e7389 */ /* 0x00006400000c000b */
[----:B01----:R-:W-:Y:S01]  /*264e0*/  ENDCOLLECTIVE ;  /* 0x000000000000791b */ /* 0x003fe20003800000 */
.L_x_681:
[----:B------:R-:W-:Y:S02]  /*264f0*/  SEL R108, R110, R27, P0 ;  /* 0x0000001b6e6c7207 */ /* 0x000fe40000000000 */
[----:B------:R-:W-:Y:S02]  /*26500*/  SEL R110, R112, R29, P0 ;  /* 0x0000001d706e7207 */ /* 0x000fe40000000000 */
[----:B------:R-:W-:Y:S02]  /*26510*/  SEL R112, R29, R112, P0 ;  /* 0x000000701d707207 */ /* 0x000fe40000000000 */
        /* <DEDUP_REMOVED lines=15> */
.L_x_682:
        /* <DEDUP_REMOVED lines=18> */
.L_x_683:
[----:B------:R-:W-:Y:S02]  /*26730*/  SEL R5, R142, R5, P0 ;  /* 0x000000058e057207 */ /* 0x000fe40000000000 */
[----:B------:R-:W-:Y:S02]  /*26740*/  SEL R4, R7, R8, P0 ;  /* 0x0000000807047207 */ /* 0x000fe40000000000 */
[----:B------:R-:W-:Y:S01]  /*26750*/  MOV R13, R24 ;  /* 0x00000018000d7202 */ /* 0x000fe20000000f00 */
[----:B------:R-:W-:Y:S02]  /*26760*/  IMAD.MOV.U32 R12, RZ, RZ, R3 ;  /* 0x000000ffff0c7224 */ /* 0x000fe400078e0003 */
[----:B------:R-:W-:-:S07]  /*26770*/  IMAD.MOV.U32 R21, RZ, RZ, R14 ;  /* 0x000000ffff157224 */ /* 0x000fce00078e000e */
[----:B------:R-:W-:Y:S05]  /*26780*/  WARPSYNC.COLLECTIVE R15, `(.L_x_684) ;  /* 0x000000000f087348 */ /* 0x000fea0003c00000 */
[----:B------:R0:W1:Y:S02]  /*26790*/  SHFL.IDX P6, R14, R13, R12, R11 ;  /* 0x0000000c0d0e7389 */ /* 0x00006400000c000b */
[----:B01----:R-:W-:Y:S01]  /*267a0*/  ENDCOLLECTIVE ;  /* 0x000000000000791b */ /* 0x003fe20003800000 */
.L_x_684:
[----:B------:R-:W-:Y:S01]  /*267b0*/  MOV R13, R26 ;  /* 0x0000001a000d7202 */ /* 0x000fe20000000f00 */
[----:B------:R-:W-:Y:S02]  /*267c0*/  IMAD.MOV.U32 R12, RZ, RZ, R9 ;  /* 0x000000ffff0c7224 */ /* 0x000fe400078e0009 */
[----:B------:R-:W-:-:S07]  /*267d0*/  IMAD.MOV.U32 R24, RZ, RZ, R14 ;  /* 0x000000ffff187224 */ /* 0x000fce00078e000e */
[----:B------:R-:W-:Y:S05]  /*267e0*/  WARPSYNC.COLLECTIVE R15, `(.L_x_685) ;  /* 0x000000000f087348 */ /* 0x000fea0003c00000 */
[----:B------:R0:W1:Y:S02]  /*267f0*/  SHFL.IDX P6, R14, R13, R12, R11 ;  /* 0x0000000c0d0e7389 */ /* 0x00006400000c000b */
[----:B01----:R-:W-:Y:S01]  /*26800*/  ENDCOLLECTIVE ;  /* 0x000000000000791b */ /* 0x003fe20003800000 */
.L_x_685:
[----:B------:R-:W-:Y:S01]  /*26810*/  MOV R13, R28 ;  /* 0x0000001c000d7202 */ /* 0x000fe20000000f00 */
[----:B------:R-:W-:Y:S02]  /*26820*/  IMAD.MOV.U32 R12, RZ, RZ, R3 ;  /* 0x000000ffff0c7224 */ /* 0x000fe400078e0003 */
[----:B------:R-:W-:-:S07]  /*26830*/  IMAD.MOV.U32 R25, RZ, RZ, R14 ;  /* 0x000000ffff197224 */ /* 0x000fce00078e000e */
[----:B------:R-:W-:Y:S05]  /*26840*/  WARPSYNC.COLLECTIVE R15, `(.L_x_686) ;  /* 0x000000000f087348 */ /* 0x000fea0003c00000 */
[----:B------:R0:W1:Y:S02]  /*26850*/  SHFL.IDX P6, R14, R13, R12, R11 ;  /* 0x0000000c0d0e7389 */ /* 0x00006400000c000b */
[----:B01----:R-:W-:Y:S01]  /*26860*/  ENDCOLLECTIVE ;  /* 0x000000000000791b */ /* 0x003fe20003800000 */
.L_x_686:
[----:B------:R-:W-:Y:S01]  /*26870*/  MOV R13, R30 ;  /* 0x0000001e000d7202 */ /* 0x000fe20000000f00 */
[----:B------:R-:W-:Y:S02]  /*26880*/  IMAD.MOV.U32 R12, RZ, RZ, R9 ;  /* 0x000000ffff0c7224 */ /* 0x000fe400078e0009 */
[----:B------:R-:W-:-:S07]  /*26890*/  IMAD.MOV.U32 R28, RZ, RZ, R14 ;  /* 0x000000ffff1c7224 */ /* 0x000fce00078e000e */
[----:B------:R-:W-:Y:S05]  /*268a0*/  WARPSYNC.COLLECTIVE R15, `(.L_x_687) ;  /* 0x000000000f087348 */ /* 0x000fea0003c00000 */
[----:B------:R0:W1:Y:S02]  /*268b0*/  SHFL.IDX P6, R14, R13, R12, R11 ;  /* 0x0000000c0d0e7389 */ /* 0x00006400000c000b */
[----:B01----:R-:W-:Y:S01]  /*268c0*/  ENDCOLLECTIVE ;  /* 0x000000000000791b */ /* 0x003fe20003800000 */
.L_x_687:
[----:B------:R-:W-:Y:S01]  /*268d0*/  MOV R13, R32 ;  /* 0x00000020000d7202 */ /* 0x000fe20000000f00 */
[----:B------:R-:W-:Y:S02]  /*268e0*/  IMAD.MOV.U32 R12, RZ, RZ, R3 ;  /* 0x000000ffff0c7224 */ /* 0x000fe400078e0003 */
[----:B------:R-:W-:-:S07]  /*268f0*/  IMAD.MOV.U32 R27, RZ, RZ, R14 ;  /* 0x000000ffff1b7224 */ /* 0x000fce00078e000e */
[----:B------:R-:W-:Y:S05]  /*26900*/  WARPSYNC.COLLECTIVE R15, `(.L_x_688) ;  /* 0x000000000f087348 */ /* 0x000fea0003c00000 */
[----:B------:R0:W1:Y:S02]  /*26910*/  SHFL.IDX P6, R14, R13, R12, R11 ;  /* 0x0000000c0d0e7389 */ /* 0x00006400000c000b */
[----:B01----:R-:W-:Y:S01]  /*26920*/  ENDCOLLECTIVE ;  /* 0x000000000000791b */ /* 0x003fe20003800000 */
.L_x_688:
[----:B------:R-:W-:Y:S02]  /*26930*/  SEL R26, R27, R28, P0 ;  /* 0x0000001c1b1a7207 */ /* 0x000fe40000000000 */
[----:B------:R-:W-:Y:S01]  /*26940*/  MOV R13, R34 ;  /* 0x00000022000d7202 */ /* 0x000fe20000000f00 */
[----:B------:R-:W-:Y:S02]  /*26950*/  IMAD.MOV.U32 R12, RZ, RZ, R9 ;  /* 0x000000ffff0c7224 */ /* 0x000fe400078e0009 */
[----:B------:R-:W-:-:S07]  /*26960*/  IMAD.MOV.U32 R32, RZ, RZ, R14 ;  /* 0x000000ffff207224 */ /* 0x000fce00078e000e */
[----:B------:R-:W-:Y:S05]  /*26970*/  WARPSYNC.COLLECTIVE R15, `(.L_x_689) ;  /* 0x000000000f087348 */ /* 0x000fea0003c00000 */
[----:B------:R0:W1:Y:S02]  /*26980*/  SHFL.IDX P6, R14, R13, R12, R11 ;  /* 0x0000000c0d0e7389 */ /* 0x00006400000c000b */
[----:B01----:R-:W-:Y:S01]  /*26990*/  ENDCOLLECTIVE ;  /* 0x000000000000791b */ /* 0x003fe20003800000 */
.L_x_689:
[----:B------:R-:W-:Y:S01]  /*269a0*/  MOV R13, R36 ;  /* 0x00000024000d7202 */ /* 0x000fe20000000f00 */
[----:B------:R-:W-:Y:S02]  /*269b0*/  IMAD.MOV.U32 R12, RZ, RZ, R3 ;  /* 0x000000ffff0c7224 */ /* 0x000fe400078e0003 */
[----:B------:R-:W-:-:S07]  /*269c0*/  IMAD.MOV.U32 R29, RZ, RZ, R14 ;  /* 0x000000ffff1d7224 */ /* 0x000fce00078e000e */
[----:B------:R-:W-:Y:S05]  /*269d0*/  WARPSYNC.COLLECTIVE R15, `(.L_x_690) ;  /* 0x000000000f087348 */ /* 0x000fea0003c00000 */
[----:B------:R0:W1:Y:S02]  /*269e0*/  SHFL.IDX P6, R14, R13, R12, R11 ;  /* 0x0000000c0d0e7389 */ /* 0x00006400000c000b */
[----:B01----:R-:W-:Y:S01]  /*269f0*/  ENDCOLLECTIVE ;  /* 0x000000000000791b */ /* 0x003fe20003800000 */
.L_x_690:
[----:B------:R-:W-:Y:S02]  /*26a00*/  SEL R30, R29, R32, P0 ;  /* 0x000000201d1e7207 */ /* 0x000fe40000000000 */
[----:B------:R-:W-:Y:S01]  /*26a10*/  MOV R13, R38 ;  /* 0x00000026000d7202 */ /* 0x000fe20000000f00 */
[----:B------:R-:W-:Y:S02]  /*26a20*/  IMAD.MOV.U32 R12, RZ, RZ, R9 ;  /* 0x000000ffff0c7224 */ /* 0x000fe400078e0009 */
[----:B------:R-:W-:-:S07]  /*26a30*/  IMAD.MOV.U32 R36, RZ, RZ, R14 ;  /* 0x000000ffff247224 */ /* 0x000fce00078e000e */
[----:B------:R-:W-:Y:S05]  /*26a40*/  WARPSYNC.COLLECTIVE R15, `(.L_x_691) ;  /* 0x000000000f087348 */ /* 0x000fea0003c00000 */
[----:B------:R0:W1:Y:S02]  /*26a50*/  SHFL.IDX P6, R14, R13, R12, R11 ;  /* 0x0000000c0d0e7389 */ /* 0x00006400000c000b */
[----:B01----:R-:W-:Y:S01]  /*26a60*/  ENDCOLLECTIVE ;  /* 0x000000000000791b */ /* 0x003fe20003800000 */
.L_x_691:
[----:B------:R-:W-:Y:S01]  /*26a70*/  MOV R13, R40 ;  /* 0x00000028000d7202 */ /* 0x000fe20000000f00 */
[----:B------:R-:W-:Y:S02]  /*26a80*/  IMAD.MOV.U32 R12, RZ, RZ, R3 ;  /* 0x000000ffff0c7224 */ /* 0x000fe400078e0003 */
[----:B------:R-:W-:-:S07]  /*26a90*/  IMAD.MOV.U32 R31, RZ, RZ, R14 ;  /* 0x000000ffff1f7224 */ /* 0x000fce00078e000e */
[----:B------:R-:W-:Y:S05]  /*26aa0*/  WARPSYNC.COLLECTIVE R15, `(.L_x_692) ;  /* 0x000000000f087348 */ /* 0x000fea0003c00000 */
[----:B------:R0:W1:Y:S02]  /*26ab0*/  SHFL.IDX P6, R14, R13, R12, R11 ;  /* 0x0000000c0d0e7389 */ /* 0x00006400000c000b */
[----:B01----:R-:W-:Y:S01]  /*26ac0*/  ENDCOLLECTIVE ;  /* 0x000000000000791b */ /* 0x003fe20003800000 */
.L_x_692:
[----:B------:R-:W-:Y:S02]  /*26ad0*/  SEL R34, R31, R36, P0 ;  /* 0x000000241f227207 */ /* 0x000fe40000000000 */
[----:B------:R-:W-:Y:S01]  /*26ae0*/  MOV R13, R42 ;  /* 0x0000002a000d7202 */ /* 0x000fe20000000f00 */
[----:B------:R-:W-:Y:S02]  /*26af0*/  IMAD.MOV.U32 R12, RZ, RZ, R9 ;  /* 0x000000ffff0c7224 */ /* 0x000fe400078e0009 */
[----:B------:R-:W-:-:S07]  /*26b00*/  IMAD.MOV.U32 R40, RZ, RZ, R14 ;  /* 0x000000ffff287224 */ /* 0x000fce00078e000e */
[----:B------:R-:W-:Y:S05]  /*26b10*/  WARPSYNC.COLLECTIVE R15, `(.L_x_693) ;  /* 0x000000000f087348 */ /* 0x000fea0003c00000 */
[----:B------:R0:W1:Y:S02]  /*26b20*/  SHFL.IDX P6, R14, R13, R12, R11 ;  /* 0x0000000c0d0e7389 */ /* 0x00006400000c000b */
[----:B01----:R-:W-:Y:S01]  /*26b30*/  ENDCOLLECTIVE ;  /* 0x000000000000791b */ /* 0x003fe20003800000 */
.L_x_693:
[----:B------:R-:W-:Y:S01]  /*26b40*/  MOV R13, R44 ;  /* 0x0000002c000d7202 */ /* 0x000fe20000000f00 */
[----:B------:R-:W-:Y:S02]  /*26b50*/  IMAD.MOV.U32 R12, RZ, RZ, R3 ;  /* 0x000000ffff0c7224 */ /* 0x000fe400078e0003 */
[----:B------:R-:W-:-:S07]  /*26b60*/  IMAD.MOV.U32 R33, RZ, RZ, R14 ;  /* 0x000000ffff217224 */ /* 0x000fce00078e000e */
[----:B------:R-:W-:Y:S05]  /*26b70*/  WARPSYNC.COLLECTIVE R15, `(.L_x_694) ;  /* 0x000000000f087348 */ /* 0x000fea0003c00000 */
[----:B------:R0:W1:Y:S02]  /*26b80*/  SHFL.IDX P6, R14, R13, R12, R11 ;  /* 0x0000000c0d0e7389 */ /* 0x00006400000c000b */
[----:B01----:R-:W-:Y:S01]  /*26b90*/  ENDCOLLECTIVE ;  /* 0x000000000000791b */ /* 0x003fe20003800000 */
.L_x_694:
[----:B------:R-:W-:Y:S02]  /*26ba0*/  SEL R38, R33, R40, P0 ;  /* 0x0000002821267207 */ /* 0x000fe40000000000 */
[----:B------:R-:W-:Y:S01]  /*26bb0*/  MOV R13, R46 ;  /* 0x0000002e000d7202 */ /* 0x000fe20000000f00 */
[----:B------:R-:W-:Y:S02]  /*26bc0*/  IMAD.MOV.U32 R12, RZ, RZ, R9 ;  /* 0x000000ffff0c7224 */ /* 0x000fe400078e0009 */
[----:B------:R-:W-:-:S07]  /*26bd0*/  IMAD.MOV.U32 R44, RZ, RZ, R14 ;  /* 0x000000ffff2c7224 */ /* 0x000fce00078e000e */
[----:B------:R-:W-:Y:S05]  /*26be0*/  WARPSYNC.COLLECTIVE R15, `(.L_x_695) ;  /* 0x000000000f087348 */ /* 0x000fea0003c00000 */
[----:B------:R0:W1:Y:S02]  /*26bf0*/  SHFL.IDX P6, R14, R13, R12, R11 ;  /* 0x0000000c0d0e7389 */ /* 0x00006400000c000b */
[----:B01----:R-:W-:Y:S01]  /*26c00*/  ENDCOLLECTIVE ;  /* 0x000000000000791b */ /* 0x003fe20003800000 */
.L_x_695:
[----:B------:R-:W-:Y:S01]  /*26c10*/  MOV R13, R48 ;  /* 0x00000030000d7202 */ /* 0x000fe20000000f00 */
[----:B------:R-:W-:Y:S02]  /*26c20*/  IMAD.MOV.U32 R12, RZ, RZ, R3 ;  /* 0x000000ffff0c7224 */ /* 0x000fe400078e0003 */
[----:B------:R-:W-:-:S07]  /*26c30*/  IMAD.MOV.U32 R35, RZ, RZ, R14 ;  /* 0x000000ffff237224 */ /* 0x000fce00078e000e */
[----:B------:R-:W-:Y:S05]  /*26c40*/  WARPSYNC.COLLECTIVE R15, `(.L_x_696) ;  /* 0x000000000f087348 */ /* 0x000fea0003c00000 */
[----:B------:R0:W1:Y:S02]  /*26c50*/  SHFL.IDX P6, R14, R13, R12, R11 ;  /* 0x0000000c0d0e7389 */ /* 0x00006400000c000b */
[----:B01----:R-:W-:Y:S01]  /*26c60*/  ENDCOLLECTIVE ;  /* 0x000000000000791b */ /* 0x003fe20003800000 */
.L_x_696:
[----:B------:R-:W-:Y:S02]  /*26c70*/  SEL R42, R35, R44, P0 ;  /* 0x0000002c232a7207 */ /* 0x000fe40000000000 */
[----:B------:R-:W-:Y:S01]  /*26c80*/  MOV R13, R50 ;  /* 0x00000032000d7202 */ /* 0x000fe20000000f00 */
[----:B------:R-:W-:Y:S02]  /*26c90*/  IMAD.MOV.U32 R12, RZ, RZ, R9 ;  /* 0x000000ffff0c7224 */ /* 0x000fe400078e0009 */
[----:B------:R-:W-:-:S07]  /*26ca0*/  IMAD.MOV.U32 R48, RZ, RZ, R14 ;  /* 0x000000ffff307224 */ /* 0x000fce00078e000e */
[----:B------:R-:W-:Y:S05]  /*26cb0*/  WARPSYNC.COLLECTIVE R15, `(.L_x_697) ;  /* 0x000000000f087348 */ /* 0x000fea0003c00000 */
[----:B------:R0:W1:Y:S02]  /*26cc0*/  SHFL.IDX P6, R14, R13, R12, R11 ;  /* 0x0000000c0d0e7389 */ /* 0x00006400000c000b */
[----:B01----:R-:W-:Y:S01]  /*26cd0*/  ENDCOLLECTIVE ;  /* 0x000000000000791b */ /* 0x003fe20003800000 */
.L_x_697:
[----:B------:R-:W-:Y:S01]  /*26ce0*/  MOV R13, R52 ;  /* 0x00000034000d7202 */ /* 0x000fe20000000f00 */
[----:B------:R-:W-:Y:S02]  /*26cf0*/  IMAD.MOV.U32 R12, RZ, RZ, R3 ;  /* 0x000000ffff0c7224 */ /* 0x000fe400078e0003 */
[----:B------:R-:W-:-:S07]  /*26d00*/  IMAD.MOV.U32 R37, RZ, RZ, R14 ;  /* 0x000000ffff257224 */ /* 0x000fce00078e000e */
[----:B------:R-:W-:Y:S05]  /*26d10*/  WARPSYNC.COLLECTIVE R15, `(.L_x_698) ;  /* 0x000000000f087348 */ /* 0x000fea0003c00000 */
[----:B------:R0:W1:Y:S02]  /*26d20*/  SHFL.IDX P6, R14, R13, R12, R11 ;  /* 0x0000000c0d0e7389 */ /* 0x00006400000c000b */
[----:B01----:R-:W-:Y:S01]  /*26d30*/  ENDCOLLECTIVE ;  /* 0x000000000000791b */ /* 0x003fe20003800000 */
.L_x_698:
[----:B------:R-:W-:Y:S02]  /*26d40*/  SEL R46, R37, R48, P0 ;  /* 0x00000030252e7207 */ /* 0x000fe40000000000 */
[----:B------:R-:W-:Y:S01]  /*26d50*/  MOV R13, R54 ;  /* 0x00000036000d7202 */ /* 0x000fe20000000f00 */
[----:B------:R-:W-:Y:S02]  /*26d60*/  IMAD.MOV.U32 R12, RZ, RZ, R9 ;  /* 0x000000ffff0c7224 */ /* 0x000fe400078e0009 */
[----:B------:R-:W-:-:S07]  /*26d70*/  IMAD.MOV.U32 R52, RZ, RZ, R14 ;  /* 0x000000ffff347224 */ /* 0x000fce00078e000e */
[----:B------:R-:W-:Y:S05]  /*26d80*/  WARPSYNC.COLLECTIVE R15, `(.L_x_699) ;  /* 0x000000000f087348 */ /* 0x000fea0003c00000 */
[----:B------:R0:W1:Y:S02]  /*26d90*/  SHFL.IDX P6, R14, R13, R12, R11 ;  /* 0x0000000c0d0e7389 */ /* 0x00006400000c000b */
[----:B01----:R-:W-:Y:S01]  /*26da0*/  ENDCOLLECTIVE ;  /* 0x000000000000791b */ /* 0x003fe20003800000 */
.L_x_699:
[----:B------:R-:W-:Y:S01]  /*26db0*/  MOV R13, R56 ;  /* 0x00000038000d7202 */ /* 0x000fe20000000f00 */
[----:B------:R-:W-:Y:S02]  /*26dc0*/  IMAD.MOV.U32 R12, RZ, RZ, R3 ;  /* 0x000000ffff0c7224 */ /* 0x000fe400078e0003 */
[----:B------:R-:W-:-:S07]  /*26dd0*/  IMAD.MOV.U32 R39, RZ, RZ, R14 ;  /* 0x000000ffff277224 */ /* 0x000fce00078e000e */
[----:B------:R-:W-:Y:S05]  /*26de0*/  WARPSYNC.COLLECTIVE R15, `(.L_x_700) ;  /* 0x000000000f087348 */ /* 0x000fea0003c00000 */
[----:B------:R0:W1:Y:S02]  /*26df0*/  SHFL.IDX P6, R14, R13, R12, R11 ;  /* 0x0000000c0d0e7389 */ /* 0x00006400000c000b */
[----:B01----:R-:W-:Y:S01]  /*26e00*/  ENDCOLLECTIVE ;  /* 0x000000000000791b */ /* 0x003fe20003800000 */
.L_x_700:
[----:B------:R-:W-:Y:S02]  /*26e10*/  SEL R50, R39, R52, P0 ;  /* 0x0000003427327207 */ /* 0x000fe40000000000 */
[----:B------:R-:W-:Y:S01]  /*26e20*/  MOV R13, R58 ;  /* 0x0000003a000d7202 */ /* 0x000fe20000000f00 */
[----:B------:R-:W-:Y:S02]  /*26e30*/  IMAD.MOV.U32 R12, RZ, RZ, R9 ;  /* 0x000000ffff0c7224 */ /* 0x000fe400078e0009 */
[----:B------:R-:W-:-:S07]  /*26e40*/  IMAD.MOV.U32 R56, RZ, RZ, R14 ;  /* 0x000000ffff387224 */ /* 0x000fce00078e000e */
[----:B------:R-:W-:Y:S05]  /*26e50*/  WARPSYNC.COLLECTIVE R15, `(.L_x_701) ;  /* 0x000000000f087348 */ /* 0x000fea0003c00000 */
[----:B------:R0:W1:Y:S02]  /*26e60*/  SHFL.IDX P6, R14, R13, R12, R11 ;  /* 0x0000000c0d0e7389 */ /* 0x00006400000c000b */
[----:B01----:R-:W-:Y:S01]  /*26e70*/  ENDCOLLECTIVE ;  /* 0x000000000000791b */ /* 0x003fe20003800000 */
.L_x_701:
[----:B------:R-:W-:Y:S01]  /*26e80*/  MOV R13, R60 ;  /* 0x0000003c000d7202 */ /* 0x000fe20000000f00 */
[----:B------:R-:W-:Y:S02]  /*26e90*/  IMAD.MOV.U32 R12, RZ, RZ, R3 ;  /* 0x000000ffff0c7224 */ /* 0x000fe400078e0003 */
[----:B------:R-:W-:-:S07]  /*26ea0*/  IMAD.MOV.U32 R41, RZ, RZ, R14 ;  /* 0x000000ffff297224 */ /* 0x000fce00078e000e */
[----:B------:R-:W-:Y:S05]  /*26eb0*/  WARPSYNC.COLLECTIVE R15, `(.L_x_702) ;  /* 0x000000000f087348 */ /* 0x000fea0003c00000 */
[----:B------:R0:W1:Y:S02]  /*26ec0*/  SHFL.IDX P6, R14, R13, R12, R11 ;  /* 0x0000000c0d0e7389 */ /* 0x00006400000c000b */
[----:B01----:R-:W-:Y:S01]  /*26ed0*/  ENDCOLLECTIVE ;  /* 0x000000000000791b */ /* 0x003fe20003800000 */
.L_x_702:
[----:B------:R-:W-:Y:S02]  /*26ee0*/  SEL R54, R41, R56, P0 ;  /* 0x0000003829367207 */ /* 0x000fe40000000000 */
[----:B------:R-:W-:Y:S01]  /*26ef0*/  MOV R13, R62 ;  /* 0x0000003e000d7202 */ /* 0x000fe20000000f00 */
[----:B------:R-:W-:Y:S02]  /*26f00*/  IMAD.MOV.U32 R12, RZ, RZ, R9 ;  /* 0x000000ffff0c7224 */ /* 0x000fe400078e0009 */
[----:B------:R-:W-:-:S07]  /*26f10*/  IMAD.MOV.U32 R60, RZ, RZ, R14 ;  /* 0x000000ffff3c7224 */ /* 0x000fce00078e000e */
[----:B------:R-:W-:Y:S05]  /*26f20*/  WARPSYNC.COLLECTIVE R15, `(.L_x_703) ;  /* 0x000000000f087348 */ /* 0x000fea0003c00000 */
[----:B------:R0:W1:Y:S02]  /*26f30*/  SHFL.IDX P6, R14, R13, R12, R11 ;  /* 0x0000000c0d0e7389 */ /* 0x00006400000c000b */
[----:B01----:R-:W-:Y:S01]  /*26f40*/  ENDCOLLECTIVE ;  /* 0x000000000000791b */ /* 0x003fe20003800000 */
.L_x_703:
[----:B------:R-:W-:Y:S01]  /*26f50*/  MOV R13, R64 ;  /* 0x00000040000d7202 */ /* 0x000fe20000000f00 */
[----:B------:R-:W-:Y:S02]  /*26f60*/  IMAD.MOV.U32 R12, RZ, RZ, R3 ;  /* 0x000000ffff0c7224 */ /* 0x000fe400078e0003 */
[----:B------:R-:W-:-:S07]  /*26f70*/  IMAD.MOV.U32 R43, RZ, RZ, R14 ;  /* 0x000000ffff2b7224 */ /* 0x000fce00078e000e */
[----:B------:R-:W-:Y:S05]  /*26f80*/  WARPSYNC.COLLECTIVE R15, `(.L_x_704) ;  /* 0x000000000f087348 */ /* 0x000fea0003c00000 */
[----:B------:R0:W1:Y:S02]  /*26f90*/  SHFL.IDX P6, R14, R13, R12, R11 ;  /* 0x0000000c0d0e7389 */ /* 0x00006400000c000b */
[----:B01----:R-:W-:Y:S01]  /*26fa0*/  ENDCOLLECTIVE ;  /* 0x000000000000791b */ /* 0x003fe20003800000 */
.L_x_704:
[----:B------:R-:W-:Y:S02]  /*26fb0*/  SEL R58, R43, R60, P0 ;  /* 0x0000003c2b3a7207 */ /* 0x000fe40000000000 */
[----:B------:R-:W-:Y:S01]  /*26fc0*/  MOV R13, R66 ;  /* 0x00000042000d7202 */ /* 0x000fe20000000f00 */
[----:B------:R-:W-:Y:S02]  /*26fd0*/  IMAD.MOV.U32 R12, RZ, RZ, R9 ;  /* 0x000000ffff0c7224 */ /* 0x000fe400078e0009 */
[----:B------:R-:W-:-:S07]  /*26fe0*/  IMAD.MOV.U32 R64, RZ, RZ, R14 ;  /* 0x000000ffff407224 */ /* 0x000fce00078e000e */
[----:B------:R-:W-:Y:S05]  /*26ff0*/  WARPSYNC.COLLECTIVE R15, `(.L_x_705) ;  /* 0x000000000f087348 */ /* 0x000fea0003c00000 */
[----:B------:R0:W1:Y:S02]  /*27000*/  SHFL.IDX P6, R14, R13, R12, R11 ;  /* 0x0000000c0d0e7389 */ /* 0x00006400000c000b */
[----:B01----:R-:W-:Y:S01]  /*27010*/  ENDCOLLECTIVE ;  /* 0x000000000000791b */ /* 0x003fe20003800000 */
.L_x_705:
[----:B------:R-:W-:Y:S01]  /*27020*/  MOV R13, R68 ;  /* 0x00000044000d7202 */ /* 0x000fe20000000f00 */
[----:B------:R-:W-:Y:S02]  /*27030*/  IMAD.MOV.U32 R12, RZ, RZ, R3 ;  /* 0x000000ffff0c7224 */ /* 0x000fe400078e0003 */
[----:B------:R-:W-:-:S07]  /*27040*/  IMAD.MOV.U32 R45, RZ, RZ, R14 ;  /* 0x000000ffff2d7224 */ /* 0x000fce00078e000e */
[----:B------:R-:W-:Y:S05]  /*27050*/  WARPSYNC.COLLECTIVE R15, `(.L_x_706) ;  /* 0x000000000f087348 */ /* 0x000fea0003c00000 */
[----:B------:R0:W1:Y:S02]  /*27060*/  SHFL.IDX P6, R14, R13, R12, R11 ;  /* 0x0000000c0d0e7389 */ /* 0x00006400000c000b */
[----:B01----:R-:W-:Y:S01]  /*27070*/  ENDCOLLECTIVE ;  /* 0x000000000000791b */ /* 0x003fe20003800000 */
.L_x_706:
[----:B------:R-:W-:Y:S02]  /*27080*/  SEL R62, R45, R64, P0 ;  /* 0x000000402d3e7207 */ /* 0x000fe40000000000 */
[----:B------:R-:W-:Y:S01]  /*27090*/  MOV R13, R70 ;  /* 0x00000046000d7202 */ /* 0x000fe20000000f00 */
[----:B------:R-:W-:Y:S02]  /*270a0*/  IMAD.MOV.U32 R12, RZ, RZ, R9 ;  /* 0x000000ffff0c7224 */ /* 0x000fe400078e0009 */
[----:B------:R-:W-:-:S07]  /*270b0*/  IMAD.MOV.U32 R68, RZ, RZ, R14 ;  /* 0x000000ffff447224 */ /* 0x000fce00078e000e */
[----:B------:R-:W-:Y:S05]  /*270c0*/  WARPSYNC.COLLECTIVE R15, `(.L_x_707) ;  /* 0x000000000f087348 */ /* 0x000fea0003c00000 */
[----:B------:R0:W1:Y:S02]  /*270d0*/  SHFL.IDX P6, R14, R13, R12, R11 ;  /* 0x0000000c0d0e7389 */ /* 0x00006400000c000b */
[----:B01----:R-:W-:Y:S01]  /*270e0*/  ENDCOLLECTIVE ;  /* 0x000000000000791b */ /* 0x003fe20003800000 */
.L_x_707:
[----:B------:R-:W-:Y:S01]  /*270f0*/  MOV R13, R72 ;  /* 0x00000048000d7202 */ /* 0x000fe20000000f00 */
[----:B------:R-:W-:Y:S02]  /*27100*/  IMAD.MOV.U32 R12, RZ, RZ, R3 ;  /* 0x000000ffff0c7224 */ /* 0x000fe400078e0003 */
[----:B------:R-:W-:-:S07]  /*27110*/  IMAD.MOV.U32 R47, RZ, RZ, R14 ;  /* 0x000000ffff2f7224 */ /* 0x000fce00078e000e */
[----:B------:R-:W-:Y:S05]  /*27120*/  WARPSYNC.COLLECTIVE R15, `(.L_x_708) ;  /* 0x000000000f087348 */ /* 0x000fea0003c00000 */
[----:B------:R0:W1:Y:S02]  /*27130*/  SHFL.IDX P6, R14, R13, R12, R11 ;  /* 0x0000000c0d0e7389 */ /* 0x00006400000c000b */
[----:B01----:R-:W-:Y:S01]  /*27140*/  ENDCOLLECTIVE ;  /* 0x000000000000791b */ /* 0x003fe20003800000 */
.L_x_708:
[----:B------:R-:W-:Y:S02]  /*27150*/  SEL R66, R47, R68, P0 ;  /* 0x000000442f427207 */ /* 0x000fe40000000000 */
[----:B------:R-:W-:Y:S01]  /*27160*/  MOV R13, R74 ;  /* 0x0000004a000d7202 */ /* 0x000fe20000000f00 */
[----:B------:R-:W-:Y:S02]  /*27170*/  IMAD.MOV.U32 R12, RZ, RZ, R9 ;  /* 0x000000ffff0c7224 */ /* 0x000fe400078e0009 */
[----:B------:R-:W-:-:S07]  /*27180*/  IMAD.MOV.U32 R72, RZ, RZ, R14 ;  /* 0x000000ffff487224 */ /* 0x000fce00078e000e */
[----:B------:R-:W-:Y:S05]  /*27190*/  WARPSYNC.COLLECTIVE R15, `(.L_x_709) ;  /* 0x000000000f087348 */ /* 0x000fea0003c00000 */
[----:B------:R0:W1:Y:S02]  /*271a0*/  SHFL.IDX P6, R14, R13, R12, R11 ;  /* 0x0000000c0d0e7389 */ /* 0x00006400000c000b */
[----:B01----:R-:W-:Y:S01]  /*271b0*/  ENDCOLLECTIVE ;  /* 0x000000000000791b */ /* 0x003fe20003800000 */
.L_x_709:
[----:B------:R-:W-:Y:S01]  /*271c0*/  MOV R13, R78 ;  /* 0x0000004e000d7202 */ /* 0x000fe20000000f00 */
[----:B------:R-:W-:Y:S02]  /*271d0*/  IMAD.MOV.U32 R12, RZ, RZ, R3 ;  /* 0x000000ffff0c7224 */ /* 0x000fe400078e0003 */
[----:B------:R-:W-:-:S07]  /*271e0*/  IMAD.MOV.U32 R49, RZ, RZ, R14 ;  /* 0x000000ffff317224 */ /* 0x000fce00078e000e */
[----:B------:R-:W-:Y:S05]  /*271f0*/  WARPSYNC.COLLECTIVE R15, `(.L_x_710) ;  /* 0x000000000f087348 */ /* 0x000fea0003c00000 */
[----:B------:R0:W1:Y:S02]  /*27200*/  SHFL.IDX P6, R14, R13, R12, R11 ;  /* 0x0000000c0d0e7389 */ /* 0x00006400000c000b */
[----:B01----:R-:W-:Y:S01]  /*27210*/  ENDCOLLECTIVE ;  /* 0x000000000000791b */ /* 0x003fe20003800000 */
.L_x_710:
[----:B------:R-:W-:Y:S02]  /*27220*/  SEL R70, R49, R72, P0 ;  /* 0x0000004831467207 */ /* 0x000fe40000000000 */
[----:B------:R-:W-:Y:S01]  /*27230*/  MOV R13, R80 ;  /* 0x00000050000d7202 */ /* 0x000fe20000000f00 */
[----:B------:R-:W-:Y:S02]  /*27240*/  IMAD.MOV.U32 R12, RZ, RZ, R9 ;  /* 0x000000ffff0c7224 */ /* 0x000fe400078e0009 */
[----:B------:R-:W-:-:S07]  /*27250*/  IMAD.MOV.U32 R78, RZ, RZ, R14 ;  /* 0x000000ffff4e7224 */ /* 0x000fce00078e000e */
[----:B------:R-:W-:Y:S05]  /*27260*/  WARPSYNC.COLLECTIVE R15, `(.L_x_711) ;  /* 0x000000000f087348 */ /* 0x000fea0003c00000 */
[----:B------:R0:W1:Y:S02]  /*27270*/  SHFL.IDX P6, R14, R13, R12, R11 ;  /* 0x0000000c0d0e7389 */ /* 0x00006400000c000b */
[----:B01----:R-:W-:Y:S01]  /*27280*/  ENDCOLLECTIVE ;  /* 0x000000000000791b */ /* 0x003fe20003800000 */
.L_x_711:
[----:B------:R-:W-:Y:S01]  /*27290*/  MOV R13, R82 ;  /* 0x00000052000d7202 */ /* 0x000fe20000000f00 */
[----:B------:R-:W-:Y:S02]  /*272a0*/  IMAD.MOV.U32 R12, RZ, RZ, R3 ;  /* 0x000000ffff0c7224 */ /* 0x000fe400078e0003 */
[----:B------:R-:W-:-:S07]  /*272b0*/  IMAD.MOV.U32 R51, RZ, RZ, R14 ;  /* 0x000000ffff337224 */ /* 0x000fce00078e000e */
[----:B------:R-:W-:Y:S05]  /*272c0*/  WARPSYNC.COLLECTIVE R15, `(.L_x_712) ;  /* 0x000000000f087348 */ /* 0x000fea0003c00000 */
[----:B------:R0:W1:Y:S02]  /*272d0*/  SHFL.IDX P6, R14, R13, R12, R11 ;  /* 0x0000000c0d0e7389 */ /* 0x00006400000c000b */
[----:B01----:R-:W-:Y:S01]  /*272e0*/  ENDCOLLECTIVE ;  /* 0x000000000000791b */ /* 0x003fe20003800000 */
.L_x_712:
[----:B------:R-:W-:Y:S02]  /*272f0*/  SEL R74, R51, R78, P0 ;  /* 0x0000004e334a7207 */ /* 0x000fe40000000000 */
[----:B------:R-:W-:Y:S01]  /*27300*/  MOV R13, R84 ;  /* 0x00000054000d7202 */ /* 0x000fe20000000f00 */
[----:B------:R-:W-:Y:S02]  /*27310*/  IMAD.MOV.U32 R12, RZ, RZ, R9 ;  /* 0x000000ffff0c7224 */ /* 0x000fe400078e0009 */
[----:B------:R-:W-:-:S07]  /*27320*/  IMAD.MOV.U32 R82, RZ, RZ, R14 ;  /* 0x000000ffff527224 */ /* 0x000fce00078e000e */
[----:B------:R-:W-:Y:S05]  /*27330*/  WARPSYNC.COLLECTIVE R15, `(.L_x_713) ;  /* 0x000000000f087348 */ /* 0x000fea0003c00000 */
[----:B------:R0:W1:Y:S02]  /*27340*/  SHFL.IDX P6, R14, R13, R12, R11 ;  /* 0x0000000c0d0e7389 */ /* 0x00006400000c000b */
[----:B01----:R-:W-:Y:S01]  /*27350*/  ENDCOLLECTIVE ;  /* 0x000000000000791b */ /* 0x003fe20003800000 */
.L_x_713:
[----:B------:R-:W-:Y:S01]  /*27360*/  MOV R13, R86 ;  /* 0x00000056000d7202 */ /* 0x000fe20000000f00 */
[----:B------:R-:W-:Y:S02]  /*27370*/  IMAD.MOV.U32 R12, RZ, RZ, R3 ;  /* 0x000000ffff0c7224 */ /* 0x000fe400078e0003 */
[----:B------:R-:W-:-:S07]  /*27380*/  IMAD.MOV.U32 R53, RZ, RZ, R14 ;  /* 0x000000ffff357224 */ /* 0x000fce00078e000e */
[----:B------:R-:W-:Y:S05]  /*27390*/  WARPSYNC.COLLECTIVE R15, `(.L_x_714) ;  /* 0x000000000f087348 */ /* 0x000fea0003c00000 */
[----:B------:R0:W1:Y:S02]  /*273a0*/  SHFL.IDX P6, R14, R13, R12, R11 ;  /* 0x0000000c0d0e7389 */ /* 0x00006400000c000b */
[----:B01----:R-:W-:Y:S01]  /*273b0*/  ENDCOLLECTIVE ;  /* 0x000000000000791b */ /* 0x003fe20003800000 */
.L_x_714:
[----:B------:R-:W-:Y:S01]  /*273c0*/  MOV R13, R88 ;  /* 0x00000058000d7202 */ /* 0x000fe20000000f00 */
[----:B------:R-:W-:Y:S02]  /*273d0*/  IMAD.MOV.U32 R12, RZ, RZ, R9 ;  /* 0x000000ffff0c7224 */ /* 0x000fe400078e0009 */
[----:B------:R-:W-:-:S07]  /*273e0*/  IMAD.MOV.U32 R86, RZ, RZ, R14 ;  /* 0x000000ffff567224 */ /* 0x000fce00078e000e */
[----:B------:R-:W-:Y:S05]  /*273f0*/  WARPSYNC.COLLECTIVE R15, `(.L_x_715) ;  /* 0x000000000f087348 */ /* 0x000fea0003c00000 */
[----:B------:R0:W1:Y:S02]  /*27400*/  SHFL.IDX P6, R14, R13, R12, R11 ;  /* 0x0000000c0d0e7389 */ /* 0x00006400000c000b */
[----:B01----:R-:W-:Y:S01]  /*27410*/  ENDCOLLECTIVE ;  /* 0x000000000000791b */ /* 0x003fe20003800000 */
.L_x_715:
[----:B------:R-:W-:Y:S01]  /*27420*/  MOV R13, R90 ;  /* 0x0000005a000d7202 */ /* 0x000fe20000000f00 */
[----:B------:R-:W-:Y:S02]  /*27430*/  IMAD.MOV.U32 R12, RZ, RZ, R3 ;  /* 0x000000ffff0c7224 */ /* 0x000fe400078e0003 */
[----:B------:R-:W-:-:S07]  /*27440*/  IMAD.MOV.U32 R55, RZ, RZ, R14 ;  /* 0x000000ffff377224 */ /* 0x000fce00078e000e */
[----:B------:R-:W-:Y:S05]  /*27450*/  WARPSYNC.COLLECTIVE R15, `(.L_x_716) ;  /* 0x000000000f087348 */ /* 0x000fea0003c00000 */
[----:B------:R0:W1:Y:S02]  /*27460*/  SHFL.IDX P6, R14, R13, R12, R11 ;  /* 0x0000000c0d0e7389 */ /* 0x00006400000c000b */
[----:B01----:R-:W-:Y:S01]  /*27470*/  ENDCOLLECTIVE ;  /* 0x000000000000791b */ /* 0x003fe20003800000 */
.L_x_716:
[----:B------:R-:W-:Y:S01]  /*27480*/  MOV R13, R92 ;  /* 0x0000005c000d7202 */ /* 0x000fe20000000f00 */
[----:B------:R-:W-:Y:S02]  /*27490*/  IMAD.MOV.U32 R12, RZ, RZ, R9 ;  /* 0x000000ffff0c7224 */ /* 0x000fe400078e0009 */
[----:B------:R-:W-:-:S07]  /*274a0*/  IMAD.MOV.U32 R90, RZ, RZ, R14 ;  /* 0x000000ffff5a7224 */ /* 0x000fce00078e000e */
[----:B------:R-:W-:Y:S05]  /*274b0*/  WARPSYNC.COLLECTIVE R15, `(.L_x_717) ;  /* 0x000000000f087348 */ /* 0x000fea0003c00000 */
[----:B------:R0:W1:Y:S02]  /*274c0*/  SHFL.IDX P6, R14, R13, R12, R11 ;  /* 0x0000000c0d0e7389 */ /* 0x00006400000c000b */
[----:B01----:R-:W-:Y:S01]  /*274d0*/  ENDCOLLECTIVE ;  /* 0x000000000000791b */ /* 0x003fe20003800000 */
.L_x_717:
[----:B------:R-:W-:Y:S01]  /*274e0*/  MOV R13, R94 ;  /* 0x0000005e000d7202 */ /* 0x000fe20000000f00 */
[----:B------:R-:W-:Y:S02]  /*274f0*/  IMAD.MOV.U32 R12, RZ, RZ, R3 ;  /* 0x000000ffff0c7224 */ /* 0x000fe400078e0003 */
[----:B------:R-:W-:-:S07]  /*27500*/  IMAD.MOV.U32 R57, RZ, RZ, R14 ;  /* 0x000000ffff397224 */ /* 0x000fce00078e000e */
[----:B------:R-:W-:Y:S05]  /*27510*/  WARPSYNC.COLLECTIVE R15, `(.L_x_718) ;  /* 0x000000000f087348 */ /* 0x000fea0003c00000 */
[----:B------:R0:W1:Y:S02]  /*27520*/  SHFL.IDX P6, R14, R13, R12, R11 ;  /* 0x0000000c0d0e7389 */ /* 0x00006400000c000b */
[----:B01----:R-:W-:Y:S01]  /*27530*/  ENDCOLLECTIVE ;  /* 0x000000000000791b */ /* 0x003fe20003800000 */
.L_x_718:
[----:B------:R-:W-:Y:S01]  /*27540*/  MOV R13, R96 ;  /* 0x00000060000d7202 */ /* 0x000fe20000000f00 */
[----:B------:R-:W-:Y:S02]  /*27550*/  IMAD.MOV.U32 R12, RZ, RZ, R9 ;  /* 0x000000ffff0c7224 */ /* 0x000fe400078e0009 */
[----:B------:R-:W-:-:S07]  /*27560*/  IMAD.MOV.U32 R94, RZ, RZ, R14 ;  /* 0x000000ffff5e7224 */ /* 0x000fce00078e000e */
[----:B------:R-:W-:Y:S05]  /*27570*/  WARPSYNC.COLLECTIVE R15, `(.L_x_719) ;  /* 0x000000000f087348 */ /* 0x000fea0003c00000 */
[----:B------:R0:W1:Y:S02]  /*27580*/  SHFL.IDX P6, R14, R13, R12, R11 ;  /* 0x0000000c0d0e7389 */ /* 0x00006400000c000b */
[----:B01----:R-:W-:Y:S01]  /*27590*/  ENDCOLLECTIVE ;  /* 0x000000000000791b */ /* 0x003fe20003800000 */
.L_x_719:
[----:B------:R-:W-:Y:S01]  /*275a0*/  MOV R13, R98 ;  /* 0x00000062000d7202 */ /* 0x000fe20000000f00 */
[----:B------:R-:W-:Y:S02]  /*275b0*/  IMAD.MOV.U32 R12, RZ, RZ, R3 ;  /* 0x000000ffff0c7224 */ /* 0x000fe400078e0003 */
[----:B------:R-:W-:-:S07]  /*275c0*/  IMAD.MOV.U32 R59, RZ, RZ, R14 ;  /* 0x000000ffff3b7224 */ /* 0x000fce00078e000e */
[----:B------:R-:W-:Y:S05]  /*275d0*/  WARPSYNC.COLLECTIVE R15, `(.L_x_720) ;  /* 0x000000000f087348 */ /* 0x000fea0003c00000 */
[----:B------:R0:W1:Y:S02]  /*275e0*/  SHFL.IDX P6, R14, R13, R12, R11 ;  /* 0x0000000c0d0e7389 */ /* 0x00006400000c000b */
[----:B01----:R-:W-:Y:S01]  /*275f0*/  ENDCOLLECTIVE ;  /* 0x000000000000791b */ /* 0x003fe20003800000 */
.L_x_720:
[----:B------:R-:W-:Y:S01]  /*27600*/  MOV R13, R100 ;  /* 0x00000064000d7202 */ /* 0x000fe20000000f00 */
[----:B------:R-:W-:Y:S02]  /*27610*/  IMAD.MOV.U32 R12, RZ, RZ, R9 ;  /* 0x000000ffff0c7224 */ /* 0x000fe400078e0009 */
[----:B------:R-:W-:-:S07]  /*27620*/  IMAD.MOV.U32 R98, RZ, RZ, R14 ;  /* 0x000000ffff627224 */ /* 0x000fce00078e000e */
[----:B------:R-:W-:Y:S05]  /*27630*/  WARPSYNC.COLLECTIVE R15, `(.L_x_721) ;  /* 0x000000000f087348 */ /* 0x000fea0003c00000 */
[----:B------:R0:W1:Y:S02]  /*27640*/  SHFL.IDX P6, R14, R13, R12, R11 ;  /* 0x0000000c0d0e7389 */ /* 0x00006400000c000b */
[----:B01----:R-:W-:Y:S01]  /*27650*/  ENDCOLLECTIVE ;  /* 0x000000000000791b */ /* 0x003fe20003800000 */
.L_x_721:
[----:B------:R-:W-:Y:S01]  /*27660*/  MOV R13, R102 ;  /* 0x00000066000d7202 */ /* 0x000fe20000000f00 */
[----:B------:R-:W-:Y:S02]  /*27670*/  IMAD.MOV.U32 R12, RZ, RZ, R3 ;  /* 0x000000ffff0c7224 */ /* 0x000fe400078e0003 */
[----:B------:R-:W-:-:S07]  /*27680*/  IMAD.MOV.U32 R61, RZ, RZ, R14 ;  /* 0x000000ffff3d7224 */ /* 0x000fce00078e000e */
[----:B------:R-:W-:Y:S05]  /*27690*/  WARPSYNC.COLLECTIVE R15, `(.L_x_722) ;  /* 0x000000000f087348 */ /* 0x000fea0003c00000 */
[----:B------:R0:W1:Y:S02]  /*276a0*/  SHFL.IDX P6, R14, R13, R12, R11 ;  /* 0x0000000c0d0e7389 */ /* 0x00006400000c000b */
[----:B01----:R-:W-:Y:S01]  /*276b0*/  ENDCOLLECTIVE ;  /* 0x000000000000791b */ /* 0x003fe20003800000 */
.L_x_722:
[----:B------:R-:W-:Y:S01]  /*276c0*/  MOV R13, R104 ;  /* 0x00000068000d7202 */ /* 0x000fe20000000f00 */
[----:B------:R-:W-:Y:S02]  /*276d0*/  IMAD.MOV.U32 R12, RZ, RZ, R9 ;  /* 0x000000ffff0c7224 */ /* 0x000fe400078e0009 */
[----:B------:R-:W-:-:S07]  /*276e0*/  IMAD.MOV.U32 R102, RZ, RZ, R14 ;  /* 0x000000ffff667224 */ /* 0x000fce00078e000e */
[----:B------:R-:W-:Y:S05]  /*276f0*/  WARPSYNC.COLLECTIVE R15, `(.L_x_723) ;  /* 0x000000000f087348 */ /* 0x000fea0003c00000 */
[----:B------:R0:W1:Y:S02]  /*27700*/  SHFL.IDX P6, R14, R13, R12, R11 ;  /* 0x0000000c0d0e7389 */ /* 0x00006400000c000b */
[----:B01----:R-:W-:Y:S01]  /*27710*/  ENDCOLLECTIVE ;  /* 0x000000000000791b */ /* 0x003fe20003800000 */
.L_x_723:
[----:B------:R-:W-:Y:S01]  /*27720*/  MOV R13, R106 ;  /* 0x0000006a000d7202 */ /* 0x000fe20000000f00 */
[----:B------:R-:W-:Y:S02]  /*27730*/  IMAD.MOV.U32 R12, RZ, RZ, R3 ;  /* 0x000000ffff0c7224 */ /* 0x000fe400078e0003 */
[----:B------:R-:W-:-:S07]  /*27740*/  IMAD.MOV.U32 R63, RZ, RZ, R14 ;  /* 0x000000ffff3f7224 */ /* 0x000fce00078e000e */
[----:B------:R-:W-:Y:S05]  /*27750*/  WARPSYNC.COLLECTIVE R15, `(.L_x_724) ;  /* 0x000000000f087348 */ /* 0x000fea0003c00000 */
[----:B------:R0:W1:Y:S02]  /*27760*/  SHFL.IDX P6, R14, R13, R12, R11 ;  /* 0x0000000c0d0e7389 */ /* 0x00006400000c000b */
[----:B01----:R-:W-:Y:S01]  /*27770*/  ENDCOLLECTIVE ;  /* 0x000000000000791b */ /* 0x003fe20003800000 */
.L_x_724:
[----:B------:R-:W-:Y:S01]  /*27780*/  MOV R13, R108 ;  /* 0x0000006c000d7202 */ /* 0x000fe20000000f00 */
[----:B------:R-:W-:Y:S02]  /*27790*/  IMAD.MOV.U32 R12, RZ, RZ, R9 ;  /* 0x000000ffff0c7224 */ /* 0x000fe400078e0009 */
[----:B------:R-:W-:-:S07]  /*277a0*/  IMAD.MOV.U32 R106, RZ, RZ, R14 ;  /* 0x000000ffff6a7224 */ /* 0x000fce00078e000e */
[----:B------:R-:W-:Y:S05]  /*277b0*/  WARPSYNC.COLLECTIVE R15, `(.L_x_725) ;  /* 0x000000000f087348 */ /* 0x000fea0003c00000 */
[----:B------:R0:W1:Y:S02]  /*277c0*/  SHFL.IDX P6, R14, R13, R12, R11 ;  /* 0x0000000c0d0e7389 */ /* 0x00006400000c000b */
[----:B01----:R-:W-:Y:S01]  /*277d0*/  ENDCOLLECTIVE ;  /* 0x000000000000791b */ /* 0x003fe20003800000 */
.L_x_725:
[----:B------:R-:W-:Y:S01]  /*277e0*/  MOV R13, R110 ;  /* 0x0000006e000d7202 */ /* 0x000fe20000000f00 */
[----:B------:R-:W-:Y:S02]  /*277f0*/  IMAD.MOV.U32 R12, RZ, RZ, R3 ;  /* 0x000000ffff0c7224 */ /* 0x000fe400078e0003 */
[----:B------:R-:W-:-:S07]  /*27800*/  IMAD.MOV.U32 R65, RZ, RZ, R14 ;  /* 0x000000ffff417224 */ /* 0x000fce00078e000e */
[----:B------:R-:W-:Y:S05]  /*27810*/  WARPSYNC.COLLECTIVE R15, `(.L_x_726) ;  /* 0x000000000f087348 */ /* 0x000fea0003c00000 */
[----:B------:R0:W1:Y:S02]  /*27820*/  SHFL.IDX P6, R14, R13, R12, R11 ;  /* 0x0000000c0d0e7389 */ /* 0x00006400000c000b */
[----:B01----:R-:W-:Y:S01]  /*27830*/  ENDCOLLECTIVE ;  /* 0x000000000000791b */ /* 0x003fe20003800000 */
.L_x_726:
[----:B------:R-:W-:Y:S01]  /*27840*/  MOV R13, R112 ;  /* 0x00000070000d7202 */ /* 0x000fe20000000f00 */
[----:B------:R-:W-:Y:S02]  /*27850*/  IMAD.MOV.U32 R12, RZ, RZ, R9 ;  /* 0x000000ffff0c7224 */ /* 0x000fe400078e0009 */
[----:B------:R-:W-:-:S07]  /*27860*/  IMAD.MOV.U32 R110, RZ, RZ, R14 ;  /* 0x000000ffff6e7224 */ /* 0x000fce00078e000e */
[----:B------:R-:W-:Y:S05]  /*27870*/  WARPSYNC.COLLECTIVE R15, `(.L_x_727) ;  /* 0x000000000f087348 */ /* 0x000fea0003c00000 */
[----:B------:R0:W1:Y:S02]  /*27880*/  SHFL.IDX P6, R14, R13, R12, R11 ;  /* 0x0000000c0d0e7389 */ /* 0x00006400000c000b */
[----:B01----:R-:W-:Y:S01]  /*27890*/  ENDCOLLECTIVE ;  /* 0x000000000000791b */ /* 0x003fe20003800000 */
.L_x_727:
[----:B------:R-:W-:Y:S01]  /*278a0*/  MOV R13, R114 ;  /* 0x00000072000d7202 */ /* 0x000fe20000000f00 */
[----:B------:R-:W-:Y:S02]  /*278b0*/  IMAD.MOV.U32 R12, RZ, RZ, R3 ;  /* 0x000000ffff0c7224 */ /* 0x000fe400078e0003 */
[----:B------:R-:W-:-:S07]  /*278c0*/  IMAD.MOV.U32 R67, RZ, RZ, R14 ;  /* 0x000000ffff437224 */ /* 0x000fce00078e000e */
[----:B------:R-:W-:Y:S05]  /*278d0*/  WARPSYNC.COLLECTIVE R15, `(.L_x_728) ;  /* 0x000000000f087348 */ /* 0x000fea0003c00000 */
[----:B------:R0:W1:Y:S02]  /*278e0*/  SHFL.IDX P6, R14, R13, R12, R11 ;  /* 0x0000000c0d0e7389 */ /* 0x00006400000c000b */
[----:B01----:R-:W-:Y:S01]  /*278f0*/  ENDCOLLECTIVE ;  /* 0x000000000000791b */ /* 0x003fe20003800000 */
.L_x_728:
[----:B------:R-:W-:Y:S01]  /*27900*/  MOV R13, R116 ;  /* 0x00000074000d7202 */ /* 0x000fe20000000f00 */
[----:B------:R-:W-:Y:S02]  /*27910*/  IMAD.MOV.U32 R12, RZ, RZ, R9 ;  /* 0x000000ffff0c7224 */ /* 0x000fe400078e0009 */
[----:B------:R-:W-:-:S07]  /*27920*/  IMAD.MOV.U32 R114, RZ, RZ, R14 ;  /* 0x000000ffff727224 */ /* 0x000fce00078e000e */
[----:B------:R-:W-:Y:S05]  /*27930*/  WARPSYNC.COLLECTIVE R15, `(.L_x_729) ;  /* 0x000000000f087348 */ /* 0x000fea0003c00000 */
[----:B------:R0:W1:Y:S02]  /*27940*/  SHFL.IDX P6, R14, R13, R12, R11 ;  /* 0x0000000c0d0e7389 */ /* 0x00006400000c000b */
[----:B01----:R-:W-:Y:S01]  /*27950*/  ENDCOLLECTIVE ;  /* 0x000000000000791b */ /* 0x003fe20003800000 */
.L_x_729:
[----:B------:R-:W-:Y:S01]  /*27960*/  MOV R13, R118 ;  /* 0x00000076000d7202 */ /* 0x000fe20000000f00 */
[----:B------:R-:W-:Y:S02]  /*27970*/  IMAD.MOV.U32 R12, RZ, RZ, R3 ;  /* 0x000000ffff0c7224 */ /* 0x000fe400078e0003 */
[----:B------:R-:W-:-:S07]  /*27980*/  IMAD.MOV.U32 R69, RZ, RZ, R14 ;  /* 0x000000ffff457224 */ /* 0x000fce00078e000e */
[----:B------:R-:W-:Y:S05]  /*27990*/  WARPSYNC.COLLECTIVE R15, `(.L_x_730) ;  /* 0x000000000f087348 */ /* 0x000fea0003c00000 */
[----:B------:R0:W1:Y:S02]  /*279a0*/  SHFL.IDX P6, R14, R13, R12, R11 ;  /* 0x0000000c0d0e7389 */ /* 0x00006400000c000b */
[----:B01----:R-:W-:Y:S01]  /*279b0*/  ENDCOLLECTIVE ;  /* 0x000000000000791b */ /* 0x003fe20003800000 */
.L_x_730:
[----:B------:R-:W-:Y:S01]  /*279c0*/  MOV R13, R120 ;  /* 0x00000078000d7202 */ /* 0x000fe20000000f00 */
[----:B------:R-:W-:Y:S02]  /*279d0*/  IMAD.MOV.U32 R12, RZ, RZ, R9 ;  /* 0x000000ffff0c7224 */ /* 0x000fe400078e0009 */
[----:B------:R-:W-:-:S07]  /*279e0*/  IMAD.MOV.U32 R118, RZ, RZ, R14 ;  /* 0x000000ffff767224 */ /* 0x000fce00078e000e */
[----:B------:R-:W-:Y:S05]  /*279f0*/  WARPSYNC.COLLECTIVE R15, `(.L_x_731) ;  /* 0x000000000f087348 */ /* 0x000fea0003c00000 */
[----:B------:R0:W1:Y:S02]  /*27a00*/  SHFL.IDX P6, R14, R13, R12, R11 ;  /* 0x0000000c0d0e7389 */ /* 0x00006400000c000b */
[----:B01----:R-:W-:Y:S01]  /*27a10*/  ENDCOLLECTIVE ;  /* 0x000000000000791b */ /* 0x003fe20003800000 */
.L_x_731:
[----:B------:R-:W-:Y:S01]  /*27a20*/  MOV R13, R122 ;  /* 0x0000007a000d7202 */ /* 0x000fe20000000f00 */
[----:B------:R-:W-:Y:S02]  /*27a30*/  IMAD.MOV.U32 R12, RZ, RZ, R3 ;  /* 0x000000ffff0c7224 */ /* 0x000fe400078e0003 */
[----:B------:R-:W-:-:S07]  /*27a40*/  IMAD.MOV.U32 R71, RZ, RZ, R14 ;  /* 0x000000ffff477224 */ /* 0x000fce00078e000e */
[----:B------:R-:W-:Y:S05]  /*27a50*/  WARPSYNC.COLLECTIVE R15, `(.L_x_732) ;  /* 0x000000000f087348 */ /* 0x000fea0003c00000 */
[----:B------:R0:W1:Y:S02]  /*27a60*/  SHFL.IDX P6, R14, R13, R12, R11 ;  /* 0x0000000c0d0e7389 */ /* 0x00006400000c000b */
[----:B01----:R-:W-:Y:S01]  /*27a70*/  ENDCOLLECTIVE ;  /* 0x000000000000791b */ /* 0x003fe20003800000 */
.L_x_732:
[----:B------:R-:W-:Y:S01]  /*27a80*/  MOV R13, R124 ;  /* 0x0000007c000d7202 */ /* 0x000fe20000000f00 */
[----:B------:R-:W-:Y:S02]  /*27a90*/  IMAD.MOV.U32 R12, RZ, RZ, R9 ;  /* 0x000000ffff0c7224 */ /* 0x000fe400078e0009 */
[----:B------:R-:W-:-:S07]  /*27aa0*/  IMAD.MOV.U32 R122, RZ, RZ, R14 ;  /* 0x000000ffff7a7224 */ /* 0x000fce00078e000e */
[----:B------:R-:W-:Y:S05]  /*27ab0*/  WARPSYNC.COLLECTIVE R15, `(.L_x_733) ;  /* 0x000000000f087348 */ /* 0x000fea0003c00000 */
[----:B------:R0:W1:Y:S02]  /*27ac0*/  SHFL.IDX P6, R14, R13, R12, R11 ;  /* 0x0000000c0d0e7389 */ /* 0x00006400000c000b */
[----:B01----:R-:W-:Y:S01]  /*27ad0*/  ENDCOLLECTIVE ;  /* 0x000000000000791b */ /* 0x003fe20003800000 */
.L_x_733:
[----:B------:R-:W-:Y:S01]  /*27ae0*/  MOV R13, R126 ;  /* 0x0000007e000d7202 */ /* 0x000fe20000000f00 */
[----:B------:R-:W-:Y:S02]  /*27af0*/  IMAD.MOV.U32 R12, RZ, RZ, R3 ;  /* 0x000000ffff0c7224 */ /* 0x000fe400078e0003 */
[----:B------:R-:W-:-:S07]  /*27b00*/  IMAD.MOV.U32 R113, RZ, RZ, R14 ;  /* 0x000000ffff717224 */ /* 0x000fce00078e000e */
[----:B------:R-:W-:Y:S05]  /*27b10*/  WARPSYNC.COLLECTIVE R15, `(.L_x_734) ;  /* 0x000000000f087348 */ /* 0x000fea0003c00000 */
[----:B------:R0:W1:Y:S02]  /*27b20*/  SHFL.IDX P6, R14, R13, R12, R11 ;  /* 0x0000000c0d0e7389 */ /* 0x00006400000c000b */
[----:B01----:R-:W-:Y:S01]  /*27b30*/  ENDCOLLECTIVE ;  /* 0x000000000000791b */ /* 0x003fe20003800000 */
.L_x_734:
[----:B------:R-:W-:Y:S01]  /*27b40*/  MOV R13, R128 ;  /* 0x00000080000d7202 */ /* 0x000fe20000000f00 */
[----:B------:R-:W-:Y:S02]  /*27b50*/  IMAD.MOV.U32 R12, RZ, RZ, R9 ;  /* 0x000000ffff0c7224 */ /* 0x000fe400078e0009 */
[----:B------:R-:W-:-:S07]  /*27b60*/  IMAD.MOV.U32 R126, RZ, RZ, R14 ;  /* 0x000000ffff7e7224 */ /* 0x000fce00078e000e */
[----:B------:R-:W-:Y:S05]  /*27b70*/  WARPSYNC.COLLECTIVE R15, `(.L_x_735) ;  /* 0x000000000f087348 */ /* 0x000fea0003c00000 */
[----:B------:R0:W1:Y:S02]  /*27b80*/  SHFL.IDX P6, R14, R13, R12, R11 ;  /* 0x0000000c0d0e7389 */ /* 0x00006400000c000b */
[----:B01----:R-:W-:Y:S01]  /*27b90*/  ENDCOLLECTIVE ;  /* 0x000000000000791b */ /* 0x003fe20003800000 */
.L_x_735:
[----:B------:R-:W-:Y:S01]  /*27ba0*/  MOV R13, R130 ;  /* 0x00000082000d7202 */ /* 0x000fe20000000f00 */
[----:B------:R-:W-:Y:S02]  /*27bb0*/  IMAD.MOV.U32 R12, RZ, RZ, R3 ;  /* 0x000000ffff0c7224 */ /* 0x000fe400078e0003 */
[----:B------:R-:W-:-:S07]  /*27bc0*/  IMAD.MOV.U32 R115, RZ, RZ, R14 ;  /* 0x000000ffff737224 */ /* 0x000fce00078e000e */
[----:B------:R-:W-:Y:S05]  /*27bd0*/  WARPSYNC.COLLECTIVE R15, `(.L_x_736) ;  /* 0x000000000f087348 */ /* 0x000fea0003c00000 */
[----:B------:R0:W1:Y:S02]  /*27be0*/  SHFL.IDX P6, R14, R13, R12, R11 ;  /* 0x0000000c0d0e7389 */ /* 0x00006400000c000b */
[----:B01----:R-:W-:Y:S01]  /*27bf0*/  ENDCOLLECTIVE ;  /* 0x000000000000791b */ /* 0x003fe20003800000 */
.L_x_736:
[----:B------:R-:W-:Y:S01]  /*27c00*/  MOV R13, R132 ;  /* 0x00000084000d7202 */ /* 0x000fe20000000f00 */
[----:B------:R-:W-:Y:S02]  /*27c10*/  IMAD.MOV.U32 R12, RZ, RZ, R9 ;  /* 0x000000ffff0c7224 */ /* 0x000fe400078e0009 */
[----:B------:R-:W-:-:S07]  /*27c20*/  IMAD.MOV.U32 R130, RZ, RZ, R14 ;  /* 0x000000ffff827224 */ /* 0x000fce00078e000e */
[----:B------:R-:W-:Y:S05]  /*27c30*/  WARPSYNC.COLLECTIVE R15, `(.L_x_737) ;  /* 0x000000000f087348 */ /* 0x000fea0003c00000 */
[----:B------:R0:W1:Y:S02]  /*27c40*/  SHFL.IDX P6, R14, R13, R12, R11 ;  /* 0x0000000c0d0e7389 */ /* 0x00006400000c000b */
[----:B01----:R-:W-:Y:S01]  /*27c50*/  ENDCOLLECTIVE ;  /* 0x000000000000791b */ /* 0x003fe20003800000 */
.L_x_737:
[----:B------:R-:W-:Y:S01]  /*27c60*/  MOV R13, R134 ;  /* 0x00000086000d7202 */ /* 0x000fe20000000f00 */
[----:B------:R-:W-:Y:S02]  /*27c70*/  IMAD.MOV.U32 R12, RZ, RZ, R3 ;  /* 0x000000ffff0c7224 */ /* 0x000fe400078e0003 */
[----:B------:R-:W-:-:S07]  /*27c80*/  IMAD.MOV.U32 R117, RZ, RZ, R14 ;  /* 0x000000ffff757224 */ /* 0x000fce00078e000e */
[----:B------:R-:W-:Y:S05]  /*27c90*/  WARPSYNC.COLLECTIVE R15, `(.L_x_738) ;  /* 0x000000000f087348 */ /* 0x000fea0003c00000 */
[----:B------:R0:W1:Y:S02]  /*27ca0*/  SHFL.IDX P6, R14, R13, R12, R11 ;  /* 0x0000000c0d0e7389 */ /* 0x00006400000c000b */
[----:B01----:R-:W-:Y:S01]  /*27cb0*/  ENDCOLLECTIVE ;  /* 0x000000000000791b */ /* 0x003fe20003800000 */
.L_x_738:
[----:B------:R-:W-:Y:S01]  /*27cc0*/  MOV R13, R136 ;  /* 0x00000088000d7202 */ /* 0x000fe20000000f00 */
[----:B------:R-:W-:Y:S02]  /*27cd0*/  IMAD.MOV.U32 R12, RZ, RZ, R9 ;  /* 0x000000ffff0c7224 */ /* 0x000fe400078e0009 */
[----:B------:R-:W-:-:S07]  /*27ce0*/  IMAD.MOV.U32 R134, RZ, RZ, R14 ;  /* 0x000000ffff867224 */ /* 0x000fce00078e000e */
[----:B------:R-:W-:Y:S05]  /*27cf0*/  WARPSYNC.COLLECTIVE R15, `(.L_x_739) ;  /* 0x000000000f087348 */ /* 0x000fea0003c00000 */
[----:B------:R0:W1:Y:S02]  /*27d00*/  SHFL.IDX P6, R14, R13, R12, R11 ;  /* 0x0000000c0d0e7389 */ /* 0x00006400000c000b */
[----:B01----:R-:W-:Y:S01]  /*27d10*/  ENDCOLLECTIVE ;  /* 0x000000000000791b */ /* 0x003fe20003800000 */
.L_x_739:
[----:B------:R-:W-:Y:S01]  /*27d20*/  MOV R13, R138 ;  /* 0x0000008a000d7202 */ /* 0x000fe20000000f00 */
[----:B------:R-:W-:Y:S02]  /*27d30*/  IMAD.MOV.U32 R12, RZ, RZ, R3 ;  /* 0x000000ffff0c7224 */ /* 0x000fe400078e0003 */
[----:B------:R-:W-:-:S07]  /*27d40*/  IMAD.MOV.U32 R119, RZ, RZ, R14 ;  /* 0x000000ffff777224 */ /* 0x000fce00078e000e */
[----:B------:R-:W-:Y:S05]  /*27d50*/  WARPSYNC.COLLECTIVE R15, `(.L_x_740) ;  /* 0x000000000f087348 */ /* 0x000fea0003c00000 */
[----:B------:R0:W1:Y:S02]  /*27d60*/  SHFL.IDX P6, R14, R13, R12, R11 ;  /* 0x0000000c0d0e7389 */ /* 0x00006400000c000b */
[----:B01----:R-:W-:Y:S01]  /*27d70*/  ENDCOLLECTIVE ;  /* 0x000000000000791b */ /* 0x003fe20003800000 */
.L_x_740:
[----:B------:R-:W-:Y:S01]  /*27d80*/  MOV R13, R140 ;  /* 0x0000008c000d7202 */ /* 0x000fe20000000f00 */
[----:B------:R-:W-:Y:S02]  /*27d90*/  IMAD.MOV.U32 R12, RZ, RZ, R9 ;  /* 0x000000ffff0c7224 */ /* 0x000fe400078e0009 */
[----:B------:R-:W-:-:S07]  /*27da0*/  IMAD.MOV.U32 R138, RZ, RZ, R14 ;  /* 0x000000ffff8a7224 */ /* 0x000fce00078e000e */
[----:B------:R-:W-:Y:S05]  /*27db0*/  WARPSYNC.COLLECTIVE R15, `(.L_x_741) ;  /* 0x000000000f087348 */ /* 0x000fea0003c00000 */
[----:B------:R0:W1:Y:S02]  /*27dc0*/  SHFL.IDX P6, R14, R13, R12, R11 ;  /* 0x0000000c0d0e7389 */ /* 0x00006400000c000b */
[----:B01----:R-:W-:Y:S01]  /*27dd0*/  ENDCOLLECTIVE ;  /* 0x000000000000791b */ /* 0x003fe20003800000 */
.L_x_741:
[----:B------:R-:W-:Y:S01]  /*27de0*/  MOV R13, R6 ;  /* 0x00000006000d7202 */ /* 0x000fe20000000f00 */
[----:B------:R-:W-:Y:S01]  /*27df0*/  IMAD.MOV.U32 R12, RZ, RZ, R3 ;  /* 0x000000ffff0c7224 */ /* 0x000fe200078e0003 */
[----:B------:R-:W-:Y:S02]  /*27e00*/  SEL R6, R8, R7, P0 ;  /* 0x0000000708067207 */ /* 0x000fe40000000000 */
[----:B------:R-:W-:Y:S02]  /*27e10*/  SEL R8, R10, R21, P0 ;  /* 0x000000150a087207 */ /* 0x000fe40000000000 */
[----:B------:R-:W-:Y:S02]  /*27e20*/  SEL R7, R53, R82, P0 ;  /* 0x0000005235077207 */ /* 0x000fe40000000000 */
[----:B------:R-:W-:Y:S01]  /*27e30*/  SEL R10, R21, R10, P0 ;  /* 0x0000000a150a7207 */ /* 0x000fe20000000000 */
[----:B------:R-:W-:-:S07]  /*27e40*/  IMAD.MOV.U32 R121, RZ, RZ, R14 ;  /* 0x000000ffff797224 */ /* 0x000fce00078e000e */
[----:B------:R-:W-:Y:S05]  /*27e50*/  WARPSYNC.COLLECTIVE R15, `(.L_x_742) ;  /* 0x000000000f087348 */ /* 0x000fea0003c00000 */
[----:B------:R0:W1:Y:S02]  /*27e60*/  SHFL.IDX P6, R14, R13, R12, R11 ;  /* 0x0000000c0d0e7389 */ /* 0x00006400000c000b */
[----:B01----:R-:W-:Y:S01]  /*27e70*/  ENDCOLLECTIVE ;  /* 0x000000000000791b */ /* 0x003fe20003800000 */
.L_x_742:
[----:B------:R-:W-:Y:S01]  /*27e80*/  MOV R13, R5 ;  /* 0x00000005000d7202 */ /* 0x000fe20000000f00 */
[----:B------:R-:W-:Y:S01]  /*27e90*/  IMAD.MOV.U32 R12, RZ, RZ, R9 ;  /* 0x000000ffff0c7224 */ /* 0x000fe200078e0009 */
[----:B------:R-:W-:Y:S02]  /*27ea0*/  SEL R5, R82, R53, P0 ;  /* 0x0000003552057207 */ /* 0x000fe40000000000 */
[----:B------:R-:W-:Y:S02]  /*27eb0*/  SEL R9, R86, R55, P0 ;  /* 0x0000003756097207 */ /* 0x000fe40000000000 */
[----:B------:R-:W-:Y:S01]  /*27ec0*/  SEL R53, R122, R113, P0 ;  /* 0x000000717a357207 */ /* 0x000fe20000000000 */
[----:B------:R-:W-:-:S07]  /*27ed0*/  IMAD.MOV.U32 R75, RZ, RZ, R14 ;  /* 0x000000ffff4b7224 */ /* 0x000fce00078e000e */
[----:B------:R-:W-:Y:S05]  /*27ee0*/  WARPSYNC.COLLECTIVE R15, `(.L_x_743) ;  /* 0x000000000f087348 */ /* 0x000fea0003c00000 */
[----:B------:R0:W1:Y:S02]  /*27ef0*/  SHFL.IDX P6, R14, R13, R12, R11 ;  /* 0x0000000c0d0e7389 */ /* 0x00006400000c000b */
[----:B01----:R-:W-:Y:S01]  /*27f00*/  ENDCOLLECTIVE ;  /* 0x000000000000791b */ /* 0x003fe20003800000 */
.L_x_743:
[----:B------:R-:W-:Y:S02]  /*27f10*/  SEL R12, R24, R25, P0 ;  /* 0x00000019180c7207 */ /* 0x000fe40000000000 */
[----:B------:R-:W-:Y:S02]  /*27f20*/  SEL R11, R55, R86, P0 ;  /* 0x00000056370b7207 */ /* 0x000fe40000000000 */
[----:B------:R-:W-:Y:S02]  /*27f30*/  SEL R13, R90, R57, P0 ;  /* 0x000000395a0d7207 */ /* 0x000fe40000000000 */
[----:B------:R-:W-:Y:S02]  /*27f40*/  SEL R15, R57, R90, P0 ;  /* 0x0000005a390f7207 */ /* 0x000fe40000000000 */
[----:B------:R-:W-:Y:S01]  /*27f50*/  SEL R55, R113, R122, P0 ;  /* 0x0000007a71377207 */ /* 0x000fe20000000000 */
[----:B------:R-:W-:Y:S01]  /*27f60*/  IMAD.MOV.U32 R20, RZ, RZ, R14 ;  /* 0x000000ffff147224 */ /* 0x000fe200078e000e */
        /* <DEDUP_REMOVED lines=36> */
[----:B------:R-:W-:Y:S01]  /*281b0*/  MOV R78, RZ ;  /* 0x000000ff004e7202 */ /* 0x000fe20000000f00 */
[----:B------:R-:W-:Y:S06]  /*281c0*/  BRA `(.L_x_744) ;  /* 0xffffff4000d87947 */ /* 0x000fec000383ffff */
.L_x_514:
[----:B------:R-:W-:Y:S01]  /*281d0*/  IMAD.MOV.U32 R13, RZ, RZ, R3 ;  /* 0x000000ffff0d7224 */ /* 0x000fe200078e0003 */
[----:B------:R-:W-:Y:S01]  /*281e0*/  MOV R11, 0x181f ;  /* 0x0000181f000b7802 */ /* 0x000fe20000000f00 */
[----:B------:R-:W-:Y:S02]  /*281f0*/  IMAD.MOV.U32 R12, RZ, RZ, RZ ;  /* 0x000000ffff0c7224 */ /* 0x000fe400078e00ff */
[----:B------:R-:W-:-:S07]  /*28200*/  IMAD.MOV.U32 R15, RZ, RZ, -0x1 ;  /* 0xffffffffff0f7424 */ /* 0x000fce00078e00ff */
[----:B0-----:R-:W-:Y:S05]  /*28210*/  WARPSYNC.COLLECTIVE R15, `(.L_x_745) ;  /* 0x000000000f087348 */ /* 0x001fea0003c00000 */
[----:B------:R1:W2:Y:S02]  /*28220*/  SHFL.IDX P6, R14, R13, R12, R11 ;  /* 0x0000000c0d0e7389 */ /* 0x0002a400000c000b */
[----:B012---:R-:W-:Y:S01]  /*28230*/  ENDCOLLECTIVE ;  /* 0x000000000000791b */ /* 0x007fe20003800000 */
.L_x_745:
[----:B------:R-:W-:Y:S01]  /*28240*/  MOV R13, R2 ;  /* 0x00000002000d7202 */ /* 0x000fe20000000f00 */
[----:B------:R-:W-:-:S07]  /*28250*/  IMAD.MOV.U32 R0, RZ, RZ, R14 ;  /* 0x000000ffff007224 */ /* 0x000fce00078e000e */
[----:B------:R-:W-:Y:S05]  /*28260*/  WARPSYNC.COLLECTIVE R15, `(.L_x_746) ;  /* 0x000000000f087348 */ /* 0x000fea0003c00000 */
[----:B------:R0:W1:Y:S02]  /*28270*/  SHFL.IDX P6, R14, R13, R12, R11 ;  /* 0x0000000c0d0e7389 */ /* 0x00006400000c000b */
[----:B01----:R-:W-:Y:S01]  /*28280*/  ENDCOLLECTIVE ;  /* 0x000000000000791b */ /* 0x003fe20003800000 */
.L_x_746:
[----:B------:R-:W-:Y:S05]  /*28290*/  BRA `(.L_x_747) ;  /* 0xffffff6000647947 */ /* 0x000fea000383ffff */
.L_x_517:
[----:B------:R-:W-:Y:S01]  /*282a0*/  BSSY B1, `(.L_x_748) ;  /* 0x0000008000017945 */ /* 0x000fe20003800000 */
[----:B----4-:R-:W-:Y:S01]  /*282b0*/  IMAD.MOV.U32 R13, RZ, RZ, R3 ;  /* 0x000000ffff0d7224 */ /* 0x010fe200078e0003 */
[----:B------:R-:W-:Y:S01]  /*282c0*/  MOV R11, 0x181f ;  /* 0x0000181f000b7802 */ /* 0x000fe20000000f00 */
[----:B------:R-:W-:Y:S02]  /*282d0*/  IMAD.MOV.U32 R12, RZ, RZ, 0x1 ;  /* 0x00000001ff0c7424 */ /* 0x000fe400078e00ff */
[----:B------:R-:W-:-:S07]  /*282e0*/  IMAD.MOV.U32 R15, RZ, RZ, -0x1 ;  /* 0xffffffffff0f7424 */ /* 0x000fce00078e00ff */
[----:B0123--:R-:W-:Y:S05]  /*282f0*/  WARPSYNC.COLLECTIVE R15, `(.L_x_749) ;  /* 0x000000000f087348 */ /* 0x00ffea0003c00000 */
[----:B---3--:R3:W4:Y:S02]  /*28300*/  SHFL.IDX P6, R14, R13, R12, R11 ;  /* 0x0000000c0d0e7389 */ /* 0x00872400000c000b */
[----:B01234-:R-:W-:Y:S01]  /*28310*/  ENDCOLLECTIVE ;  /* 0x000000000000791b */ /* 0x01ffe20003800000 */
.L_x_749:
[----:B------:R-:W-:Y:S05]  /*28320*/  BSYNC B1 ;  /* 0x0000000000017941 */ /* 0x000fea0003800000 */
.L_x_748:
[----:B------:R-:W-:Y:S01]  /*28330*/  MOV R13, R2 ;  /* 0x00000002000d7202 */ /* 0x000fe20000000f00 */
[----:B------:R-:W-:Y:S01]  /*28340*/  IMAD.MOV.U32 R12, RZ, RZ, 0x1 ;  /* 0x00000001ff0c7424 */ /* 0x000fe200078e00ff */
[----:B------:R-:W-:Y:S01]  /*28350*/  MOV R15, 0xffffffff ;  /* 0xffffffff000f7802 */ /* 0x000fe20000000f00 */
[----:B------:R-:W-:Y:S02]  /*28360*/  IMAD.MOV.U32 R11, RZ, RZ, 0x181f ;  /* 0x0000181fff0b7424 */ /* 0x000fe400078e00ff */
[----:B------:R-:W-:-:S07]  /*28370*/  IMAD.MOV.U32 R0, RZ, RZ, R14 ;  /* 0x000000ffff007224 */ /* 0x000fce00078e000e */
[----:B------:R-:W-:Y:S05]  /*28380*/  WARPSYNC.COLLECTIVE R15, `(.L_x_750) ;  /* 0x000000000f087348 */ /* 0x000fea0003c00000 */
[----:B------:R0:W1:Y:S02]  /*28390*/  SHFL.IDX P6, R14, R13, R12, R11 ;  /* 0x0000000c0d0e7389 */ /* 0x00006400000c000b */
[----:B01----:R-:W-:Y:S01]  /*283a0*/  ENDCOLLECTIVE ;  /* 0x000000000000791b */ /* 0x003fe20003800000 */
.L_x_750:
[----:B------:R-:W-:Y:S05]  /*283b0*/  BRA `(.L_x_751) ;  /* 0xffffff6000847947 */ /* 0x000fea000383ffff */
.L_x_520:
        /* <DEDUP_REMOVED lines=8> */
.L_x_753:
[----:B------:R-:W-:Y:S05]  /*28440*/  BSYNC B1 ;  /* 0x0000000000017941 */ /* 0x000fea0003800000 */
.L_x_752:
        /* <DEDUP_REMOVED lines=8> */
.L_x_754:
[----:B------:R-:W-:Y:S05]  /*284d0*/  BRA `(.L_x_755) ;  /* 0xffffff6000a47947 */ /* 0x000fea000383ffff */
.L_x_523:
[----:B------:R-:W-:Y:S01]  /*284e0*/  BSSY B1, `(.L_x_756) ;  /* 0x0000008000017945 */ /* 0x000fe20003800000 */
[----:B0-----:R-:W-:Y:S01]  /*284f0*/  IMAD.MOV.U32 R13, RZ, RZ, R3 ;  /* 0x000000ffff0d7224 */ /* 0x001fe200078e0003 */
[----:B------:R-:W-:Y:S01]  /*28500*/  MOV R11, 0x181f ;  /* 0x0000181f000b7802 */ /* 0x000fe20000000f00 */
[----:B------:R-:W-:Y:S02]  /*28510*/  IMAD.MOV.U32 R12, RZ, RZ, 0x3 ;  /* 0x00000003ff0c7424 */ /* 0x000fe400078e00ff */
[----:B------:R-:W-:-:S07]  /*28520*/  IMAD.MOV.U32 R15, RZ, RZ, -0x1 ;  /* 0xffffffffff0f7424 */ /* 0x000fce00078e00ff */
[----:B-1234-:R-:W-:Y:S05]  /*28530*/  WARPSYNC.COLLECTIVE R15, `(.L_x_757) ;  /* 0x000000000f087348 */ /* 0x01efea0003c00000 */
[----:B----4-:R0:W4:Y:S02]  /*28540*/  SHFL.IDX P6, R14, R13, R12, R11 ;  /* 0x0000000c0d0e7389 */ /* 0x01012400000c000b */
[----:B01234-:R-:W-:Y:S01]  /*28550*/  ENDCOLLECTIVE ;  /* 0x000000000000791b */ /* 0x01ffe20003800000 */
.L_x_757:
[----:B------:R-:W-:Y:S05]  /*28560*/  BSYNC B1 ;  /* 0x0000000000017941 */ /* 0x000fea0003800000 */
.L_x_756:
        /* <DEDUP_REMOVED lines=8> */
.L_x_758:
[----:B------:R-:W-:Y:S05]  /*285f0*/  BRA `(.L_x_759) ;  /* 0xffffff6000c47947 */ /* 0x000fea000383ffff */
.L_x_540:
[----:B------:R-:W0:Y:S01]  /*28600*/  S2R R5, SR_TID.X ;  /* 0x0000000000057919 */ /* 0x000e220000002100 */
[----:B------:R-:W-:Y:S01]  /*28610*/  BSSY B1, `(.L_x_760) ;  /* 0x000000a000017945 */ /* 0x000fe20003800000 */
[----:B------:R-:W-:Y:S01]  /*28620*/  IMAD.MOV.U32 R12, RZ, RZ, RZ ;  /* 0x000000ffff0c7224 */ /* 0x000fe200078e00ff */
[----:B------:R-:W-:Y:S01]  /*28630*/  MOV R11, 0x1f ;  /* 0x0000001f000b7802 */ /* 0x000fe20000000f00 */
[----:B------:R-:W-:Y:S01]  /*28640*/  IMAD.MOV.U32 R15, RZ, RZ, -0x1 ;  /* 0xffffffffff0f7424 */ /* 0x000fe200078e00ff */
[----:B0-----:R-:W-:-:S04]  /*28650*/  SHF.R.U32.HI R5, RZ, 0x5, R5 ;  /* 0x00000005ff057819 */ /* 0x001fc80000011605 */
[----:B------:R-:W-:-:S05]  /*28660*/  LOP3.LUT R5, R5, 0x3, RZ, 0xc0, !PT ;  /* 0x0000000305057812 */ /* 0x000fca00078ec0ff */
[----:B------:R-:W-:-:S07]  /*28670*/  IMAD.MOV.U32 R13, RZ, RZ, R5 ;  /* 0x000000ffff0d7224 */ /* 0x000fce00078e0005 */
[----:B------:R-:W-:Y:S05]  /*28680*/  WARPSYNC.COLLECTIVE R15, `(.L_x_761) ;  /* 0x000000000f087348 */ /* 0x000fea0003c00000 */
[----:B------:R0:W1:Y:S02]  /*28690*/  SHFL.IDX P6, R14, R13, R12, R11 ;  /* 0x0000000c0d0e7389 */ /* 0x00006400000c000b */
[----:B01----:R-:W-:Y:S01]  /*286a0*/  ENDCOLLECTIVE ;  /* 0x000000000000791b */ /* 0x003fe20003800000 */
.L_x_761:
[----:B------:R-:W-:Y:S05]  /*286b0*/  BSYNC B1 ;  /* 0x0000000000017941 */ /* 0x000fea0003800000 */
.L_x_760:
[----:B------:R-:W-:Y:S05]  /*286c0*/  BRA `(.L_x_762) ;  /* 0xffffff7400e87947 */ /* 0x000fea000383ffff */
.L_x_542:
[----:B------:R-:W-:Y:S01]  /*286d0*/  BSSY B1, `(.L_x_763) ;  /* 0x0000006000017945 */ /* 0x000fe20003800000 */
[----:B------:R-:W-:-:S07]  /*286e0*/  IMAD.MOV.U32 R15, RZ, RZ, -0x1 ;  /* 0xffffffffff0f7424 */ /* 0x000fce00078e00ff */
[----:B0-----:R-:W-:Y:S05]  /*286f0*/  WARPSYNC.COLLECTIVE R15, `(.L_x_764) ;  /* 0x000000000f0c7348 */ /* 0x001fea0003c00000 */
[----:B------:R-:W-:Y:S02]  /*28700*/  ELECT P6, UR62, PT ;  /* 0x00000000003e782f */ /* 0x000fe400038c0000 */
[----:B------:R-:W-:Y:S01]  /*28710*/  MOV R14, UR62 ;  /* 0x0000003e000e7c02 */ /* 0x000fe20008000f00 */
[----:B0-----:R-:W-:Y:S10]  /*28720*/  ENDCOLLECTIVE ;  /* 0x000000000000791b */ /* 0x001ff40003800000 */
.L_x_764:
[----:B------:R-:W-:Y:S05]  /*28730*/  BSYNC B1 ;  /* 0x0000000000017941 */ /* 0x000fea0003800000 */
.L_x_763:
[----:B------:R-:W-:Y:S05]  /*28740*/  BRA `(.L_x_541) ;  /* 0xffffff7400e07947 */ /* 0x000fea000383ffff */
.L_x_544:
[----:B0-----:R-:W2:Y:S02]  /*28750*/  LDL R5, [R1+0x4] ;  /* 0x0000040001057983 */ /* 0x001ea40000100800 */
[----:B--2---:R0:W1:Y:S02]  /*28760*/  SYNCS.PHASECHK.TRANS64.TRYWAIT P0, [R5+URZ+0x38820], R4 ;  /* 0x03882004050075a7 */ /* 0x004064000800017f */
[----:B-1----:R-:W-:Y:S05]  /*28770*/  @!P0 NANOSLEEP.SYNCS 0x989680 ;  /* 0x009896800000895d */ /* 0x002fea0003900000 */
[----:B------:R-:W1:Y:S02]  /*28780*/  @!P0 SYNCS.PHASECHK.TRANS64 P0, [R5+URZ+0x38820], R4 ;  /* 0x03882004050085a7 */ /* 0x000e64000800007f */
[----:B-1----:R-:W-:Y:S05]  /*28790*/  @!P0 BRA `(.L_x_544) ;  /* 0xfffffffc00ec8947 */ /* 0x002fea000383ffff */
[----:B------:R-:W-:Y:S05]  /*287a0*/  BRA `(.L_x_765) ;  /* 0xffffff7400f07947 */ /* 0x000fea000383ffff */
.L_x_548:
[----:B0-----:R0:W1:Y:S02]  /*287b0*/  SYNCS.PHASECHK.TRANS64.TRYWAIT P0, [R7+URZ+0x388a0], R10 ;  /* 0x0388a00a070075a7 */ /* 0x001064000800017f */
[----:B-1----:R-:W-:Y:S05]  /*287c0*/  @!P0 NANOSLEEP.SYNCS 0x989680 ;  /* 0x009896800000895d */ /* 0x002fea0003900000 */
[----:B------:R-:W1:Y:S02]  /*287d0*/  @!P0 SYNCS.PHASECHK.TRANS64 P0, [R7+URZ+0x388a0], R10 ;  /* 0x0388a00a070085a7 */ /* 0x000e64000800007f */
[----:B-1----:R-:W-:Y:S05]  /*287e0*/  @!P0 BRA `(.L_x_548) ;  /* 0xfffffffc00f08947 */ /* 0x002fea000383ffff */
[----:B------:R-:W-:Y:S05]  /*287f0*/  BRA `(.L_x_766) ;  /* 0xffffff7800187947 */ /* 0x000fea000383ffff */
.L_x_554:
[----:B-1----:R1:W2:Y:S02]  /*28800*/  SYNCS.PHASECHK.TRANS64.TRYWAIT P0, [R7+URZ+0x388c0], R10 ;  /* 0x0388c00a070075a7 */ /* 0x0022a4000800017f */
[----:B--2---:R-:W-:Y:S05]  /*28810*/  @!P0 NANOSLEEP.SYNCS 0x989680 ;  /* 0x009896800000895d */ /* 0x004fea0003900000 */
[----:B------:R-:W2:Y:S02]  /*28820*/  @!P0 SYNCS.PHASECHK.TRANS64 P0, [R7+URZ+0x388c0], R10 ;  /* 0x0388c00a070085a7 */ /* 0x000ea4000800007f */
[----:B--2---:R-:W-:Y:S05]  /*28830*/  @!P0 BRA `(.L_x_554) ;  /* 0xfffffffc00f08947 */ /* 0x004fea000383ffff */
[----:B------:R-:W-:Y:S05]  /*28840*/  BRA `(.L_x_767) ;  /* 0xffffff7800dc7947 */ /* 0x000fea000383ffff */
.L_x_562:
[----:B0-----:R0:W1:Y:S02]  /*28850*/  SYNCS.PHASECHK.TRANS64.TRYWAIT P1, [R8+URZ+0x388a0], R7 ;  /* 0x0388a007080075a7 */ /* 0x001064000802017f */
[----:B-1----:R-:W-:Y:S05]  /*28860*/  @!P1 NANOSLEEP.SYNCS 0x989680 ;  /* 0x009896800000995d */ /* 0x002fea0003900000 */
[----:B------:R-:W1:Y:S02]  /*28870*/  @!P1 SYNCS.PHASECHK.TRANS64 P1, [R8+URZ+0x388a0], R7 ;  /* 0x0388a007080095a7 */ /* 0x000e64000802007f */
[----:B-1----:R-:W-:Y:S05]  /*28880*/  @!P1 BRA `(.L_x_562) ;  /* 0xfffffffc00f09947 */ /* 0x002fea000383ffff */
[----:B------:R-:W-:Y:S05]  /*28890*/  BRA `(.L_x_768) ;  /* 0xffffff7c00f07947 */ /* 0x000fea000383ffff */
.L_x_568:
[----:B-1----:R1:W2:Y:S02]  /*288a0*/  SYNCS.PHASECHK.TRANS64.TRYWAIT P1, [R8+URZ+0x388c0], R7 ;  /* 0x0388c007080075a7 */ /* 0x0022a4000802017f */
[----:B--2---:R-:W-:Y:S05]  /*288b0*/  @!P1 NANOSLEEP.SYNCS 0x989680 ;  /* 0x009896800000995d */ /* 0x004fea0003900000 */
[----:B------:R-:W2:Y:S02]  /*288c0*/  @!P1 SYNCS.PHASECHK.TRANS64 P1, [R8+URZ+0x388c0], R7 ;  /* 0x0388c007080095a7 */ /* 0x000ea4000802007f */
[----:B--2---:R-:W-:Y:S05]  /*288d0*/  @!P1 BRA `(.L_x_568) ;  /* 0xfffffffc00f09947 */ /* 0x004fea000383ffff */
[----:B------:R-:W-:Y:S05]  /*288e0*/  BRA `(.L_x_769) ;  /* 0xffffff8000b07947 */ /* 0x000fea000383ffff */
.L_x_584:
[----:B------:R-:W0:Y:S01]  /*288f0*/  S2R R4, SR_TID.X ;  /* 0x0000000000047919 */ /* 0x000e220000002100 */
[----:B------:R-:W-:Y:S01]  /*28900*/  BSSY B0, `(.L_x_770) ;  /* 0x000000a000007945 */ /* 0x000fe20003800000 */
[----:B------:R-:W-:Y:S01]  /*28910*/  IMAD.MOV.U32 R12, RZ, RZ, RZ ;  /* 0x000000ffff0c7224 */ /* 0x000fe200078e00ff */
[----:B------:R-:W-:Y:S01]  /*28920*/  MOV R15, 0xffffffff ;  /* 0xffffffff000f7802 */ /* 0x000fe20000000f00 */
[----:B------:R-:W-:Y:S01]  /*28930*/  IMAD.MOV.U32 R11, RZ, RZ, 0x1f ;  /* 0x0000001fff0b7424 */ /* 0x000fe200078e00ff */
[----:B0-----:R-:W-:-:S04]  /*28940*/  SHF.R.U32.HI R4, RZ, 0x5, R4 ;  /* 0x00000005ff047819 */ /* 0x001fc80000011604 */
[----:B------:R-:W-:-:S04]  /*28950*/  LOP3.LUT R4, R4, 0x3, RZ, 0xc0, !PT ;  /* 0x0000000304047812 */ /* 0x000fc800078ec0ff */
[----:B------:R-:W-:-:S07]  /*28960*/  MOV R13, R4 ;  /* 0x00000004000d7202 */ /* 0x000fce0000000f00 */
[----:B-1----:R-:W-:Y:S05]  /*28970*/  WARPSYNC.COLLECTIVE R15, `(.L_x_771) ;  /* 0x000000000f087348 */ /* 0x002fea0003c00000 */
[----:B------:R0:W2:Y:S02]  /*28980*/  SHFL.IDX P6, R14, R13, R12, R11 ;  /* 0x0000000c0d0e7389 */ /* 0x0000a400000c000b */
[----:B012---:R-:W-:Y:S01]  /*28990*/  ENDCOLLECTIVE ;  /* 0x000000000000791b */ /* 0x007fe20003800000 */
.L_x_771:
[----:B------:R-:W-:Y:S05]  /*289a0*/  BSYNC B0 ;  /* 0x0000000000007941 */ /* 0x000fea0003800000 */
.L_x_770:
[----:B------:R-:W-:Y:S05]  /*289b0*/  BRA `(.L_x_772) ;  /* 0xffffff8c008c7947 */ /* 0x000fea000383ffff */
.L_x_586:
[----:B------:R-:W-:Y:S01]  /*289c0*/  BSSY B0, `(.L_x_773) ;  /* 0x0000006000007945 */ /* 0x000fe20003800000 */
[----:B------:R-:W-:-:S07]  /*289d0*/  IMAD.MOV.U32 R15, RZ, RZ, -0x1 ;  /* 0xffffffffff0f7424 */ /* 0x000fce00078e00ff */
[----:B01----:R-:W-:Y:S05]  /*289e0*/  WARPSYNC.COLLECTIVE R15, `(.L_x_774) ;  /* 0x000000000f0c7348 */ /* 0x003fea0003c00000 */
[----:B------:R-:W-:Y:S02]  /*289f0*/  ELECT P6, UR62, PT ;  /* 0x00000000003e782f */ /* 0x000fe400038c0000 */
[----:B------:R-:W-:Y:S01]  /*28a00*/  MOV R14, UR62 ;  /* 0x0000003e000e7c02 */ /* 0x000fe20008000f00 */
[----:B01----:R-:W-:Y:S10]  /*28a10*/  ENDCOLLECTIVE ;  /* 0x000000000000791b */ /* 0x003ff40003800000 */
.L_x_774:
[----:B------:R-:W-:Y:S05]  /*28a20*/  BSYNC B0 ;  /* 0x0000000000007941 */ /* 0x000fea0003800000 */
.L_x_773:
[----:B------:R-:W-:Y:S05]  /*28a30*/  BRA `(.L_x_775) ;  /* 0xffffff8c00987947 */ /* 0x000fea000383ffff */
.L_x_588:
[----:B0-----:R0:W1:Y:S02]  /*28a40*/  SYNCS.PHASECHK.TRANS64.TRYWAIT P0, [R0+URZ+0x38880], R3 ;  /* 0x03888003000075a7 */ /* 0x001064000800017f */
[----:B-1----:R-:W-:Y:S05]  /*28a50*/  @!P0 NANOSLEEP.SYNCS 0x989680 ;  /* 0x009896800000895d */ /* 0x002fea0003900000 */
[----:B------:R-:W1:Y:S02]  /*28a60*/  @!P0 SYNCS.PHASECHK.TRANS64 P0, [R0+URZ+0x38880], R3 ;  /* 0x03888003000085a7 */ /* 0x000e64000800007f */
[----:B-1----:R-:W-:Y:S05]  /*28a70*/  @!P0 BRA `(.L_x_588) ;  /* 0xfffffffc00f08947 */ /* 0x002fea000383ffff */
[----:B------:R-:W-:Y:S05]  /*28a80*/  BRA `(.L_x_776) ;  /* 0xffffff9000107947 */ /* 0x000fea000383ffff */
.L_x_590:
[----:B-1----:R1:W2:Y:S02]  /*28a90*/  SYNCS.PHASECHK.TRANS64.TRYWAIT P0, [R0+URZ+0x38840], R3 ;  /* 0x03884003000075a7 */ /* 0x0022a4000800017f */
[----:B--2---:R-:W-:Y:S05]  /*28aa0*/  @!P0 NANOSLEEP.SYNCS 0x989680 ;  /* 0x009896800000895d */ /* 0x004fea0003900000 */
[----:B------:R-:W2:Y:S02]  /*28ab0*/  @!P0 SYNCS.PHASECHK.TRANS64 P0, [R0+URZ+0x38840], R3 ;  /* 0x03884003000085a7 */ /* 0x000ea4000800007f */
[----:B--2---:R-:W-:Y:S05]  /*28ac0*/  @!P0 BRA `(.L_x_590) ;  /* 0xfffffffc00f08947 */ /* 0x004fea000383ffff */
[----:B------:R-:W-:Y:S05]  /*28ad0*/  BRA `(.L_x_777) ;  /* 0xffffff9000847947 */ /* 0x000fea000383ffff */
.L_x_594:
[----:B------:R-:W2:Y:S01]  /*28ae0*/  LDL.LU R11, [R1+0x58] ;  /* 0x00005800010b7983 */ /* 0x000ea20000300800 */
[----:B------:R-:W-:Y:S01]  /*28af0*/  IMAD.MOV.U32 R13, RZ, RZ, R3 ;  /* 0x000000ffff0d7224 */ /* 0x000fe200078e0003 */
[----:B------:R-:W-:Y:S01]  /*28b00*/  MOV R12, RZ ;  /* 0x000000ff000c7202 */ /* 0x000fe20000000f00 */
[----:B------:R-:W-:Y:S01]  /*28b10*/  IMAD.MOV.U32 R15, RZ, RZ, -0x1 ;  /* 0xffffffffff0f7424 */ /* 0x000fe200078e00ff */
[----:B------:R-:W-:-:S04]  /*28b20*/  LOP3.LUT R8, R8, 0x7f, RZ, 0xc0, !PT ;  /* 0x0000007f08087812 */ /* 0x000fc800078ec0ff */
[----:B------:R-:W-:-:S04]  /*28b30*/  SHF.R.U32.HI R5, RZ, 0x3, R8 ;  /* 0x00000003ff057819 */ /* 0x000fc80000011608 */
[----:B------:R-:W-:-:S05]  /*28b40*/  IADD3 R0, R5, R17, RZ ;  /* 0x0000001105007210 */ /* 0x000fca0007ffe0ff */
[----:B------:R-:W-:Y:S02]  /*28b50*/  VIADD R5, R0, 0x10 ;  /* 0x0000001000057836 */ /* 0x000fe40000000000 */
[----:B--2---:R-:W-:Y:S02]  /*28b60*/  IMAD R2, R11, R7, RZ ;  /* 0x000000070b027224 */ /* 0x004fe400078e02ff */
[----:B------:R-:W-:-:S03]  /*28b70*/  IMAD.MOV.U32 R11, RZ, RZ, 0x181f ;  /* 0x0000181fff0b7424 */ /* 0x000fc600078e00ff */
[----:B------:R-:W-:-:S13]  /*28b80*/  ISETP.GE.AND P2, PT, R0, R2, PT ;  /* 0x000000020000720c */ /* 0x000fda0003f46270 */
[----:B0----5:R-:W-:Y:S05]  /*28b90*/  WARPSYNC.COLLECTIVE R15, `(.L_x_778) ;  /* 0x000000000f087348 */ /* 0x021fea0003c00000 */
[----:B------:R1:W2:Y:S02]  /*28ba0*/  SHFL.IDX P6, R14, R13, R12, R11 ;  /* 0x0000000c0d0e7389 */ /* 0x0002a400000c000b */
[----:B012--5:R-:W-:Y:S01]  /*28bb0*/  ENDCOLLECTIVE ;  /* 0x000000000000791b */ /* 0x027fe20003800000 */
.L_x_778:
[----:B------:R-:W-:Y:S01]  /*28bc0*/  IMAD.MOV.U32 R13, RZ, RZ, R4 ;  /* 0x000000ffff0d7224 */ /* 0x000fe200078e0004 */
[----:B------:R-:W-:-:S07]  /*28bd0*/  MOV R6, R14 ;  /* 0x0000000e00067202 */ /* 0x000fce0000000f00 */
[----:B------:R-:W-:Y:S05]  /*28be0*/  WARPSYNC.COLLECTIVE R15, `(.L_x_779) ;  /* 0x000000000f087348 */ /* 0x000fea0003c00000 */
[----:B------:R0:W1:Y:S02]  /*28bf0*/  SHFL.IDX P6, R14, R13, R12, R11 ;  /* 0x0000000c0d0e7389 */ /* 0x00006400000c000b */
[----:B01----:R-:W-:Y:S01]  /*28c00*/  ENDCOLLECTIVE ;  /* 0x000000000000791b */ /* 0x003fe20003800000 */
.L_x_779:
[----:B------:R-:W-:Y:S01]  /*28c10*/  MOV R13, R3 ;  /* 0x00000003000d7202 */ /* 0x000fe20000000f00 */
[----:B------:R-:W-:Y:S02]  /*28c20*/  IMAD.MOV.U32 R12, RZ, RZ, 0x1 ;  /* 0x00000001ff0c7424 */ /* 0x000fe400078e00ff */
[----:B------:R-:W-:-:S07]  /*28c30*/  IMAD.MOV.U32 R7, RZ, RZ, R14 ;  /* 0x000000ffff077224 */ /* 0x000fce00078e000e */
[----:B------:R-:W-:Y:S05]  /*28c40*/  WARPSYNC.COLLECTIVE R15, `(.L_x_780) ;  /* 0x000000000f087348 */ /* 0x000fea0003c00000 */
[----:B------:R0:W1:Y:S02]  /*28c50*/  SHFL.IDX P6, R14, R13, R12, R11 ;  /* 0x0000000c0d0e7389 */ /* 0x00006400000c000b */
[----:B01----:R-:W-:Y:S01]  /*28c60*/  ENDCOLLECTIVE ;  /* 0x000000000000791b */ /* 0x003fe20003800000 */
.L_x_780:
[----:B------:R-:W-:-:S05]  /*28c70*/  @!P2 IADD3 R7, P3, R10, R7, RZ ;  /* 0x000000070a07a210 */ /* 0x000fca0007f7e0ff */
[----:B------:R-:W-:-:S05]  /*28c80*/  @!P2 IMAD.X R6, RZ, RZ, R6, P3 ;  /* 0x000000ffff06a224 */ /* 0x000fca00018e0606 */
[----:B------:R-:W-:Y:S02]  /*28c90*/  @!P2 LOP3.LUT R7, R7, R6, RZ, 0x3c, !PT ;  /* 0x000000060707a212 */ /* 0x000fe400078e3cff */
[----:B------:R-:W-:Y:S02]  /*28ca0*/  MOV R13, R4 ;  /* 0x00000004000d7202 */ /* 0x000fe40000000f00 */
[----:B------:R-:W-:-:S04]  /*28cb0*/  @!P2 LOP3.LUT R6, R7, R6, RZ, 0x3c, !PT ;  /* 0x000000060706a212 */ /* 0x000fc800078e3cff */
[----:B------:R-:W-:Y:S01]  /*28cc0*/  @!P2 LOP3.LUT R7, R7, R6, RZ, 0x3c, !PT ;  /* 0x000000060707a212 */ /* 0x000fe200078e3cff */
[----:B------:R-:W-:-:S07]  /*28cd0*/  IMAD.MOV.U32 R8, RZ, RZ, R14 ;  /* 0x000000ffff087224 */ /* 0x000fce00078e000e */
[----:B------:R-:W-:Y:S05]  /*28ce0*/  WARPSYNC.COLLECTIVE R15, `(.L_x_781) ;  /* 0x000000000f087348 */ /* 0x000fea0003c00000 */
[----:B------:R0:W1:Y:S02]  /*28cf0*/  SHFL.IDX P6, R14, R13, R12, R11 ;  /* 0x0000000c0d0e7389 */ /* 0x00006400000c000b */
[----:B01----:R-:W-:Y:S01]  /*28d00*/  ENDCOLLECTIVE ;  /* 0x000000000000791b */ /* 0x003fe20003800000 */
.L_x_781:
        /* <DEDUP_REMOVED lines=12> */
.L_x_782:
[----:B------:R-:W-:Y:S02]  /*28dd0*/  @!P2 IADD3 R7, P3, R10, R5, RZ ;  /* 0x000000050a07a210 */ /* 0x000fe40007f7e0ff */
[----:B------:R-:W-:-:S03]  /*28de0*/  IADD3 R5, R0, 0x20, RZ ;  /* 0x0000002000057810 */ /* 0x000fc60007ffe0ff */
        /* <DEDUP_REMOVED lines=8> */
[----:B------:R-:W-:Y:S04]  /*28e70*/  @!P2 LDGSTS.E.BYPASS.LTC128B.128 [R9+0x20c00], desc[UR42][R6.64], !P0 ;  /* 0x20c000000609afae */ /* 0x000fe8000c101d6a */
[----:B------:R0:W-:Y:S01]  /*28e80*/  @!P2 LDGSTS.E.BYPASS.LTC128B.128 [R9+0x24c00], desc[UR42][R6.64+0x80], !P1 ;  /* 0x24c000800609afae */ /* 0x0001e2000c901d6a */
[----:B------:R-:W-:Y:S02]  /*28e90*/  ISETP.GE.AND P2, PT, R5, R2, PT ;  /* 0x000000020500720c */ /* 0x000fe40003f46270 */
[----:B0-----:R-:W-:-:S11]  /*28ea0*/  MOV R6, R14 ;  /* 0x0000000e00067202 */ /* 0x001fd60000000f00 */
[----:B------:R-:W-:Y:S05]  /*28eb0*/  WARPSYNC.COLLECTIVE R15, `(.L_x_783) ;  /* 0x000000000f087348 */ /* 0x000fea0003c00000 */
[----:B------:R0:W1:Y:S02]  /*28ec0*/  SHFL.IDX P6, R14, R13, R12, R11 ;  /* 0x0000000c0d0e7389 */ /* 0x00006400000c000b */
[----:B01----:R-:W-:Y:S01]  /*28ed0*/  ENDCOLLECTIVE ;  /* 0x000000000000791b */ /* 0x003fe20003800000 */
.L_x_783:
[----:B------:R-:W-:Y:S02]  /*28ee0*/  IMAD.MOV.U32 R13, RZ, RZ, R3 ;  /* 0x000000ffff0d7224 */ /* 0x000fe400078e0003 */
[----:B------:R-:W-:Y:S02]  /*28ef0*/  IMAD.MOV.U32 R12, RZ, RZ, 0x3 ;  /* 0x00000003ff0c7424 */ /* 0x000fe400078e00ff */
[----:B------:R-:W-:-:S07]  /*28f00*/  IMAD.MOV.U32 R5, RZ, RZ, R14 ;  /* 0x000000ffff057224 */ /* 0x000fce00078e000e */
[----:B------:R-:W-:Y:S05]  /*28f10*/  WARPSYNC.COLLECTIVE R15, `(.L_x_784) ;  /* 0x000000000f087348 */ /* 0x000fea0003c00000 */
[----:B------:R0:W1:Y:S02]  /*28f20*/  SHFL.IDX P6, R14, R13, R12, R11 ;  /* 0x0000000c0d0e7389 */ /* 0x00006400000c000b */
[----:B01----:R-:W-:Y:S01]  /*28f30*/  ENDCOLLECTIVE ;  /* 0x000000000000791b */ /* 0x003fe20003800000 */
.L_x_784:
[----:B------:R-:W-:-:S04]  /*28f40*/  @!P2 IADD3 R5, P3, R10, R5, RZ ;  /* 0x000000050a05a210 */ /* 0x000fc80007f7e0ff */
[----:B------:R-:W-:-:S05]  /*28f50*/  @!P2 IADD3.X R6, RZ, R6, RZ, P3, !PT ;  /* 0x00000006ff06a210 */ /* 0x000fca0001ffe4ff */
[----:B------:R-:W-:Y:S02]  /*28f60*/  @!P2 IMAD.MOV.U32 R7, RZ, RZ, R6 ;  /* 0x000000ffff07a224 */ /* 0x000fe400078e0006 */
[----:B------:R-:W-:Y:S01]  /*28f70*/  @!P2 IMAD.MOV.U32 R6, RZ, RZ, R5 ;  /* 0x000000ffff06a224 */ /* 0x000fe200078e0005 */
[----:B------:R-:W-:Y:S01]  /*28f80*/  IADD3 R5, R0, 0x30, RZ ;  /* 0x0000003000057810 */ /* 0x000fe20007ffe0ff */
[----:B------:R-:W-:-:S03]  /*28f90*/  IMAD.MOV.U32 R13, RZ, RZ, R4 ;  /* 0x000000ffff0d7224 */ /* 0x000fc600078e0004 */
        /* <DEDUP_REMOVED lines=10> */
.L_x_785:
[----:B------:R-:W-:Y:S02]  /*29040*/  IMAD.MOV.U32 R13, RZ, RZ, R3 ;  /* 0x000000ffff0d7224 */ /* 0x000fe400078e0003 */
[----:B------:R-:W-:Y:S02]  /*29050*/  IMAD.MOV.U32 R12, RZ, RZ, 0x4 ;  /* 0x00000004ff0c7424 */ /* 0x000fe400078e00ff */
[----:B------:R-:W-:-:S07]  /*29060*/  IMAD.MOV.U32 R5, RZ, RZ, R14 ;  /* 0x000000ffff057224 */ /* 0x000fce00078e000e */
[----:B------:R-:W-:Y:S05]  /*29070*/  WARPSYNC.COLLECTIVE R15, `(.L_x_786) ;  /* 0x000000000f087348 */ /* 0x000fea0003c00000 */
[----:B------:R0:W1:Y:S02]  /*29080*/  SHFL.IDX P6, R14, R13, R12, R11 ;  /* 0x0000000c0d0e7389 */ /* 0x00006400000c000b */
[----:B01----:R-:W-:Y:S01]  /*29090*/  ENDCOLLECTIVE ;  /* 0x000000000000791b */ /* 0x003fe20003800000 */
.L_x_786:
        /* <DEDUP_REMOVED lines=16> */
.L_x_787:
[----:B------:R-:W-:Y:S02]  /*291a0*/  IMAD.MOV.U32 R13, RZ, RZ, R3 ;  /* 0x000000ffff0d7224 */ /* 0x000fe400078e0003 */
[----:B------:R-:W-:Y:S02]  /*291b0*/  IMAD.MOV.U32 R12, RZ, RZ, 0x5 ;  /* 0x00000005ff0c7424 */ /* 0x000fe400078e00ff */
[----:B------:R-:W-:-:S07]  /*291c0*/  IMAD.MOV.U32 R5, RZ, RZ, R14 ;  /* 0x000000ffff057224 */ /* 0x000fce00078e000e */
[----:B------:R-:W-:Y:S05]  /*291d0*/  WARPSYNC.COLLECTIVE R15, `(.L_x_788) ;  /* 0x000000000f087348 */ /* 0x000fea0003c00000 */
[----:B------:R0:W1:Y:S02]  /*291e0*/  SHFL.IDX P6, R14, R13, R12, R11 ;  /* 0x0000000c0d0e7389 */ /* 0x00006400000c000b */
[----:B01----:R-:W-:Y:S01]  /*291f0*/  ENDCOLLECTIVE ;  /* 0x000000000000791b */ /* 0x003fe20003800000 */
.L_x_788:
        /* <DEDUP_REMOVED lines=16> */
.L_x_789:
[----:B------:R-:W-:Y:S01]  /*29300*/  MOV R13, R3 ;  /* 0x00000003000d7202 */ /* 0x000fe20000000f00 */
[----:B------:R-:W-:Y:S02]  /*29310*/  IMAD.MOV.U32 R12, RZ, RZ, 0x6 ;  /* 0x00000006ff0c7424 */ /* 0x000fe400078e00ff */
[----:B------:R-:W-:-:S07]  /*29320*/  IMAD.MOV.U32 R5, RZ, RZ, R14 ;  /* 0x000000ffff057224 */ /* 0x000fce00078e000e */
[----:B------:R-:W-:Y:S05]  /*29330*/  WARPSYNC.COLLECTIVE R15, `(.L_x_790) ;  /* 0x000000000f087348 */ /* 0x000fea0003c00000 */
[----:B------:R0:W1:Y:S02]  /*29340*/  SHFL.IDX P6, R14, R13, R12, R11 ;  /* 0x0000000c0d0e7389 */ /* 0x00006400000c000b */
[----:B01----:R-:W-:Y:S01]  /*29350*/  ENDCOLLECTIVE ;  /* 0x000000000000791b */ /* 0x003fe20003800000 */
.L_x_790:
[----:B------:R-:W-:-:S04]  /*29360*/  @!P2 IADD3 R5, P3, R10, R5, RZ ;  /* 0x000000050a05a210 */ /* 0x000fc80007f7e0ff */
[----:B------:R-:W-:-:S05]  /*29370*/  @!P2 IADD3.X R6, RZ, R6, RZ, P3, !PT ;  /* 0x00000006ff06a210 */ /* 0x000fca0001ffe4ff */
[----:B------:R-:W-:Y:S02]  /*29380*/  @!P2 IMAD.MOV.U32 R7, RZ, RZ, R6 ;  /* 0x000000ffff07a224 */ /* 0x000fe400078e0006 */
[----:B------:R-:W-:Y:S01]  /*29390*/  @!P2 IMAD.MOV.U32 R6, RZ, RZ, R5 ;  /* 0x000000ffff06a224 */ /* 0x000fe200078e0005 */
[----:B------:R-:W-:-:S04]  /*293a0*/  MOV R13, R4 ;  /* 0x00000004000d7202 */ /* 0x000fc80000000f00 */
[----:B------:R-:W-:Y:S01]  /*293b0*/  @!PT LDS RZ, [RZ] ;  /* 0x00000000fffff984 */ /* 0x000fe20000000800 */
[----:B------:R-:W-:Y:S01]  /*293c0*/  @!PT LDS RZ, [RZ] ;  /* 0x00000000fffff984 */ /* 0x000fe20000000800 */
[----:B------:R-:W-:Y:S01]  /*293d0*/  @!PT LDS RZ, [RZ] ;  /* 0x00000000fffff984 */ /* 0x000fe20000000800 */
[----:B------:R-:W-:Y:S04]  /*293e0*/  @!P2 LDGSTS.E.BYPASS.LTC128B.128 [R9+0x22c00], desc[UR42][R6.64], !P0 ;  /* 0x22c000000609afae */ /* 0x000fe8000c101d6a */
[----:B------:R0:W-:Y:S02]  /*293f0*/  @!P2 LDGSTS.E.BYPASS.LTC128B.128 [R9+0x26c00], desc[UR42][R6.64+0x80], !P1 ;  /* 0x26c000800609afae */ /* 0x0001e4000c901d6a */
[----:B0-----:R-:W-:-:S07]  /*29400*/  IMAD.MOV.U32 R6, RZ, RZ, R14 ;  /* 0x000000ffff067224 */ /* 0x001fce00078e000e */
[----:B------:R-:W-:Y:S05]  /*29410*/  WARPSYNC.COLLECTIVE R15, `(.L_x_791) ;  /* 0x000000000f087348 */ /* 0x000fea0003c00000 */
[----:B------:R0:W1:Y:S02]  /*29420*/  SHFL.IDX P6, R14, R13, R12, R11 ;  /* 0x0000000c0d0e7389 */ /* 0x00006400000c000b */
[----:B01----:R-:W-:Y:S01]  /*29430*/  ENDCOLLECTIVE ;  /* 0x000000000000791b */ /* 0x003fe20003800000 */
.L_x_791:
[----:B------:R-:W-:-:S05]  /*29440*/  VIADD R7, R0, 0x60 ;  /* 0x0000006000077836 */ /* 0x000fca0000000000 */
[----:B------:R-:W-:Y:S02]  /*29450*/  ISETP.GE.AND P2, PT, R7, R2, PT ;  /* 0x000000020700720c */ /* 0x000fe40003f46270 */
[----:B------:R-:W-:Y:S01]  /*29460*/  MOV R13, R3 ;  /* 0x00000003000d7202 */ /* 0x000fe20000000f00 */
[----:B------:R-:W-:Y:S02]  /*29470*/  IMAD.MOV.U32 R12, RZ, RZ, 0x7 ;  /* 0x00000007ff0c7424 */ /* 0x000fe400078e00ff */
[----:B------:R-:W-:-:S08]  /*29480*/  IMAD.MOV.U32 R5, RZ, RZ, R14 ;  /* 0x000000ffff057224 */ /* 0x000fd000078e000e */
[----:B------:R-:W-:Y:S05]  /*29490*/  WARPSYNC.COLLECTIVE R15, `(.L_x_792) ;  /* 0x000000000f087348 */ /* 0x000fea0003c00000 */
[----:B------:R0:W1:Y:S02]  /*294a0*/  SHFL.IDX P6, R14, R13, R12, R11 ;  /* 0x0000000c0d0e7389 */ /* 0x00006400000c000b */
[----:B01----:R-:W-:Y:S01]  /*294b0*/  ENDCOLLECTIVE ;  /* 0x000000000000791b */ /* 0x003fe20003800000 */
.L_x_792:
[----:B------:R-:W-:-:S04]  /*294c0*/  @!P2 IADD3 R5, P3, R10, R5, RZ ;  /* 0x000000050a05a210 */ /* 0x000fc80007f7e0ff */
[----:B------:R-:W-:-:S05]  /*294d0*/  @!P2 IADD3.X R6, RZ, R6, RZ, P3, !PT ;  /* 0x00000006ff06a210 */ /* 0x000fca0001ffe4ff */
[----:B------:R-:W-:Y:S01]  /*294e0*/  @!P2 IMAD.MOV.U32 R7, RZ, RZ, R6 ;  /* 0x000000ffff07a224 */ /* 0x000fe200078e0006 */
[----:B------:R-:W-:Y:S01]  /*294f0*/  MOV R13, R4 ;  /* 0x00000004000d7202 */ /* 0x000fe20000000f00 */
[----:B------:R-:W-:-:S05]  /*29500*/  @!P2 IMAD.MOV.U32 R6, RZ, RZ, R5 ;  /* 0x000000ffff06a224 */ /* 0x000fca00078e0005 */
[----:B------:R-:W-:Y:S01]  /*29510*/  @!PT LDS RZ, [RZ] ;  /* 0x00000000fffff984 */ /* 0x000fe20000000800 */
[----:B------:R-:W-:Y:S01]  /*29520*/  @!PT LDS RZ, [RZ] ;  /* 0x00000000fffff984 */ /* 0x000fe20000000800 */
[----:B------:R-:W-:Y:S01]  /*29530*/  @!PT LDS RZ, [RZ] ;  /* 0x00000000fffff984 */ /* 0x000fe20000000800 */
[----:B------:R0:W-:Y:S01]  /*29540*/  @!P2 LDGSTS.E.BYPASS.LTC128B.128 [R9+0x23400], desc[UR42][R6.64], !P0 ;  /* 0x234000000609afae */ /* 0x0001e2000c101d6a */
[----:B------:R-:W-:-:S03]  /*29550*/  IMAD.MOV.U32 R5, RZ, RZ, R14 ;  /* 0x000000ffff057224 */ /* 0x000fc600078e000e */
[----:B------:R0:W-:Y:S04]  /*29560*/  @!P2 LDGSTS.E.BYPASS.LTC128B.128 [R9+0x27400], desc[UR42][R6.64+0x80], !P1 ;  /* 0x274000800609afae */ /* 0x0001e8000c901d6a */
[----:B0-----:R-:W-:Y:S05]  /*29570*/  WARPSYNC.COLLECTIVE R15, `(.L_x_793) ;  /* 0x000000000f087348 */ /* 0x001fea0003c00000 */
[----:B------:R1:W2:Y:S02]  /*29580*/  SHFL.IDX P6, R14, R13, R12, R11 ;  /* 0x0000000c0d0e7389 */ /* 0x0002a400000c000b */
[----:B012---:R-:W-:Y:S01]  /*29590*/  ENDCOLLECTIVE ;  /* 0x000000000000791b */ /* 0x007fe20003800000 */
.L_x_793:
[----:B------:R-:W-:Y:S01]  /*295a0*/  IMAD.MOV.U32 R3, RZ, RZ, R14 ;  /* 0x000000ffff037224 */ /* 0x000fe200078e000e */
[----:B------:R-:W-:Y:S06]  /*295b0*/  BRA `(.L_x_794) ;  /* 0xffffff9400287947 */ /* 0x000fec000383ffff */
.L_x_599:
[----:B---3--:R-:W3:Y:S02]  /*295c0*/  LDL R2, [R1+0x4] ;  /* 0x0000040001027983 */ /* 0x008ee40000100800 */
[----:B---3--:R3:W4:Y:S02]  /*295d0*/  SYNCS.PHASECHK.TRANS64.TRYWAIT P0, [R2+URZ+0x38820], R0 ;  /* 0x03882000020075a7 */ /* 0x008724000800017f */
[----:B----4-:R-:W-:Y:S05]  /*295e0*/  @!P0 NANOSLEEP.SYNCS 0x989680 ;  /* 0x009896800000895d */ /* 0x010fea0003900000 */
[----:B------:R-:W4:Y:S02]  /*295f0*/  @!P0 SYNCS.PHASECHK.TRANS64 P0, [R2+URZ+0x38820], R0 ;  /* 0x03882000020085a7 */ /* 0x000f24000800007f */
[----:B----4-:R-:W-:Y:S05]  /*29600*/  @!P0 BRA `(.L_x_599) ;  /* 0xfffffffc00ec8947 */ /* 0x010fea000383ffff */
[----:B------:R-:W-:Y:S05]  /*29610*/  BRA `(.L_x_795) ;  /* 0xffffff9400987947 */ /* 0x000fea000383ffff */
.L_x_605:
[----:B---3--:R3:W0:Y:S02]  /*29620*/  SYNCS.PHASECHK.TRANS64.TRYWAIT P0, [R6+URZ+0x38880], R5 ;  /* 0x03888005060075a7 */ /* 0x008624000800017f */
[----:B0-----:R-:W-:Y:S05]  /*29630*/  @!P0 NANOSLEEP.SYNCS 0x989680 ;  /* 0x009896800000895d */ /* 0x001fea0003900000 */
[----:B------:R-:W0:Y:S02]  /*29640*/  @!P0 SYNCS.PHASECHK.TRANS64 P0, [R6+URZ+0x38880], R5 ;  /* 0x03888005060085a7 */ /* 0x000e24000800007f */
[----:B0-----:R-:W-:Y:S05]  /*29650*/  @!P0 BRA `(.L_x_605) ;  /* 0xfffffffc00f08947 */ /* 0x001fea000383ffff */
[----:B------:R-:W-:Y:S05]  /*29660*/  BRA `(.L_x_796) ;  /* 0xffffff98005c7947 */ /* 0x000fea000383ffff */
.L_x_611:
[----:B--2---:R2:W0:Y:S02]  /*29670*/  SYNCS.PHASECHK.TRANS64.TRYWAIT P0, [R6+URZ+0x38840], R5 ;  /* 0x03884005060075a7 */ /* 0x004424000800017f */
[----:B0-----:R-:W-:Y:S05]  /*29680*/  @!P0 NANOSLEEP.SYNCS 0x989680 ;  /* 0x009896800000895d */ /* 0x001fea0003900000 */
[----:B------:R-:W0:Y:S02]  /*29690*/  @!P0 SYNCS.PHASECHK.TRANS64 P0, [R6+URZ+0x38840], R5 ;  /* 0x03884005060085a7 */ /* 0x000e24000800007f */
[----:B0-----:R-:W-:Y:S05]  /*296a0*/  @!P0 BRA `(.L_x_611) ;  /* 0xfffffffc00f08947 */ /* 0x001fea000383ffff */
[----:B------:R-:W-:Y:S05]  /*296b0*/  BRA `(.L_x_797) ;  /* 0xffffff9c00287947 */ /* 0x000fea000383ffff */
.L_x_618:
[----:B---3--:R3:W0:Y:S02]  /*296c0*/  SYNCS.PHASECHK.TRANS64.TRYWAIT P0, [R20+URZ+0x38870], R4 ;  /* 0x03887004140075a7 */ /* 0x008624000800017f */
[----:B0-----:R-:W-:Y:S05]  /*296d0*/  @!P0 NANOSLEEP.SYNCS 0x989680 ;  /* 0x009896800000895d */ /* 0x001fea0003900000 */
[----:B------:R-:W0:Y:S02]  /*296e0*/  @!P0 SYNCS.PHASECHK.TRANS64 P0, [R20+URZ+0x38870], R4 ;  /* 0x03887004140085a7 */ /* 0x000e24000800007f */
[----:B0-----:R-:W-:Y:S05]  /*296f0*/  @!P0 BRA `(.L_x_618) ;  /* 0xfffffffc00f08947 */ /* 0x001fea000383ffff */
[----:B------:R-:W-:Y:S05]  /*29700*/  BRA `(.L_x_798) ;  /* 0xffffffa0000c7947 */ /* 0x000fea000383ffff */
.L_x_620:
[----:B------:R0:W0:Y:S02]  /*29710*/  SYNCS.PHASECHK.TRANS64.TRYWAIT P0, [R20+URZ+0x38860], R2 ;  /* 0x03886002140075a7 */ /* 0x000024000800017f */
[----:B0-----:R-:W-:Y:S05]  /*29720*/  @!P0 NANOSLEEP.SYNCS 0x989680 ;  /* 0x009896800000895d */ /* 0x001fea0003900000 */
[----:B------:R-:W0:Y:S02]  /*29730*/  @!P0 SYNCS.PHASECHK.TRANS64 P0, [R20+URZ+0x38860], R2 ;  /* 0x03886002140085a7 */ /* 0x000e24000800007f */
[----:B0-----:R-:W-:Y:S05]  /*29740*/  @!P0 BRA `(.L_x_620) ;  /* 0xfffffffc00f08947 */ /* 0x001fea000383ffff */
[----:B------:R-:W-:Y:S05]  /*29750*/  BRA `(.L_x_799) ;  /* 0xffffffa000147947 */ /* 0x000fea000383ffff */
.L_x_627:
[----:B--2---:R2:W4:Y:S02]  /*29760*/  SYNCS.PHASECHK.TRANS64.TRYWAIT P1, [R18+URZ+0x38870], R0 ;  /* 0x03887000120075a7 */ /* 0x004524000802017f */
[----:B----4-:R-:W-:Y:S05]  /*29770*/  @!P1 NANOSLEEP.SYNCS 0x989680 ;  /* 0x009896800000995d */ /* 0x010fea0003900000 */
[----:B------:R-:W4:Y:S02]  /*29780*/  @!P1 SYNCS.PHASECHK.TRANS64 P1, [R18+URZ+0x38870], R0 ;  /* 0x03887000120095a7 */ /* 0x000f24000802007f */
[----:B----4-:R-:W-:Y:S05]  /*29790*/  @!P1 BRA `(.L_x_627) ;  /* 0xfffffffc00f09947 */ /* 0x010fea000383ffff */
[----:B------:R-:W-:Y:S05]  /*297a0*/  BRA `(.L_x_800) ;  /* 0xffffffa800c47947 */ /* 0x000fea000383ffff */
.L_x_629:
[----:B--2---:R2:W4:Y:S02]  /*297b0*/  SYNCS.PHASECHK.TRANS64.TRYWAIT P1, [R18+URZ+0x38860], R0 ;  /* 0x03886000120075a7 */ /* 0x004524000802017f */
[----:B----4-:R-:W-:Y:S05]  /*297c0*/  @!P1 NANOSLEEP.SYNCS 0x989680 ;  /* 0x009896800000995d */ /* 0x010fea0003900000 */
[----:B------:R-:W4:Y:S02]  /*297d0*/  @!P1 SYNCS.PHASECHK.TRANS64 P1, [R18+URZ+0x38860], R0 ;  /* 0x03886000120095a7 */ /* 0x000f24000802007f */
[----:B----4-:R-:W-:Y:S05]  /*297e0*/  @!P1 BRA `(.L_x_629) ;  /* 0xfffffffc00f09947 */ /* 0x010fea000383ffff */
[----:B------:R-:W-:Y:S05]  /*297f0*/  BRA `(.L_x_801) ;  /* 0xffffffa800cc7947 */ /* 0x000fea000383ffff */
.L_x_633:
[----:B------:R-:W-:Y:S01]  /*29800*/  BSSY B0, `(.L_x_802) ;  /* 0x0000008000007945 */ /* 0x000fe20003800000 */
[----:B------:R-:W-:Y:S01]  /*29810*/  IMAD.MOV.U32 R13, RZ, RZ, R16 ;  /* 0x000000ffff0d7224 */ /* 0x000fe200078e0010 */
[----:B------:R-:W-:Y:S01]  /*29820*/  MOV R12, RZ ;  /* 0x000000ff000c7202 */ /* 0x000fe20000000f00 */
[----:B------:R-:W-:Y:S02]  /*29830*/  IMAD.MOV.U32 R11, RZ, RZ, 0x1f ;  /* 0x0000001fff0b7424 */ /* 0x000fe400078e00ff */
[----:B------:R-:W-:-:S07]  /*29840*/  IMAD.MOV.U32 R15, RZ, RZ, -0x1 ;  /* 0xffffffffff0f7424 */ /* 0x000fce00078e00ff */
[----:B01----:R-:W-:Y:S05]  /*29850*/  WARPSYNC.COLLECTIVE R15, `(.L_x_803) ;  /* 0x000000000f087348 */ /* 0x003fea0003c00000 */
[----:B------:R2:W3:Y:S02]  /*29860*/  SHFL.IDX P6, R14, R13, R12, R11 ;  /* 0x0000000c0d0e7389 */ /* 0x0004e400000c000b */
[----:B0123--:R-:W-:Y:S01]  /*29870*/  ENDCOLLECTIVE ;  /* 0x000000000000791b */ /* 0x00ffe20003800000 */
.L_x_803:
[----:B------:R-:W-:Y:S05]  /*29880*/  BSYNC B0 ;  /* 0x0000000000007941 */ /* 0x000fea0003800000 */
.L_x_802:
[----:B------:R-:W-:Y:S01]  /*29890*/  IMAD.MOV.U32 R13, RZ, RZ, R16 ;  /* 0x000000ffff0d7224 */ /* 0x000fe200078e0010 */
[----:B------:R-:W-:Y:S01]  /*298a0*/  MOV R11, 0x1f ;  /* 0x0000001f000b7802 */ /* 0x000fe20000000f00 */
[----:B------:R-:W-:Y:S01]  /*298b0*/  IMAD.MOV.U32 R12, RZ, RZ, 0x1 ;  /* 0x00000001ff0c7424 */ /* 0x000fe200078e00ff */
[----:B------:R-:W-:Y:S01]  /*298c0*/  MOV R0, R14 ;  /* 0x0000000e00007202 */ /* 0x000fe20000000f00 */
[----:B------:R-:W-:Y:S01]  /*298d0*/  IMAD.MOV.U32 R15, RZ, RZ, -0x1 ;  /* 0xffffffffff0f7424 */ /* 0x000fe200078e00ff */
[----:B------:R-:W-:-:S07]  /*298e0*/  IADD3 R5, R19, R7, RZ ;  /* 0x0000000713057210 */ /* 0x000fce0007ffe0ff */
[----:B------:R-:W-:Y:S05]  /*298f0*/  WARPSYNC.COLLECTIVE R15, `(.L_x_804) ;  /* 0x000000000f087348 */ /* 0x000fea0003c00000 */
[----:B------:R0:W1:Y:S02]  /*29900*/  SHFL.IDX P6, R14, R13, R12, R11 ;  /* 0x0000000c0d0e7389 */ /* 0x00006400000c000b */
[----:B01----:R-:W-:Y:S01]  /*29910*/  ENDCOLLECTIVE ;  /* 0x000000000000791b */ /* 0x003fe20003800000 */
.L_x_804:
[----:B------:R-:W-:Y:S02]  /*29920*/  ULDC UR4, c[0x0][0xc3c] ;  /* 0x00030f0000047ab9 */ /* 0x000fe40000000800 */
[----:B------:R-:W-:-:S13]  /*29930*/  ISETP.GE.OR P1, PT, R5, UR4, !P0 ;  /* 0x0000000405007c0c */ /* 0x000fda000c726670 */
[----:B------:R-:W0:Y:S01]  /*29940*/  @!P1 LDC.64 R2, c[0x0][0xc80] ;  /* 0x00032000ff029b82 */ /* 0x000e220000000a00 */
[----:B------:R-:W-:Y:S02]  /*29950*/  IMAD.MOV.U32 R11, RZ, RZ, RZ ;  /* 0x000000ffff0b7224 */ /* 0x000fe400078e00ff */
[----:B------:R-:W-:Y:S02]  /*29960*/  IMAD.MOV.U32 R4, RZ, RZ, R14 ;  /* 0x000000ffff047224 */ /* 0x000fe400078e000e */
[----:B0-----:R-:W-:-:S06]  /*29970*/  @!P1 IMAD.WIDE R2, R5, 0x4, R2 ;  /* 0x0000000405029825 */ /* 0x001fcc00078e0202 */
[----:B------:R0:W2:Y:S01]  /*29980*/  @!P1 LDG.E R3, desc[UR42][R2.64] ;  /* 0x0000002a02039981 */ /* 0x0000a2000c1e1900 */
[C---:B------:R-:W-:Y:S02]  /*29990*/  ISETP.GE.U32.AND P2, PT, R7.reuse, 0x2, PT ;  /* 0x000000020700780c */ /* 0x040fe40003f46070 */
[C---:B------:R-:W-:Y:S02]  /*299a0*/  ISETP.GE.U32.AND P3, PT, R7.reuse, 0x4, PT ;  /* 0x000000040700780c */ /* 0x040fe40003f66070 */
[C---:B------:R-:W-:Y:S02]  /*299b0*/  ISETP.GE.U32.AND P4, PT, R7.reuse, 0x8, PT ;  /* 0x000000080700780c */ /* 0x040fe40003f86070 */
[C---:B------:R-:W-:Y:S01]  /*299c0*/  ISETP.GE.U32.AND P5, PT, R7.reuse, 0x10, PT ;  /* 0x000000100700780c */ /* 0x040fe20003fa6070 */
[----:B0-----:R-:W-:Y:S02]  /*299d0*/  IMAD.MOV.U32 R2, RZ, RZ, RZ ;  /* 0x000000ffff027224 */ /* 0x001fe400078e00ff */
[----:B--2---:R-:W-:Y:S01]  /*299e0*/  @!P1 IMAD.MOV.U32 R2, RZ, RZ, R3 ;  /* 0x000000ffff029224 */ /* 0x004fe200078e0003 */
[----:B------:R-:W-:-:S04]  /*299f0*/  ISETP.NE.AND P1, PT, R7, RZ, PT ;  /* 0x000000ff0700720c */ /* 0x000fc80003f25270 */
[----:B------:R-:W-:-:S09]  /*29a00*/  MOV R13, R2 ;  /* 0x00000002000d7202 */ /* 0x000fd20000000f00 */
[----:B------:R-:W-:Y:S05]  /*29a10*/  WARPSYNC.COLLECTIVE R15, `(.L_x_805) ;  /* 0x000000000f087348 */ /* 0x000fea0003c00000 */
[----:B------:R0:W1:Y:S02]  /*29a20*/  SHFL.UP P6, R14, R13, R12, R11 ;  /* 0x0400000c0d0e7389 */ /* 0x00006400000c000b */
[----:B01----:R-:W-:Y:S01]  /*29a30*/  ENDCOLLECTIVE ;  /* 0x000000000000791b */ /* 0x003fe20003800000 */
.L_x_805:
[----:B------:R-:W-:Y:S02]  /*29a40*/  IMAD.MOV.U32 R12, RZ, RZ, 0x2 ;  /* 0x00000002ff0c7424 */ /* 0x000fe400078e00ff */
[----:B------:R-:W-:-:S05]  /*29a50*/  IMAD.MOV.U32 R3, RZ, RZ, R14 ;  /* 0x000000ffff037224 */ /* 0x000fca00078e000e */
[----:B------:R-:W-:-:S04]  /*29a60*/  SEL R3, R3, RZ, P1 ;  /* 0x000000ff03037207 */ /* 0x000fc80000800000 */
[----:B------:R-:W-:-:S05]  /*29a70*/  IADD3 R3, R2, R3, RZ ;  /* 0x0000000302037210 */ /* 0x000fca0007ffe0ff */
[----:B------:R-:W-:-:S07]  /*29a80*/  IMAD.MOV.U32 R13, RZ, RZ, R3 ;  /* 0x000000ffff0d7224 */ /* 0x000fce00078e0003 */
[----:B------:R-:W-:Y:S05]  /*29a90*/  WARPSYNC.COLLECTIVE R15, `(.L_x_806) ;  /* 0x000000000f087348 */ /* 0x000fea0003c00000 */
[----:B------:R0:W1:Y:S02]  /*29aa0*/  SHFL.UP P6, R14, R13, R12, R11 ;  /* 0x0400000c0d0e7389 */ /* 0x00006400000c000b */
[----:B01----:R-:W-:Y:S01]  /*29ab0*/  ENDCOLLECTIVE ;  /* 0x000000000000791b */ /* 0x003fe20003800000 */
.L_x_806:
[----:B------:R-:W-:Y:S02]  /*29ac0*/  MOV R12, 0x4 ;  /* 0x00000004000c7802 */ /* 0x000fe40000000f00 */
[----:B------:R-:W-:-:S04]  /*29ad0*/  MOV R5, R14 ;  /* 0x0000000e00057202 */ /* 0x000fc80000000f00 */
[----:B------:R-:W-:-:S05]  /*29ae0*/  SEL R5, R5, RZ, P2 ;  /* 0x000000ff05057207 */ /* 0x000fca0001000000 */
[----:B------:R-:W-:-:S04]  /*29af0*/  IMAD.IADD R3, R3, 0x1, R5 ;  /* 0x0000000103037824 */ /* 0x000fc800078e0205 */
[----:B------:R-:W-:-:S07]  /*29b00*/  IMAD.MOV.U32 R13, RZ, RZ, R3 ;  /* 0x000000ffff0d7224 */ /* 0x000fce00078e0003 */
[----:B------:R-:W-:Y:S05]  /*29b10*/  WARPSYNC.COLLECTIVE R15, `(.L_x_807) ;  /* 0x000000000f087348 */ /* 0x000fea0003c00000 */
[----:B------:R0:W1:Y:S02]  /*29b20*/  SHFL.UP P6, R14, R13, R12, R11 ;  /* 0x0400000c0d0e7389 */ /* 0x00006400000c000b */
[----:B01----:R-:W-:Y:S01]  /*29b30*/  ENDCOLLECTIVE ;  /* 0x000000000000791b */ /* 0x003fe20003800000 */
.L_x_807:
[----:B------:R-:W-:Y:S02]  /*29b40*/  IMAD.MOV.U32 R12, RZ, RZ, 0x8 ;  /* 0x00000008ff0c7424 */ /* 0x000fe400078e00ff */
[----:B------:R-:W-:-:S05]  /*29b50*/  IMAD.MOV.U32 R5, RZ, RZ, R14 ;  /* 0x000000ffff057224 */ /* 0x000fca00078e000e */
[----:B------:R-:W-:-:S05]  /*29b60*/  SEL R5, R5, RZ, P3 ;  /* 0x000000ff05057207 */ /* 0x000fca0001800000 */
[----:B------:R-:W-:-:S05]  /*29b70*/  IMAD.IADD R3, R3, 0x1, R5 ;  /* 0x0000000103037824 */ /* 0x000fca00078e0205 */
[----:B------:R-:W-:-:S07]  /*29b80*/  MOV R13, R3 ;  /* 0x00000003000d7202 */ /* 0x000fce0000000f00 */
[----:B------:R-:W-:Y:S05]  /*29b90*/  WARPSYNC.COLLECTIVE R15, `(.L_x_808) ;  /* 0x000000000f087348 */ /* 0x000fea0003c00000 */
[----:B------:R0:W1:Y:S02]  /*29ba0*/  SHFL.UP P6, R14, R13, R12, R11 ;  /* 0x0400000c0d0e7389 */ /* 0x00006400000c000b */
[----:B01----:R-:W-:Y:S01]  /*29bb0*/  ENDCOLLECTIVE ;  /* 0x000000000000791b */ /* 0x003fe20003800000 */
.L_x_808:
        /* <DEDUP_REMOVED lines=8> */
.L_x_809:
[----:B------:R-:W-:Y:S01]  /*29c40*/  MOV R12, 0x1f ;  /* 0x0000001f000c7802 */ /* 0x000fe20000000f00 */
[----:B------:R-:W-:Y:S01]  /*29c50*/  IMAD.MOV.U32 R11, RZ, RZ, 0x1f ;  /* 0x0000001fff0b7424 */ /* 0x000fe200078e00ff */
[----:B------:R-:W-:-:S04]  /*29c60*/  MOV R5, R14 ;  /* 0x0000000e00057202 */ /* 0x000fc80000000f00 */
[----:B------:R-:W-:-:S05]  /*29c70*/  SEL R5, R5, RZ, P5 ;  /* 0x000000ff05057207 */ /* 0x000fca0002800000 */
[----:B------:R-:W-:-:S04]  /*29c80*/  IMAD.IADD R3, R3, 0x1, R5 ;  /* 0x0000000103037824 */ /* 0x000fc800078e0205 */
[----:B------:R-:W-:-:S07]  /*29c90*/  IMAD.MOV.U32 R13, RZ, RZ, R3 ;  /* 0x000000ffff0d7224 */ /* 0x000fce00078e0003 */
[----:B------:R-:W-:Y:S05]  /*29ca0*/  WARPSYNC.COLLECTIVE R15, `(.L_x_810) ;  /* 0x000000000f087348 */ /* 0x000fea0003c00000 */
[----:B------:R0:W1:Y:S02]  /*29cb0*/  SHFL.IDX P6, R14, R13, R12, R11 ;  /* 0x0000000c0d0e7389 */ /* 0x00006400000c000b */
[----:B01----:R-:W-:Y:S01]  /*29cc0*/  ENDCOLLECTIVE ;  /* 0x000000000000791b */ /* 0x003fe20003800000 */
.L_x_810:
[----:B------:R-:W-:Y:S01]  /*29cd0*/  IMAD.MOV.U32 R6, RZ, RZ, R14 ;  /* 0x000000ffff067224 */ /* 0x000fe200078e000e */
[----:B------:R-:W-:Y:S06]  /*29ce0*/  BRA `(.L_x_811) ;  /* 0xffffffb000907947 */ /* 0x000fec000383ffff */
.L_x_638:
[----:B------:R-:W-:Y:S01]  /*29cf0*/  BSSY B0, `(.L_x_812) ;  /* 0x0000008000007945 */ /* 0x000fe20003800000 */
[----:B-----5:R-:W-:Y:S01]  /*29d00*/  MOV R13, R2 ;  /* 0x00000002000d7202 */ /* 0x020fe20000000f00 */
[----:B------:R-:W-:Y:S01]  /*29d10*/  IMAD.MOV.U32 R12, RZ, RZ, 0x1 ;  /* 0x00000001ff0c7424 */ /* 0x000fe200078e00ff */
[----:B------:R-:W-:Y:S01]  /*29d20*/  MOV R15, 0xffffffff ;  /* 0xffffffff000f7802 */ /* 0x000fe20000000f00 */
[----:B------:R-:W-:-:S07]  /*29d30*/  IMAD.MOV.U32 R11, RZ, RZ, RZ ;  /* 0x000000ffff0b7224 */ /* 0x000fce00078e00ff */
[----:B012---:R-:W-:Y:S05]  /*29d40*/  WARPSYNC.COLLECTIVE R15, `(.L_x_813) ;  /* 0x000000000f087348 */ /* 0x007fea0003c00000 */
[----:B------:R3:W4:Y:S02]  /*29d50*/  SHFL.UP P6, R14, R13, R12, R11 ;  /* 0x0400000c0d0e7389 */ /* 0x00072400000c000b */
[----:B01234-:R-:W-:Y:S01]  /*29d60*/  ENDCOLLECTIVE ;  /* 0x000000000000791b */ /* 0x01ffe20003800000 */
.L_x_813:
[----:B------:R-:W-:Y:S05]  /*29d70*/  BSYNC B0 ;  /* 0x0000000000007941 */ /* 0x000fea0003800000 */
.L_x_812:
[----:B------:R-:W-:Y:S01]  /*29d80*/  IMAD.MOV.U32 R3, RZ, RZ, R14 ;  /* 0x000000ffff037224 */ /* 0x000fe200078e000e */
[----:B------:R-:W-:Y:S01]  /*29d90*/  MOV R15, 0xffffffff ;  /* 0xffffffff000f7802 */ /* 0x000fe20000000f00 */
[----:B------:R-:W-:Y:S02]  /*29da0*/  IMAD.MOV.U32 R12, RZ, RZ, 0x2 ;  /* 0x00000002ff0c7424 */ /* 0x000fe400078e00ff */
[----:B------:R-:W-:Y:S01]  /*29db0*/  IMAD.MOV.U32 R11, RZ, RZ, RZ ;  /* 0x000000ffff0b7224 */ /* 0x000fe200078e00ff */
[----:B------:R-:W-:-:S05]  /*29dc0*/  SEL R3, R3, RZ, P1 ;  /* 0x000000ff03037207 */ /* 0x000fca0000800000 */
[----:B------:R-:W-:-:S05]  /*29dd0*/  IMAD.IADD R3, R2, 0x1, R3 ;  /* 0x0000000102037824 */ /* 0x000fca00078e0203 */
[----:B------:R-:W-:-:S07]  /*29de0*/  MOV R13, R3 ;  /* 0x00000003000d7202 */ /* 0x000fce0000000f00 */
[----:B------:R-:W-:Y:S05]  /*29df0*/  WARPSYNC.COLLECTIVE R15, `(.L_x_814) ;  /* 0x000000000f087348 */ /* 0x000fea0003c00000 */
[----:B------:R0:W1:Y:S02]  /*29e00*/  SHFL.UP P6, R14, R13, R12, R11 ;  /* 0x0400000c0d0e7389 */ /* 0x00006400000c000b */
[----:B01----:R-:W-:Y:S01]  /*29e10*/  ENDCOLLECTIVE ;  /* 0x000000000000791b */ /* 0x003fe20003800000 */
.L_x_814:
        /* <DEDUP_REMOVED lines=8> */
.L_x_815:
        /* <DEDUP_REMOVED lines=8> */
.L_x_816:
        /* <DEDUP_REMOVED lines=8> */
.L_x_817:
[----:B------:R-:W-:Y:S02]  /*29fa0*/  IMAD.MOV.U32 R12, RZ, RZ, 0x1f ;  /* 0x0000001fff0c7424 */ /* 0x000fe400078e00ff */
[----:B------:R-:W-:Y:S02]  /*29fb0*/  IMAD.MOV.U32 R11, RZ, RZ, 0x1f ;  /* 0x0000001fff0b7424 */ /* 0x000fe400078e00ff */
[----:B------:R-:W-:-:S05]  /*29fc0*/  IMAD.MOV.U32 R5, RZ, RZ, R14 ;  /* 0x000000ffff057224 */ /* 0x000fca00078e000e */
[----:B------:R-:W-:-:S05]  /*29fd0*/  SEL R5, R5, RZ, P5 ;  /* 0x000000ff05057207 */ /* 0x000fca0002800000 */
[----:B------:R-:W-:-:S05]  /*29fe0*/  IMAD.IADD R5, R3, 0x1, R5 ;  /* 0x0000000103057824 */ /* 0x000fca00078e0205 */
[----:B------:R-:W-:-:S07]  /*29ff0*/  MOV R13, R5 ;  /* 0x00000005000d7202 */ /* 0x000fce0000000f00 */
[----:B------:R-:W-:Y:S05]  /*2a000*/  WARPSYNC.COLLECTIVE R15, `(.L_x_818) ;  /* 0x000000000f087348 */ /* 0x000fea0003c00000 */
[----:B------:R0:W1:Y:S02]  /*2a010*/  SHFL.IDX P6, R14, R13, R12, R11 ;  /* 0x0000000c0d0e7389 */ /* 0x00006400000c000b */
[----:B01----:R-:W-:Y:S01]  /*2a020*/  ENDCOLLECTIVE ;  /* 0x000000000000791b */ /* 0x003fe20003800000 */
.L_x_818:
[----:B------:R-:W-:Y:S01]  /*2a030*/  MOV R6, R14 ;  /* 0x0000000e00067202 */ /* 0x000fe20000000f00 */
[----:B------:R-:W-:Y:S06]  /*2a040*/  BRA `(.L_x_819) ;  /* 0xffffffb000587947 */ /* 0x000fec000383ffff */
.L_x_640:
[----:B------:R-:W-:Y:S01]  /*2a050*/  BSSY B0, `(.L_x_820) ;  /* 0x0000006000007945 */ /* 0x000fe20003800000 */
[----:B------:R-:W-:Y:S01]  /*2a060*/  PLOP3.LUT P6, PT, P6, PT, PT, 0x8, 0x0 ;  /* 0x000000000000781c */ /* 0x000fe200037ce170 */
[----:B------:R-:W-:-:S12]  /*2a070*/  IMAD.MOV.U32 R15, RZ, RZ, -0x1 ;  /* 0xffffffffff0f7424 */ /* 0x000fd800078e00ff */
[----:B01----:R-:W-:Y:S05]  /*2a080*/  WARPSYNC.COLLECTIVE R15, `(.L_x_821) ;  /* 0x000000000f087348 */ /* 0x003fea0003c00000 */
[----:B------:R-:W-:Y:S01]  /*2a090*/  VOTE.ANY R14, PT, P6 ;  /* 0x00000000000e7806 */ /* 0x000fe200030e0100 */
[----:B01----:R-:W-:Y:S06]  /*2a0a0*/  ENDCOLLECTIVE ;  /* 0x000000000000791b */ /* 0x003fec0003800000 */
.L_x_821:
[----:B------:R-:W-:Y:S05]  /*2a0b0*/  BSYNC B0 ;  /* 0x0000000000007941 */ /* 0x000fea0003800000 */
.L_x_820:
[----:B------:R-:W-:Y:S01]  /*2a0c0*/  IMAD.MOV.U32 R4, RZ, RZ, R14 ;  /* 0x000000ffff047224 */ /* 0x000fe200078e000e */
[----:B------:R-:W-:Y:S01]  /*2a0d0*/  MOV R13, R2 ;  /* 0x00000002000d7202 */ /* 0x000fe20000000f00 */
[----:B------:R-:W-:Y:S01]  /*2a0e0*/  IMAD.MOV.U32 R11, RZ, RZ, 0x1f ;  /* 0x0000001fff0b7424 */ /* 0x000fe200078e00ff */
[----:B------:R-:W-:Y:S01]  /*2a0f0*/  MOV R15, 0xffffffff ;  /* 0xffffffff000f7802 */ /* 0x000fe20000000f00 */
[----:B------:R-:W0:Y:S02]  /*2a100*/  POPC R3, R4 ;  /* 0x0000000400037309 */ /* 0x000e240000000000 */
[----:B0-----:R-:W-:-:S07]  /*2a110*/  IMAD.MOV.U32 R12, RZ, RZ, R3 ;  /* 0x000000ffff0c7224 */ /* 0x001fce00078e0003 */
[----:B------:R-:W-:Y:S05]  /*2a120*/  WARPSYNC.COLLECTIVE R15, `(.L_x_822) ;  /* 0x000000000f087348 */ /* 0x000fea0003c00000 */
[----:B------:R0:W1:Y:S02]  /*2a130*/  SHFL.IDX P6, R14, R13, R12, R11 ;  /* 0x0000000c0d0e7389 */ /* 0x00006400000c000b */
[----:B01----:R-:W-:Y:S01]  /*2a140*/  ENDCOLLECTIVE ;  /* 0x000000000000791b */ /* 0x003fe20003800000 */
.L_x_822:
[----:B------:R-:W-:Y:S01]  /*2a150*/  IMAD.MOV.U32 R2, RZ, RZ, R14 ;  /* 0x000000ffff027224 */ /* 0x000fe200078e000e */
[----:B------:R-:W-:Y:S06]  /*2a160*/  BRA `(.L_x_823) ;  /* 0xffffffb000487947 */ /* 0x000fec000383ffff */
.L_x_642:
[----:B------:R-:W-:Y:S01]  /*2a170*/  BSSY B0, `(.L_x_824) ;  /* 0x0000007000007945 */ /* 0x000fe20003800000 */
[----:B------:R-:W-:Y:S01]  /*2a180*/  IMAD.MOV.U32 R13, RZ, RZ, R5 ;  /* 0x000000ffff0d7224 */ /* 0x000fe200078e0005 */
[----:B------:R-:W-:Y:S01]  /*2a190*/  MOV R11, 0x1f ;  /* 0x0000001f000b7802 */ /* 0x000fe20000000f00 */
[----:B------:R-:W-:-:S07]  /*2a1a0*/  IMAD.MOV.U32 R15, RZ, RZ, -0x1 ;  /* 0xffffffffff0f7424 */ /* 0x000fce00078e00ff */
[----:B0123--:R-:W-:Y:S05]  /*2a1b0*/  WARPSYNC.COLLECTIVE R15, `(.L_x_825) ;  /* 0x000000000f087348 */ /* 0x00ffea0003c00000 */
[----:B------:R4:W0:Y:S02]  /*2a1c0*/  SHFL.IDX P6, R14, R13, R12, R11 ;  /* 0x0000000c0d0e7389 */ /* 0x00082400000c000b */
[----:B01234-:R-:W-:Y:S01]  /*2a1d0*/  ENDCOLLECTIVE ;  /* 0x000000000000791b */ /* 0x01ffe20003800000 */
.L_x_825:
[----:B------:R-:W-:Y:S05]  /*2a1e0*/  BSYNC B0 ;  /* 0x0000000000007941 */ /* 0x000fea0003800000 */
.L_x_824:
[----:B------:R-:W-:Y:S01]  /*2a1f0*/  IMAD.MOV.U32 R4, RZ, RZ, R14 ;  /* 0x000000ffff047224 */ /* 0x000fe200078e000e */
[----:B------:R-:W-:Y:S06]  /*2a200*/  BRA `(.L_x_641) ;  /* 0xffffffb0003c7947 */ /* 0x000fec000383ffff */
.L_x_646:
[----:B--2---:R2:W3:Y:S02]  /*2a210*/  SYNCS.PHASECHK.TRANS64.TRYWAIT P0, [R0+URZ+0x38820], R3 ;  /* 0x03882003000075a7 */ /* 0x0044e4000800017f */
[----:B---3--:R-:W-:Y:S05]  /*2a220*/  @!P0 NANOSLEEP.SYNCS 0x989680 ;  /* 0x009896800000895d */ /* 0x008fea0003900000 */
[----:B------:R-:W3:Y:S02]  /*2a230*/  @!P0 SYNCS.PHASECHK.TRANS64 P0, [R0+URZ+0x38820], R3 ;  /* 0x03882003000085a7 */ /* 0x000ee4000800007f */
[----:B---3--:R-:W-:Y:S05]  /*2a240*/  @!P0 BRA `(.L_x_646) ;  /* 0xfffffffc00f08947 */ /* 0x008fea000383ffff */
[----:B------:R-:W-:Y:S05]  /*2a250*/  BRA `(.L_x_826) ;  /* 0xffffffb400307947 */ /* 0x000fea000383ffff */
.L_x_647:
[----:B------:R-:W3:Y:S01]  /*2a260*/  S2R R2, SR_TID.X ;  /* 0x0000000000027919 */ /* 0x000ee20000002100 */
[----:B------:R-:W-:Y:S01]  /*2a270*/  BSSY B0, `(.L_x_827) ;  /* 0x000000a000007945 */ /* 0x000fe20003800000 */
[----:B------:R-:W-:Y:S01]  /*2a280*/  IMAD.MOV.U32 R12, RZ, RZ, RZ ;  /* 0x000000ffff0c7224 */ /* 0x000fe200078e00ff */
[----:B------:R-:W-:Y:S01]  /*2a290*/  MOV R15, 0xffffffff ;  /* 0xffffffff000f7802 */ /* 0x000fe20000000f00 */
[----:B------:R-:W-:Y:S01]  /*2a2a0*/  IMAD.MOV.U32 R11, RZ, RZ, 0x1f ;  /* 0x0000001fff0b7424 */ /* 0x000fe200078e00ff */
[----:B---3--:R-:W-:-:S04]  /*2a2b0*/  SHF.R.U32.HI R2, RZ, 0x5, R2 ;  /* 0x00000005ff027819 */ /* 0x008fc80000011602 */
[----:B------:R-:W-:-:S04]  /*2a2c0*/  LOP3.LUT R2, R2, 0x3, RZ, 0xc0, !PT ;  /* 0x0000000302027812 */ /* 0x000fc800078ec0ff */
[----:B------:R-:W-:-:S07]  /*2a2d0*/  MOV R13, R2 ;  /* 0x00000002000d7202 */ /* 0x000fce0000000f00 */
[----:B012---:R-:W-:Y:S05]  /*2a2e0*/  WARPSYNC.COLLECTIVE R15, `(.L_x_828) ;  /* 0x000000000f087348 */ /* 0x007fea0003c00000 */
[----:B------:R3:W4:Y:S02]  /*2a2f0*/  SHFL.IDX P6, R14, R13, R12, R11 ;  /* 0x0000000c0d0e7389 */ /* 0x00072400000c000b */
[----:B01234-:R-:W-:Y:S01]  /*2a300*/  ENDCOLLECTIVE ;  /* 0x000000000000791b */ /* 0x01ffe20003800000 */
.L_x_828:
[----:B------:R-:W-:Y:S05]  /*2a310*/  BSYNC B0 ;  /* 0x0000000000007941 */ /* 0x000fea0003800000 */
.L_x_827:
[----:B------:R-:W-:Y:S05]  /*2a320*/  BRA `(.L_x_829) ;  /* 0xffffffb400187947 */ /* 0x000fea000383ffff */
.L_x_648:
[----:B------:R-:W-:Y:S01]  /*2a330*/  BSSY B0, `(.L_x_830) ;  /* 0x0000006000007945 */ /* 0x000fe20003800000 */
[----:B------:R-:W-:-:S07]  /*2a340*/  IMAD.MOV.U32 R15, RZ, RZ, -0x1 ;  /* 0xffffffffff0f7424 */ /* 0x000fce00078e00ff */
[----:B0123--:R-:W-:Y:S05]  /*2a350*/  WARPSYNC.COLLECTIVE R15, `(.L_x_831) ;  /* 0x000000000f0c7348 */ /* 0x00ffea0003c00000 */
[----:B------:R-:W-:Y:S02]  /*2a360*/  ELECT P6, UR62, PT ;  /* 0x00000000003e782f */ /* 0x000fe400038c0000 */
[----:B------:R-:W-:Y:S01]  /*2a370*/  MOV R14, UR62 ;  /* 0x0000003e000e7c02 */ /* 0x000fe20008000f00 */
[----:B0123--:R-:W-:Y:S10]  /*2a380*/  ENDCOLLECTIVE ;  /* 0x000000000000791b */ /* 0x00fff40003800000 */
.L_x_831:
[----:B------:R-:W-:Y:S05]  /*2a390*/  BSYNC B0 ;  /* 0x0000000000007941 */ /* 0x000fea0003800000 */
.L_x_830:
[----:B------:R-:W-:Y:S05]  /*2a3a0*/  BRA `(.L_x_832) ;  /* 0xffffffb4000c7947 */ /* 0x000fea000383ffff */
.L_x_650:
[----:B--2---:R2:W3:Y:S02]  /*2a3b0*/  SYNCS.PHASECHK.TRANS64.TRYWAIT P1, [R6+URZ], R5 ;  /* 0x00000005060075a7 */ /* 0x0044e4000802017f */
[----:B---3--:R-:W-:Y:S05]  /*2a3c0*/  @!P1 NANOSLEEP.SYNCS 0x989680 ;  /* 0x009896800000995d */ /* 0x008fea0003900000 */
[----:B------:R-:W3:Y:S02]  /*2a3d0*/  @!P1 SYNCS.PHASECHK.TRANS64 P1, [R6+URZ], R5 ;  /* 0x00000005060095a7 */ /* 0x000ee4000802007f */
[----:B---3--:R-:W-:Y:S05]  /*2a3e0*/  @!P1 BRA `(.L_x_650) ;  /* 0xfffffffc00f09947 */ /* 0x008fea000383ffff */
[----:B------:R-:W-:Y:S05]  /*2a3f0*/  BRA `(.L_x_833) ;  /* 0xffffffb400487947 */ /* 0x000fea000383ffff */
.L_x_651:
[----:B---3--:R3:W4:Y:S02]  /*2a400*/  SYNCS.PHASECHK.TRANS64.TRYWAIT P1, [R7+URZ], R2 ;  /* 0x00000002070075a7 */ /* 0x008724000802017f */
[----:B----4-:R-:W-:Y:S05]  /*2a410*/  @!P1 NANOSLEEP.SYNCS 0x989680 ;  /* 0x009896800000995d */ /* 0x010fea0003900000 */
[----:B------:R-:W4:Y:S02]  /*2a420*/  @!P1 SYNCS.PHASECHK.TRANS64 P1, [R7+URZ], R2 ;  /* 0x00000002070095a7 */ /* 0x000f24000802007f */
[----:B----4-:R-:W-:Y:S05]  /*2a430*/  @!P1 BRA `(.L_x_651) ;  /* 0xfffffffc00f09947 */ /* 0x010fea000383ffff */
[----:B------:R-:W-:Y:S05]  /*2a440*/  BRA `(.L_x_834) ;  /* 0xffffffb4003c7947 */ /* 0x000fea000383ffff */
.L_x_653:
[----:B----4-:R4:W0:Y:S02]  /*2a450*/  SYNCS.PHASECHK.TRANS64.TRYWAIT P1, [R4+URZ+0x38860], R5 ;  /* 0x03886005040075a7 */ /* 0x010824000802017f */
[----:B0-----:R-:W-:Y:S05]  /*2a460*/  @!P1 NANOSLEEP.SYNCS 0x989680 ;  /* 0x009896800000995d */ /* 0x001fea0003900000 */
[----:B------:R-:W0:Y:S02]  /*2a470*/  @!P1 SYNCS.PHASECHK.TRANS64 P1, [R4+URZ+0x38860], R5 ;  /* 0x03886005040095a7 */ /* 0x000e24000802007f */
[----:B0-----:R-:W-:Y:S05]  /*2a480*/  @!P1 BRA `(.L_x_653) ;  /* 0xfffffffc00f09947 */ /* 0x001fea000383ffff */
[----:B------:R-:W-:Y:S05]  /*2a490*/  BRA `(.L_x_835) ;  /* 0xffffffb400407947 */ /* 0x000fea000383ffff */
.L_x_655:
[----:B------:R0:W0:Y:S02]  /*2a4a0*/  SYNCS.PHASECHK.TRANS64.TRYWAIT P1, [R3+URZ+0x38860], R2 ;  /* 0x03886002030075a7 */ /* 0x000024000802017f */
[----:B0-----:R-:W-:Y:S05]  /*2a4b0*/  @!P1 NANOSLEEP.SYNCS 0x989680 ;  /* 0x009896800000995d */ /* 0x001fea0003900000 */
[----:B------:R-:W0:Y:S02]  /*2a4c0*/  @!P1 SYNCS.PHASECHK.TRANS64 P1, [R3+URZ+0x38860], R2 ;  /* 0x03886002030095a7 */ /* 0x000e24000802007f */
[----:B0-----:R-:W-:Y:S05]  /*2a4d0*/  @!P1 BRA `(.L_x_655) ;  /* 0xfffffffc00f09947 */ /* 0x001fea000383ffff */
[----:B------:R-:W-:Y:S05]  /*2a4e0*/  BRA `(.L_x_836) ;  /* 0xffffffb400407947 */ /* 0x000fea000383ffff */
.L_x_657:
[----:B------:R0:W0:Y:S02]  /*2a4f0*/  SYNCS.PHASECHK.TRANS64.TRYWAIT P0, [R4+URZ+0x38880], R5 ;  /* 0x03888005040075a7 */ /* 0x000024000800017f */
[----:B0-----:R-:W-:Y:S05]  /*2a500*/  @!P0 NANOSLEEP.SYNCS 0x989680 ;  /* 0x009896800000895d */ /* 0x001fea0003900000 */
[----:B------:R-:W0:Y:S02]  /*2a510*/  @!P0 SYNCS.PHASECHK.TRANS64 P0, [R4+URZ+0x38880], R5 ;  /* 0x03888005040085a7 */ /* 0x000e24000800007f */
[----:B0-----:R-:W-:Y:S05]  /*2a520*/  @!P0 BRA `(.L_x_657) ;  /* 0xfffffffc00f08947 */ /* 0x001fea000383ffff */
[----:B------:R-:W-:Y:S05]  /*2a530*/  BRA `(.L_x_658) ;  /* 0xffffffb4003c7947 */ /* 0x000fea000383ffff */
.L_x_837:
        /* <DEDUP_REMOVED lines=12> */
.L_x_2898:


//--------------------- .text._ZN7cutlass13device_kernelIN5flash11enable_sm90INS1_16FlashAttnFwdSm90INS1_25CollectiveMainloopFwdSm90ILi2EN4cute5tupleIJNS5_1CILi1EEES8_S8_EEENS6_IJNS7_ILi128EEENS7_ILi64EEENS7_ILi256EEEEEELi256ENS_12float_e4m3_tEfNS_4arch4Sm90ELb0ELb1ELb1ELb0ELb0ELb0ELb0ELb1ELb1ELb1ELb0ELb0EEENS1_21CollectiveEpilogueFwdINS6_IJSA_SC_SB_EEES9_NS_10bfloat16_tESG_Li256ELb0ELb1ELb0ELb1EEENS1_30DynamicPersistentTileSchedulerILi256ELi128ELb0ELb1ELb1EEEEEEEEEvNT_6ParamsE --------------------------
	.section	.text._ZN7cutlass13device_kernelIN5flash11enable_sm90INS1_16FlashAttnFwdSm90INS1_25CollectiveMainloopFwdSm90ILi2EN4cute5tupleIJNS5_1CILi1EEES8_S8_EEENS6_IJNS7_ILi128EEENS7_ILi64EEENS7_ILi256EEEEEELi256ENS_12float_e4m3_tEfNS_4arch4Sm90ELb0ELb1ELb1ELb0ELb0ELb0ELb0ELb1ELb1ELb1ELb0ELb0EEENS1_21CollectiveEpilogueFwdINS6_IJSA_SC_SB_EEES9_NS_10bfloat16_tESG_Li256ELb0ELb1ELb0ELb1EEENS1_30DynamicPersistentTileSchedulerILi256ELi128ELb0ELb1ELb1EEEEEEEEEvNT_6ParamsE,"ax",@progbits
	.align	128
.text._ZN7cutlass13device_kernelIN5flash11enable_sm90INS1_16FlashAttnFwdSm90INS1_25CollectiveMainloopFwdSm90ILi2EN4cute5tupleIJNS5_1CILi1EEES8_S8_EEENS6_IJNS7_ILi128EEENS7_ILi64EEENS7_ILi256EEEEEELi256ENS_12float_e4m3_tEfNS_4arch4Sm90ELb0ELb1ELb1ELb0ELb0ELb0ELb0ELb1ELb1ELb1ELb0ELb0EEENS1_21CollectiveEpilogueFwdINS6_IJSA_SC_SB_EEES9_NS_10bfloat16_tESG_Li256ELb0ELb1ELb0ELb1EEENS1_30DynamicPersistentTileSchedulerILi256ELi128ELb0ELb1ELb1EEEEEEEEEvNT_6ParamsE:
        .type           _ZN7cutlass13device_kernelIN5flash11enable_sm90INS1_16FlashAttnFwdSm90INS1_25CollectiveMainloopFwdSm90ILi2EN4cute5tupleIJNS5_1CILi1EEES8_S8_EEENS6_IJNS7_ILi128EEENS7_ILi64EEENS7_ILi256EEEEEELi256ENS_12float_e4m3_tEfNS_4arch4Sm90ELb0ELb1ELb1ELb0ELb0ELb0ELb0ELb1ELb1ELb1ELb0ELb0EEENS1_21CollectiveEpilogueFwdINS6_IJSA_SC_SB_EEES9_NS_10bfloat16_tESG_Li256ELb0ELb1ELb0ELb1EEENS1_30DynamicPersistentTileSchedulerILi256ELi128ELb0ELb1ELb1EEEEEEEEEvNT_6ParamsE,@function
        .size           _ZN7cutlass13device_kernelIN5flash11enable_sm90INS1_16FlashAttnFwdSm90INS1_25CollectiveMainloopFwdSm90ILi2EN4cute5tupleIJNS5_1CILi1EEES8_S8_EEENS6_IJNS7_ILi128EEENS7_ILi64EEENS7_ILi256EEEEEELi256ENS_12float_e4m3_tEfNS_4arch4Sm90ELb0ELb1ELb1ELb0ELb0ELb0ELb0ELb1ELb1ELb1ELb0ELb0EEENS1_21CollectiveEpilogueFwdINS6_IJSA_SC_SB_EEES9_NS_10bfloat16_tESG_Li256ELb0ELb1ELb0ELb1EEENS1_30DynamicPersistentTileSchedulerILi256ELi128ELb0ELb1ELb1EEEEEEEEEvNT_6ParamsE,(.L_x_2899 - _ZN7cutlass13device_kernelIN5flash11enable_sm90INS1_16FlashAttnFwdSm90INS1_25CollectiveMainloopFwdSm90ILi2EN4cute5tupleIJNS5_1CILi1EEES8_S8_EEENS6_IJNS7_ILi128EEENS7_ILi64EEENS7_ILi256EEEEEELi256ENS_12float_e4m3_tEfNS_4arch4Sm90ELb0ELb1ELb1ELb0ELb0ELb0ELb0ELb1ELb1ELb1ELb0ELb0EEENS1_21CollectiveEpilogueFwdINS6_IJSA_SC_SB_EEES9_NS_10bfloat16_tESG_Li256ELb0ELb1ELb0ELb1EEENS1_30DynamicPersistentTileSchedulerILi256ELi128ELb0ELb1ELb1EEEEEEEEEvNT_6ParamsE)
        .other          _ZN7cutlass13device_kernelIN5flash11enable_sm90INS1_16FlashAttnFwdSm90INS1_25CollectiveMainloopFwdSm90ILi2EN4cute5tupleIJNS5_1CILi1EEES8_S8_EEENS6_IJNS7_ILi128EEENS7_ILi64EEENS7_ILi256EEEEEELi256ENS_12float_e4m3_tEfNS_4arch4Sm90ELb0ELb1ELb1ELb0ELb0ELb0ELb0ELb1ELb1ELb1ELb0ELb0EEENS1_21CollectiveEpilogueFwdINS6_IJSA_SC_SB_EEES9_NS_10bfloat16_tESG_Li256ELb0ELb1ELb0ELb1EEENS1_30DynamicPersistentTileSchedulerILi256ELi128ELb0ELb1ELb1EEEEEEEEEvNT_6ParamsE,@"STO_CUDA_ENTRY STV_DEFAULT"
_ZN7cutlass13device_kernelIN5flash11enable_sm90INS1_16FlashAttnFwdSm90INS1_25CollectiveMainloopFwdSm90ILi2EN4cute5tupleIJNS5_1CILi1EEES8_S8_EEENS6_IJNS7_ILi128EEENS7_ILi64EEENS7_ILi256EEEEEELi256ENS_12float_e4m3_tEfNS_4arch4Sm90ELb0ELb1ELb1ELb0ELb0ELb0ELb0ELb1ELb1ELb1ELb0ELb0EEENS1_21CollectiveEpilogueFwdINS6_IJSA_SC_SB_EEES9_NS_10bfloat16_tESG_Li256ELb0ELb1ELb0ELb1EEENS1_30DynamicPersistentTileSchedulerILi256ELi128ELb0ELb1ELb1EEEEEEEEEvNT_6ParamsE:
        /* <DEDUP_REMOVED lines=18> */
.L_x_839:
[----:B------:R-:W-:Y:S05]  /*0120*/  BSYNC B0 ;  /* 0x0000000000007941 */ /* 0x000fea0003800000 */
.L_x_838:
        /* <DEDUP_REMOVED lines=41> */
.L_x_840:
        /* <DEDUP_REMOVED lines=22> */
.L_x_841:
        /* <DEDUP_REMOVED lines=18> */
.L_x_842:
        /* <DEDUP_REMOVED lines=22> */
.L_x_843:
        /* <DEDUP_REMOVED lines=22> */
.L_x_844:
[----:B------:R-:W-:Y:S01]  /*0900*/  PLOP3.LUT P0, PT, PT, PT, UP0, 0x80, 0x0 ;  /* 0x000000000000781c */ /* 0x000fe20003f0f008 */
[----:B------:R-:W-:Y:S01]  /*0910*/  UMOV UR38, 0x1 ;  /* 0x0000000100267882 */ /* 0x000fe20000000000 */
[----:B------:R-:W-:Y:S01]  /*0920*/  NOP ;  /* 0x0000000000007918 */ /* 0x000fe20000000000 */
[----:B------:R-:W-:Y:S01]  /*0930*/  USEL UR38, UR38, 0x2, !UP0 ;  /* 0x0000000226267887 */ /* 0x000fe2000c000000 */
[----:B------:R-:W-:Y:S01]  /*0940*/  ULDC.64 UR50, c[0x0][0x208] ;  /* 0x0000820000327ab9 */ /* 0x000fe20000000a00 */
[----:B012-4-:R-:W-:Y:S08]  /*0950*/  BAR.SYNC.DEFER_BLOCKING 0x0 ;  /* 0x0000000000007b1d */ /* 0x017ff00000010000 */
[----:B------:R-:W-:Y:S05]  /*0960*/  @!P0 BRA `(.L_x_845) ;  /* 0x000000f000688947 */ /* 0x000fea0003800000 */
.L_x_846:
[----:B------:R-:W-:-:S08]  /*0970*/  NOP ;  /* 0x0000000000007918 */ /* 0x000fd00000000000 */
[----:B------:R-:W0:Y:S02]  /*0980*/  USETMAXREG.TRY_ALLOC.CTAPOOL UP0, 0xf0 ;  /* 0x000000f0000079c8 */ /* 0x000e240008000600 */
[----:B0-----:R-:W-:-:S13]  /*0990*/  PLOP3.LUT P0, PT, PT, PT, UP0, 0x80, 0x0 ;  /* 0x000000000000781c */ /* 0x001fda0003f0f008 */
[----:B------:R-:W-:Y:S05]  /*09a0*/  @!P0 BRA `(.L_x_846) ;  /* 0xfffffffc00f08947 */ /* 0x000fea000383ffff */
[----:B------:R-:W0:Y:S01]  /*09b0*/  S2R R2, SR_TID.X ;  /* 0x0000000000027919 */ /* 0x000e220000002100 */
[----:B------:R-:W1:Y:S08]  /*09c0*/  S2UR UR4, SR_CTAID.X ;  /* 0x00000000000479c3 */ /* 0x000e700000002500 */
[----:B------:R-:W-:Y:S08]  /*09d0*/  BAR.ARV 0x4, 0x180 ;  /* 0x0106000000007b1d */ /* 0x000ff00000002000 */
        /* <DEDUP_REMOVED lines=9> */
[----:B------:R-:W-:Y:S01]  /*0a70*/  UMOV UR46, URZ ;  /* 0x0000003f002e7c82 */ /* 0x000fe20008000000 */
[----:B------:R-:W-:Y:S02]  /*0a80*/  UMOV UR45, URZ ;  /* 0x0000003f002d7c82 */ /* 0x000fe40008000000 */
[----:B------:R-:W-:Y:S01]  /*0a90*/  SHF.R.S32.HI R0, RZ, 0x1f, R201 ;  /* 0x0000001fff007819 */ /* 0x000fe200000114c9 */
[----:B------:R-:W-:-:S03]  /*0aa0*/  UMOV UR52, URZ ;  /* 0x0000003f00347c82 */ /* 0x000fc60008000000 */
[CC--:B------:R-:W-:Y:S02]  /*0ab0*/  LEA.HI R3, R0.reuse, R201.reuse, RZ, 0x7 ;  /* 0x000000c900037211 */ /* 0x0c0fe400078f38ff */
[-C--:B------:R-:W-:Y:S02]  /*0ac0*/  LEA.HI R4, R0, R201.reuse, RZ, 0x5 ;  /* 0x000000c900047211 */ /* 0x080fe400078f28ff */
[----:B------:R-:W-:Y:S02]  /*0ad0*/  LOP3.LUT R2, R3, 0xffffff80, RZ, 0xc0, !PT ;  /* 0xffffff8003027812 */ /* 0x000fe400078ec0ff */
[----:B------:R-:W-:Y:S01]  /*0ae0*/  SHF.R.S32.HI R194, RZ, 0x7, R3 ;  /* 0x00000007ffc27819 */ /* 0x000fe20000011403 */
[----:B------:R-:W-:Y:S02]  /*0af0*/  IMAD.SHL.U32 R6, R4, 0x20, RZ ;  /* 0x0000002004067824 */ /* 0x000fe400078e00ff */
[----:B------:R-:W-:Y:S01]  /*0b00*/  IMAD.IADD R193, R201, 0x1, -R2 ;  /* 0x00000001c9c17824 */ /* 0x000fe200078e0a02 */
[----:B------:R-:W-:-:S02]  /*0b10*/  LEA.HI R2, R0, R201, RZ, 0x4 ;  /* 0x000000c900027211 */ /* 0x000fc400078f20ff */
[----:B------:R-:W-:Y:S02]  /*0b20*/  LOP3.LUT R7, R6, 0xfffffc00, RZ, 0xc0, !PT ;  /* 0xfffffc0006077812 */ /* 0x000fe400078ec0ff */
[----:B------:R-:W-:Y:S02]  /*0b30*/  SHF.R.S32.HI R8, RZ, 0x1f, R193 ;  /* 0x0000001fff087819 */ /* 0x000fe400000114c1 */
[----:B------:R-:W-:Y:S02]  /*0b40*/  SHF.R.S32.HI R5, RZ, 0x4, R2 ;  /* 0x00000004ff057819 */ /* 0x000fe40000011402 */
[----:B------:R-:W-:Y:S02]  /*0b50*/  LEA.HI R9, R8, R193, RZ, 0x2 ;  /* 0x000000c108097211 */ /* 0x000fe400078f10ff */
[C---:B------:R-:W-:Y:S02]  /*0b60*/  LOP3.LUT R4, R2.reuse, 0x3fffff0, RZ, 0xc0, !PT ;  /* 0x03fffff002047812 */ /* 0x040fe400078ec0ff */
[----:B------:R-:W-:-:S02]  /*0b70*/  LEA.HI R2, R2, R5, RZ, 0x1 ;  /* 0x0000000502027211 */ /* 0x000fc400078f08ff */
[-C--:B------:R-:W-:Y:S01]  /*0b80*/  LEA.HI R6, R0, R201.reuse, RZ, 0x2 ;  /* 0x000000c900067211 */ /* 0x080fe200078f10ff */
[----:B------:R-:W-:Y:S01]  /*0b90*/  IMAD.IADD R4, R201, 0x1, -R4 ;  /* 0x00000001c9047824 */ /* 0x000fe200078e0a04 */
[--C-:B------:R-:W-:Y:S02]  /*0ba0*/  SHF.R.S32.HI R10, RZ, 0x2, R9.reuse ;  /* 0x00000002ff0a7819 */ /* 0x100fe40000011409 */
[----:B------:R-:W-:Y:S01]  /*0bb0*/  SHF.R.S32.HI R11, RZ, 0x1f, R9 ;  /* 0x0000001fff0b7819 */ /* 0x000fe20000011409 */
[----:B------:R-:W-:Y:S01]  /*0bc0*/  IMAD R7, R4, 0x40, R7 ;  /* 0x0000004004077824 */ /* 0x000fe200078e0207 */
[----:B------:R-:W-:Y:S02]  /*0bd0*/  LOP3.LUT R2, R2, 0x1ffffffe, RZ, 0xc0, !PT ;  /* 0x1ffffffe02027812 */ /* 0x000fe400078ec0ff */
[----:B------:R-:W-:Y:S02]  /*0be0*/  LOP3.LUT R6, R6, 0xfffffffc, RZ, 0xc0, !PT ;  /* 0xfffffffc06067812 */ /* 0x000fe400078ec0ff */
[----:B------:R-:W-:Y:S01]  /*0bf0*/  LEA.HI R0, R0, R201, RZ, 0x3 ;  /* 0x000000c900007211 */ /* 0x000fe200078f18ff */
[----:B------:R-:W-:Y:S01]  /*0c00*/  IMAD.IADD R196, R5, 0x1, -R2 ;  /* 0x0000000105c47824 */ /* 0x000fe200078e0a02 */
[----:B------:R-:W-:Y:S01]  /*0c10*/  LEA.HI R11, R11, R10, RZ, 0x3 ;  /* 0x0000000a0b0b7211 */ /* 0x000fe200078f18ff */
[----:B------:R-:W-:Y:S01]  /*0c20*/  IMAD.IADD R6, R201, 0x1, -R6 ;  /* 0x00000001c9067824 */ /* 0x000fe200078e0a06 */
[----:B------:R-:W-:Y:S01]  /*0c30*/  LOP3.LUT R2, R0, 0xfffffff8, RZ, 0xc0, !PT ;  /* 0xfffffff800027812 */ /* 0x000fe200078ec0ff */
[----:B------:R-:W-:Y:S01]  /*0c40*/  IMAD R196, R196, 0x8, R7 ;  /* 0x00000008c4c47824 */ /* 0x000fe200078e0207 */
[----:B------:R-:W-:-:S02]  /*0c50*/  LOP3.LUT R11, R11, 0xfffffff8, RZ, 0xc0, !PT ;  /* 0xfffffff80b0b7812 */ /* 0x000fc400078ec0ff */
[----:B------:R-:W-:Y:S01]  /*0c60*/  LEA.HI R8, R8, R193, RZ, 0x5 ;  /* 0x000000c108087211 */ /* 0x000fe200078f28ff */
[----:B------:R-:W-:Y:S01]  /*0c70*/  IMAD.IADD R23, R201, 0x1, -R2 ;  /* 0x00000001c9177824 */ /* 0x000fe200078e0a02 */
[----:B------:R-:W-:Y:S01]  /*0c80*/  LEA.HI R3, R3, R194, RZ, 0x1 ;  /* 0x000000c203037211 */ /* 0x000fe200078f08ff */
[----:B------:R-:W-:Y:S01]  /*0c90*/  IMAD.IADD R11, R10, 0x1, -R11 ;  /* 0x000000010a0b7824 */ /* 0x000fe200078e0a0b */
[----:B------:R-:W-:Y:S01]  /*0ca0*/  SHF.R.S32.HI R8, RZ, 0x5, R8 ;  /* 0x00000005ff087819 */ /* 0x000fe20000011408 */
[----:B------:R-:W-:Y:S01]  /*0cb0*/  IMAD.SHL.U32 R16, R23, 0x8, RZ ;  /* 0x0000000817107824 */ /* 0x000fe200078e00ff */
[----:B------:R-:W-:Y:S02]  /*0cc0*/  LEA.HI R4, R6, R6, RZ, 0x1 ;  /* 0x0000000606047211 */ /* 0x000fe400078f08ff */
[----:B------:R-:W-:Y:S01]  /*0cd0*/  LOP3.LUT R3, R3, 0x3fffffe, RZ, 0xc0, !PT ;  /* 0x03fffffe03037812 */ /* 0x000fe200078ec0ff */
[----:B------:R-:W-:Y:S01]  /*0ce0*/  IMAD R8, R8, 0x10, R11 ;  /* 0x0000001008087824 */ /* 0x000fe200078e020b */
[----:B------:R-:W-:Y:S01]  /*0cf0*/  LOP3.LUT R5, R4, 0x1ffffffe, RZ, 0xc0, !PT ;  /* 0x1ffffffe04057812 */ /* 0x000fe200078ec0ff */
[----:B------:R-:W-:Y:S01]  /*0d00*/  VIADD R19, R16, 0x40 ;  /* 0x0000004010137836 */ /* 0x000fe20000000000 */
[----:B------:R-:W-:Y:S01]  /*0d10*/  LOP3.LUT R2, R9, 0x7ffffffc, RZ, 0xc0, !PT ;  /* 0x7ffffffc09027812 */ /* 0x000fe200078ec0ff */
[----:B------:R-:W-:Y:S01]  /*0d20*/  IMAD.IADD R3, R194, 0x1, -R3 ;  /* 0x00000001c2037824 */ /* 0x000fe200078e0a03 */
[----:B------:R-:W-:Y:S01]  /*0d30*/  SHF.R.S32.HI R192, RZ, 0x3, R0 ;  /* 0x00000003ffc07819 */ /* 0x000fe20000011400 */
[C---:B------:R-:W-:Y:S01]  /*0d40*/  VIADD R18, R16.reuse, 0x80 ;  /* 0x0000008010127836 */ /* 0x040fe20000000000 */
[----:B------:R-:W-:Y:S01]  /*0d50*/  SHF.R.S32.HI R200, RZ, 0x1f, R16 ;  /* 0x0000001fffc87819 */ /* 0x000fe20000011410 */
[----:B------:R-:W-:Y:S01]  /*0d60*/  VIADD R22, R16, 0xc0 ;  /* 0x000000c010167836 */ /* 0x000fe20000000000 */
[----:B------:R-:W-:Y:S01]  /*0d70*/  SHF.R.S32.HI R199, RZ, 0x1f, R19 ;  /* 0x0000001fffc77819 */ /* 0x000fe20000011413 */
[----:B------:R-:W-:Y:S01]  /*0d80*/  IMAD.IADD R6, R6, 0x1, -R5 ;  /* 0x0000000106067824 */ /* 0x000fe200078e0a05 */
[----:B------:R-:W-:Y:S01]  /*0d90*/  SHF.R.S32.HI R198, RZ, 0x1f, R18 ;  /* 0x0000001fffc67819 */ /* 0x000fe20000011412 */
[----:B------:R-:W-:Y:S01]  /*0da0*/  IMAD R195, R3, 0x40, R8 ;  /* 0x0000004003c37824 */ /* 0x000fe200078e0208 */
[----:B------:R-:W-:Y:S01]  /*0db0*/  SHF.R.S32.HI R197, RZ, 0x1f, R22 ;  /* 0x0000001fffc57819 */ /* 0x000fe20000011416 */
[----:B------:R-:W-:-:S02]  /*0dc0*/  IMAD.IADD R2, R193, 0x1, -R2 ;  /* 0x00000001c1027824 */ /* 0x000fc400078e0a02 */
[----:B------:R-:W-:-:S07]  /*0dd0*/  IMAD R17, R6, 0x8, R195 ;  /* 0x0000000806117824 */ /* 0x000fce00078e02c3 */
.L_x_947:
[----:B------:R-:W-:Y:S01]  /*0de0*/  ULDC UR5, c[0x0][0xc60] ;  /* 0x0003180000057ab9 */ /* 0x000fe20000000800 */
[----:B------:R-:W-:Y:S01]  /*0df0*/  UMOV UR8, UR4 ;  /* 0x0000000400087c82 */ /* 0x000fe20008000000 */
[----:B------:R-:W-:-:S11]  /*0e00*/  UISETP.NE.AND UP0, UPT, UR5, 0x1, UPT ;  /* 0x000000010500788c */ /* 0x000fd6000bf05270 */
[----:B------:R-:W-:Y:S01]  /*0e10*/  @UP0 ULDC UR6, c[0x0][0xc64] ;  /* 0x0003190000060ab9 */ /* 0x000fe20000000800 */
[----:B------:R-:W-:Y:S01]  /*0e20*/  @UP0 ULDC UR9, c[0x0][0xc68] ;  /* 0x00031a0000090ab9 */ /* 0x000fe20000000800 */
[----:B------:R-:W-:-:S04]  /*0e30*/  UIMAD.WIDE.U32 UR6, UR4, UR6, URZ ;  /* 0x00000006040672a5 */ /* 0x000fc8000f8e003f */
[----:B------:R-:W-:-:S03]  /*0e40*/  @UP0 USHF.R.U32.HI UR8, URZ, UR9, UR7 ;  /* 0x000000093f080299 */ /* 0x000fc60008011607 */
[----:B------:R-:W-:Y:S02]  /*0e50*/  ULDC UR6, c[0x0][0xc78] ;  /* 0x00031e0000067ab9 */ /* 0x000fe40000000800 */
[----:B------:R-:W-:Y:S02]  /*0e60*/  UISETP.GE.AND UP0, UPT, UR8, UR6, UPT ;  /* 0x000000060800728c */ /* 0x000fe4000bf06270 */
[----:B------:R-:W-:-:S04]  /*0e70*/  UIADD3 UR6, -UR8, URZ, URZ ;  /* 0x0000003f08067290 */ /* 0x000fc8000fffe13f */
[----:B------:R-:W-:Y:S01]  /*0e80*/  PLOP3.LUT P0, PT, PT, PT, UP0, 0x80, 0x0 ;  /* 0x000000000000781c */ /* 0x000fe20003f0f008 */
[----:B------:R-:W-:-:S12]  /*0e90*/  UIMAD UR9, UR5, UR6, UR4 ;  /* 0x00000006050972a4 */ /* 0x000fd8000f8e0204 */
[----:B012345:R-:W-:Y:S05]  /*0ea0*/  @!P0 BRA `(.L_x_847) ;  /* 0x0000000000208947 */ /* 0x03ffea0003800000 */
[----:B------:R-:W-:Y:S01]  /*0eb0*/  ULDC UR7, c[0x0][0xc6c] ;  /* 0x00031b0000077ab9 */ /* 0x000fe20000000800 */
[----:B------:R-:W-:Y:S01]  /*0ec0*/  UMOV UR6, UR9 ;  /* 0x0000000900067c82 */ /* 0x000fe20008000000 */
[----:B------:R-:W-:-:S11]  /*0ed0*/  UISETP.NE.AND UP0, UPT, UR7, 0x1, UPT ;  /* 0x000000010700788c */ /* 0x000fd6000bf05270 */
[----:B------:R-:W-:Y:S02]  /*0ee0*/  @UP0 ULDC.64 UR10, c[0x0][0xc70] ;  /* 0x00031c00000a0ab9 */ /* 0x000fe40000000a00 */
[----:B------:R-:W-:-:S04]  /*0ef0*/  UIMAD.WIDE.U32 UR4, UR9, UR10, URZ ;  /* 0x0000000a090472a5 */ /* 0x000fc8000f8e003f */
[----:B------:R-:W-:-:S04]  /*0f00*/  @UP0 USHF.R.U32.HI UR6, URZ, UR11, UR5 ;  /* 0x0000000b3f060299 */ /* 0x000fc80008011605 */
[----:B------:R-:W-:Y:S01]  /*0f10*/  UIMAD UR4, UR6, UR7, URZ ;  /* 0x00000007060472a4 */ /* 0x000fe2000f8e023f */
[----:B------:R-:W-:Y:S11]  /*0f20*/  BRA `(.L_x_848) ;  /* 0x00000000001c7947 */ /* 0x000ff60003800000 */
.L_x_847:
[----:B------:R-:W-:Y:S01]  /*0f30*/  ULDC UR7, c[0x0][0xc54] ;  /* 0x0003150000077ab9 */ /* 0x000fe20000000800 */
[----:B------:R-:W-:Y:S01]  /*0f40*/  UMOV UR6, UR9 ;  /* 0x0000000900067c82 */ /* 0x000fe20008000000 */
[----:B------:R-:W-:-:S11]  /*0f50*/  UISETP.NE.AND UP0, UPT, UR7, 0x1, UPT ;  /* 0x000000010700788c */ /* 0x000fd6000bf05270 */
[----:B------:R-:W-:Y:S02]  /*0f60*/  @UP0 ULDC.64 UR10, c[0x0][0xc58] ;  /* 0x00031600000a0ab9 */ /* 0x000fe40000000a00 */
[----:B------:R-:W-:-:S04]  /*0f70*/  UIMAD.WIDE.U32 UR4, UR9, UR10, URZ ;  /* 0x0000000a090472a5 */ /* 0x000fc8000f8e003f */
[----:B------:R-:W-:-:S04]  /*0f80*/  @UP0 USHF.R.U32.HI UR6, URZ, UR11, UR5 ;  /* 0x0000000b3f060299 */ /* 0x000fc80008011605 */
[----:B------:R-:W-:-:S12]  /*0f90*/  UIMAD UR4, UR6, UR7, URZ ;  /* 0x00000007060472a4 */ /* 0x000fd8000f8e023f */
.L_x_848:
[----:B------:R-:W-:Y:S01]  /*0fa0*/  ULOP3.LUT UR6, URZ, UR6, URZ, 0x33, !UPT ;  /* 0x000000063f067292 */ /* 0x000fe2000f8e333f */
[----:B------:R-:W-:Y:S01]  /*0fb0*/  ULDC UR7, c[0x0][0x448] ;  /* 0x0001120000077ab9 */ /* 0x000fe20000000800 */
[----:B------:R-:W-:Y:S01]  /*0fc0*/  ULDC UR5, c[0x0][0xc3c] ;  /* 0x00030f0000057ab9 */ /* 0x000fe20000000800 */
[----:B------:R-:W-:Y:S02]  /*0fd0*/  UISETP.NE.AND UP1, UPT, UR7, 0x1, UPT ;  /* 0x000000010700788c */ /* 0x000fe4000bf25270 */
[----:B------:R-:W-:Y:S01]  /*0fe0*/  UIADD3 UR6, UR6, UR5, URZ ;  /* 0x0000000506067290 */ /* 0x000fe2000fffe03f */
[----:B------:R-:W-:Y:S01]  /*0ff0*/  ULDC.64 UR10, c[0x0][0x418] ;  /* 0x00010600000a7ab9 */ /* 0x000fe20000000a00 */
[----:B------:R-:W-:Y:S01]  /*1000*/  UIADD3 UR4, UR9, -UR4, URZ ;  /* 0x8000000409047290 */ /* 0x000fe2000fffe03f */
[----:B------:R-:W-:Y:S01]  /*1010*/  ULDC UR37, c[0x0][0xc48] ;  /* 0x0003120000257ab9 */ /* 0x000fe20000000800 */
[----:B------:R-:W-:Y:S02]  /*1020*/  UISETP.NE.U32.AND UP0, UPT, UR10, URZ, UPT ;  /* 0x0000003f0a00728c */ /* 0x000fe4000bf05070 */
[----:B------:R-:W-:-:S02]  /*1030*/  USHF.L.U32 UR36, UR6, 0x7, URZ ;  /* 0x0000000706247899 */ /* 0x000fc4000800063f */
[----:B------:R-:W-:Y:S01]  /*1040*/  UISETP.NE.AND UP2, UPT, UR37, 0x1, UPT ;  /* 0x000000012500788c */ /* 0x000fe2000bf45270 */
[----:B------:R-:W-:Y:S01]  /*1050*/  ULDC UR13, c[0x0][0xc54] ;  /* 0x00031500000d7ab9 */ /* 0x000fe20000000800 */
[----:B------:R-:W-:Y:S02]  /*1060*/  UISETP.NE.AND.EX UP0, UPT, UR11, URZ, UPT, UP0 ;  /* 0x0000003f0b00728c */ /* 0x000fe4000bf05300 */
[----:B------:R-:W-:Y:S02]  /*1070*/  UIADD3 UR10, UR36, 0x7f, URZ ;  /* 0x0000007f240a7890 */ /* 0x000fe4000fffe03f */
[----:B------:R-:W-:Y:S01]  /*1080*/  UIMAD UR13, UR8, UR13, UR4 ;  /* 0x0000000d080d72a4 */ /* 0x000fe2000f8e0204 */
[----:B------:R-:W-:Y:S01]  /*1090*/  ULDC UR43, c[0x0][0x424] ;  /* 0x00010900002b7ab9 */ /* 0x000fe20000000800 */
[----:B------:R-:W-:Y:S01]  /*10a0*/  ULDC UR53, c[0x0][0x288] ;  /* 0x0000a20000357ab9 */ /* 0x000fe20000000800 */
[----:B------:R-:W-:Y:S01]  /*10b0*/  ULDC.64 UR4, c[0x0][0x9e0] ;  /* 0x0002780000047ab9 */ /* 0x000fe20000000a00 */
[----:B------:R-:W-:Y:S01]  /*10c0*/  @UP1 ULDC UR8, c[0x0][0x44c] ;  /* 0x0001130000081ab9 */ /* 0x000fe20000000800 */
[----:B------:R-:W-:-:S02]  /*10d0*/  UIADD3 UR11, -UR53, 0x1, URZ ;  /* 0x00000001350b7890 */ /* 0x000fc4000fffe13f */
[----:B------:R-:W-:Y:S02]  /*10e0*/  UISETP.GE.AND UP3, UPT, UR5, 0x1, UPT ;  /* 0x000000010500788c */ /* 0x000fe4000bf66270 */
[----:B------:R-:W-:Y:S02]  /*10f0*/  USEL UR43, UR43, 0x1, UP0 ;  /* 0x000000012b2b7887 */ /* 0x000fe40008000000 */
[----:B------:R-:W-:Y:S01]  /*1100*/  UIMAD.WIDE.U32 UR8, UR10, UR8, URZ ;  /* 0x000000080a0872a5 */ /* 0x000fe2000f8e003f */
[----:B------:R-:W-:Y:S01]  /*1110*/  ULDC UR12, c[0x0][0x2f0] ;  /* 0x0000bc00000c7ab9 */ /* 0x000fe20000000800 */
[----:B------:R-:W-:Y:S01]  /*1120*/  @UP1 ULDC UR15, c[0x0][0x450] ;  /* 0x00011400000f1ab9 */ /* 0x000fe20000000800 */
[----:B------:R-:W-:Y:S01]  /*1130*/  @UP2 ULDC UR6, c[0x0][0xc4c] ;  /* 0x0003130000062ab9 */ /* 0x000fe20000000800 */
[----:B------:R-:W-:Y:S01]  /*1140*/  UIMAD UR11, UR43, UR12, UR11 ;  /* 0x0000000c2b0b72a4 */ /* 0x000fe2000f8e020b */
[----:B------:R-:W-:Y:S01]  /*1150*/  PLOP3.LUT P1, PT, PT, PT, UP3, 0x80, 0x0 ;  /* 0x000000000000781c */ /* 0x000fe20003f2f038 */
[----:B------:R-:W-:-:S02]  /*1160*/  @UP1 USHF.R.U32.HI UR10, URZ, UR15, UR9 ;  /* 0x0000000f3f0a1299 */ /* 0x000fc40008011609 */
[----:B------:R-:W-:Y:S01]  /*1170*/  UIMAD.WIDE.U32 UR6, UR13, UR6, URZ ;  /* 0x000000060d0672a5 */ /* 0x000fe2000f8e003f */
[----:B------:R-:W-:Y:S01]  /*1180*/  @UP2 ULDC UR14, c[0x0][0xc50] ;  /* 0x00031400000e2ab9 */ /* 0x000fe20000000800 */
[----:B------:R-:W-:Y:S01]  /*1190*/  UIADD3 UR10, UR11, UR10, URZ ;  /* 0x0000000a0b0a7290 */ /* 0x000fe2000fffe03f */
[----:B------:R-:W-:Y:S01]  /*11a0*/  UMOV UR44, UR13 ;  /* 0x0000000d002c7c82 */ /* 0x000fe20008000000 */
[----:B------:R-:W-:Y:S02]  /*11b0*/  @UP2 USHF.R.U32.HI UR44, URZ, UR14, UR7 ;  /* 0x0000000e3f2c2299 */ /* 0x000fe40008011607 */
[----:B------:R-:W-:Y:S02]  /*11c0*/  UIADD3 UR4, UR10, UR4, URZ ;  /* 0x000000040a047290 */ /* 0x000fe4000fffe03f */
[----:B------:R-:W-:-:S04]  /*11d0*/  UIADD3 UR6, -UR44, URZ, URZ ;  /* 0x0000003f2c067290 */ /* 0x000fc8000fffe13f */
[----:B------:R-:W-:Y:S01]  /*11e0*/  UIMAD UR37, UR37, UR6, UR13 ;  /* 0x00000006252572a4 */ /* 0x000fe2000f8e020d */
[----:B------:R-:W-:Y:S01]  /*11f0*/  IMAD.U32 R0, RZ, RZ, UR4 ;  /* 0x00000004ff007e24 */ /* 0x000fe2000f8e00ff */
[----:B------:R-:W-:Y:S10]  /*1200*/  @!P1 BRA `(.L_x_849) ;  /* 0x0000000000409947 */ /* 0x000ff40003800000 */
[----:B------:R-:W-:Y:S01]  /*1210*/  ISETP.LT.AND P0, PT, RZ, UR10, PT ;  /* 0x0000000aff007c0c */ /* 0x000fe2000bf01270 */
[----:B------:R-:W-:-:S12]  /*1220*/  UIADD3 UR4, UR10, -0x1, URZ ;  /* 0xffffffff0a047890 */ /* 0x000fd8000fffe03f */
[----:B------:R-:W-:Y:S05]  /*1230*/  @P0 BRA `(.L_x_850) ;  /* 0x00000000001c0947 */ /* 0x000fea0003800000 */
[----:B------:R-:W-:Y:S02]  /*1240*/  UISETP.NE.AND UP0, UPT, UR5, 0x1, UPT ;  /* 0x000000010500788c */ /* 0x000fe4000bf05270 */
[----:B------:R-:W-:-:S09]  /*1250*/  UIADD3 UR4, -UR10, URZ, URZ ;  /* 0x0000003f0a047290 */ /* 0x000fd2000fffe13f */
[----:B------:R-:W-:Y:S02]  /*1260*/  @UP0 ULDC.64 UR8, c[0x0][0x9e8] ;  /* 0x00027a0000080ab9 */ /* 0x000fe40000000a00 */
[----:B------:R-:W-:-:S04]  /*1270*/  UIMAD.WIDE.U32 UR6, UR4, UR8, URZ ;  /* 0x00000008040672a5 */ /* 0x000fc8000f8e003f */
[----:B------:R-:W-:-:S04]  /*1280*/  @UP0 USHF.R.U32.HI UR4, URZ, UR9, UR7 ;  /* 0x000000093f040299 */ /* 0x000fc80008011607 */
[----:B------:R-:W-:Y:S01]  /*1290*/  ULOP3.LUT UR4, URZ, UR4, URZ, 0x33, !UPT ;  /* 0x000000043f047292 */ /* 0x000fe2000f8e333f */
[----:B------:R-:W-:Y:S11]  /*12a0*/  BRA `(.L_x_851) ;  /* 0x0000000000107947 */ /* 0x000ff60003800000 */
.L_x_850:
[----:B------:R-:W-:-:S11]  /*12b0*/  UISETP.NE.AND UP0, UPT, UR5, 0x1, UPT ;  /* 0x000000010500788c */ /* 0x000fd6000bf05270 */
[----:B------:R-:W-:Y:S02]  /*12c0*/  @UP0 ULDC.64 UR8, c[0x0][0x9e8] ;  /* 0x00027a0000080ab9 */ /* 0x000fe40000000a00 */
[----:B------:R-:W-:-:S04]  /*12d0*/  UIMAD.WIDE.U32 UR6, UR4, UR8, URZ ;  /* 0x00000008040672a5 */ /* 0x000fc8000f8e003f */
[----:B------:R-:W-:-:S12]  /*12e0*/  @UP0 USHF.R.U32.HI UR4, URZ, UR9, UR7 ;  /* 0x000000093f040299 */ /* 0x000fd80008011607 */
.L_x_851:
[----:B------:R-:W-:-:S06]  /*12f0*/  UIMAD UR4, UR4, UR5, UR5 ;  /* 0x00000005040472a4 */ /* 0x000fcc000f8e0205 */
[----:B------:R-:W-:-:S07]  /*1300*/  VIMNMX R0, R0, UR4, PT ;  /* 0x0000000400007c48 */ /* 0x000fce000bfe0100 */
.L_x_849:
[----:B------:R-:W-:Y:S01]  /*1310*/  UIMAD UR4, UR43, UR12, 0x3f ;  /* 0x0000003f2b0474a4 */ /* 0x000fe2000f8e020c */
[----:B------:R-:W-:Y:S01]  /*1320*/  VIADD R0, R0, 0x3f ;  /* 0x0000003f00007836 */ /* 0x000fe20000000000 */
[----:B------:R-:W-:Y:S01]  /*1330*/  @UP1 ULDC UR6, c[0x0][0x44c] ;  /* 0x0001130000061ab9 */ /* 0x000fe20000000800 */
[----:B------:R-:W-:Y:S01]  /*1340*/  @UP1 ULDC UR10, c[0x0][0x450] ;  /* 0x00011400000a1ab9 */ /* 0x000fe20000000800 */
[----:B------:R-:W-:Y:S02]  /*1350*/  USHF.R.S32.HI UR8, URZ, 0x1f, UR4 ;  /* 0x0000001f3f087899 */ /* 0x000fe40008011404 */
[----:B------:R-:W-:Y:S01]  /*1360*/  UIMAD.WIDE.U32 UR6, UR36, UR6, URZ ;  /* 0x00000006240672a5 */ /* 0x000fe2000f8e003f */
[----:B------:R-:W-:Y:S01]  /*1370*/  SHF.R.S32.HI R3, RZ, 0x1f, R0 ;  /* 0x0000001fff037819 */ /* 0x000fe20000011400 */
[----:B------:R-:W-:Y:S01]  /*1380*/  UMOV UR9, UR36 ;  /* 0x0000002400097c82 */ /* 0x000fe20008000000 */
[----:B------:R-:W-:Y:S02]  /*1390*/  ULEA.HI UR8, UR8, UR4, URZ, 0x6 ;  /* 0x0000000408087291 */ /* 0x000fe4000f8f303f */
[----:B------:R-:W-:Y:S01]  /*13a0*/  @UP1 USHF.R.U32.HI UR9, URZ, UR10, UR7 ;  /* 0x0000000a3f091299 */ /* 0x000fe20008011607 */
[----:B------:R-:W-:Y:S01]  /*13b0*/  LEA.HI R3, R3, R0, RZ, 0x6 ;  /* 0x0000000003037211 */ /* 0x000fe200078f30ff */
[----:B------:R-:W-:-:S02]  /*13c0*/  UIMAD UR53, UR43, UR12, -UR53 ;  /* 0x0000000c2b3572a4 */ /* 0x000fc4000f8e0a35 */
[----:B------:R-:W-:Y:S01]  /*13d0*/  USHF.R.S32.HI UR8, URZ, 0x6, UR8 ;  /* 0x000000063f087899 */ /* 0x000fe20008011408 */
[----:B------:R-:W-:Y:S01]  /*13e0*/  SHF.R.S32.HI R3, RZ, 0x6, R3 ;  /* 0x00000006ff037819 */ /* 0x000fe20000011403 */
[----:B------:R-:W-:-:S03]  /*13f0*/  UIADD3 UR4, UR53, UR9, URZ ;  /* 0x0000000935047290 */ /* 0x000fc6000fffe03f */
[----:B------:R-:W-:Y:S01]  /*1400*/  ULDC UR9, c[0x0][0x9dc] ;  /* 0x0002770000097ab9 */ /* 0x000fe20000000800 */
[----:B------:R-:W-:Y:S01]  /*1410*/  VIMNMX R58, R3, UR8, PT ;  /* 0x00000008033a7c48 */ /* 0x000fe2000bfe0100 */
[----:B------:R-:W-:Y:S01]  /*1420*/  UIADD3 UR9, UR4, -UR9, URZ ;  /* 0x8000000904097290 */ /* 0x000fe2000fffe03f */
[----:B------:R-:W-:Y:S11]  /*1430*/  @!P1 BRA `(.L_x_852) ;  /* 0x0000000000449947 */ /* 0x000ff60003800000 */
[----:B------:R-:W-:-:S06]  /*1440*/  UISETP.GT.AND UP0, UPT, UR4, -0x1, UPT ;  /* 0xffffffff0400788c */ /* 0x000fcc000bf04270 */
[----:B------:R-:W-:-:S13]  /*1450*/  PLOP3.LUT P0, PT, PT, PT, UP0, 0x80, 0x0 ;  /* 0x000000000000781c */ /* 0x000fda0003f0f008 */
[----:B------:R-:W-:Y:S05]  /*1460*/  @P0 BRA `(.L_x_853) ;  /* 0x00000000001c0947 */ /* 0x000fea0003800000 */
[----:B------:R-:W-:Y:S02]  /*1470*/  UISETP.NE.AND UP0, UPT, UR5, 0x1, UPT ;  /* 0x000000010500788c */ /* 0x000fe4000bf05270 */
[----:B------:R-:W-:-:S09]  /*1480*/  ULOP3.LUT UR4, URZ, UR4, URZ, 0x33, !UPT ;  /* 0x000000043f047292 */ /* 0x000fd2000f8e333f */
[----:B------:R-:W-:Y:S02]  /*1490*/  @UP0 ULDC.64 UR10, c[0x0][0x9e8] ;  /* 0x00027a00000a0ab9 */ /* 0x000fe40000000a00 */
[----:B------:R-:W-:-:S04]  /*14a0*/  UIMAD.WIDE.U32 UR6, UR4, UR10, URZ ;  /* 0x0000000a040672a5 */ /* 0x000fc8000f8e003f */
[----:B------:R-:W-:-:S04]  /*14b0*/  @UP0 USHF.R.U32.HI UR4, URZ, UR11, UR7 ;  /* 0x0000000b3f040299 */ /* 0x000fc80008011607 */
[----:B------:R-:W-:Y:S01]  /*14c0*/  ULOP3.LUT UR4, URZ, UR4, URZ, 0x33, !UPT ;  /* 0x000000043f047292 */ /* 0x000fe2000f8e333f */
[----:B------:R-:W-:Y:S11]  /*14d0*/  BRA `(.L_x_854) ;  /* 0x0000000000107947 */ /* 0x000ff60003800000 */
.L_x_853:
[----:B------:R-:W-:-:S11]  /*14e0*/  UISETP.NE.AND UP0, UPT, UR5, 0x1, UPT ;  /* 0x000000010500788c */ /* 0x000fd6000bf05270 */
[----:B------:R-:W-:Y:S02]  /*14f0*/  @UP0 ULDC.64 UR10, c[0x0][0x9e8] ;  /* 0x00027a00000a0ab9 */ /* 0x000fe40000000a00 */
[----:B------:R-:W-:-:S04]  /*1500*/  UIMAD.WIDE.U32 UR6, UR4, UR10, URZ ;  /* 0x0000000a040672a5 */ /* 0x000fc8000f8e003f */
[----:B------:R-:W-:-:S12]  /*1510*/  @UP0 USHF.R.U32.HI UR4, URZ, UR11, UR7 ;  /* 0x0000000b3f040299 */ /* 0x000fd80008011607 */
.L_x_854:
[----:B------:R-:W-:-:S04]  /*1520*/  UIMAD UR4, UR4, UR5, URZ ;  /* 0x00000005040472a4 */ /* 0x000fc8000f8e023f */
[----:B------:R-:W-:-:S04]  /*1530*/  UISETP.LT.AND UP0, UPT, UR9, UR4, UPT ;  /* 0x000000040900728c */ /* 0x000fc8000bf01270 */
[----:B------:R-:W-:-:S12]  /*1540*/  USEL UR9, UR9, UR4, !UP0 ;  /* 0x0000000409097287 */ /* 0x000fd8000c000000 */
.L_x_852:
[----:B------:R-:W-:Y:S01]  /*1550*/  USHF.R.S32.HI UR4, URZ, 0x1f, UR9 ;  /* 0x0000001f3f047899 */ /* 0x000fe20008011409 */
[----:B------:R-:W-:Y:S01]  /*1560*/  PLOP3.LUT P0, PT, PT, PT, PT, 0x80, 0x0 ;  /* 0x000000000000781c */ /* 0x000fe20003f0f070 */
[----:B------:R-:W-:Y:S01]  /*1570*/  IMAD.MOV.U32 R0, RZ, RZ, RZ ;  /* 0x000000ffff007224 */ /* 0x000fe200078e00ff */
[----:B------:R-:W-:Y:S01]  /*1580*/  CS2R R150, SRZ ;  /* 0x0000000000967805 */ /* 0x000fe2000001ff00 */
[----:B------:R-:W-:Y:S01]  /*1590*/  ULEA.HI UR4, UR4, UR9, URZ, 0x6 ;  /* 0x0000000904047291 */ /* 0x000fe2000f8f303f */
[----:B------:R-:W-:Y:S01]  /*15a0*/  IMAD.MOV.U32 R3, RZ, RZ, RZ ;  /* 0x000000ffff037224 */ /* 0x000fe200078e00ff */
[----:B------:R-:W-:Y:S02]  /*15b0*/  CS2R R26, SRZ ;  /* 0x00000000001a7805 */ /* 0x000fe4000001ff00 */
[----:B------:R-:W-:Y:S01]  /*15c0*/  CS2R R108, SRZ ;  /* 0x00000000006c7805 */ /* 0x000fe2000001ff00 */
[----:B------:R-:W-:Y:S01]  /*15d0*/  USHF.R.S32.HI UR4, URZ, 0x6, UR4 ;  /* 0x000000063f047899 */ /* 0x000fe20008011404 */
[----:B------:R-:W-:-:S02]  /*15e0*/  CS2R R144, SRZ ;  /* 0x0000000000907805 */ /* 0x000fc4000001ff00 */
[----:B------:R-:W-:Y:S02]  /*15f0*/  CS2R R100, SRZ ;  /* 0x0000000000647805 */ /* 0x000fe4000001ff00 */
[----:B------:R-:W-:Y:S01]  /*1600*/  CS2R R142, SRZ ;  /* 0x00000000008e7805 */ /* 0x000fe2000001ff00 */
[----:B------:R-:W-:Y:S01]  /*1610*/  UISETP.LT.AND UP0, UPT, URZ, UR4, UPT ;  /* 0x000000043f00728c */ /* 0x000fe2000bf01270 */
[----:B------:R-:W-:Y:S02]  /*1620*/  CS2R R30, SRZ ;  /* 0x00000000001e7805 */ /* 0x000fe4000001ff00 */
[----:B------:R-:W-:Y:S02]  /*1630*/  CS2R R136, SRZ ;  /* 0x0000000000887805 */ /* 0x000fe4000001ff00 */
[----:B------:R-:W-:Y:S01]  /*1640*/  CS2R R92, SRZ ;  /* 0x00000000005c7805 */ /* 0x000fe2000001ff00 */
[----:B------:R-:W-:Y:S01]  /*1650*/  USEL UR39, URZ, UR4, !UP0 ;  /* 0x000000043f277287 */ /* 0x000fe2000c000000 */
[----:B------:R-:W-:-:S02]  /*1660*/  CS2R R134, SRZ ;  /* 0x0000000000867805 */ /* 0x000fc4000001ff00 */
[----:B------:R-:W-:Y:S02]  /*1670*/  CS2R R34, SRZ ;  /* 0x0000000000227805 */ /* 0x000fe4000001ff00 */
[----:B------:R-:W-:Y:S02]  /*1680*/  CS2R R128, SRZ ;  /* 0x0000000000807805 */ /* 0x000fe4000001ff00 */
[----:B------:R-:W-:Y:S02]  /*1690*/  CS2R R84, SRZ ;  /* 0x0000000000547805 */ /* 0x000fe4000001ff00 */
[----:B------:R-:W-:Y:S02]  /*16a0*/  CS2R R126, SRZ ;  /* 0x00000000007e7805 */ /* 0x000fe4000001ff00 */
[----:B------:R-:W-:Y:S02]  /*16b0*/  ISETP.GT.AND P1, PT, R58, UR39, PT ;  /* 0x000000273a007c0c */ /* 0x000fe4000bf24270 */
        /* <DEDUP_REMOVED lines=14> */
[----:B------:R-:W-:Y:S01]  /*17a0*/  CS2R R44, SRZ ;  /* 0x00000000002c7805 */ /* 0x000fe2000001ff00 */
[----:B------:R-:W-:Y:S01]  /*17b0*/  IMAD.MOV.U32 R95, RZ, RZ, RZ ;  /* 0x000000ffff5f7224 */ /* 0x000fe200078e00ff */
[----:B------:R-:W-:Y:S02]  /*17c0*/  CS2R R54, SRZ ;  /* 0x0000000000367805 */ /* 0x000fe4000001ff00 */
[----:B------:R-:W-:Y:S01]  /*17d0*/  CS2R R88, SRZ ;  /* 0x0000000000587805 */ /* 0x000fe2000001ff00 */
[----:B------:R-:W-:Y:S01]  /*17e0*/  IMAD.MOV.U32 R90, RZ, RZ, RZ ;  /* 0x000000ffff5a7224 */ /* 0x000fe200078e00ff */
        /* <DEDUP_REMOVED lines=32> */
[----:B------:R-:W-:Y:S02]  /*19f0*/  IMAD.MOV.U32 R160, RZ, RZ, RZ ;  /* 0x000000ffffa07224 */ /* 0x000fe400078e00ff */
[----:B------:R-:W-:Y:S01]  /*1a00*/  IMAD.MOV.U32 R5, RZ, RZ, RZ ;  /* 0x000000ffff057224 */ /* 0x000fe200078e00ff */
[----:B------:R-:W-:Y:S06]  /*1a10*/  @!P1 BRA `(.L_x_855) ;  /* 0x000000a800c09947 */ /* 0x000fec0003800000 */
[----:B------:R-:W0:Y:S01]  /*1a20*/  SHFL.IDX PT, R0, R194, RZ, 0x1f ;  /* 0x00001fffc2007589 */ /* 0x000e2200000e0000 */
[----:B------:R-:W1:Y:S01]  /*1a30*/  S2UR UR40, SR_CgaCtaId ;  /* 0x00000000002879c3 */ /* 0x000e620000008800 */
[----:B------:R-:W-:Y:S01]  /*1a40*/  UMOV UR41, 0x400 ;  /* 0x0000040000297882 */ /* 0x000fe20000000000 */
        /* <DEDUP_REMOVED lines=28> */
.L_x_856:
        /* <DEDUP_REMOVED lines=11> */
[----:B------:R-:W-:Y:S01]  /*1cc0*/  @UP1 USHF.R.S32.HI UR12, URZ, 0x1f, UR44 ;  /* 0x0000001f3f0c1899 */ /* 0x000fe2000801142c */
[----:B------:R-:W-:Y:S01]  /*1cd0*/  @UP0 ULDC.64 UR16, c[0x0][0x9a8] ;  /* 0x00026a0000100ab9 */ /* 0x000fe20000000a00 */
[----:B------:R-:W-:Y:S01]  /*1ce0*/  @UP1 ULDC.64 UR14, c[0x0][0x9b8] ;  /* 0x00026e00000e1ab9 */ /* 0x000fe20000000a00 */
[----:B------:R-:W-:Y:S02]  /*1cf0*/  @UP0 UIMAD UR10, UR10, UR16, URZ ;  /* 0x000000100a0a02a4 */ /* 0x000fe4000f8e023f */
[----:B------:R-:W-:Y:S02]  /*1d00*/  @UP1 UIMAD UR12, UR12, UR14, URZ ;  /* 0x0000000e0c0c12a4 */ /* 0x000fe4000f8e023f */
[----:B------:R-:W-:Y:S02]  /*1d10*/  @UP0 UIMAD.WIDE.U32 UR8, UR44, UR16, URZ ;  /* 0x000000102c0802a5 */ /* 0x000fe4000f8e003f */
[----:B------:R-:W-:-:S02]  /*1d20*/  @UP0 UIMAD UR17, UR44, UR17, UR10 ;  /* 0x000000112c1102a4 */ /* 0x000fc4000f8e020a */
[----:B------:R-:W-:Y:S02]  /*1d30*/  @UP0 USHF.R.S32.HI UR16, URZ, 0x1f, UR37 ;  /* 0x0000001f3f100899 */ /* 0x000fe40008011425 */
[----:B------:R-:W-:Y:S02]  /*1d40*/  @UP1 UIMAD.WIDE.U32 UR10, UR44, UR14, URZ ;  /* 0x0000000e2c0a12a5 */ /* 0x000fe4000f8e003f */
[----:B------:R-:W-:Y:S02]  /*1d50*/  @UP1 UIMAD UR18, UR44, UR15, UR12 ;  /* 0x0000000f2c1212a4 */ /* 0x000fe4000f8e020c */
[----:B------:R-:W-:Y:S01]  /*1d60*/  @UP1 USHF.R.S32.HI UR19, URZ, 0x1f, UR37 ;  /* 0x0000001f3f131899 */ /* 0x000fe20008011425 */
[----:B------:R-:W-:Y:S01]  /*1d70*/  @UP0 ULDC.64 UR14, c[0x0][0x9b0] ;  /* 0x00026c00000e0ab9 */ /* 0x000fe20000000a00 */
[----:B------:R-:W-:Y:S01]  /*1d80*/  @UP1 ULDC.64 UR12, c[0x0][0x9c0] ;  /* 0x00027000000c1ab9 */ /* 0x000fe20000000a00 */
[----:B------:R-:W-:Y:S02]  /*1d90*/  @UP0 UIMAD UR16, UR16, UR14, URZ ;  /* 0x0000000e101002a4 */ /* 0x000fe4000f8e023f */
[----:B------:R-:W-:-:S02]  /*1da0*/  @UP0 UIADD3 UR9, UR9, UR17, URZ ;  /* 0x0000001109090290 */ /* 0x000fc4000fffe03f */
[----:B------:R-:W-:Y:S02]  /*1db0*/  @UP1 UIMAD UR17, UR19, UR12, URZ ;  /* 0x0000000c131112a4 */ /* 0x000fe4000f8e023f */
[----:B------:R-:W-:Y:S02]  /*1dc0*/  @UP1 UIADD3 UR11, UR11, UR18, URZ ;  /* 0x000000120b0b1290 */ /* 0x000fe4000fffe03f */
[----:B------:R-:W-:Y:S02]  /*1dd0*/  @UP0 UIMAD UR16, UR37, UR15, UR16 ;  /* 0x0000000f251002a4 */ /* 0x000fe4000f8e0210 */
[----:B------:R-:W-:Y:S02]  /*1de0*/  @UP0 UIMAD.WIDE.U32 UR14, UR37, UR14, UR8 ;  /* 0x0000000e250e02a5 */ /* 0x000fe4000f8e0008 */
[----:B------:R-:W-:Y:S02]  /*1df0*/  @UP1 UIMAD UR8, UR37, UR13, UR17 ;  /* 0x0000000d250812a4 */ /* 0x000fe4000f8e0211 */
[----:B------:R-:W-:-:S02]  /*1e00*/  @UP1 UIMAD.WIDE.U32 UR12, UR37, UR12, UR10 ;  /* 0x0000000c250c12a5 */ /* 0x000fc4000f8e000a */
[----:B------:R-:W-:Y:S02]  /*1e10*/  @UP0 UIADD3 UR9, UR15, UR16, URZ ;  /* 0x000000100f090290 */ /* 0x000fe4000fffe03f */
[----:B------:R-:W-:Y:S02]  /*1e20*/  @UP0 ULEA UR6, UP2, UR14, UR6, 0x2 ;  /* 0x000000060e060291 */ /* 0x000fe4000f84103f */
[----:B------:R-:W-:Y:S02]  /*1e30*/  @UP1 UIADD3 UR8, UR13, UR8, URZ ;  /* 0x000000080d081290 */ /* 0x000fe4000fffe03f */
[----:B------:R-:W-:Y:S02]  /*1e40*/  @UP1 ULEA UR4, UP3, UR12, UR4, 0x2 ;  /* 0x000000040c041291 */ /* 0x000fe4000f86103f */
[----:B------:R-:W-:Y:S01]  /*1e50*/  @UP0 ULEA.HI.X UR7, UR14, UR7, UR9, 0x2, UP2 ;  /* 0x000000070e070291 */ /* 0x000fe200090f1409 */
[----:B------:R-:W-:Y:S01]  /*1e60*/  IMAD.U32 R4, RZ, RZ, UR6 ;  /* 0x00000006ff047e24 */ /* 0x000fe2000f8e00ff */
[----:B------:R-:W-:-:S02]  /*1e70*/  @UP1 ULEA.HI.X UR5, UR12, UR5, UR8, 0x2, UP3 ;  /* 0x000000050c051291 */ /* 0x000fc400098f1408 */
[----:B------:R-:W-:Y:S02]  /*1e80*/  IMAD.U32 R6, RZ, RZ, UR4 ;  /* 0x00000004ff067e24 */ /* 0x000fe4000f8e00ff */
[----:B------:R-:W-:Y:S02]  /*1e90*/  IMAD.U32 R5, RZ, RZ, UR7 ;  /* 0x00000007ff057e24 */ /* 0x000fe4000f8e00ff */
[----:B------:R-:W-:-:S03]  /*1ea0*/  IMAD.U32 R7, RZ, RZ, UR5 ;  /* 0x00000005ff077e24 */ /* 0x000fc6000f8e00ff */
[----:B------:R-:W2:Y:S04]  /*1eb0*/  @P0 LDG.E R3, desc[UR50][R4.64] ;  /* 0x0000003204030981 */ /* 0x000ea8000c1e1900 */
[----:B------:R-:W2:Y:S01]  /*1ec0*/  @P1 LDG.E R0, desc[UR50][R6.64] ;  /* 0x0000003206001981 */ /* 0x000ea2000c1e1900 */
[----:B------:R-:W-:Y:S01]  /*1ed0*/  ULEA.HI UR4, UR46, UR46, URZ, 0x1 ;  /* 0x0000002e2e047291 */ /* 0x000fe2000f8f083f */
[----:B------:R-:W-:-:S03]  /*1ee0*/  IMAD.U32 R9, RZ, RZ, UR47 ;  /* 0x0000002fff097e24 */ /* 0x000fc6000f8e00ff */
[----:B------:R-:W-:Y:S02]  /*1ef0*/  ULOP3.LUT UR4, UR4, 0xfffffffe, URZ, 0xc0, !UPT ;  /* 0xfffffffe04047892 */ /* 0x000fe4000f8ec03f */
[----:B------:R-:W-:Y:S02]  /*1f00*/  ISETP.NE.AND P0, PT, R9, 0x3, PT ;  /* 0x000000030900780c */ /* 0x000fe40003f05270 */
[----:B------:R-:W-:-:S06]  /*1f10*/  UIADD3 UR4, UR46, -UR4, URZ ;  /* 0x800000042e047290 */ /* 0x000fcc000fffe03f */
[----:B------:R-:W-:Y:S01]  /*1f20*/  IMAD.U32 R8, RZ, RZ, UR4 ;  /* 0x00000004ff087e24 */ /* 0x000fe2000f8e00ff */
[----:B------:R-:W-:-:S04]  /*1f30*/  ULDC UR4, c[0x0][0x9d8] ;  /* 0x0002760000047ab9 */ /* 0x000fc80000000800 */
[----:B------:R-:W-:-:S04]  /*1f40*/  SHF.L.U32 R8, R8, 0x1f, RZ ;  /* 0x0000001f08087819 */ /* 0x000fc800000006ff */
[----:B------:R-:W0:Y:S01]  /*1f50*/  SYNCS.PHASECHK.TRANS64.TRYWAIT P1, [UR41+0x28400], R8 ;  /* 0x02840008ff0075a7 */ /* 0x000e220008020169 */
[----:B--2---:R-:W-:-:S04]  /*1f60*/  FMUL.FTZ R0, R3, R0 ;  /* 0x0000000003007220 */ /* 0x004fc80000410000 */
[----:B------:R-:W-:Y:S01]  /*1f70*/  FMUL.FTZ R0, R0, UR4 ;  /* 0x0000000400007c20 */ /* 0x000fe20008410000 */
[----:B0-----:R-:W-:Y:S06]  /*1f80*/  @!P1 BRA `(.L_x_857) ;  /* 0x0000012000089947 */ /* 0x001fec0003800000 */
.L_x_1034:
[----:B------:R-:W-:Y:S05]  /*1f90*/  @!P0 BRA `(.L_x_858) ;  /* 0x0000000000048947 */ /* 0x000fea0003800000 */
[----:B------:R-:W-:Y:S01]  /*1fa0*/  BPT.TRAP 0x1 ;  /* 0x000000040000795c */ /* 0x000fe20000300000 */
.L_x_858:
[----:B------:R-:W-:Y:S02]  /*1fb0*/  IMAD.U32 R6, RZ, RZ, UR52 ;  /* 0x00000034ff067e24 */ /* 0x000fe4000f8e00ff */
[----:B0-----:R-:W-:-:S03]  /*1fc0*/  IMAD.U32 R3, RZ, RZ, UR45 ;  /* 0x0000002dff037e24 */ /* 0x001fc6000f8e00ff */
[----:B------:R-:W-:Y:S02]  /*1fd0*/  LEA R6, R6, UR41, 0x3 ;  /* 0x0000002906067c11 */ /* 0x000fe4000f8e18ff */
[----:B------:R-:W-:-:S04]  /*1fe0*/  SHF.L.U32 R3, R3, 0x1f, RZ ;  /* 0x0000001f03037819 */ /* 0x000fc800000006ff */
[----:B------:R0:W1:Y:S01]  /*1ff0*/  SYNCS.PHASECHK.TRANS64.TRYWAIT P2, [R6+URZ+0x28430], R3 ;  /* 0x02843003060075a7 */ /* 0x000062000804017f */
[----:B------:R-:W-:Y:S05]  /*2000*/  @!P0 BRA `(.L_x_859) ;  /* 0x0000000000048947 */ /* 0x000fea0003800000 */
[----:B------:R-:W-:Y:S01]  /*2010*/  BPT.TRAP 0x1 ;  /* 0x000000040000795c */ /* 0x000fe20000300000 */
.L_x_859:
[----:B------:R-:W2:Y:S02]  /*2020*/  S2R R4, SR_TID.X ;  /* 0x0000000000047919 */ /* 0x000ea40000002100 */
[----:B--2---:R-:W-:Y:S01]  /*2030*/  LOP3.LUT P1, RZ, R4, 0x7f, RZ, 0xc0, !PT ;  /* 0x0000007f04ff7812 */ /* 0x004fe2000782c0ff */
[----:B-1----:R-:W-:-:S12]  /*2040*/  @P2 BRA `(.L_x_860) ;  /* 0x0000000000082947 */ /* 0x002fd80003800000 */
[----:B------:R-:W1:Y:S02]  /*2050*/  SYNCS.PHASECHK.TRANS64.TRYWAIT P2, [R6+URZ+0x28430], R3 ;  /* 0x02843003060075a7 */ /* 0x000e64000804017f */
[----:B-1----:R-:W-:Y:S05]  /*2060*/  @!P2 BRA `(.L_x_861) ;  /* 0x0000011c00e8a947 */ /* 0x002fea0003800000 */
.L_x_860:
[----:B------:R-:W-:Y:S05]  /*2070*/  WARPSYNC.ALL ;  /* 0x0000000000007948 */ /* 0x000fea0003800000 */
[----:B------:R-:W-:Y:S01]  /*2080*/  UIADD3 UR4, UR41, 0x20000, URZ ;  /* 0x0002000029047890 */ /* 0x000fe2000fffe03f */
[----:B------:R-:W-:Y:S01]  /*2090*/  WARPGROUP.ARRIVE ;  /* 0x00000000000079c5 */ /* 0x000fe20000000000 */
[----:B------:R-:W-:Y:S01]  /*20a0*/  ULOP3.LUT UR32, UR49, 0x10000, URZ, 0xfc, !UPT ;  /* 0x0001000031207892 */ /* 0x000fe2000f8efc3f */
[----:B01----:R-:W-:Y:S01]  /*20b0*/  VIADD R3, R17, UR36 ;  /* 0x0000002411037c36 */ /* 0x003fe20008000000 */
[----:B------:R-:W-:Y:S01]  /*20c0*/  USHF.R.U32.HI UR4, URZ, 0x4, UR4 ;  /* 0x000000043f047899 */ /* 0x000fe20008011604 */
[----:B------:R-:W0:Y:S01]  /*20d0*/  LDC R13, c[0x0][0x2f0] ;  /* 0x0000bc00ff0d7b82 */ /* 0x000e220000000800 */
[----:B------:R-:W-:Y:S01]  /*20e0*/  UMOV UR33, 0x40000040 ;  /* 0x4000004000217882 */ /* 0x000fe20000000000 */
[----:B------:R-:W-:Y:S01]  /*20f0*/  UMOV UR35, 0x40000040 ;  /* 0x4000004000237882 */ /* 0x000fe20000000000 */
[----:B------:R-:W-:Y:S01]  /*2100*/  ULOP3.LUT UR4, UR4, 0x3fff, URZ, 0xc0, !UPT ;  /* 0x00003fff04047892 */ /* 0x000fe2000f8ec03f */
[----:B------:R-:W-:Y:S01]  /*2110*/  IMAD.MOV.U32 R4, RZ, RZ, R3 ;  /* 0x000000ffff047224 */ /* 0x000fe200078e0003 */
[----:B------:R-:W-:Y:S01]  /*2120*/  UMOV UR5, 0x40000040 ;  /* 0x4000004000057882 */ /* 0x000fe20000000000 */
[----:B------:R-:W-:Y:S01]  /*2130*/  UMOV UR7, 0x40000040 ;  /* 0x4000004000077882 */ /* 0x000fe20000000000 */
[----:B------:R-:W-:Y:S01]  /*2140*/  ULOP3.LUT UR48, UR4, 0x10000, URZ, 0xfc, !UPT ;  /* 0x0001000004307892 */ /* 0x000fe2000f8efc3f */
[----:B------:R-:W1:Y:S01]  /*2150*/  LDC R14, c[0x0][0x288] ;  /* 0x0000a200ff0e7b82 */ /* 0x000e620000000800 */
[----:B------:R-:W-:Y:S01]  /*2160*/  UIADD3 UR4, UR32, 0x2, URZ ;  /* 0x0000000220047890 */ /* 0x000fe2000fffe03f */
[----:B------:R-:W-:Y:S01]  /*2170*/  IMAD.MOV.U32 R7, RZ, RZ, -0x40 ;  /* 0xffffffc0ff077424 */ /* 0x000fe200078e00ff */
[----:B------:R-:W-:-:S02]  /*2180*/  ULEA UR34, UR52, UR48, 0xa ;  /* 0x0000003034227291 */ /* 0x000fc4000f8e503f */
[----:B------:R-:W-:Y:S02]  /*2190*/  UIADD3 UR8, UR32, 0x4, URZ ;  /* 0x0000000420087890 */ /* 0x000fe4000fffe03f */
[----:B------:R-:W-:Y:S02]  /*21a0*/  UIADD3 UR6, UR34, 0x2, URZ ;  /* 0x0000000222067890 */ /* 0x000fe4000fffe03f */
[----:B------:R-:W-:Y:S01]  /*21b0*/  UIADD3 UR10, UR34, 0x4, URZ ;  /* 0x00000004220a7890 */ /* 0x000fe2000fffe03f */
[----:B------:R-:W-:Y:S02]  /*21c0*/  UMOV UR9, 0x40000040 ;  /* 0x4000004000097882 */ /* 0x000fe40000000000 */
[----:B------:R-:W-:Y:S01]  /*21d0*/  QGMMA.64x64x32.F32.E4M3.E4M3 R24, gdesc[UR32], RZ, !UPT, gsb0 ;  /* 0x00e00000201879f3 */ /* 0x000fe2000c0008ff */
[----:B------:R-:W-:Y:S01]  /*21e0*/  UMOV UR11, 0x40000040 ;  /* 0x40000040000b7882 */ /* 0x000fe20000000000 */
[----:B------:R-:W-:Y:S02]  /*21f0*/  UIADD3 UR12, UR32, 0x6, URZ ;  /* 0x00000006200c7890 */ /* 0x000fe4000fffe03f */
[----:B------:R-:W-:Y:S01]  /*2200*/  UIADD3 UR14, UR34, 0x6, URZ ;  /* 0x00000006220e7890 */ /* 0x000fe2000fffe03f */
[----:B------:R-:W-:Y:S01]  /*2210*/  UMOV UR13, 0x40000040 ;  /* 0x40000040000d7882 */ /* 0x000fe20000000000 */
[----:B------:R-:W-:Y:S01]  /*2220*/  UMOV UR15, 0x40000040 ;  /* 0x40000040000f7882 */ /* 0x000fe20000000000 */
[----:B------:R-:W-:-:S02]  /*2230*/  UIADD3 UR16, UR32, 0x400, URZ ;  /* 0x0000040020107890 */ /* 0x000fc4000fffe03f */
[----:B------:R-:W-:Y:S01]  /*2240*/  UIADD3 UR18, UR34, 0x200, URZ ;  /* 0x0000020022127890 */ /* 0x000fe2000fffe03f */
[----:B------:R-:W-:Y:S01]  /*2250*/  UMOV UR17, 0x40000040 ;  /* 0x4000004000117882 */ /* 0x000fe20000000000 */
[----:B------:R-:W-:Y:S01]  /*2260*/  UMOV UR19, 0x40000040 ;  /* 0x4000004000137882 */ /* 0x000fe20000000000 */
[----:B------:R-:W-:Y:S02]  /*2270*/  UIADD3 UR20, UR32, 0x402, URZ ;  /* 0x0000040220147890 */ /* 0x000fe4000fffe03f */
[----:B------:R-:W-:Y:S01]  /*2280*/  UIADD3 UR22, UR34, 0x202, URZ ;  /* 0x0000020222167890 */ /* 0x000fe2000fffe03f */
[----:B------:R-:W-:Y:S01]  /*2290*/  UMOV UR21, 0x40000040 ;  /* 0x4000004000157882 */ /* 0x000fe20000000000 */
        /* <DEDUP_REMOVED lines=9> */
[----:B------:R-:W-:Y:S02]  /*2330*/  ULDC UR49, c[0x0][0x9dc] ;  /* 0x0002770000317ab9 */ /* 0x000fe40000000800 */
[----:B------:R-:W-:Y:S01]  /*2340*/  ULOP3.LUT UR49, URZ, UR49, URZ, 0x33, !UPT ;  /* 0x000000313f317292 */ /* 0x000fe2000f8e333f */
[----:B------:R-:W-:Y:S02]  /*2350*/  WARPGROUP.DEPBAR.LE gsb0, 0x0 ;  /* 0x00008000000079c5 */ /* 0x000fe40000010000 */
[----:B------:R-:W-:-:S06]  /*2360*/  WARPGROUP.ARRIVE ;  /* 0x00000000000079c5 */ /* 0x000fcc0000000000 */
[----:B------:R-:W-:Y:S01]  /*2370*/  QGMMA.64x64x32.F32.E4M3.E4M3 R24, gdesc[UR4], R24, gsb0 ;  /* 0x00e00000041879f3 */ /* 0x000fe20008000818 */
[----:B------:R-:W-:Y:S02]  /*2380*/  ULDC UR6, c[0x0][0x448] ;  /* 0x0001120000067ab9 */ /* 0x000fe40000000800 */
[----:B------:R-:W-:-:S06]  /*2390*/  UISETP.NE.AND UP0, UPT, UR6, 0x1, UPT ;  /* 0x000000010600788c */ /* 0x000fcc000bf05270 */
[----:B------:R-:W-:Y:S02]  /*23a0*/  PLOP3.LUT P2, PT, PT, PT, UP0, 0x80, 0x0 ;  /* 0x000000000000781c */ /* 0x000fe40003f4f008 */
[----:B------:R-:W-:-:S03]  /*23b0*/  PLOP3.LUT P3, PT, PT, PT, UP0, 0x80, 0x0 ;  /* 0x000000000000781c */ /* 0x000fc60003f6f008 */
[----:B------:R-:W-:-:S08]  /*23c0*/  @UP0 ULDC UR6, c[0x0][0x44c] ;  /* 0x0001130000060ab9 */ /* 0x000fd00000000800 */
[----:B------:R-:W-:Y:S01]  /*23d0*/  @P2 IMAD.HI.U32 R5, R3, UR6, RZ ;  /* 0x0000000603052c27 */ /* 0x000fe2000f8e00ff */
[----:B------:R-:W-:-:S03]  /*23e0*/  @UP0 ULDC UR6, c[0x0][0x450] ;  /* 0x0001140000060ab9 */ /* 0x000fc60000000800 */
[----:B------:R-:W-:Y:S01]  /*23f0*/  @!P1 VIADD R3, R6, 0x28440 ;  /* 0x0002844006039836 */ /* 0x000fe20000000000 */
[----:B------:R-:W-:Y:S01]  /*2400*/  @P3 SHF.R.U32.HI R4, RZ, UR6, R5 ;  /* 0x00000006ff043c19 */ /* 0x000fe20008011605 */
[----:B------:R-:W-:Y:S02]  /*2410*/  ULDC.64 UR6, c[0x0][0x9e0] ;  /* 0x0002780000067ab9 */ /* 0x000fe40000000a00 */
[----:B------:R-:W-:Y:S01]  /*2420*/  UISETP.GE.AND UP1, UPT, UR7, 0x1, UPT ;  /* 0x000000010700788c */ /* 0x000fe2000bf26270 */
[----:B------:R-:W-:-:S05]  /*2430*/  @!P1 PRMT R3, RZ, 0x654, R3 ;  /* 0x00000654ff039816 */ /* 0x000fca0000000003 */
[----:B------:R-:W-:Y:S01]  /*2440*/  PLOP3.LUT P2, PT, PT, PT, UP1, 0x40, 0x0 ;  /* 0x000000000000781c */ /* 0x000fe20003f4e818 */
[----:B------:R-:W-:Y:S02]  /*2450*/  WARPGROUP.DEPBAR.LE gsb0, 0x0 ;  /* 0x00008000000079c5 */ /* 0x000fe40000010000 */
[----:B------:R-:W-:-:S06]  /*2460*/  WARPGROUP.ARRIVE ;  /* 0x00000000000079c5 */ /* 0x000fcc0000000000 */
[----:B------:R-:W-:Y:S03]  /*2470*/  QGMMA.64x64x32.F32.E4M3.E4M3 R24, gdesc[UR8], R24, gsb0 ;  /* 0x00e00000081879f3 */ /* 0x000fe60008000818 */
        /* <DEDUP_REMOVED lines=16> */
[C---:B------:R-:W-:Y:S01]  /*2580*/  FMUL.FTZ R34, R0.reuse, R34 ;  /* 0x0000002200227220 */ /* 0x040fe20000410000 */
[C---:B------:R-:W-:Y:S01]  /*2590*/  FMUL.FTZ R42, R0.reuse, R42 ;  /* 0x0000002a002a7220 */ /* 0x040fe20000410000 */
[C---:B------:R-:W-:Y:S01]  /*25a0*/  FMUL.FTZ R24, R0.reuse, R24 ;  /* 0x0000001800187220 */ /* 0x040fe20000410000 */
[C---:B------:R-:W-:Y:S01]  /*25b0*/  FMUL.FTZ R25, R0.reuse, R25 ;  /* 0x0000001900197220 */ /* 0x040fe20000410000 */
[----:B------:R2:W3:Y:S01]  /*25c0*/  MUFU.TANH R11, R34 ;  /* 0x00000022000b7308 */ /* 0x0004e20000002400 */
[C---:B------:R-:W-:Y:S01]  /*25d0*/  FMUL.FTZ R26, R0.reuse, R26 ;  /* 0x0000001a001a7220 */ /* 0x040fe20000410000 */
[C---:B------:R-:W-:Y:S01]  /*25e0*/  FMUL.FTZ R28, R0.reuse, R28 ;  /* 0x0000001c001c7220 */ /* 0x040fe20000410000 */
[C---:B------:R-:W-:Y:S01]  /*25f0*/  FMUL.FTZ R29, R0.reuse, R29 ;  /* 0x0000001d001d7220 */ /* 0x040fe20000410000 */
[C---:B------:R-:W-:Y:S01]  /*2600*/  FMUL.FTZ R32, R0.reuse, R32 ;  /* 0x0000002000207220 */ /* 0x040fe20000410000 */
[C---:B------:R-:W-:Y:S01]  /*2610*/  FMUL.FTZ R33, R0.reuse, R33 ;  /* 0x0000002100217220 */ /* 0x040fe20000410000 */
[C---:B------:R-:W-:Y:S01]  /*2620*/  FMUL.FTZ R36, R0.reuse, R36 ;  /* 0x0000002400247220 */ /* 0x040fe20000410000 */
[----:B------:R-:W-:Y:S01]  /*2630*/  FMUL.FTZ R37, R0, R37 ;  /* 0x0000002500257220 */ /* 0x000fe20000410000 */
[----:B------:R4:W0:Y:S01]  /*2640*/  MUFU.TANH R21, R42 ;  /* 0x0000002a00157308 */ /* 0x0008220000002400 */
[----:B--2---:R-:W-:-:S02]  /*2650*/  IMAD R34, R58, R7, 0x40 ;  /* 0x000000403a227424 */ /* 0x004fc400078e0207 */
[C---:B------:R-:W-:Y:S01]  /*2660*/  FMUL.FTZ R40, R0.reuse, R40 ;  /* 0x0000002800287220 */ /* 0x040fe20000410000 */
[C---:B------:R-:W-:Y:S01]  /*2670*/  FMUL.FTZ R41, R0.reuse, R41 ;  /* 0x0000002900297220 */ /* 0x040fe20000410000 */
[----:B------:R-:W-:Y:S01]  /*2680*/  FMUL.FTZ R43, R0, R43 ;  /* 0x0000002b002b7220 */ /* 0x000fe20000410000 */
[----:B------:R-:W-:Y:S02]  /*2690*/  VIADD R5, R34, 0x1 ;  /* 0x0000000122057836 */ /* 0x000fe40000000000 */
[C---:B------:R-:W-:Y:S01]  /*26a0*/  FMUL.FTZ R44, R0.reuse, R44 ;  /* 0x0000002c002c7220 */ /* 0x040fe20000410000 */
[C---:B------:R-:W-:Y:S01]  /*26b0*/  FMUL.FTZ R45, R0.reuse, R45 ;  /* 0x0000002d002d7220 */ /* 0x040fe20000410000 */
[C---:B------:R-:W-:Y:S01]  /*26c0*/  FMUL.FTZ R46, R0.reuse, R46 ;  /* 0x0000002e002e7220 */ /* 0x040fe20000410000 */
[----:B----4-:R-:W2:Y:S01]  /*26d0*/  SHFL.IDX PT, R42, R4, RZ, 0x1c1f ;  /* 0x001c1fff042a7589 */ /* 0x010ea200000e0000 */
[C---:B------:R-:W-:Y:S01]  /*26e0*/  FMUL.FTZ R47, R0.reuse, R47 ;  /* 0x0000002f002f7220 */ /* 0x040fe20000410000 */
[C---:B------:R-:W-:Y:S01]  /*26f0*/  FMUL.FTZ R48, R0.reuse, R48 ;  /* 0x0000003000307220 */ /* 0x040fe20000410000 */
[C---:B------:R-:W-:Y:S01]  /*2700*/  FMUL.FTZ R49, R0.reuse, R49 ;  /* 0x0000003100317220 */ /* 0x040fe20000410000 */
[C---:B------:R-:W-:Y:S01]  /*2710*/  FMUL.FTZ R50, R0.reuse, R50 ;  /* 0x0000003200327220 */ /* 0x040fe20000410000 */
[C---:B------:R-:W-:Y:S01]  /*2720*/  FMUL.FTZ R51, R0.reuse, R51 ;  /* 0x0000003300337220 */ /* 0x040fe20000410000 */
[C---:B------:R-:W-:Y:S01]  /*2730*/  FMUL.FTZ R52, R0.reuse, R52 ;  /* 0x0000003400347220 */ /* 0x040fe20000410000 */
[C---:B------:R-:W-:Y:S01]  /*2740*/  FMUL.FTZ R53, R0.reuse, R53 ;  /* 0x0000003500357220 */ /* 0x040fe20000410000 */
[C---:B------:R-:W-:Y:S01]  /*2750*/  FMUL.FTZ R54, R0.reuse, R54 ;  /* 0x0000003600367220 */ /* 0x040fe20000410000 */
[----:B------:R-:W-:Y:S01]  /*2760*/  FMUL.FTZ R55, R0, R55 ;  /* 0x0000003700377220 */ /* 0x000fe20000410000 */
[----:B------:R-:W-:-:S02]  /*2770*/  IMAD R6, R2, -0x2, R5 ;  /* 0xfffffffe02067824 */ /* 0x000fc400078e0205 */
[C---:B------:R-:W-:Y:S01]  /*2780*/  FMUL.FTZ R35, R0.reuse, R35 ;  /* 0x0000002300237220 */ /* 0x040fe20000410000 */
[C---:B------:R-:W-:Y:S01]  /*2790*/  FMUL.FTZ R39, R0.reuse, R39 ;  /* 0x0000002700277220 */ /* 0x040fe20000410000 */
[----:B------:R-:W4:Y:S01]  /*27a0*/  MUFU.TANH R24, R24 ;  /* 0x0000001800187308 */ /* 0x000f220000002400 */
[----:B0-----:R-:W-:Y:S02]  /*27b0*/  IMAD R5, R13, UR43, R6 ;  /* 0x0000002b0d057c24 */ /* 0x001fe4000f8e0206 */
[C---:B------:R-:W-:Y:S01]  /*27c0*/  FMUL.FTZ R27, R0.reuse, R27 ;  /* 0x0000001b001b7220 */ /* 0x040fe20000410000 */
[C---:B------:R-:W-:Y:S01]  /*27d0*/  FMUL.FTZ R38, R0.reuse, R38 ;  /* 0x0000002600267220 */ /* 0x040fe20000410000 */
[----:B------:R0:W-:Y:S01]  /*27e0*/  @!P1 SYNCS.ARRIVE.TRANS64.RED.A1T0 RZ, [R3+URZ], RZ ;  /* 0x000000ff03ff99a7 */ /* 0x0001e2000810043f */
[C---:B------:R-:W-:Y:S01]  /*27f0*/  FMUL.FTZ R31, R0.reuse, R31 ;  /* 0x0000001f001f7220 */ /* 0x040fe20000410000 */
[----:B-1----:R-:W-:Y:S02]  /*2800*/  IMAD.IADD R5, R5, 0x1, -R14 ;  /* 0x0000000105057824 */ /* 0x002fe400078e0a0e */
[----:B------:R-:W-:Y:S01]  /*2810*/  FMUL.FTZ R30, R0, R30 ;  /* 0x0000001e001e7220 */ /* 0x000fe20000410000 */
[----:B------:R-:W1:Y:S01]  /*2820*/  MUFU.TANH R25, R25 ;  /* 0x0000001900197308 */ /* 0x000e620000002400 */
[----:B0-----:R-:W-:-:S07]  /*2830*/  IMAD R3, R13, UR43, R34 ;  /* 0x0000002b0d037c24 */ /* 0x001fce000f8e0222 */
[----:B------:R-:W0:Y:S08]  /*2840*/  MUFU.TANH R26, R26 ;  /* 0x0000001a001a7308 */ /* 0x000e300000002400 */
        /* <DEDUP_REMOVED lines=23> */
[----:B------:R5:W0:Y:S08]  /*29c0*/  MUFU.TANH R9, R27 ;  /* 0x0000001b00097308 */ /* 0x000a300000002400 */
[----:B------:R3:W0:Y:S01]  /*29d0*/  MUFU.TANH R15, R38 ;  /* 0x00000026000f7308 */ /* 0x0006220000002400 */
[----:B-----5:R-:W-:-:S07]  /*29e0*/  IMAD R27, R2, -0x2, R3 ;  /* 0xfffffffe021b7824 */ /* 0x020fce00078e0203 */
[----:B------:R5:W0:Y:S01]  /*29f0*/  MUFU.TANH R10, R31 ;  /* 0x0000001f000a7308 */ /* 0x000a220000002400 */
[----:B---3--:R-:W-:-:S05]  /*2a00*/  VIADD R38, R5, UR6 ;  /* 0x0000000605267c36 */ /* 0x008fca0008000000 */
[----:B--2---:R-:W-:Y:S02]  /*2a10*/  VIADDMNMX R3, R42, R38, R27, PT ;  /* 0x000000262a037246 */ /* 0x004fe4000380011b */
[----:B------:R2:W3:Y:S01]  /*2a20*/  MUFU.TANH R8, R30 ;  /* 0x0000001e00087308 */ /* 0x0004e20000002400 */
[----:B-----5:R-:W-:-:S04]  /*2a30*/  VIADD R31, R5, UR49 ;  /* 0x00000031051f7c36 */ /* 0x020fc80008000000 */
[----:B------:R-:W-:Y:S01]  /*2a40*/  IMAD.IADD R5, R31, 0x1, R42 ;  /* 0x000000011f057824 */ /* 0x000fe200078e022a */
[----:B--2---:R-:W-:Y:S01]  /*2a50*/  LEA R30, R58, 0xffffffc0, 0x6 ;  /* 0xffffffc03a1e7811 */ /* 0x004fe200078e30ff */
[----:B01--4-:R-:W-:Y:S06]  /*2a60*/  @P2 BRA `(.L_x_862) ;  /* 0x00000000005c2947 */ /* 0x013fec0003800000 */
[----:B------:R-:W-:Y:S01]  /*2a70*/  IMAD R7, R13, UR43, R42 ;  /* 0x0000002b0d077c24 */ /* 0x000fe2000f8e022a */
[----:B------:R-:W-:Y:S03]  /*2a80*/  BSSY B0, `(.L_x_863) ;  /* 0x0000011000007945 */ /* 0x000fe60003800000 */
[----:B------:R-:W-:-:S05]  /*2a90*/  IMAD.IADD R7, R7, 0x1, -R14 ;  /* 0x0000000107077824 */ /* 0x000fca00078e0a0e */
[----:B------:R-:W-:-:S13]  /*2aa0*/  ISETP.GT.AND P2, PT, R7, -0x1, PT ;  /* 0xffffffff0700780c */ /* 0x000fda0003f44270 */
[----:B------:R-:W-:Y:S05]  /*2ab0*/  @P2 BRA `(.L_x_864) ;  /* 0x0000000000202947 */ /* 0x000fea0003800000 */
[----:B------:R-:W-:Y:S01]  /*2ac0*/  UISETP.NE.AND UP2, UPT, UR7, 0x1, UPT ;  /* 0x000000010700788c */ /* 0x000fe2000bf45270 */
[----:B------:R-:W-:-:S05]  /*2ad0*/  LOP3.LUT R7, RZ, R7, RZ, 0x33, !PT ;  /* 0x00000007ff077212 */ /* 0x000fca00078e33ff */
[----:B------:R-:W-:-:S05]  /*2ae0*/  PLOP3.LUT P2, PT, PT, PT, UP2, 0x80, 0x0 ;  /* 0x000000000000781c */ /* 0x000fca0003f4f028 */
[----:B------:R-:W-:-:S08]  /*2af0*/  @UP2 ULDC.64 UR10, c[0x0][0x9e8] ;  /* 0x00027a00000a2ab9 */ /* 0x000fd00000000a00 */
[----:B------:R-:W-:-:S05]  /*2b00*/  @P2 IMAD.HI.U32 R6, R7, UR10, RZ ;  /* 0x0000000a07062c27 */ /* 0x000fca000f8e00ff */
[----:B------:R-:W-:-:S04]  /*2b10*/  @P2 SHF.R.U32.HI R7, RZ, UR11, R6 ;  /* 0x0000000bff072c19 */ /* 0x000fc80008011606 */
[----:B------:R-:W-:Y:S01]  /*2b20*/  LOP3.LUT R7, RZ, R7, RZ, 0x33, !PT ;  /* 0x00000007ff077212 */ /* 0x000fe200078e33ff */
[----:B------:R-:W-:Y:S06]  /*2b30*/  BRA `(.L_x_865) ;  /* 0x0000000000147947 */ /* 0x000fec0003800000 */
.L_x_864:
[----:B------:R-:W-:-:S06]  /*2b40*/  UISETP.NE.AND UP2, UPT, UR7, 0x1, UPT ;  /* 0x000000010700788c */ /* 0x000fcc000bf45270 */
[----:B------:R-:W-:-:S05]  /*2b50*/  PLOP3.LUT P2, PT, PT, PT, UP2, 0x80, 0x0 ;  /* 0x000000000000781c */ /* 0x000fca0003f4f028 */
[----:B------:R-:W-:-:S08]  /*2b60*/  @UP2 ULDC.64 UR10, c[0x0][0x9e8] ;  /* 0x00027a00000a2ab9 */ /* 0x000fd00000000a00 */
[----:B------:R-:W-:-:S05]  /*2b70*/  @P2 IMAD.HI.U32 R6, R7, UR10, RZ ;  /* 0x0000000a07062c27 */ /* 0x000fca000f8e00ff */
[----:B------:R-:W-:-:S07]  /*2b80*/  @P2 SHF.R.U32.HI R7, RZ, UR11, R6 ;  /* 0x0000000bff072c19 */ /* 0x000fce0008011606 */
.L_x_865:
[----:B------:R-:W-:Y:S05]  /*2b90*/  BSYNC B0 ;  /* 0x0000000000007941 */ /* 0x000fea0003800000 */
.L_x_863:
[----:B------:R-:W-:-:S04]  /*2ba0*/  IMAD R7, R7, UR7, -R30 ;  /* 0x0000000707077c24 */ /* 0x000fc8000f8e0a1e */
[----:B------:R-:W-:-:S05]  /*2bb0*/  IMAD R6, R2, -0x2, R7 ;  /* 0xfffffffe02067824 */ /* 0x000fca00078e0207 */
[----:B------:R-:W-:Y:S02]  /*2bc0*/  VIMNMX R5, R5, R6, !PT ;  /* 0x0000000605057248 */ /* 0x000fe40007fe0100 */
[----:B------:R-:W-:-:S07]  /*2bd0*/  VIADDMNMX R3, R6, UR7, R3, PT ;  /* 0x0000000706037c46 */ /* 0x000fce000b800103 */
.L_x_862:
[C---:B------:R-:W-:Y:S01]  /*2be0*/  ISETP.GE.AND P2, PT, R34.reuse, 0x2, PT ;  /* 0x000000022200780c */ /* 0x040fe20003f46270 */
[----:B------:R-:W0:Y:S01]  /*2bf0*/  SHFL.IDX PT, R4, R4, 0x1, 0x1c1f ;  /* 0x003c1f0004047f89 */ /* 0x000e2200000e0000 */
[C---:B------:R-:W-:Y:S02]  /*2c00*/  ISETP.GE.AND P6, PT, R34.reuse, 0xa, PT ;  /* 0x0000000a2200780c */ /* 0x040fe40003fc6270 */
[----:B------:R-:W-:Y:S02]  /*2c10*/  ISETP.GT.AND P4, PT, R5, 0x1, !P2 ;  /* 0x000000010500780c */ /* 0x000fe40005784270 */
[----:B------:R-:W-:Y:S02]  /*2c20*/  ISETP.GE.AND P3, PT, R34, 0x9, PT ;  /* 0x000000092200780c */ /* 0x000fe40003f66270 */
[----:B------:R-:W-:Y:S02]  /*2c30*/  ISETP.LT.OR P4, PT, R3, 0x2, P4 ;  /* 0x000000020300780c */ /* 0x000fe40002781670 */
[----:B------:R-:W-:-:S02]  /*2c40*/  ISETP.GT.AND P5, PT, R5, 0x8, !P3 ;  /* 0x000000080500780c */ /* 0x000fc40005fa4270 */
[----:B------:R-:W-:Y:S02]  /*2c50*/  FSEL R42, R25, -INF , !P4 ;  /* 0xff800000192a7808 */ /* 0x000fe40006000000 */
[----:B------:R-:W-:Y:S02]  /*2c60*/  ISETP.GT.AND P4, PT, R5, 0x9, !P6 ;  /* 0x000000090500780c */ /* 0x000fe40007784270 */
[----:B------:R-:W-:Y:S02]  /*2c70*/  P2R R25, PR, RZ, 0x40 ;  /* 0x00000040ff197803 */ /* 0x000fe40000000000 */
[----:B------:R-:W-:Y:S02]  /*2c80*/  ISETP.LT.OR P4, PT, R3, 0xa, P4 ;  /* 0x0000000a0300780c */ /* 0x000fe40002781670 */
[----:B------:R-:W-:Y:S02]  /*2c90*/  ISETP.GE.AND P6, PT, R34, 0x11, PT ;  /* 0x000000112200780c */ /* 0x000fe40003fc6270 */
[----:B------:R-:W-:-:S02]  /*2ca0*/  FSEL R60, R29, -INF , !P4 ;  /* 0xff8000001d3c7808 */ /* 0x000fc40006000000 */
[----:B------:R-:W-:Y:S02]  /*2cb0*/  ISETP.LT.OR P5, PT, R3, 0x9, P5 ;  /* 0x000000090300780c */ /* 0x000fe40002fa1670 */
[----:B------:R-:W-:Y:S02]  /*2cc0*/  ISETP.GT.AND P4, PT, R5, 0x10, !P6 ;  /* 0x000000100500780c */ /* 0x000fe40007784270 */
[----:B------:R-:W-:Y:S02]  /*2cd0*/  FSEL R56, R28, -INF , !P5 ;  /* 0xff8000001c387808 */ /* 0x000fe40006800000 */
[----:B------:R-:W-:Y:S02]  /*2ce0*/  ISETP.LT.OR P4, PT, R3, 0x11, P4 ;  /* 0x000000110300780c */ /* 0x000fe40002781670 */
[----:B------:R-:W-:Y:S02]  /*2cf0*/  ISETP.GE.AND P5, PT, R34, 0x12, PT ;  /* 0x000000122200780c */ /* 0x000fe40003fa6270 */
[----:B------:R-:W-:-:S02]  /*2d00*/  FSEL R62, R32, -INF , !P4 ;  /* 0xff800000203e7808 */ /* 0x000fc40006000000 */
[----:B------:R-:W-:Y:S02]  /*2d10*/  ISETP.GT.AND P4, PT, R5, 0x11, !P5 ;  /* 0x000000110500780c */ /* 0x000fe40006f84270 */
[----:B------:R-:W-:Y:S02]  /*2d20*/  P2R R29, PR, RZ, 0x20 ;  /* 0x00000020ff1d7803 */ /* 0x000fe40000000000 */
[----:B------:R-:W-:Y:S02]  /*2d30*/  ISETP.LT.OR P4, PT, R3, 0x12, P4 ;  /* 0x000000120300780c */ /* 0x000fe40002781670 */
[----:B------:R-:W-:Y:S02]  /*2d40*/  ISETP.GE.AND P5, PT, R34, 0x19, PT ;  /* 0x000000192200780c */ /* 0x000fe40003fa6270 */
[----:B------:R-:W-:Y:S02]  /*2d50*/  FSEL R64, R33, -INF , !P4 ;  /* 0xff80000021407808 */ /* 0x000fe40006000000 */
[----:B------:R-:W-:-:S02]  /*2d60*/  ISETP.GT.AND P4, PT, R5, 0x18, !P5 ;  /* 0x000000180500780c */ /* 0x000fc40006f84270 */
[----:B------:R-:W-:Y:S02]  /*2d70*/  P2R R33, PR, RZ, 0x20 ;  /* 0x00000020ff217803 */ /* 0x000fe40000000000 */
[----:B------:R-:W-:Y:S02]  /*2d80*/  ISETP.LT.OR P4, PT, R3, 0x19, P4 ;  /* 0x000000190300780c */ /* 0x000fe40002781670 */
[----:B------:R-:W-:Y:S02]  /*2d90*/  ISETP.GE.AND P5, PT, R34, 0x1a, PT ;  /* 0x0000001a2200780c */ /* 0x000fe40003fa6270 */
[----:B------:R-:W-:Y:S02]  /*2da0*/  FSEL R66, R36, -INF , !P4 ;  /* 0xff80000024427808 */ /* 0x000fe40006000000 */
[----:B------:R-:W-:Y:S02]  /*2db0*/  ISETP.GT.AND P4, PT, R5, 0x19, !P5 ;  /* 0x000000190500780c */ /* 0x000fe40006f84270 */
[----:B------:R-:W-:-:S02]  /*2dc0*/  P2R R35, PR, RZ, 0x20 ;  /* 0x00000020ff237803 */ /* 0x000fc40000000000 */
[----:B------:R-:W-:Y:S02]  /*2dd0*/  ISETP.LT.OR P4, PT, R3, 0x1a, P4 ;  /* 0x0000001a0300780c */ /* 0x000fe40002781670 */
[----:B------:R-:W-:Y:S02]  /*2de0*/  ISETP.GE.AND P5, PT, R34, 0x21, PT ;  /* 0x000000212200780c */ /* 0x000fe40003fa6270 */
[----:B------:R-:W-:Y:S02]  /*2df0*/  FSEL R68, R37, -INF , !P4 ;  /* 0xff80000025447808 */ /* 0x000fe40006000000 */
[----:B------:R-:W-:Y:S02]  /*2e00*/  ISETP.GT.AND P4, PT, R5, 0x20, !P5 ;  /* 0x000000200500780c */ /* 0x000fe40006f84270 */
[----:B------:R-:W-:Y:S02]  /*2e10*/  P2R R36, PR, RZ, 0x20 ;  /* 0x00000020ff247803 */ /* 0x000fe40000000000 */
[----:B------:R-:W-:-:S02]  /*2e20*/  ISETP.LT.OR P4, PT, R3, 0x21, P4 ;  /* 0x000000210300780c */ /* 0x000fc40002781670 */
[----:B------:R-:W-:Y:S02]  /*2e30*/  ISETP.GE.AND P5, PT, R34, 0x22, PT ;  /* 0x000000222200780c */ /* 0x000fe40003fa6270 */
[----:B------:R-:W-:Y:S02]  /*2e40*/  FSEL R40, R40, -INF , !P4 ;  /* 0xff80000028287808 */ /* 0x000fe40006000000 */
[----:B------:R-:W-:Y:S02]  /*2e50*/  ISETP.GT.AND P4, PT, R5, 0x21, !P5 ;  /* 0x000000210500780c */ /* 0x000fe40006f84270 */
[----:B------:R-:W-:Y:S02]  /*2e60*/  P2R R37, PR, RZ, 0x20 ;  /* 0x00000020ff257803 */ /* 0x000fe40000000000 */
[----:B------:R-:W-:Y:S02]  /*2e70*/  ISETP.LT.OR P4, PT, R3, 0x22, P4 ;  /* 0x000000220300780c */ /* 0x000fe40002781670 */
[----:B------:R-:W-:-:S02]  /*2e80*/  ISETP.GE.AND P5, PT, R34, 0x29, PT ;  /* 0x000000292200780c */ /* 0x000fc40003fa6270 */
[----:B------:R-:W-:Y:S02]  /*2e90*/  FSEL R70, R41, -INF , !P4 ;  /* 0xff80000029467808 */ /* 0x000fe40006000000 */
[----:B------:R-:W-:Y:S02]  /*2ea0*/  ISETP.GT.AND P4, PT, R5, 0x28, !P5 ;  /* 0x000000280500780c */ /* 0x000fe40006f84270 */
[----:B------:R-:W-:Y:S02]  /*2eb0*/  P2R R39, PR, RZ, 0x20 ;  /* 0x00000020ff277803 */ /* 0x000fe40000000000 */
        /* <DEDUP_REMOVED lines=11> */
[----:B------:R-:W-:Y:S02]  /*2f70*/  P2R R28, PR, RZ, 0x40 ;  /* 0x00000040ff1c7803 */ /* 0x000fe40000000000 */
[----:B------:R-:W-:Y:S02]  /*2f80*/  FSEL R48, R48, -INF , !P4 ;  /* 0xff80000030307808 */ /* 0x000fe40006000000 */
[----:B------:R-:W-:-:S04]  /*2f90*/  ISETP.GE.AND P4, PT, R34, 0x32, PT ;  /* 0x000000322200780c */ /* 0x000fc80003f86270 */
[----:B------:R-:W-:-:S04]  /*2fa0*/  ISETP.GT.AND P5, PT, R5, 0x31, !P4 ;  /* 0x000000310500780c */ /* 0x000fc800067a4270 */
[----:B------:R-:W-:-:S04]  /*2fb0*/  ISETP.LT.OR P5, PT, R3, 0x32, P5 ;  /* 0x000000320300780c */ /* 0x000fc80002fa1670 */
[----:B------:R-:W-:Y:S02]  /*2fc0*/  FSEL R74, R49, -INF , !P5 ;  /* 0xff800000314a7808 */ /* 0x000fe40006800000 */
[----:B------:R-:W-:-:S04]  /*2fd0*/  ISETP.GE.AND P5, PT, R34, 0x39, PT ;  /* 0x000000392200780c */ /* 0x000fc80003fa6270 */
[----:B------:R-:W-:-:S04]  /*2fe0*/  ISETP.GT.AND P6, PT, R5, 0x38, !P5 ;  /* 0x000000380500780c */ /* 0x000fc80006fc4270 */
[----:B------:R-:W-:-:S04]  /*2ff0*/  ISETP.LT.OR P6, PT, R3, 0x39, P6 ;  /* 0x000000390300780c */ /* 0x000fc800037c1670 */
[----:B------:R-:W-:Y:S02]  /*3000*/  FSEL R52, R52, -INF , !P6 ;  /* 0xff80000034347808 */ /* 0x000fe40007000000 */
[----:B------:R-:W-:-:S04]  /*3010*/  ISETP.GE.AND P6, PT, R34, 0x1, PT ;  /* 0x000000012200780c */ /* 0x000fc80003fc6270 */
[----:B------:R-:W-:Y:S02]  /*3020*/  P2R R6, PR, RZ, 0x40 ;  /* 0x00000040ff067803 */ /* 0x000fe40000000000 */
[----:B------:R-:W-:-:S04]  /*3030*/  ISETP.GT.AND P6, PT, R5, RZ, !P6 ;  /* 0x000000ff0500720c */ /* 0x000fc800077c4270 */
[----:B------:R-:W-:-:S04]  /*3040*/  ISETP.LT.OR P6, PT, R3, 0x1, P6 ;  /* 0x000000010300780c */ /* 0x000fc800037c1670 */
[----:B------:R-:W-:Y:S02]  /*3050*/  FSEL R32, R24, -INF , !P6 ;  /* 0xff80000018207808 */ /* 0x000fe40007000000 */
[----:B------:R-:W-:-:S04]  /*3060*/  ISETP.GE.AND P6, PT, R34, 0x3a, PT ;  /* 0x0000003a2200780c */ /* 0x000fc80003fc6270 */
[----:B------:R-:W-:Y:S02]  /*3070*/  P2R R34, PR, RZ, 0x40 ;  /* 0x00000040ff227803 */ /* 0x000fe40000000000 */
[----:B------:R-:W-:Y:S01]  /*3080*/  ISETP.GT.AND P6, PT, R5, 0x39, !P6 ;  /* 0x000000390500780c */ /* 0x000fe200077c4270 */
[----:B0-----:R-:W-:-:S03]  /*3090*/  IMAD.IADD R5, R31, 0x1, R4 ;  /* 0x000000011f057824 */ /* 0x001fc600078e0204 */
[----:B------:R-:W-:Y:S02]  /*30a0*/  ISETP.LT.OR P6, PT, R3, 0x3a, P6 ;  /* 0x0000003a0300780c */ /* 0x000fe400037c1670 */
[----:B------:R-:W-:Y:S02]  /*30b0*/  VIADDMNMX R3, R4, R38, R27, PT ;  /* 0x0000002604037246 */ /* 0x000fe4000380011b */
[----:B------:R-:W-:Y:S02]  /*30c0*/  FSEL R76, R53, -INF , !P6 ;  /* 0xff800000354c7808 */ /* 0x000fe40007000000 */
[----:B------:R-:W-:-:S13]  /*30d0*/  PLOP3.LUT P6, PT, PT, PT, UP1, 0x40, 0x0 ;  /* 0x000000000000781c */ /* 0x000fda0003fce818 */
[----:B------:R-:W-:Y:S05]  /*30e0*/  @P6 BRA `(.L_x_866) ;  /* 0x0000000000646947 */ /* 0x000fea0003800000 */
        /* <DEDUP_REMOVED lines=9> */
[----:B------:R-:W-:Y:S01]  /*3180*/  @P6 IMAD.HI.U32 R4, R7, UR10, RZ ;  /* 0x0000000a07046c27 */ /* 0x000fe2000f8e00ff */
[----:B------:R-:W-:-:S13]  /*3190*/  PLOP3.LUT P6, PT, PT, PT, UP2, 0x80, 0x0 ;  /* 0x000000000000781c */ /* 0x000fda0003fcf028 */
[----:B------:R-:W-:-:S04]  /*31a0*/  @P6 SHF.R.U32.HI R7, RZ, UR11, R4 ;  /* 0x0000000bff076c19 */ /* 0x000fc80008011604 */
[----:B------:R-:W-:Y:S01]  /*31b0*/  LOP3.LUT R7, RZ, R7, RZ, 0x33, !PT ;  /* 0x00000007ff077212 */ /* 0x000fe200078e33ff */
[----:B------:R-:W-:Y:S06]  /*31c0*/  BRA `(.L_x_869) ;  /* 0x0000000000187947 */ /* 0x000fec0003800000 */
.L_x_868:
[----:B------:R-:W-:-:S06]  /*31d0*/  UISETP.NE.AND UP2, UPT, UR7, 0x1, UPT ;  /* 0x000000010700788c */ /* 0x000fcc000bf45270 */
[----:B------:R-:W-:-:S05]  /*31e0*/  PLOP3.LUT P6, PT, PT, PT, UP2, 0x80, 0x0 ;  /* 0x000000000000781c */ /* 0x000fca0003fcf028 */
[----:B------:R-:W-:-:S08]  /*31f0*/  @UP2 ULDC.64 UR10, c[0x0][0x9e8] ;  /* 0x00027a00000a2ab9 */ /* 0x000fd00000000a00 */
[----:B------:R-:W-:Y:S01]  /*3200*/  @P6 IMAD.HI.U32 R4, R7, UR10, RZ ;  /* 0x0000000a07046c27 */ /* 0x000fe2000f8e00ff */
[----:B------:R-:W-:-:S13]  /*3210*/  PLOP3.LUT P6, PT, PT, PT, UP2, 0x80, 0x0 ;  /* 0x000000000000781c */ /* 0x000fda0003fcf028 */
[----:B------:R-:W-:-:S07]  /*3220*/  @P6 SHF.R.U32.HI R7, RZ, UR11, R4 ;  /* 0x0000000bff076c19 */ /* 0x000fce0008011604 */
.L_x_869:
[----:B------:R-:W-:Y:S05]  /*3230*/  BSYNC B0 ;  /* 0x0000000000007941 */ /* 0x000fea0003800000 */
.L_x_867:
[----:B------:R-:W-:-:S04]  /*3240*/  IMAD R7, R7, UR7, -R30 ;  /* 0x0000000707077c24 */ /* 0x000fc8000f8e0a1e */
[----:B------:R-:W-:-:S05]  /*3250*/  IMAD R4, R2, -0x2, R7 ;  /* 0xfffffffe02047824 */ /* 0x000fca00078e0207 */
[----:B------:R-:W-:Y:S02]  /*3260*/  VIMNMX R5, R5, R4, !PT ;  /* 0x0000000405057248 */ /* 0x000fe40007fe0100 */
[----:B------:R-:W-:-:S07]  /*3270*/  VIADDMNMX R3, R4, UR7, R3, PT ;  /* 0x0000000704037c46 */ /* 0x000fce000b800103 */
.L_x_866:
[----:B------:R-:W-:Y:S01]  /*3280*/  ISETP.GT.AND P2, PT, R5, 0x1, !P2 ;  /* 0x000000010500780c */ /* 0x000fe20005744270 */
[----:B------:R-:W-:Y:S01]  /*3290*/  ULDC UR10, c[0x0][0x988] ;  /* 0x00026200000a7ab9 */ /* 0x000fe20000000800 */
[----:B------:R-:W-:Y:S01]  /*32a0*/  ISETP.NE.AND P6, PT, R6, RZ, PT ;  /* 0x000000ff0600720c */ /* 0x000fe20003fc5270 */
[----:B------:R-:W-:Y:S01]  /*32b0*/  IMAD.U32 R30, RZ, RZ, UR10 ;  /* 0x0000000aff1e7e24 */ /* 0x000fe2000f8e00ff */
[----:B------:R-:W-:Y:S01]  /*32c0*/  ISETP.LT.OR P2, PT, R3, 0x2, P2 ;  /* 0x000000020300780c */ /* 0x000fe20001741670 */
[----:B------:R-:W-:Y:S01]  /*32d0*/  @UP0 ULDC UR14, c[0x0][0x44c] ;  /* 0x00011300000e0ab9 */ /* 0x000fe20000000800 */
[----:B------:R-:W-:Y:S01]  /*32e0*/  FMNMX.FTZ R6, R32, R42, !PT ;  /* 0x0000002a20067209 */ /* 0x000fe20007810000 */
[----:B------:R-:W-:Y:S01]  /*32f0*/  UIMAD.WIDE.U32 UR14, UR36, UR14, URZ ;  /* 0x0000000e240e72a5 */ /* 0x000fe2000f8e003f */
[----:B------:R-:W-:Y:S01]  /*3300*/  FSEL R9, R9, -INF , !P2 ;  /* 0xff80000009097808 */ /* 0x000fe20005000000 */
[----:B------:R-:W-:Y:S01]  /*3310*/  @UP0 ULDC UR18, c[0x0][0x450] ;  /* 0x0001140000120ab9 */ /* 0x000fe20000000800 */
[----:B------:R-:W-:Y:S01]  /*3320*/  ISETP.NE.AND P2, PT, R25, RZ, PT ;  /* 0x000000ff1900720c */ /* 0x000fe20003f45270 */
[----:B------:R-:W-:Y:S01]  /*3330*/  UMOV UR11, UR36 ;  /* 0x00000024000b7c82 */ /* 0x000fe20008000000 */
[----:B------:R-:W-:Y:S01]  /*3340*/  FMNMX.FTZ R6, R56, R6, !PT ;  /* 0x0000000638067209 */ /* 0x000fe20007810000 */
[----:B------:R-:W-:Y:S01]  /*3350*/  @UP0 USHF.R.U32.HI UR11, URZ, UR18, UR15 ;  /* 0x000000123f0b0299 */ /* 0x000fe2000801160f */
[----:B------:R-:W-:-:S02]  /*3360*/  ISETP.GT.AND P2, PT, R5, 0x9, !P2 ;  /* 0x000000090500780c */ /* 0x000fc40005744270 */
[----:B------:R-:W-:Y:S01]  /*3370*/  FMNMX.FTZ R6, R60, R6, !PT ;  /* 0x000000063c067209 */ /* 0x000fe20007810000 */
[----:B------:R-:W-:Y:S01]  /*3380*/  UIADD3 UR53, UR53, UR11, URZ ;  /* 0x0000000b35357290 */ /* 0x000fe2000fffe03f */
[----:B------:R-:W-:Y:S02]  /*3390*/  ISETP.LT.OR P2, PT, R3, 0xa, P2 ;  /* 0x0000000a0300780c */ /* 0x000fe40001741670 */
[----:B------:R-:W-:Y:S01]  /*33a0*/  FMNMX.FTZ R6, R62, R6, !PT ;  /* 0x000000063e067209 */ /* 0x000fe20007810000 */
[----:B------:R-:W-:Y:S01]  /*33b0*/  UIADD3 UR6, UR53, UR6, URZ ;  /* 0x0000000635067290 */ /* 0x000fe2000fffe03f */
[----:B------:R-:W-:Y:S02]  /*33c0*/  FSEL R10, R10, -INF , !P2 ;  /* 0xff8000000a0a7808 */ /* 0x000fe40005000000 */
[----:B------:R-:W-:Y:S02]  /*33d0*/  ISETP.NE.AND P2, PT, R28, RZ, PT ;  /* 0x000000ff1c00720c */ /* 0x000fe40003f45270 */
[----:B------:R-:W-:-:S02]  /*33e0*/  FMNMX.FTZ R6, R64, R6, !PT ;  /* 0x0000000640067209 */ /* 0x000fc40007810000 */
[----:B------:R-:W-:Y:S02]  /*33f0*/  ISETP.GT.AND P2, PT, R5, 0x10, !P2 ;  /* 0x000000100500780c */ /* 0x000fe40005744270 */
[----:B------:R-:W-:Y:S02]  /*3400*/  FMNMX.FTZ R6, R66, R6, !PT ;  /* 0x0000000642067209 */ /* 0x000fe40007810000 */
[----:B------:R-:W-:Y:S02]  /*3410*/  ISETP.LT.OR P2, PT, R3, 0x11, P2 ;  /* 0x000000110300780c */ /* 0x000fe40001741670 */
[----:B------:R-:W-:Y:S02]  /*3420*/  FMNMX.FTZ R6, R68, R6, !PT ;  /* 0x0000000644067209 */ /* 0x000fe40007810000 */
[----:B------:R-:W-:Y:S02]  /*3430*/  FSEL R11, R11, -INF , !P2 ;  /* 0xff8000000b0b7808 */ /* 0x000fe40005000000 */
[----:B------:R-:W-:-:S02]  /*3440*/  ISETP.NE.AND P2, PT, R29, RZ, PT ;  /* 0x000000ff1d00720c */ /* 0x000fc40003f45270 */
[C---:B------:R-:W-:Y:S02]  /*3450*/  ISETP.GT.AND P3, PT, R5.reuse, 0x8, !P3 ;  /* 0x000000080500780c */ /* 0x040fe40005f64270 */
[----:B------:R-:W-:Y:S02]  /*3460*/  ISETP.GT.AND P2, PT, R5, 0x11, !P2 ;  /* 0x000000110500780c */ /* 0x000fe40005744270 */
[----:B------:R-:W-:Y:S02]  /*3470*/  FMNMX.FTZ R6, R40, R6, !PT ;  /* 0x0000000628067209 */ /* 0x000fe40007810000 */
[C---:B------:R-:W-:Y:S02]  /*3480*/  ISETP.LT.OR P2, PT, R3.reuse, 0x12, P2 ;  /* 0x000000120300780c */ /* 0x040fe40001741670 */
[----:B------:R-:W-:Y:S02]  /*3490*/  ISETP.LT.OR P3, PT, R3, 0x9, P3 ;  /* 0x000000090300780c */ /* 0x000fe40001f61670 */
[----:B------:R-:W-:-:S02]  /*34a0*/  FSEL R12, R12, -INF , !P2 ;  /* 0xff8000000c0c7808 */ /* 0x000fc40005000000 */
[----:B------:R-:W-:Y:S02]  /*34b0*/  ISETP.NE.AND P2, PT, R33, RZ, PT ;  /* 0x000000ff2100720c */ /* 0x000fe40003f45270 */
[----:B------:R-:W-:Y:S02]  /*34c0*/  FMNMX.FTZ R6, R70, R6, !PT ;  /* 0x0000000646067209 */ /* 0x000fe40007810000 */
[----:B------:R-:W-:Y:S02]  /*34d0*/  ISETP.GT.AND P2, PT, R5, 0x18, !P2 ;  /* 0x000000180500780c */ /* 0x000fe40005744270 */
[----:B---3--:R-:W-:Y:S02]  /*34e0*/  FSEL R8, R8, -INF , !P3 ;  /* 0xff80000008087808 */ /* 0x008fe40005800000 */
[----:B------:R-:W-:Y:S02]  /*34f0*/  ISETP.LT.OR P2, PT, R3, 0x19, P2 ;  /* 0x000000190300780c */ /* 0x000fe40001741670 */
[----:B------:R-:W-:-:S02]  /*3500*/  ISETP.NE.AND P3, PT, R39, RZ, PT ;  /* 0x000000ff2700720c */ /* 0x000fc40003f65270 */
[----:B------:R-:W-:Y:S02]  /*3510*/  FSEL R15, R15, -INF , !P2 ;  /* 0xff8000000f0f7808 */ /* 0x000fe40005000000 */
[----:B------:R-:W-:Y:S02]  /*3520*/  ISETP.NE.AND P2, PT, R35, RZ, PT ;  /* 0x000000ff2300720c */ /* 0x000fe40003f45270 */
[----:B------:R-:W-:Y:S02]  /*3530*/  FMNMX.FTZ R6, R44, R6, !PT ;  /* 0x000000062c067209 */ /* 0x000fe40007810000 */
[----:B------:R-:W-:Y:S02]  /*3540*/  ISETP.GT.AND P2, PT, R5, 0x19, !P2 ;  /* 0x000000190500780c */ /* 0x000fe40005744270 */
[----:B------:R-:W-:Y:S02]  /*3550*/  FMNMX.FTZ R6, R72, R6, !PT ;  /* 0x0000000648067209 */ /* 0x000fe40007810000 */
[----:B------:R-:W-:-:S02]  /*3560*/  ISETP.LT.OR P2, PT, R3, 0x1a, P2 ;  /* 0x0000001a0300780c */ /* 0x000fc40001741670 */
[----:B------:R-:W-:Y:S02]  /*3570*/  FMNMX.FTZ R6, R48, R6, !PT ;  /* 0x0000000630067209 */ /* 0x000fe40007810000 */
[----:B------:R-:W-:Y:S02]  /*3580*/  FSEL R20, R20, -INF , !P2 ;  /* 0xff80000014147808 */ /* 0x000fe40005000000 */
[----:B------:R-:W-:Y:S02]  /*3590*/  ISETP.NE.AND P2, PT, R36, RZ, PT ;  /* 0x000000ff2400720c */ /* 0x000fe40003f45270 */
[----:B------:R-:W-:Y:S02]  /*35a0*/  FMNMX.FTZ R6, R74, R6, !PT ;  /* 0x000000064a067209 */ /* 0x000fe40007810000 */
[----:B------:R-:W-:Y:S02]  /*35b0*/  ISETP.GT.AND P2, PT, R5, 0x20, !P2 ;  /* 0x000000200500780c */ /* 0x000fe40005744270 */
[----:B------:R-:W-:-:S02]  /*35c0*/  FMNMX.FTZ R6, R52, R6, !PT ;  /* 0x0000000634067209 */ /* 0x000fc40007810000 */
[----:B------:R-:W-:Y:S02]  /*35d0*/  ISETP.LT.OR P2, PT, R3, 0x21, P2 ;  /* 0x000000210300780c */ /* 0x000fe40001741670 */
[----:B------:R-:W-:Y:S02]  /*35e0*/  ISETP.GT.AND P4, PT, R5, 0x31, !P4 ;  /* 0x000000310500780c */ /* 0x000fe40006784270 */
[----:B------:R-:W-:Y:S02]  /*35f0*/  FSEL R21, R21, -INF , !P2 ;  /* 0xff80000015157808 */ /* 0x000fe40005000000 */
[----:B------:R-:W-:Y:S02]  /*3600*/  ISETP.NE.AND P2, PT, R37, RZ, PT ;  /* 0x000000ff2500720c */ /* 0x000fe40003f45270 */
[C---:B------:R-:W-:Y:S02]  /*3610*/  ISETP.GT.AND P5, PT, R5.reuse, 0x38, !P5 ;  /* 0x000000380500780c */ /* 0x040fe40006fa4270 */
[----:B------:R-:W-:-:S02]  /*3620*/  ISETP.GT.AND P2, PT, R5, 0x21, !P2 ;  /* 0x000000210500780c */ /* 0x000fc40005744270 */
[C---:B------:R-:W-:Y:S02]  /*3630*/  ISETP.LT.OR P4, PT, R3.reuse, 0x32, P4 ;  /* 0x000000320300780c */ /* 0x040fe40002781670 */
[C---:B------:R-:W-:Y:S02]  /*3640*/  ISETP.LT.OR P2, PT, R3.reuse, 0x22, P2 ;  /* 0x000000220300780c */ /* 0x040fe40001741670 */
[----:B------:R-:W-:Y:S02]  /*3650*/  ISETP.LT.OR P5, PT, R3, 0x39, P5 ;  /* 0x000000390300780c */ /* 0x000fe40002fa1670 */
[----:B------:R-:W-:Y:S02]  /*3660*/  FSEL R24, R43, -INF , !P2 ;  /* 0xff8000002b187808 */ /* 0x000fe40005000000 */
[----:B------:R-:W-:Y:S02]  /*3670*/  ISETP.GT.AND P2, PT, R5, 0x28, !P3 ;  /* 0x000000280500780c */ /* 0x000fe40005f44270 */
[----:B------:R-:W-:-:S02]  /*3680*/  ISETP.NE.AND P3, PT, R45, RZ, PT ;  /* 0x000000ff2d00720c */ /* 0x000fc40003f65270 */
[----:B------:R-:W-:Y:S02]  /*3690*/  ISETP.LT.OR P2, PT, R3, 0x29, P2 ;  /* 0x000000290300780c */ /* 0x000fe40001741670 */
[C---:B------:R-:W-:Y:S02]  /*36a0*/  ISETP.GT.AND P3, PT, R5.reuse, 0x30, !P3 ;  /* 0x000000300500780c */ /* 0x040fe40005f64270 */
[----:B------:R-:W-:Y:S02]  /*36b0*/  FSEL R25, R46, -INF , !P2 ;  /* 0xff8000002e197808 */ /* 0x000fe40005000000 */
[----:B------:R-:W-:Y:S02]  /*36c0*/  ISETP.GT.AND P2, PT, R5, RZ, !P6 ;  /* 0x000000ff0500720c */ /* 0x000fe40007744270 */
[----:B------:R-:W-:Y:S02]  /*36d0*/  ISETP.NE.AND P6, PT, R34, RZ, PT ;  /* 0x000000ff2200720c */ /* 0x000fe40003fc5270 */
[----:B------:R-:W-:-:S02]  /*36e0*/  ISETP.LT.OR P2, PT, R3, 0x1, P2 ;  /* 0x000000010300780c */ /* 0x000fc40001741670 */
[----:B------:R-:W-:Y:S02]  /*36f0*/  ISETP.LT.OR P3, PT, R3, 0x31, P3 ;  /* 0x000000310300780c */ /* 0x000fe40001f61670 */
[----:B------:R-:W-:Y:S02]  /*3700*/  FSEL R4, R26, -INF , !P2 ;  /* 0xff8000001a047808 */ /* 0x000fe40005000000 */
[----:B------:R-:W-:Y:S02]  /*3710*/  FMNMX.FTZ R26, R76, R6, !PT ;  /* 0x000000064c1a7209 */ /* 0x000fe40007810000 */
[----:B------:R-:W-:-:S03]  /*3720*/  ISETP.NE.AND P2, PT, R41, RZ, PT ;  /* 0x000000ff2900720c */ /* 0x000fc60003f45270 */
[----:B------:R-:W0:Y:S01]  /*3730*/  SHFL.BFLY PT, R7, R26, 0x2, 0x1f ;  /* 0x0c401f001a077f89 */ /* 0x000e2200000e0000 */
[----:B------:R-:W-:-:S04]  /*3740*/  ISETP.GT.AND P2, PT, R5, 0x29, !P2 ;  /* 0x000000290500780c */ /* 0x000fc80005744270 */
[----:B------:R-:W-:Y:S02]  /*3750*/  ISETP.LT.OR P2, PT, R3, 0x2a, P2 ;  /* 0x0000002a0300780c */ /* 0x000fe40001741670 */
[----:B0-----:R-:W-:Y:S02]  /*3760*/  FMNMX.FTZ R28, R26, R7, !PT ;  /* 0x000000071a1c7209 */ /* 0x001fe40007810000 */
[----:B------:R-:W-:Y:S02]  /*3770*/  FMNMX.FTZ R7, R4, R9, !PT ;  /* 0x0000000904077209 */ /* 0x000fe40007810000 */
[----:B------:R-:W-:Y:S01]  /*3780*/  FSEL R26, R47, -INF , !P2 ;  /* 0xff8000002f1a7808 */ /* 0x000fe20005000000 */
[----:B------:R-:W0:Y:S01]  /*3790*/  SHFL.BFLY PT, R29, R28, 0x1, 0x1f ;  /* 0x0c201f001c1d7f89 */ /* 0x000e2200000e0000 */
[----:B------:R-:W-:Y:S01]  /*37a0*/  FMNMX.FTZ R7, R8, R7, !PT ;  /* 0x0000000708077209 */ /* 0x000fe20007810000 */
[----:B------:R-:W-:-:S03]  /*37b0*/  IMAD.U32 R47, RZ, RZ, UR10 ;  /* 0x0000000aff2f7e24 */ /* 0x000fc6000f8e00ff */
[----:B------:R-:W-:-:S04]  /*37c0*/  FMNMX.FTZ R6, R10, R7, !PT ;  /* 0x000000070a067209 */ /* 0x000fc80007810000 */
[----:B------:R-:W-:-:S04]  /*37d0*/  FMNMX.FTZ R27, R11, R6, !PT ;  /* 0x000000060b1b7209 */ /* 0x000fc80007810000 */
[----:B------:R-:W-:-:S04]  /*37e0*/  FMNMX.FTZ R6, R12, R27, !PT ;  /* 0x0000001b0c067209 */ /* 0x000fc80007810000 */
[----:B------:R-:W-:-:S04]  /*37f0*/  FMNMX.FTZ R27, R15, R6, !PT ;  /* 0x000000060f1b7209 */ /* 0x000fc80007810000 */
[----:B------:R-:W-:Y:S02]  /*3800*/  FMNMX.FTZ R6, R20, R27, !PT ;  /* 0x0000001b14067209 */ /* 0x000fe40007810000 */
[----:B0-----:R-:W-:Y:S02]  /*3810*/  FMNMX.FTZ R7, R28, R29, !PT ;  /* 0x0000001d1c077209 */ /* 0x001fe40007810000 */
[----:B------:R-:W-:Y:S02]  /*3820*/  FMNMX.FTZ R27, R21, R6, !PT ;  /* 0x00000006151b7209 */ /* 0x000fe40007810000 */
[C---:B------:R-:W-:Y:S01]  /*3830*/  FSETP.NEU.FTZ.AND P2, PT, R7.reuse, -INF , PT ;  /* 0xff8000000700780b */ /* 0x040fe20003f5d000 */
[----:B------:R-:W-:-:S01]  /*3840*/  FFMA.FTZ R28, R7, R30, -8 ;  /* 0xc1000000071c7423 */ /* 0x000fc2000001001e */
[----:B------:R-:W-:-:S04]  /*3850*/  FMNMX.FTZ R6, R24, R27, !PT ;  /* 0x0000001b18067209 */ /* 0x000fc80007810000 */
[----:B------:R-:W-:Y:S02]  /*3860*/  FMNMX.FTZ R27, R25, R6, !PT ;  /* 0x00000006191b7209 */ /* 0x000fe40007810000 */
[----:B------:R-:W-:Y:S02]  /*3870*/  FSEL R31, R28, RZ, P2 ;  /* 0x000000ff1c1f7208 */ /* 0x000fe40001000000 */
[----:B------:R-:W-:Y:S02]  /*3880*/  ISETP.GT.AND P2, PT, R5, 0x39, !P6 ;  /* 0x000000390500780c */ /* 0x000fe40007744270 */
[----:B------:R-:W-:Y:S01]  /*3890*/  FSEL R5, R50, -INF , !P3 ;  /* 0xff80000032057808 */ /* 0x000fe20005800000 */
[--C-:B------:R-:W-:Y:S01]  /*38a0*/  FFMA.FTZ R29, R32, UR10, -R31.reuse ;  /* 0x0000000a201d7c23 */ /* 0x100fe2000801081f */
[----:B------:R-:W-:Y:S01]  /*38b0*/  FMNMX.FTZ R6, R26, R27, !PT ;  /* 0x0000001b1a067209 */ /* 0x000fe20007810000 */
[--C-:B------:R-:W-:Y:S01]  /*38c0*/  FFMA.FTZ R30, R42, UR10, -R31.reuse ;  /* 0x0000000a2a1e7c23 */ /* 0x100fe2000801081f */
[----:B------:R-:W-:Y:S01]  /*38d0*/  FSEL R27, R51, -INF , !P4 ;  /* 0xff800000331b7808 */ /* 0x000fe20006000000 */
[----:B------:R0:W-:Y:S01]  /*38e0*/  MUFU.EX2 R32, R29 ;  /* 0x0000001d00207308 */ /* 0x0001e20000000800 */
[----:B------:R-:W-:Y:S01]  /*38f0*/  FMNMX.FTZ R6, R5, R6, !PT ;  /* 0x0000000605067209 */ /* 0x000fe20007810000 */
[--C-:B------:R-:W-:Y:S01]  /*3900*/  FFMA.FTZ R34, R56, UR10, -R31.reuse ;  /* 0x0000000a38227c23 */ /* 0x100fe2000801081f */
[----:B------:R-:W-:Y:S01]  /*3910*/  ISETP.LT.OR P2, PT, R3, 0x3a, P2 ;  /* 0x0000003a0300780c */ /* 0x000fe20001741670 */
[--C-:B------:R-:W-:Y:S01]  /*3920*/  FFMA.FTZ R35, R60, UR10, -R31.reuse ;  /* 0x0000000a3c237c23 */ /* 0x100fe2000801081f */
[----:B------:R-:W-:Y:S01]  /*3930*/  FSEL R3, R54, -INF , !P5 ;  /* 0xff80000036037808 */ /* 0x000fe20006800000 */
[--C-:B------:R-:W-:Y:S01]  /*3940*/  FFMA.FTZ R36, R62, UR10, -R31.reuse ;  /* 0x0000000a3e247c23 */ /* 0x100fe2000801081f */
[----:B------:R-:W-:Y:S01]  /*3950*/  FMNMX.FTZ R6, R27, R6, !PT ;  /* 0x000000061b067209 */ /* 0x000fe20007810000 */
[----:B------:R1:W2:Y:S01]  /*3960*/  MUFU.EX2 R33, R30 ;  /* 0x0000001e00217308 */ /* 0x0002a20000000800 */
[----:B------:R-:W-:Y:S01]  /*3970*/  FSEL R28, R55, -INF , !P2 ;  /* 0xff800000371c7808 */ /* 0x000fe20005000000 */
[--C-:B------:R-:W-:Y:S01]  /*3980*/  FFMA.FTZ R37, R64, UR10, -R31.reuse ;  /* 0x0000000a40257c23 */ /* 0x100fe2000801081f */
[----:B0-----:R-:W-:Y:S01]  /*3990*/  FMNMX.FTZ R29, R3, R6, !PT ;  /* 0x00000006031d7209 */ /* 0x001fe20007810000 */
[--C-:B------:R-:W-:Y:S01]  /*39a0*/  FFMA.FTZ R42, R44, UR10, -R31.reuse ;  /* 0x0000000a2c2a7c23 */ /* 0x100fe2000801081f */
[----:B------:R-:W-:-:S01]  /*39b0*/  FFMA.FTZ R38, R66, UR10, -R31 ;  /* 0x0000000a42267c23 */ /* 0x000fc2000801081f */
[--C-:B------:R-:W-:Y:S01]  /*39c0*/  FFMA.FTZ R39, R68, UR10, -R31.reuse ;  /* 0x0000000a44277c23 */ /* 0x100fe2000801081f */
[----:B------:R-:W-:Y:S01]  /*39d0*/  FMNMX.FTZ R29, R28, R29, !PT ;  /* 0x0000001d1c1d7209 */ /* 0x000fe20007810000 */
[----:B------:R-:W0:Y:S01]  /*39e0*/  MUFU.EX2 R34, R34 ;  /* 0x0000002200227308 */ /* 0x000e220000000800 */
[----:B------:R-:W-:-:S01]  /*39f0*/  FFMA.FTZ R40, R40, UR10, -R31 ;  /* 0x0000000a28287c23 */ /* 0x000fc2000801081f */
[--C-:B------:R-:W-:Y:S01]  /*3a00*/  FFMA.FTZ R41, R70, UR10, -R31.reuse ;  /* 0x0000000a46297c23 */ /* 0x100fe2000801081f */
[----:B------:R-:W-:-:S01]  /*3a10*/  FFMA.FTZ R43, R72, UR10, -R31 ;  /* 0x0000000a482b7c23 */ /* 0x000fc2000801081f */
[----:B------:R-:W1:Y:S01]  /*3a20*/  SHFL.BFLY PT, R6, R29, 0x2, 0x1f ;  /* 0x0c401f001d067f89 */ /* 0x000e6200000e0000 */
[----:B------:R-:W-:-:S01]  /*3a30*/  FFMA.FTZ R44, R48, UR10, -R31 ;  /* 0x0000000a302c7c23 */ /* 0x000fc2000801081f */
[----:B------:R-:W-:-:S02]  /*3a40*/  FFMA.FTZ R45, R74, UR10, -R31 ;  /* 0x0000000a4a2d7c23 */ /* 0x000fc4000801081f */
[----:B------:R-:W-:Y:S08]  /*3a50*/  MUFU.EX2 R35, R35 ;  /* 0x0000002300237308 */ /* 0x000ff00000000800 */
[----:B------:R-:W-:Y:S08]  /*3a60*/  MUFU.EX2 R36, R36 ;  /* 0x0000002400247308 */ /* 0x000ff00000000800 */
[----:B------:R-:W-:Y:S01]  /*3a70*/  MUFU.EX2 R37, R37 ;  /* 0x0000002500257308 */ /* 0x000fe20000000800 */
[----:B-1----:R-:W-:-:S07]  /*3a80*/  FMNMX.FTZ R30, R29, R6, !PT ;  /* 0x000000061d1e7209 */ /* 0x002fce0007810000 */
[----:B------:R-:W-:Y:S01]  /*3a90*/  MUFU.EX2 R38, R38 ;  /* 0x0000002600267308 */ /* 0x000fe20000000800 */
[----:B------:R-:W1:Y:S07]  /*3aa0*/  SHFL.BFLY PT, R29, R30, 0x1, 0x1f ;  /* 0x0c201f001e1d7f89 */ /* 0x000e6e00000e0000 */
[----:B------:R-:W-:Y:S08]  /*3ab0*/  MUFU.EX2 R39, R39 ;  /* 0x0000002700277308 */ /* 0x000ff00000000800 */
[----:B------:R-:W-:Y:S08]  /*3ac0*/  MUFU.EX2 R42, R42 ;  /* 0x0000002a002a7308 */ /* 0x000ff00000000800 */
[----:B------:R-:W-:Y:S01]  /*3ad0*/  MUFU.EX2 R43, R43 ;  /* 0x0000002b002b7308 */ /* 0x000fe20000000800 */
[----:B-1----:R-:W-:Y:S01]  /*3ae0*/  FMNMX.FTZ R6, R30, R29, !PT ;  /* 0x0000001d1e067209 */ /* 0x002fe20007810000 */
[--C-:B------:R-:W-:Y:S01]  /*3af0*/  FFMA.FTZ R29, R52, UR10, -R31.reuse ;  /* 0x0000000a341d7c23 */ /* 0x100fe2000801081f */
[----:B------:R-:W-:-:S02]  /*3b00*/  FFMA.FTZ R31, R76, UR10, -R31 ;  /* 0x0000000a4c1f7c23 */ /* 0x000fc4000801081f */
[C---:B------:R-:W-:Y:S01]  /*3b10*/  FSETP.NEU.FTZ.AND P2, PT, R6.reuse, -INF , PT ;  /* 0xff8000000600780b */ /* 0x040fe20003f5d000 */
[----:B------:R-:W-:-:S02]  /*3b20*/  FFMA.FTZ R30, R6, R47, -8 ;  /* 0xc1000000061e7423 */ /* 0x000fc4000001002f */
[----:B------:R-:W-:Y:S03]  /*3b30*/  MUFU.EX2 R40, R40 ;  /* 0x0000002800287308 */ /* 0x000fe60000000800 */
[----:B------:R-:W-:Y:S02]  /*3b40*/  FSEL R46, R30, RZ, P2 ;  /* 0x000000ff1e2e7208 */ /* 0x000fe40001000000 */
[----:B------:R-:W-:-:S03]  /*3b50*/  PLOP3.LUT P2, PT, PT, PT, UP1, 0x40, 0x0 ;  /* 0x000000000000781c */ /* 0x000fc60003f4e818 */
[--C-:B------:R-:W-:Y:S01]  /*3b60*/  FFMA.FTZ R4, R4, UR10, -R46.reuse ;  /* 0x0000000a04047c23 */ /* 0x100fe2000801082e */
[----:B------:R-:W-:-:S01]  /*3b70*/  FFMA.FTZ R9, R9, UR10, -R46 ;  /* 0x0000000a09097c23 */ /* 0x000fc2000801082e */
[--C-:B------:R-:W-:Y:S01]  /*3b80*/  FFMA.FTZ R8, R8, UR10, -R46.reuse ;  /* 0x0000000a08087c23 */ /* 0x100fe2000801082e */
[----:B------:R-:W-:-:S01]  /*3b90*/  FFMA.FTZ R10, R10, UR10, -R46 ;  /* 0x0000000a0a0a7c23 */ /* 0x000fc2000801082e */
[--C-:B------:R-:W-:Y:S01]  /*3ba0*/  FFMA.FTZ R11, R11, UR10, -R46.reuse ;  /* 0x0000000a0b0b7c23 */ /* 0x100fe2000801082e */
[----:B------:R2:W-:Y:S01]  /*3bb0*/  MUFU.EX2 R30, R31 ;  /* 0x0000001f001e7308 */ /* 0x0005e20000000800 */
[----:B------:R-:W-:-:S01]  /*3bc0*/  FFMA.FTZ R12, R12, UR10, -R46 ;  /* 0x0000000a0c0c7c23 */ /* 0x000fc2000801082e */
[--C-:B------:R-:W-:Y:S01]  /*3bd0*/  FFMA.FTZ R15, R15, UR10, -R46.reuse ;  /* 0x0000000a0f0f7c23 */ /* 0x100fe2000801082e */
[----:B------:R-:W-:-:S01]  /*3be0*/  FFMA.FTZ R20, R20, UR10, -R46 ;  /* 0x0000000a14147c23 */ /* 0x000fc2000801082e */
[--C-:B------:R-:W-:Y:S01]  /*3bf0*/  FFMA.FTZ R21, R21, UR10, -R46.reuse ;  /* 0x0000000a15157c23 */ /* 0x100fe2000801082e */
[----:B------:R-:W-:-:S01]  /*3c00*/  FFMA.FTZ R24, R24, UR10, -R46 ;  /* 0x0000000a18187c23 */ /* 0x000fc2000801082e */
[--C-:B------:R-:W-:Y:S01]  /*3c10*/  FFMA.FTZ R25, R25, UR10, -R46.reuse ;  /* 0x0000000a19197c23 */ /* 0x100fe2000801082e */
[----:B------:R-:W-:-:S01]  /*3c20*/  FFMA.FTZ R26, R26, UR10, -R46 ;  /* 0x0000000a1a1a7c23 */ /* 0x000fc2000801082e */
[----:B------:R-:W-:Y:S01]  /*3c30*/  MUFU.EX2 R4, R4 ;  /* 0x0000000400047308 */ /* 0x000fe20000000800 */
[----:B--2---:R-:W-:-:S01]  /*3c40*/  FADD.FTZ R31, R32, R33 ;  /* 0x00000021201f7221 */ /* 0x004fc20000010000 */
[--C-:B------:R-:W-:Y:S01]  /*3c50*/  FFMA.FTZ R5, R5, UR10, -R46.reuse ;  /* 0x0000000a05057c23 */ /* 0x100fe2000801082e */
[----:B------:R-:W-:-:S01]  /*3c60*/  FFMA.FTZ R27, R27, UR10, -R46 ;  /* 0x0000000a1b1b7c23 */ /* 0x000fc2000801082e */
[--C-:B------:R-:W-:Y:S01]  /*3c70*/  FFMA.FTZ R3, R3, UR10, -R46.reuse ;  /* 0x0000000a03037c23 */ /* 0x100fe2000801082e */
[----:B------:R-:W-:-:S03]  /*3c80*/  FFMA.FTZ R28, R28, UR10, -R46 ;  /* 0x0000000a1c1c7c23 */ /* 0x000fc6000801082e */
[----:B------:R-:W1:Y:S08]  /*3c90*/  MUFU.EX2 R9, R9 ;  /* 0x0000000900097308 */ /* 0x000e700000000800 */
[----:B------:R-:W2:Y:S08]  /*3ca0*/  MUFU.EX2 R8, R8 ;  /* 0x0000000800087308 */ /* 0x000eb00000000800 */
[----:B------:R0:W3:Y:S08]  /*3cb0*/  MUFU.EX2 R47, R10 ;  /* 0x0000000a002f7308 */ /* 0x0000f00000000800 */
[----:B------:R-:W4:Y:S01]  /*3cc0*/  MUFU.EX2 R11, R11 ;  /* 0x0000000b000b7308 */ /* 0x000f220000000800 */
[----:B0-----:R-:W-:-:S01]  /*3cd0*/  FADD.FTZ R10, R34, R31 ;  /* 0x0000001f220a7221 */ /* 0x001fc20000010000 */
[----:B-1----:R-:W-:-:S03]  /*3ce0*/  FADD.FTZ R31, R4, R9 ;  /* 0x00000009041f7221 */ /* 0x002fc60000010000 */
[C---:B------:R-:W-:Y:S01]  /*3cf0*/  FADD.FTZ R49, R35.reuse, R10 ;  /* 0x0000000a23317221 */ /* 0x040fe20000010000 */
[----:B------:R-:W-:Y:S01]  /*3d00*/  F2FP.SATFINITE.E4M3.F32.PACK_AB_MERGE_C R35, R35, R34, RZ ;  /* 0x000000222323723e */ /* 0x000fe200048070ff */
[----:B--2---:R-:W-:Y:S01]  /*3d10*/  FADD.FTZ R10, R8, R31 ;  /* 0x0000001f080a7221 */ /* 0x004fe20000010000 */
[----:B------:R-:W0:Y:S01]  /*3d20*/  MUFU.EX2 R12, R12 ;  /* 0x0000000c000c7308 */ /* 0x000e220000000800 */
[----:B------:R-:W-:-:S01]  /*3d30*/  FADD.FTZ R34, R36, R49 ;  /* 0x0000003124227221 */ /* 0x000fc20000010000 */
[----:B------:R-:W-:Y:S01]  /*3d40*/  F2FP.SATFINITE.E4M3.F32.PACK_AB_MERGE_C R188, R33, R32, R35 ;  /* 0x0000002021bc723e */ /* 0x000fe20004807023 */
[----:B---3--:R-:W-:-:S01]  /*3d50*/  FADD.FTZ R10, R47, R10 ;  /* 0x0000000a2f0a7221 */ /* 0x008fc20000010000 */
[----:B------:R-:W-:Y:S01]  /*3d60*/  F2FP.SATFINITE.E4M3.F32.PACK_AB_MERGE_C R32, R39, R38, RZ ;  /* 0x000000262720723e */ /* 0x000fe200048070ff */
[----:B------:R-:W-:-:S01]  /*3d70*/  FADD.FTZ R31, R37, R34 ;  /* 0x00000022251f7221 */ /* 0x000fc20000010000 */
[----:B------:R-:W-:Y:S02]  /*3d80*/  F2FP.SATFINITE.E4M3.F32.PACK_AB_MERGE_C R33, R43, R42, RZ ;  /* 0x0000002a2b21723e */ /* 0x000fe400048070ff */
[----:B------:R-:W1:Y:S01]  /*3d90*/  MUFU.EX2 R15, R15 ;  /* 0x0000000f000f7308 */ /* 0x000e620000000800 */
[----:B------:R-:W-:-:S01]  /*3da0*/  FADD.FTZ R38, R38, R31 ;  /* 0x0000001f26267221 */ /* 0x000fc20000010000 */
[----:B----4-:R-:W-:Y:S01]  /*3db0*/  FADD.FTZ R31, R11, R10 ;  /* 0x0000000a0b1f7221 */ /* 0x010fe20000010000 */
[----:B------:R-:W-:-:S02]  /*3dc0*/  F2FP.SATFINITE.E4M3.F32.PACK_AB_MERGE_C R190, R37, R36, R32 ;  /* 0x0000002425be723e */ /* 0x000fc40004807020 */
[----:B------:R-:W-:Y:S01]  /*3dd0*/  FADD.FTZ R39, R39, R38 ;  /* 0x0000002627277221 */ /* 0x000fe20000010000 */
[----:B------:R-:W-:Y:S02]  /*3de0*/  F2FP.SATFINITE.E4M3.F32.PACK_AB_MERGE_C R47, R47, R8, RZ ;  /* 0x000000082f2f723e */ /* 0x000fe400048070ff */
[----:B------:R-:W2:Y:S01]  /*3df0*/  MUFU.EX2 R20, R20 ;  /* 0x0000001400147308 */ /* 0x000ea20000000800 */
[----:B0-----:R-:W-:-:S01]  /*3e00*/  FADD.FTZ R32, R12, R31 ;  /* 0x0000001f0c207221 */ /* 0x001fc20000010000 */
[----:B------:R-:W-:Y:S01]  /*3e10*/  FADD.FTZ R34, R40, R39 ;  /* 0x0000002728227221 */ /* 0x000fe20000010000 */
[----:B------:R-:W-:-:S05]  /*3e20*/  F2FP.SATFINITE.E4M3.F32.PACK_AB_MERGE_C R189, R9, R4, R47 ;  /* 0x0000000409bd723e */ /* 0x000fca000480702f */
[----:B------:R-:W0:Y:S01]  /*3e30*/  MUFU.EX2 R21, R21 ;  /* 0x0000001500157308 */ /* 0x000e220000000800 */
[----:B-1----:R-:W-:-:S07]  /*3e40*/  FADD.FTZ R31, R15, R32 ;  /* 0x000000200f1f7221 */ /* 0x002fce0000010000 */
[----:B------:R-:W1:Y:S01]  /*3e50*/  MUFU.EX2 R41, R41 ;  /* 0x0000002900297308 */ /* 0x000e620000000800 */
[----:B--2---:R-:W-:-:S01]  /*3e60*/  FADD.FTZ R32, R20, R31 ;  /* 0x0000001f14207221 */ /* 0x004fc20000010000 */
[----:B------:R-:W-:-:S04]  /*3e70*/  F2FP.SATFINITE.E4M3.F32.PACK_AB_MERGE_C R20, R20, R15, RZ ;  /* 0x0000000f1414723e */ /* 0x000fc800048070ff */
[----:B------:R-:W-:Y:S02]  /*3e80*/  F2FP.SATFINITE.E4M3.F32.PACK_AB_MERGE_C R191, R12, R11, R20 ;  /* 0x0000000b0cbf723e */ /* 0x000fe40004807014 */
[----:B------:R-:W2:Y:S01]  /*3e90*/  MUFU.EX2 R24, R24 ;  /* 0x0000001800187308 */ /* 0x000ea20000000800 */
[----:B0-----:R-:W-:-:S07]  /*3ea0*/  FADD.FTZ R15, R21, R32 ;  /* 0x00000020150f7221 */ /* 0x001fce0000010000 */
[----:B------:R-:W0:Y:S01]  /*3eb0*/  MUFU.EX2 R25, R25 ;  /* 0x0000001900197308 */ /* 0x000e220000000800 */
[C---:B-1----:R-:W-:Y:S01]  /*3ec0*/  F2FP.SATFINITE.E4M3.F32.PACK_AB_MERGE_C R184, R41.reuse, R40, R33 ;  /* 0x0000002829b8723e */ /* 0x042fe20004807021 */
[----:B------:R-:W-:-:S04]  /*3ed0*/  FADD.FTZ R41, R41, R34 ;  /* 0x0000002229297221 */ /* 0x000fc80000010000 */
[----:B------:R-:W-:Y:S02]  /*3ee0*/  FADD.FTZ R42, R42, R41 ;  /* 0x000000292a2a7221 */ /* 0x000fe40000010000 */
[----:B------:R-:W-:Y:S01]  /*3ef0*/  MUFU.EX2 R29, R29 ;  /* 0x0000001d001d7308 */ /* 0x000fe20000000800 */
[----:B--2---:R-:W-:-:S01]  /*3f00*/  FADD.FTZ R8, R24, R15 ;  /* 0x0000000f18087221 */ /* 0x004fc20000010000 */
[----:B------:R-:W-:-:S06]  /*3f10*/  FADD.FTZ R43, R43, R42 ;  /* 0x0000002a2b2b7221 */ /* 0x000fcc0000010000 */
[----:B------:R-:W1:Y:S01]  /*3f20*/  MUFU.EX2 R26, R26 ;  /* 0x0000001a001a7308 */ /* 0x000e620000000800 */
[----:B0-----:R-:W-:-:S07]  /*3f30*/  FADD.FTZ R9, R25, R8 ;  /* 0x0000000819097221 */ /* 0x001fce0000010000 */
[----:B------:R-:W-:Y:S08]  /*3f40*/  MUFU.EX2 R44, R44 ;  /* 0x0000002c002c7308 */ /* 0x000ff00000000800 */
[----:B------:R-:W-:Y:S01]  /*3f50*/  MUFU.EX2 R45, R45 ;  /* 0x0000002d002d7308 */ /* 0x000fe20000000800 */
[C---:B-1----:R-:W-:Y:S01]  /*3f60*/  F2FP.SATFINITE.E4M3.F32.PACK_AB_MERGE_C R25, R26.reuse, R25, RZ ;  /* 0x000000191a19723e */ /* 0x042fe200048070ff */
[----:B------:R-:W-:-:S03]  /*3f70*/  FADD.FTZ R26, R26, R9 ;  /* 0x000000091a1a7221 */ /* 0x000fc60000010000 */
[----:B------:R-:W-:-:S03]  /*3f80*/  F2FP.SATFINITE.E4M3.F32.PACK_AB_MERGE_C R185, R24, R21, R25 ;  /* 0x0000001518b9723e */ /* 0x000fc60004807019 */
[----:B------:R-:W0:Y:S08]  /*3f90*/  MUFU.EX2 R5, R5 ;  /* 0x0000000500057308 */ /* 0x000e300000000800 */
[----:B------:R1:W2:Y:S08]  /*3fa0*/  MUFU.EX2 R10, R27 ;  /* 0x0000001b000a7308 */ /* 0x0002b00000000800 */
[----:B------:R-:W3:Y:S01]  /*3fb0*/  MUFU.EX2 R3, R3 ;  /* 0x0000000300037308 */ /* 0x000ee20000000800 */
[----:B-1----:R-:W-:Y:S01]  /*3fc0*/  F2FP.SATFINITE.E4M3.F32.PACK_AB_MERGE_C R27, R30, R29, RZ ;  /* 0x0000001d1e1b723e */ /* 0x002fe200048070ff */
[----:B0-----:R-:W-:-:S03]  /*3fd0*/  FADD.FTZ R9, R5, R26 ;  /* 0x0000001a05097221 */ /* 0x001fc60000010000 */
[----:B------:R-:W-:Y:S01]  /*3fe0*/  F2FP.SATFINITE.E4M3.F32.PACK_AB_MERGE_C R186, R45, R44, R27 ;  /* 0x0000002c2dba723e */ /* 0x000fe2000480701b */
[----:B------:R-:W-:-:S02]  /*3ff0*/  FADD.FTZ R44, R44, R43 ;  /* 0x0000002b2c2c7221 */ /* 0x000fc40000010000 */
[----:B------:R-:W0:Y:S01]  /*4000*/  MUFU.EX2 R28, R28 ;  /* 0x0000001c001c7308 */ /* 0x000e220000000800 */
[----:B--2---:R-:W-:-:S01]  /*4010*/  FADD.FTZ R4, R10, R9 ;  /* 0x000000090a047221 */ /* 0x004fc20000010000 */
[----:B------:R-:W-:-:S04]  /*4020*/  FADD.FTZ R44, R45, R44 ;  /* 0x0000002c2d2c7221 */ /* 0x000fc80000010000 */
[----:B------:R-:W-:Y:S01]  /*4030*/  FADD.FTZ R29, R29, R44 ;  /* 0x0000002c1d1d7221 */ /* 0x000fe20000010000 */
[----:B---3--:R-:W-:-:S01]  /*4040*/  FADD.FTZ R9, R3, R4 ;  /* 0x0000000403097221 */ /* 0x008fc20000010000 */
[----:B0-----:R-:W-:Y:S02]  /*4050*/  F2FP.SATFINITE.E4M3.F32.PACK_AB_MERGE_C R8, R28, R3, RZ ;  /* 0x000000031c08723e */ /* 0x001fe400048070ff */
[----:B------:R-:W-:-:S01]  /*4060*/  FADD.FTZ R3, R30, R29 ;  /* 0x0000001d1e037221 */ /* 0x000fc20000010000 */
[----:B------:R-:W-:Y:S01]  /*4070*/  FADD.FTZ R4, R28, R9 ;  /* 0x000000091c047221 */ /* 0x000fe20000010000 */
[----:B------:R-:W-:Y:S01]  /*4080*/  F2FP.SATFINITE.E4M3.F32.PACK_AB_MERGE_C R187, R10, R5, R8 ;  /* 0x000000050abb723e */ /* 0x000fe20004807008 */
[----:B------:R-:W-:Y:S01]  /*4090*/  VIADD R5, R58, 0xfffffffe ;  /* 0xfffffffe3a057836 */ /* 0x000fe20000000000 */
[----:B------:R-:W-:Y:S06]  /*40a0*/  @P2 BRA `(.L_x_870) ;  /* 0x0000000000442947 */ /* 0x000fec0003800000 */
        /* <DEDUP_REMOVED lines=10> */
.L_x_871:
[----:B------:R-:W-:-:S11]  /*4150*/  UISETP.NE.AND UP2, UPT, UR7, 0x1, UPT ;  /* 0x000000010700788c */ /* 0x000fd6000bf45270 */
[----:B------:R-:W-:Y:S02]  /*4160*/  @UP2 ULDC.64 UR14, c[0x0][0x9e8] ;  /* 0x00027a00000e2ab9 */ /* 0x000fe40000000a00 */
[----:B------:R-:W-:-:S04]  /*4170*/  UIMAD.WIDE.U32 UR18, UR11, UR14, URZ ;  /* 0x0000000e0b1272a5 */ /* 0x000fc8000f8e003f */
[----:B------:R-:W-:-:S12]  /*4180*/  @UP2 USHF.R.U32.HI UR11, URZ, UR15, UR19 ;  /* 0x0000000f3f0b2299 */ /* 0x000fd80008011613 */
.L_x_872:
[----:B------:R-:W-:-:S04]  /*4190*/  UIMAD UR7, UR11, UR7, UR7 ;  /* 0x000000070b0772a4 */ /* 0x000fc8000f8e0207 */
[----:B------:R-:W-:-:S04]  /*41a0*/  UISETP.LT.AND UP2, UPT, UR6, UR7, UPT ;  /* 0x000000070600728c */ /* 0x000fc8000bf41270 */
[----:B------:R-:W-:-:S12]  /*41b0*/  USEL UR6, UR6, UR7, UP2 ;  /* 0x0000000706067287 */ /* 0x000fd80009000000 */
.L_x_870:
[----:B------:R-:W-:Y:S01]  /*41c0*/  USHF.R.S32.HI UR7, URZ, 0x1f, UR6 ;  /* 0x0000001f3f077899 */ /* 0x000fe20008011406 */
[----:B------:R-:W-:Y:S02]  /*41d0*/  CS2R R150, SRZ ;  /* 0x0000000000967805 */ /* 0x000fe4000001ff00 */
[----:B------:R-:W-:Y:S02]  /*41e0*/  CS2R R148, SRZ ;  /* 0x0000000000947805 */ /* 0x000fe4000001ff00 */
[----:B------:R-:W-:Y:S01]  /*41f0*/  CS2R R146, SRZ ;  /* 0x0000000000927805 */ /* 0x000fe2000001ff00 */
[----:B------:R-:W-:Y:S01]  /*4200*/  ULEA.HI UR7, UR7, UR6, URZ, 0x6 ;  /* 0x0000000607077291 */ /* 0x000fe2000f8f303f */
[----:B------:R-:W-:Y:S02]  /*4210*/  CS2R R144, SRZ ;  /* 0x0000000000907805 */ /* 0x000fe4000001ff00 */
[----:B------:R-:W-:Y:S02]  /*4220*/  CS2R R142, SRZ ;  /* 0x00000000008e7805 */ /* 0x000fe4000001ff00 */
[----:B------:R-:W-:Y:S01]  /*4230*/  CS2R R140, SRZ ;  /* 0x00000000008c7805 */ /* 0x000fe2000001ff00 */
[----:B------:R-:W-:Y:S01]  /*4240*/  USHF.R.S32.HI UR7, URZ, 0x6, UR7 ;  /* 0x000000063f077899 */ /* 0x000fe20008011407 */
[----:B------:R-:W-:-:S02]  /*4250*/  CS2R R138, SRZ ;  /* 0x00000000008a7805 */ /* 0x000fc4000001ff00 */
[----:B------:R-:W-:Y:S02]  /*4260*/  CS2R R136, SRZ ;  /* 0x0000000000887805 */ /* 0x000fe4000001ff00 */
[----:B------:R-:W-:Y:S01]  /*4270*/  CS2R R134, SRZ ;  /* 0x0000000000867805 */ /* 0x000fe2000001ff00 */
[----:B------:R-:W-:Y:S01]  /*4280*/  UISETP.LT.AND UP2, UPT, UR39, UR7, UPT ;  /* 0x000000072700728c */ /* 0x000fe2000bf41270 */
[----:B------:R-:W-:Y:S02]  /*4290*/  CS2R R132, SRZ ;  /* 0x0000000000847805 */ /* 0x000fe4000001ff00 */
[----:B------:R-:W-:Y:S02]  /*42a0*/  CS2R R130, SRZ ;  /* 0x0000000000827805 */ /* 0x000fe4000001ff00 */
[----:B------:R-:W-:Y:S01]  /*42b0*/  CS2R R128, SRZ ;  /* 0x0000000000807805 */ /* 0x000fe2000001ff00 */
[----:B------:R-:W-:Y:S01]  /*42c0*/  USEL UR58, UR39, UR7, !UP2 ;  /* 0x00000007273a7287 */ /* 0x000fe2000d000000 */
[----:B------:R-:W-:-:S02]  /*42d0*/  CS2R R126, SRZ ;  /* 0x00000000007e7805 */ /* 0x000fc4000001ff00 */
[----:B------:R-:W-:Y:S02]  /*42e0*/  CS2R R124, SRZ ;  /* 0x00000000007c7805 */ /* 0x000fe4000001ff00 */
[----:B------:R-:W-:Y:S02]  /*42f0*/  CS2R R122, SRZ ;  /* 0x00000000007a7805 */ /* 0x000fe4000001ff00 */
[----:B------:R-:W-:Y:S02]  /*4300*/  CS2R R120, SRZ ;  /* 0x0000000000787805 */ /* 0x000fe4000001ff00 */
[----:B------:R-:W-:Y:S02]  /*4310*/  CS2R R118, SRZ ;  /* 0x0000000000767805 */ /* 0x000fe4000001ff00 */
[----:B------:R-:W-:Y:S02]  /*4320*/  ISETP.GE.AND P2, PT, R5, UR58, PT ;  /* 0x0000003a05007c0c */ /* 0x000fe4000bf46270 */
        /* <DEDUP_REMOVED lines=47> */
[----:B------:R-:W-:Y:S06]  /*4620*/  @!P2 BRA `(.L_x_873) ;  /* 0x000000280020a947 */ /* 0x000fec0003800000 */
[----:B------:R-:W-:Y:S01]  /*4630*/  IMAD.MOV.U32 R151, RZ, RZ, RZ ;  /* 0x000000ffff977224 */ /* 0x000fe200078e00ff */
[----:B------:R-:W-:Y:S01]  /*4640*/  ULDC UR54, c[0x0][0x9e4] ;  /* 0x0002790000367ab9 */ /* 0x000fe20000000800 */
[----:B------:R-:W-:Y:S01]  /*4650*/  ULDC UR53, c[0x0][0x988] ;  /* 0x0002620000357ab9 */ /* 0x000fe20000000800 */
[----:B------:R-:W-:-:S05]  /*4660*/  ULDC UR55, c[0x0][0x9e0] ;  /* 0x0002780000377ab9 */ /* 0x000fca0000000800 */
.L_x_891:
[----:B------:R-:W-:Y:S01]  /*4670*/  UIADD3 UR57, UR52, 0x1, URZ ;  /* 0x0000000134397890 */ /* 0x000fe2000fffe03f */
[----:B------:R-:W-:-:S03]  /*4680*/  ISETP.NE.AND P3, PT, RZ, UR42, PT ;  /* 0x0000002aff007c0c */ /* 0x000fc6000bf65270 */
[----:B------:R-:W-:-:S04]  /*4690*/  UISETP.NE.AND UP2, UPT, UR57, 0x2, UPT ;  /* 0x000000023900788c */ /* 0x000fc8000bf45270 */
[----:B------:R-:W-:Y:S02]  /*46a0*/  USEL UR56, URZ, 0x1, UP2 ;  /* 0x000000013f387887 */ /* 0x000fe40009000000 */
[----:B------:R-:W-:Y:S02]  /*46b0*/  USEL UR57, UR57, URZ, UP2 ;  /* 0x0000003f39397287 */ /* 0x000fe40009000000 */
[----:B------:R-:W-:Y:S02]  /*46c0*/  ULOP3.LUT UR56, UR45, UR56, URZ, 0x3c, !UPT ;  /* 0x000000382d387292 */ /* 0x000fe4000f8e3c3f */
[----:B------:R-:W-:Y:S10]  /*46d0*/  @P3 BRA `(.L_x_874) ;  /* 0x00000000002c3947 */ /* 0x000ff40003800000 */
[----:B------:R-:W-:Y:S05]  /*46e0*/  @!P0 BRA `(.L_x_875) ;  /* 0x0000000000048947 */ /* 0x000fea0003800000 */
[----:B------:R-:W-:Y:S01]  /*46f0*/  BPT.TRAP 0x1 ;  /* 0x000000040000795c */ /* 0x000fe20000300000 */
.L_x_875:
[----:B------:R-:W-:Y:S01]  /*4700*/  ULEA UR6, UR57, UR41, 0x3 ;  /* 0x0000002939067291 */ /* 0x000fe2000f8e183f */
[----:B------:R-:W-:-:S05]  /*4710*/  IMAD.U32 R8, RZ, RZ, UR56 ;  /* 0x00000038ff087e24 */ /* 0x000fca000f8e00ff */
[----:B------:R-:W-:-:S04]  /*4720*/  SHF.L.U32 R8, R8, 0x1f, RZ ;  /* 0x0000001f08087819 */ /* 0x000fc800000006ff */
[----:B------:R0:W1:Y:S01]  /*4730*/  SYNCS.PHASECHK.TRANS64.TRYWAIT P2, [UR6+0x28430], R8 ;  /* 0x02843008ff0075a7 */ /* 0x0000620008040146 */
[----:B------:R-:W-:Y:S05]  /*4740*/  @!P0 BRA `(.L_x_876) ;  /* 0x0000000000048947 */ /* 0x000fea0003800000 */
[----:B------:R-:W-:Y:S01]  /*4750*/  BPT.TRAP 0x1 ;  /* 0x000000040000795c */ /* 0x000fe20000300000 */
.L_x_876:
[----:B-1----:R-:W-:Y:S05]  /*4760*/  @P2 BRA `(.L_x_874) ;  /* 0x0000000000082947 */ /* 0x002fea0003800000 */
[----:B------:R-:W1:Y:S02]  /*4770*/  SYNCS.PHASECHK.TRANS64.TRYWAIT P2, [UR6+0x28430], R8 ;  /* 0x02843008ff0075a7 */ /* 0x000e640008040146 */
[----:B-1----:R-:W-:Y:S05]  /*4780*/  @!P2 BRA `(.L_x_877) ;  /* 0x000000f80034a947 */ /* 0x002fea0003800000 */
.L_x_874:
[----:B-1----:R-:W1:Y:S01]  /*4790*/  S2R R9, SR_TID.X ;  /* 0x0000000000097919 */ /* 0x002e620000002100 */
[----:B------:R-:W-:Y:S01]  /*47a0*/  ULEA UR34, UR57, UR48, 0xa ;  /* 0x0000003039227291 */ /* 0x000fe2000f8e503f */
[----:B------:R-:W-:Y:S01]  /*47b0*/  UMOV UR35, 0x40000040 ;  /* 0x4000004000237882 */ /* 0x000fe20000000000 */
[----:B------:R-:W-:Y:S02]  /*47c0*/  UMOV UR7, 0x40000040 ;  /* 0x4000004000077882 */ /* 0x000fe40000000000 */
[----:B------:R-:W-:Y:S02]  /*47d0*/  UIADD3 UR6, UR34, 0x2, URZ ;  /* 0x0000000222067890 */ /* 0x000fe4000fffe03f */
[----:B------:R-:W-:Y:S01]  /*47e0*/  UIADD3 UR10, UR34, 0x4, URZ ;  /* 0x00000004220a7890 */ /* 0x000fe2000fffe03f */
[----:B------:R-:W-:Y:S01]  /*47f0*/  UMOV UR11, 0x40000040 ;  /* 0x40000040000b7882 */ /* 0x000fe20000000000 */
        /* <DEDUP_REMOVED lines=10> */
[----:B-1----:R-:W-:-:S05]  /*48a0*/  SHF.R.U32.HI R9, RZ, 0x7, R9 ;  /* 0x00000007ff097819 */ /* 0x002fca0000011609 */
[----:B0-----:R-:W-:-:S05]  /*48b0*/  VIADD R8, R9, 0x8 ;  /* 0x0000000809087836 */ /* 0x001fca0000000000 */
[----:B------:R0:W-:Y:S06]  /*48c0*/  BAR.SYNC.DEFER_BLOCKING R8, 0x100 ;  /* 0x000400080000751d */ /* 0x0001ec0000010000 */
[----:B------:R-:W-:-:S06]  /*48d0*/  WARPGROUP.ARRIVE ;  /* 0x00000000000079c5 */ /* 0x000fcc0000000000 */
[----:B------:R-:W-:Y:S03]  /*48e0*/  QGMMA.64x64x32.F32.E4M3.E4M3 R152, gdesc[UR32], RZ, !UPT, gsb0 ;  /* 0x00e00000209879f3 */ /* 0x000fe6000c0008ff */
        /* <DEDUP_REMOVED lines=22> */
[----:B0-----:R-:W-:Y:S05]  /*4a50*/  @P3 BRA `(.L_x_878) ;  /* 0x00000000002c3947 */ /* 0x001fea0003800000 */
[----:B------:R-:W-:Y:S05]  /*4a60*/  @!P0 BRA `(.L_x_879) ;  /* 0x0000000000048947 */ /* 0x000fea0003800000 */
[----:B------:R-:W-:Y:S01]  /*4a70*/  BPT.TRAP 0x1 ;  /* 0x000000040000795c */ /* 0x000fe20000300000 */
.L_x_879:
[----:B------:R-:W-:Y:S01]  /*4a80*/  ULEA UR6, UR52, UR41, 0x3 ;  /* 0x0000002934067291 */ /* 0x000fe2000f8e183f */
[----:B------:R-:W-:-:S05]  /*4a90*/  IMAD.U32 R8, RZ, RZ, UR45 ;  /* 0x0000002dff087e24 */ /* 0x000fca000f8e00ff */
[----:B------:R-:W-:-:S04]  /*4aa0*/  SHF.L.U32 R8, R8, 0x1f, RZ ;  /* 0x0000001f08087819 */ /* 0x000fc800000006ff */
[----:B------:R0:W1:Y:S01]  /*4ab0*/  SYNCS.PHASECHK.TRANS64.TRYWAIT P2, [UR6+0x28450], R8 ;  /* 0x02845008ff0075a7 */ /* 0x0000620008040146 */
[----:B------:R-:W-:Y:S05]  /*4ac0*/  @!P0 BRA `(.L_x_880) ;  /* 0x0000000000048947 */ /* 0x000fea0003800000 */
[----:B------:R-:W-:Y:S01]  /*4ad0*/  BPT.TRAP 0x1 ;  /* 0x000000040000795c */ /* 0x000fe20000300000 */
.L_x_880:
[----:B-1----:R-:W-:Y:S05]  /*4ae0*/  @P2 BRA `(.L_x_878) ;  /* 0x0000000000082947 */ /* 0x002fea0003800000 */
[----:B------:R-:W1:Y:S02]  /*4af0*/  SYNCS.PHASECHK.TRANS64.TRYWAIT P2, [UR6+0x28450], R8 ;  /* 0x02845008ff0075a7 */ /* 0x000e640008040146 */
[----:B-1----:R-:W-:Y:S05]  /*4b00*/  @!P2 BRA `(.L_x_881) ;  /* 0x000000f4006ca947 */ /* 0x002fea0003800000 */
.L_x_878:
[----:B------:R-:W-:Y:S01]  /*4b10*/  UIADD3 UR6, UR41, 0x8000, URZ ;  /* 0x0000800029067890 */ /* 0x000fe2000fffe03f */
[----:B------:R-:W-:Y:S01]  /*4b20*/  WARPGROUP.ARRIVE ;  /* 0x00000000000079c5 */ /* 0x000fe20000000000 */
[----:B------:R-:W-:-:S05]  /*4b30*/  UMOV UR7, 0x80000020 ;  /* 0x8000002000077882 */ /* 0x000fca0000000000 */
[----:B------:R-:W2:Y:S01]  /*4b40*/  S2R R14, SR_TID.X ;  /* 0x00000000000e7919 */ /* 0x000ea20000002100 */
[----:B------:R-:W-:Y:S01]  /*4b50*/  USHF.R.U32.HI UR6, URZ, 0x4, UR6 ;  /* 0x000000043f067899 */ /* 0x000fe20008011606 */
[----:B------:R-:W-:Y:S01]  /*4b60*/  PLOP3.LUT P2, PT, PT, PT, UP0, 0x80, 0x0 ;  /* 0x000000000000781c */ /* 0x000fe20003f4f008 */
[----:B------:R-:W3:Y:S01]  /*4b70*/  LDC R13, c[0x0][0x2f0] ;  /* 0x0000bc00ff0d7b82 */ /* 0x000ee20000000800 */
[----:B------:R-:W-:Y:S01]  /*4b80*/  PLOP3.LUT P3, PT, PT, PT, UP0, 0x80, 0x0 ;  /* 0x000000000000781c */ /* 0x000fe20003f6f008 */
[----:B------:R-:W-:Y:S01]  /*4b90*/  ULOP3.LUT UR6, UR6, 0x3fff, URZ, 0xc0, !UPT ;  /* 0x00003fff06067892 */ /* 0x000fe2000f8ec03f */
[----:B-1----:R-:W-:Y:S02]  /*4ba0*/  IMAD.U32 R9, RZ, RZ, UR57 ;  /* 0x00000039ff097e24 */ /* 0x002fe4000f8e00ff */
[C---:B------:R-:W-:Y:S01]  /*4bb0*/  FMUL.FTZ R11, R0.reuse, R155 ;  /* 0x0000009b000b7220 */ /* 0x040fe20000410000 */
[C---:B------:R-:W-:Y:S01]  /*4bc0*/  FMUL.FTZ R155, R0.reuse, R171 ;  /* 0x000000ab009b7220 */ /* 0x040fe20000410000 */
[----:B------:R-:W-:Y:S01]  /*4bd0*/  ULOP3.LUT UR6, UR6, 0x10000, URZ, 0xfc, !UPT ;  /* 0x0001000006067892 */ /* 0x000fe2000f8efc3f */
[----:B------:R-:W-:Y:S01]  /*4be0*/  IMAD.SHL.U32 R171, R5, 0x40, RZ ;  /* 0x0000004005ab7824 */ /* 0x000fe200078e00ff */
[----:B------:R-:W-:Y:S01]  /*4bf0*/  @!P1 LEA R9, R9, UR41, 0x3 ;  /* 0x0000002909099c11 */ /* 0x000fe2000f8e18ff */
[C---:B------:R-:W-:Y:S01]  /*4c00*/  FMUL.FTZ R21, R0.reuse, R162 ;  /* 0x000000a200157220 */ /* 0x040fe20000410000 */
[----:B------:R-:W-:Y:S01]  /*4c10*/  ULEA UR6, UR52, UR6, 0xa ;  /* 0x0000000634067291 */ /* 0x000fe2000f8e503f */
[C---:B------:R-:W-:Y:S01]  /*4c20*/  FMUL.FTZ R162, R0.reuse, R179 ;  /* 0x000000b300a27220 */ /* 0x040fe20000410000 */
[C---:B------:R-:W-:Y:S01]  /*4c30*/  FMUL.FTZ R10, R0.reuse, R154 ;  /* 0x0000009a000a7220 */ /* 0x040fe20000410000 */
[----:B------:R-:W-:Y:S01]  /*4c40*/  FMUL.FTZ R154, R0, R170 ;  /* 0x000000aa009a7220 */ /* 0x000fe20000410000 */
[----:B------:R-:W-:-:S02]  /*4c50*/  @!P1 VIADD R9, R9, 0x28440 ;  /* 0x0002844009099836 */ /* 0x000fc40000000000 */
[C---:B------:R-:W-:Y:S01]  /*4c60*/  FMUL.FTZ R15, R0.reuse, R159 ;  /* 0x0000009f000f7220 */ /* 0x040fe20000410000 */
[C---:B------:R-:W-:Y:S01]  /*4c70*/  FMUL.FTZ R20, R0.reuse, R163 ;  /* 0x000000a300147220 */ /* 0x040fe20000410000 */
[C---:B------:R-:W-:Y:S01]  /*4c80*/  FMUL.FTZ R170, R0.reuse, R173 ;  /* 0x000000ad00aa7220 */ /* 0x040fe20000410000 */
[C---:B------:R-:W-:Y:S01]  /*4c90*/  FMUL.FTZ R12, R0.reuse, R158 ;  /* 0x0000009e000c7220 */ /* 0x040fe20000410000 */
[----:B------:R-:W-:Y:S01]  /*4ca0*/  QGMMA.64x256x32.F32.E4M3.E4M3 R24, R188, gdesc[UR4], R24, gsb0 ;  /* 0x03e00004bc187df3 */ /* 0x000fe20008000818 */
[----:B------:R-:W-:Y:S01]  /*4cb0*/  UIADD3 UR6, UR6, 0x2, URZ ;  /* 0x0000000206067890 */ /* 0x000fe2000fffe03f */
[C---:B------:R-:W-:Y:S01]  /*4cc0*/  FMUL.FTZ R159, R0.reuse, R160 ;  /* 0x000000a0009f7220 */ /* 0x040fe20000410000 */
[----:B------:R-:W-:Y:S01]  /*4cd0*/  UMOV UR7, 0x80000020 ;  /* 0x8000002000077882 */ /* 0x000fe20000000000 */
[C---:B------:R-:W-:Y:S01]  /*4ce0*/  FMUL.FTZ R163, R0.reuse, R164 ;  /* 0x000000a400a37220 */ /* 0x040fe20000410000 */
[C---:B------:R-:W-:Y:S01]  /*4cf0*/  FMUL.FTZ R173, R0.reuse, R176 ;  /* 0x000000b000ad7220 */ /* 0x040fe20000410000 */
[C---:B------:R-:W-:Y:S01]  /*4d00*/  FMUL.FTZ R160, R0.reuse, R161 ;  /* 0x000000a100a07220 */ /* 0x040fe20000410000 */
[C---:B------:R-:W-:Y:S01]  /*4d10*/  FMUL.FTZ R164, R0.reuse, R165 ;  /* 0x000000a500a47220 */ /* 0x040fe20000410000 */
[C---:B------:R-:W-:Y:S01]  /*4d20*/  FMUL.FTZ R158, R0.reuse, R174 ;  /* 0x000000ae009e7220 */ /* 0x040fe20000410000 */
[C---:B------:R-:W-:Y:S01]  /*4d30*/  FMUL.FTZ R157, R0.reuse, R157 ;  /* 0x0000009d009d7220 */ /* 0x040fe20000410000 */
[----:B--2---:R-:W-:Y:S01]  /*4d40*/  SHF.R.U32.HI R202, RZ, 0x7, R14 ;  /* 0x00000007ffca7819 */ /* 0x004fe2000001160e */
[C---:B------:R-:W-:Y:S01]  /*4d50*/  FMUL.FTZ R174, R0.reuse, R177 ;  /* 0x000000b100ae7220 */ /* 0x040fe20000410000 */
[----:B------:R-:W1:Y:S01]  /*4d60*/  LDC R14, c[0x0][0x288] ;  /* 0x0000a200ff0e7b82 */ /* 0x000e620000000800 */
[C---:B------:R-:W-:Y:S01]  /*4d70*/  FMUL.FTZ R161, R0.reuse, R178 ;  /* 0x000000b200a17220 */ /* 0x040fe20000410000 */
[C---:B------:R-:W-:Y:S01]  /*4d80*/  FMUL.FTZ R181, R0.reuse, R181 ;  /* 0x000000b500b57220 */ /* 0x040fe20000410000 */
[----:B------:R-:W-:Y:S01]  /*4d90*/  FMUL.FTZ R165, R0, R182 ;  /* 0x000000b600a57220 */ /* 0x000fe20000410000 */
[----:B------:R-:W-:Y:S01]  /*4da0*/  @!P1 PRMT R9, RZ, 0x654, R9 ;  /* 0x00000654ff099816 */ /* 0x000fe20000000009 */
[----:B------:R-:W2:Y:S08]  /*4db0*/  MUFU.TANH R10, R10 ;  /* 0x0000000a000a7308 */ /* 0x000eb00000002400 */
[----:B------:R-:W4:Y:S08]  /*4dc0*/  MUFU.TANH R11, R11 ;  /* 0x0000000b000b7308 */ /* 0x000f300000002400 */
        /* <DEDUP_REMOVED lines=18> */
[----:B------:R-:W1:Y:S01]  /*4ef0*/  MUFU.TANH R165, R165 ;  /* 0x000000a500a57308 */ /* 0x000e620000002400 */
[----:B------:R-:W-:-:S02]  /*4f00*/  WARPGROUP.DEPBAR.LE gsb0, 0x0 ;  /* 0x00008000000079c5 */ /* 0x000fc40000010000 */
[----:B------:R-:W-:Y:S01]  /*4f10*/  WARPGROUP.ARRIVE ;  /* 0x00000000000079c5 */ /* 0x000fe20000000000 */
[C---:B------:R-:W-:Y:S01]  /*4f20*/  FMUL.FTZ R188, R0.reuse, R152 ;  /* 0x0000009800bc7220 */ /* 0x040fe20000410000 */
[C---:B------:R-:W-:Y:S01]  /*4f30*/  FMUL.FTZ R152, R0.reuse, R166 ;  /* 0x000000a600987220 */ /* 0x040fe20000410000 */
[C---:B------:R-:W-:Y:S01]  /*4f40*/  FMUL.FTZ R166, R0.reuse, R168 ;  /* 0x000000a800a67220 */ /* 0x040fe20000410000 */
[C---:B------:R-:W-:Y:S01]  /*4f50*/  FMUL.FTZ R168, R0.reuse, R169 ;  /* 0x000000a900a87220 */ /* 0x040fe20000410000 */
[C---:B------:R-:W-:Y:S01]  /*4f60*/  FMUL.FTZ R169, R0.reuse, R172 ;  /* 0x000000ac00a97220 */ /* 0x040fe20000410000 */
[----:B------:R-:W-:Y:S01]  /*4f70*/  QGMMA.64x256x32.F32.E4M3.E4M3 R24, R184, gdesc[UR4], R24, gsb0 ;  /* 0x03e00004b8187df3 */ /* 0x000fe20008000818 */
[----:B------:R-:W-:Y:S01]  /*4f80*/  VIADD R172, R17, UR36 ;  /* 0x0000002411ac7c36 */ /* 0x000fe20008000000 */
[----:B------:R-:W-:Y:S01]  /*4f90*/  @UP0 ULDC UR6, c[0x0][0x44c] ;  /* 0x0001130000060ab9 */ /* 0x000fe20000000800 */
[C---:B------:R-:W-:Y:S01]  /*4fa0*/  FMUL.FTZ R189, R0.reuse, R153 ;  /* 0x0000009900bd7220 */ /* 0x040fe20000410000 */
[----:B------:R-:W-:Y:S01]  /*4fb0*/  FMUL.FTZ R153, R0, R167 ;  /* 0x000000a700997220 */ /* 0x000fe20000410000 */
[----:B0-----:R-:W-:Y:S01]  /*4fc0*/  @P2 IMAD.HI.U32 R8, R172, UR6, RZ ;  /* 0x00000006ac082c27 */ /* 0x001fe2000f8e00ff */
[----:B------:R-:W-:Y:S01]  /*4fd0*/  @UP0 ULDC UR6, c[0x0][0x450] ;  /* 0x0001140000060ab9 */ /* 0x000fe20000000800 */
[----:B------:R-:W-:-:S02]  /*4fe0*/  IADD3 R167, -R171, 0x1, RZ ;  /* 0x00000001aba77810 */ /* 0x000fc40007ffe1ff */
[C---:B------:R-:W-:Y:S01]  /*4ff0*/  FMUL.FTZ R190, R0.reuse, R156 ;  /* 0x0000009c00be7220 */ /* 0x040fe20000410000 */
[C---:B------:R-:W-:Y:S01]  /*5000*/  FMUL.FTZ R156, R0.reuse, R175 ;  /* 0x000000af009c7220 */ /* 0x040fe20000410000 */
[----:B------:R-:W-:Y:S01]  /*5010*/  @P3 SHF.R.U32.HI R172, RZ, UR6, R8 ;  /* 0x00000006ffac3c19 */ /* 0x000fe20008011608 */
[----:B------:R-:W-:Y:S01]  /*5020*/  FMUL.FTZ R175, R0, R180 ;  /* 0x000000b400af7220 */ /* 0x000fe20000410000 */
[----:B------:R-:W-:Y:S01]  /*5030*/  IADD3 R8, -R202, 0xb, RZ ;  /* 0x0000000bca087810 */ /* 0x000fe20007ffe1ff */
[----:B------:R-:W-:Y:S02]  /*5040*/  IMAD R176, R2, -0x2, R167 ;  /* 0xfffffffe02b07824 */ /* 0x000fe400078e02a7 */
[----:B------:R-:W-:Y:S01]  /*5050*/  FMUL.FTZ R167, R0, R183 ;  /* 0x000000b700a77220 */ /* 0x000fe20000410000 */
[----:B------:R-:W0:Y:S01]  /*5060*/  SHFL.IDX PT, R179, R172, RZ, 0x1c1f ;  /* 0x001c1fffacb37589 */ /* 0x000e2200000e0000 */
[----:B------:R-:W-:Y:S01]  /*5070*/  PLOP3.LUT P2, PT, PT, PT, UP1, 0x40, 0x0 ;  /* 0x000000000000781c */ /* 0x000fe20003f4e818 */
        /* <DEDUP_REMOVED lines=10> */
[----:B------:R-:W0:Y:S01]  /*5120*/  MUFU.TANH R167, R167 ;  /* 0x000000a700a77308 */ /* 0x000e220000002400 */
[----:B------:R-:W-:-:S02]  /*5130*/  WARPGROUP.DEPBAR.LE gsb0, 0x0 ;  /* 0x00008000000079c5 */ /* 0x000fc40000010000 */
[----:B------:R0:W-:Y:S06]  /*5140*/  BAR.ARV R8, 0x100 ;  /* 0x000400080000751d */ /* 0x0001ec0000002000 */
[----:B------:R3:W-:Y:S02]  /*5150*/  @!P1 SYNCS.ARRIVE.TRANS64.RED.A1T0 RZ, [R9+URZ], RZ ;  /* 0x000000ff09ff99a7 */ /* 0x0007e4000810043f */
[----:B---3--:R-:W-:-:S04]  /*5160*/  IMAD R9, R13, UR43, R176 ;  /* 0x0000002b0d097c24 */ /* 0x008fc8000f8e02b0 */
[----:B-1----:R-:W-:-:S04]  /*5170*/  IMAD.IADD R9, R9, 0x1, -R14 ;  /* 0x0000000109097824 */ /* 0x002fc800078e0a0e */
[C---:B------:R-:W-:Y:S02]  /*5180*/  VIADD R180, R9.reuse, UR55 ;  /* 0x0000003709b47c36 */ /* 0x040fe40008000000 */
[----:B------:R-:W-:Y:S02]  /*5190*/  VIADD R182, R9, UR49 ;  /* 0x0000003109b67c36 */ /* 0x000fe40008000000 */
[--C-:B0-----:R-:W-:Y:S02]  /*51a0*/  IMAD.IADD R176, R180, 0x1, R179.reuse ;  /* 0x00000001b4b07824 */ /* 0x101fe400078e02b3 */
[----:B------:R-:W-:Y:S01]  /*51b0*/  IMAD.IADD R177, R182, 0x1, R179 ;  /* 0x00000001b6b17824 */ /* 0x000fe200078e02b3 */
[----:B--2-4-:R-:W-:Y:S06]  /*51c0*/  @P2 BRA `(.L_x_882) ;  /* 0x00000000005c2947 */ /* 0x014fec0003800000 */
[----:B------:R-:W-:Y:S01]  /*51d0*/  IMAD R9, R13, UR43, R179 ;  /* 0x0000002b0d097c24 */ /* 0x000fe2000f8e02b3 */
[----:B------:R-:W-:Y:S03]  /*51e0*/  BSSY B0, `(.L_x_883) ;  /* 0x0000011000007945 */ /* 0x000fe60003800000 */
[----:B------:R-:W-:-:S05]  /*51f0*/  IMAD.IADD R178, R9, 0x1, -R14 ;  /* 0x0000000109b27824 */ /* 0x000fca00078e0a0e */
[----:B------:R-:W-:-:S13]  /*5200*/  ISETP.GT.AND P2, PT, R178, -0x1, PT ;  /* 0xffffffffb200780c */ /* 0x000fda0003f44270 */
[----:B------:R-:W-:Y:S05]  /*5210*/  @P2 BRA `(.L_x_884) ;  /* 0x0000000000202947 */ /* 0x000fea0003800000 */
[----:B------:R-:W-:Y:S01]  /*5220*/  IMAD.U32 R183, RZ, RZ, UR54 ;  /* 0x00000036ffb77e24 */ /* 0x000fe2000f8e00ff */
[----:B------:R-:W-:-:S04]  /*5230*/  LOP3.LUT R179, RZ, R178, RZ, 0x33, !PT ;  /* 0x000000b2ffb37212 */ /* 0x000fc800078e33ff */
[----:B------:R-:W-:-:S13]  /*5240*/  ISETP.NE.AND P2, PT, R183, 0x1, PT ;  /* 0x00000001b700780c */ /* 0x000fda0003f45270 */
[----:B------:R-:W0:Y:S02]  /*5250*/  @P2 LDC.64 R8, c[0x0][0x9e8] ;  /* 0x00027a00ff082b82 */ /* 0x000e240000000a00 */
[----:B0-----:R-:W-:-:S05]  /*5260*/  @P2 IMAD.HI.U32 R8, R179, R8, RZ ;  /* 0x00000008b3082227 */ /* 0x001fca00078e00ff */
[----:B------:R-:W-:-:S04]  /*5270*/  @P2 SHF.R.U32.HI R179, RZ, R9, R8 ;  /* 0x00000009ffb32219 */ /* 0x000fc80000011608 */
[----:B------:R-:W-:Y:S01]  /*5280*/  LOP3.LUT R178, RZ, R179, RZ, 0x33, !PT ;  /* 0x000000b3ffb27212 */ /* 0x000fe200078e33ff */
[----:B------:R-:W-:Y:S06]  /*5290*/  BRA `(.L_x_885) ;  /* 0x0000000000147947 */ /* 0x000fec0003800000 */
.L_x_884:
[----:B------:R-:W-:-:S05]  /*52a0*/  IMAD.U32 R183, RZ, RZ, UR54 ;  /* 0x00000036ffb77e24 */ /* 0x000fca000f8e00ff */
[----:B------:R-:W-:-:S13]  /*52b0*/  ISETP.NE.AND P2, PT, R183, 0x1, PT ;  /* 0x00000001b700780c */ /* 0x000fda0003f45270 */
[----:B------:R-:W0:Y:S02]  /*52c0*/  @P2 LDC.64 R8, c[0x0][0x9e8] ;  /* 0x00027a00ff082b82 */ /* 0x000e240000000a00 */
[----:B0-----:R-:W-:-:S05]  /*52d0*/  @P2 IMAD.HI.U32 R8, R178, R8, RZ ;  /* 0x00000008b2082227 */ /* 0x001fca00078e00ff */
[----:B------:R-:W-:-:S07]  /*52e0*/  @P2 SHF.R.U32.HI R178, RZ, R9, R8 ;  /* 0x00000009ffb22219 */ /* 0x000fce0000011608 */
.L_x_885:
[----:B------:R-:W-:Y:S05]  /*52f0*/  BSYNC B0 ;  /* 0x0000000000007941 */ /* 0x000fea0003800000 */
.L_x_883:
[----:B------:R-:W-:-:S04]  /*5300*/  IMAD R9, R178, R183, -R171 ;  /* 0x000000b7b2097224 */ /* 0x000fc800078e0aab */
[----:B------:R-:W-:-:S05]  /*5310*/  IMAD R9, R2, -0x2, R9 ;  /* 0xfffffffe02097824 */ /* 0x000fca00078e0209 */
[----:B------:R-:W-:Y:S02]  /*5320*/  VIADDMNMX R176, R9, R183, R176, PT ;  /* 0x000000b709b07246 */ /* 0x000fe400038001b0 */
[----:B------:R-:W-:-:S07]  /*5330*/  VIMNMX R177, R177, R9, !PT ;  /* 0x00000009b1b17248 */ /* 0x000fce0007fe0100 */
.L_x_882:
[----:B------:R-:W-:Y:S01]  /*5340*/  ISETP.GT.AND P2, PT, R5, -0x1, PT ;  /* 0xffffffff0500780c */ /* 0x000fe20003f44270 */
[----:B------:R0:W1:Y:S03]  /*5350*/  SHFL.IDX PT, R9, R172, 0x1, 0x1c1f ;  /* 0x003c1f00ac097f89 */ /* 0x00006600000e0000 */
[C---:B------:R-:W-:Y:S02]  /*5360*/  ISETP.GT.AND P5, PT, R177.reuse, RZ, P2 ;  /* 0x000000ffb100720c */ /* 0x040fe400017a4270 */
[C---:B------:R-:W-:Y:S02]  /*5370*/  ISETP.GT.AND P4, PT, R177.reuse, 0x1, P2 ;  /* 0x00000001b100780c */ /* 0x040fe40001784270 */
[----:B------:R-:W-:Y:S02]  /*5380*/  ISETP.LT.OR P5, PT, R176, 0x1, P5 ;  /* 0x00000001b000780c */ /* 0x000fe40002fa1670 */
[----:B------:R-:W-:-:S02]  /*5390*/  ISETP.GT.AND P6, PT, R177, 0x8, P2 ;  /* 0x00000008b100780c */ /* 0x000fc400017c4270 */
[----:B------:R-:W-:Y:S02]  /*53a0*/  FSEL R188, R188, -INF , !P5 ;  /* 0xff800000bcbc7808 */ /* 0x000fe40006800000 */
[C---:B------:R-:W-:Y:S02]  /*53b0*/  ISETP.GT.AND P5, PT, R177.reuse, 0x10, P2 ;  /* 0x00000010b100780c */ /* 0x040fe400017a4270 */
[----:B------:R-:W-:Y:S02]  /*53c0*/  ISETP.GT.AND P3, PT, R177, 0x9, P2 ;  /* 0x00000009b100780c */ /* 0x000fe40001764270 */
[C---:B------:R-:W-:Y:S02]  /*53d0*/  ISETP.LT.OR P5, PT, R176.reuse, 0x11, P5 ;  /* 0x00000011b000780c */ /* 0x040fe40002fa1670 */
[----:B------:R-:W-:Y:S02]  /*53e0*/  ISETP.LT.OR P4, PT, R176, 0x2, P4 ;  /* 0x00000002b000780c */ /* 0x000fe40002781670 */
[----:B------:R-:W-:-:S02]  /*53f0*/  FSEL R159, R159, -INF , !P5 ;  /* 0xff8000009f9f7808 */ /* 0x000fc40006800000 */
[----:B------:R-:W-:Y:S02]  /*5400*/  ISETP.GT.AND P5, PT, R177, 0x20, P2 ;  /* 0x00000020b100780c */ /* 0x000fe400017a4270 */
[C---:B------:R-:W-:Y:S02]  /*5410*/  ISETP.LT.OR P6, PT, R176.reuse, 0x9, P6 ;  /* 0x00000009b000780c */ /* 0x040fe400037c1670 */
[C---:B------:R-:W-:Y:S02]  /*5420*/  ISETP.LT.OR P3, PT, R176.reuse, 0xa, P3 ;  /* 0x0000000ab000780c */ /* 0x040fe40001f61670 */
[----:B------:R-:W-:Y:S02]  /*5430*/  ISETP.LT.OR P5, PT, R176, 0x21, P5 ;  /* 0x00000021b000780c */ /* 0x000fe40002fa1670 */
[----:B------:R-:W-:Y:S02]  /*5440*/  FSEL R189, R189, -INF , !P4 ;  /* 0xff800000bdbd7808 */ /* 0x000fe40006000000 */
[----:B------:R-:W-:-:S02]  /*5450*/  FSEL R190, R190, -INF , !P6 ;  /* 0xff800000bebe7808 */ /* 0x000fc40007000000 */
[----:B0-----:R-:W-:Y:S02]  /*5460*/  FSEL R172, R157, -INF , !P3 ;  /* 0xff8000009dac7808 */ /* 0x001fe40005800000 */
[C---:B------:R-:W-:Y:S02]  /*5470*/  ISETP.GT.AND P4, PT, R177.reuse, 0x11, P2 ;  /* 0x00000011b100780c */ /* 0x040fe40001784270 */
[C---:B------:R-:W-:Y:S02]  /*5480*/  ISETP.GT.AND P6, PT, R177.reuse, 0x18, P2 ;  /* 0x00000018b100780c */ /* 0x040fe400017c4270 */
[C---:B------:R-:W-:Y:S02]  /*5490*/  ISETP.GT.AND P3, PT, R177.reuse, 0x19, P2 ;  /* 0x00000019b100780c */ /* 0x040fe40001764270 */
[----:B------:R-:W-:Y:S02]  /*54a0*/  FSEL R166, R166, -INF , !P5 ;  /* 0xff800000a6a67808 */ /* 0x000fe40006800000 */
[----:B------:R-:W-:-:S02]  /*54b0*/  ISETP.GT.AND P5, PT, R177, 0x30, P2 ;  /* 0x00000030b100780c */ /* 0x000fc400017a4270 */
[C---:B------:R-:W-:Y:S02]  /*54c0*/  ISETP.LT.OR P4, PT, R176.reuse, 0x12, P4 ;  /* 0x00000012b000780c */ /* 0x040fe40002781670 */
[C---:B------:R-:W-:Y:S02]  /*54d0*/  ISETP.LT.OR P6, PT, R176.reuse, 0x19, P6 ;  /* 0x00000019b000780c */ /* 0x040fe400037c1670 */
[C---:B------:R-:W-:Y:S02]  /*54e0*/  ISETP.LT.OR P3, PT, R176.reuse, 0x1a, P3 ;  /* 0x0000001ab000780c */ /* 0x040fe40001f61670 */
[----:B------:R-:W-:Y:S02]  /*54f0*/  ISETP.LT.OR P5, PT, R176, 0x31, P5 ;  /* 0x00000031b000780c */ /* 0x000fe40002fa1670 */
[----:B------:R-:W-:Y:S02]  /*5500*/  FSEL R160, R160, -INF , !P4 ;  /* 0xff800000a0a07808 */ /* 0x000fe40006000000 */
[----:B------:R-:W-:-:S02]  /*5510*/  FSEL R163, R163, -INF , !P6 ;  /* 0xff800000a3a37808 */ /* 0x000fc40007000000 */
[----:B------:R-:W-:Y:S02]  /*5520*/  FSEL R164, R164, -INF , !P3 ;  /* 0xff800000a4a47808 */ /* 0x000fe40005800000 */
[C---:B------:R-:W-:Y:S02]  /*5530*/  ISETP.GT.AND P4, PT, R177.reuse, 0x21, P2 ;  /* 0x00000021b100780c */ /* 0x040fe40001784270 */
[C---:B------:R-:W-:Y:S02]  /*5540*/  ISETP.GT.AND P6, PT, R177.reuse, 0x28, P2 ;  /* 0x00000028b100780c */ /* 0x040fe400017c4270 */
[----:B------:R-:W-:Y:S02]  /*5550*/  ISETP.GT.AND P3, PT, R177, 0x29, P2 ;  /* 0x00000029b100780c */ /* 0x000fe40001764270 */
[----:B------:R-:W-:Y:S02]  /*5560*/  FSEL R173, R173, -INF , !P5 ;  /* 0xff800000adad7808 */ /* 0x000fe40006800000 */
[----:B------:R-:W-:-:S02]  /*5570*/  PLOP3.LUT P5, PT, PT, PT, UP1, 0x40, 0x0 ;  /* 0x000000000000781c */ /* 0x000fc40003fae818 */
[C---:B------:R-:W-:Y:S02]  /*5580*/  ISETP.LT.OR P4, PT, R176.reuse, 0x22, P4 ;  /* 0x00000022b000780c */ /* 0x040fe40002781670 */
[C---:B------:R-:W-:Y:S02]  /*5590*/  ISETP.LT.OR P6, PT, R176.reuse, 0x29, P6 ;  /* 0x00000029b000780c */ /* 0x040fe400037c1670 */
[----:B------:R-:W-:Y:S02]  /*55a0*/  ISETP.LT.OR P3, PT, R176, 0x2a, P3 ;  /* 0x0000002ab000780c */ /* 0x000fe40001f61670 */
[----:B------:R-:W-:Y:S02]  /*55b0*/  FSEL R168, R168, -INF , !P4 ;  /* 0xff800000a8a87808 */ /* 0x000fe40006000000 */
[----:B------:R-:W-:Y:S02]  /*55c0*/  FSEL R169, R169, -INF , !P6 ;  /* 0xff800000a9a97808 */ /* 0x000fe40007000000 */
[----:B------:R-:W-:-:S02]  /*55d0*/  FSEL R170, R170, -INF , !P3 ;  /* 0xff800000aaaa7808 */ /* 0x000fc40005800000 */
[C---:B------:R-:W-:Y:S02]  /*55e0*/  ISETP.GT.AND P4, PT, R177.reuse, 0x31, P2 ;  /* 0x00000031b100780c */ /* 0x040fe40001784270 */
[C---:B------:R-:W-:Y:S02]  /*55f0*/  ISETP.GT.AND P6, PT, R177.reuse, 0x38, P2 ;  /* 0x00000038b100780c */ /* 0x040fe400017c4270 */
[----:B------:R-:W-:Y:S01]  /*5600*/  ISETP.GT.AND P3, PT, R177, 0x39, P2 ;  /* 0x00000039b100780c */ /* 0x000fe20001764270 */
[--C-:B-1----:R-:W-:Y:S01]  /*5610*/  IMAD.IADD R177, R182, 0x1, R9.reuse ;  /* 0x00000001b6b17824 */ /* 0x102fe200078e0209 */
[C---:B------:R-:W-:Y:S02]  /*5620*/  ISETP.LT.OR P4, PT, R176.reuse, 0x32, P4 ;  /* 0x00000032b000780c */ /* 0x040fe40002781670 */
[C---:B------:R-:W-:Y:S02]  /*5630*/  ISETP.LT.OR P6, PT, R176.reuse, 0x39, P6 ;  /* 0x00000039b000780c */ /* 0x040fe400037c1670 */
[----:B------:R-:W-:Y:S01]  /*5640*/  ISETP.LT.OR P3, PT, R176, 0x3a, P3 ;  /* 0x0000003ab000780c */ /* 0x000fe20001f61670 */
[----:B------:R-:W-:Y:S01]  /*5650*/  IMAD.IADD R176, R180, 0x1, R9 ;  /* 0x00000001b4b07824 */ /* 0x000fe200078e0209 */
[----:B------:R-:W-:-:S02]  /*5660*/  FSEL R174, R174, -INF , !P4 ;  /* 0xff800000aeae7808 */ /* 0x000fc40006000000 */
[----:B------:R-:W-:Y:S02]  /*5670*/  FSEL R175, R175, -INF , !P6 ;  /* 0xff800000afaf7808 */ /* 0x000fe40007000000 */
[----:B------:R-:W-:Y:S01]  /*5680*/  FSEL R157, R181, -INF , !P3 ;  /* 0xff800000b59d7808 */ /* 0x000fe20005800000 */
[----:B------:R-:W-:Y:S06]  /*5690*/  @P5 BRA `(.L_x_886) ;  /* 0x00000000005c5947 */ /* 0x000fec0003800000 */
        /* <DEDUP_REMOVED lines=13> */
.L_x_888:
[----:B------:R-:W-:-:S05]  /*5770*/  IMAD.U32 R180, RZ, RZ, UR54 ;  /* 0x00000036ffb47e24 */ /* 0x000fca000f8e00ff */
[----:B------:R-:W-:-:S13]  /*5780*/  ISETP.NE.AND P3, PT, R180, 0x1, PT ;  /* 0x00000001b400780c */ /* 0x000fda0003f65270 */
[----:B------:R-:W0:Y:S02]  /*5790*/  @P3 LDC.64 R8, c[0x0][0x9e8] ;  /* 0x00027a00ff083b82 */ /* 0x000e240000000a00 */
[----:B0-----:R-:W-:-:S05]  /*57a0*/  @P3 IMAD.HI.U32 R8, R178, R8, RZ ;  /* 0x00000008b2083227 */ /* 0x001fca00078e00ff */
[----:B------:R-:W-:-:S07]  /*57b0*/  @P3 SHF.R.U32.HI R178, RZ, R9, R8 ;  /* 0x00000009ffb23219 */ /* 0x000fce0000011608 */
.L_x_889:
[----:B------:R-:W-:Y:S05]  /*57c0*/  BSYNC B0 ;  /* 0x0000000000007941 */ /* 0x000fea0003800000 */
.L_x_887:
[----:B------:R-:W-:-:S04]  /*57d0*/  IMAD R171, R178, R180, -R171 ;  /* 0x000000b4b2ab7224 */ /* 0x000fc800078e0aab */
[----:B------:R-:W-:-:S05]  /*57e0*/  IMAD R171, R2, -0x2, R171 ;  /* 0xfffffffe02ab7824 */ /* 0x000fca00078e02ab */
[----:B------:R-:W-:Y:S02]  /*57f0*/  VIADDMNMX R176, R171, R180, R176, PT ;  /* 0x000000b4abb07246 */ /* 0x000fe400038001b0 */
[----:B------:R-:W-:-:S07]  /*5800*/  VIMNMX R177, R177, R171, !PT ;  /* 0x000000abb1b17248 */ /* 0x000fce0007fe0100 */
.L_x_886:
[----:B------:R-:W-:Y:S01]  /*5810*/  FMNMX.FTZ R8, R188, R7, !PT ;  /* 0x00000007bc087209 */ /* 0x000fe20007810000 */
[----:B------:R-:W-:Y:S01]  /*5820*/  UMOV UR10, UR53 ;  /* 0x00000035000a7c82 */ /* 0x000fe20008000000 */
[----:B------:R-:W-:Y:S01]  /*5830*/  ISETP.GT.AND P3, PT, R177, 0x1, P2 ;  /* 0x00000001b100780c */ /* 0x000fe20001764270 */
[----:B------:R-:W-:Y:S01]  /*5840*/  IMAD.U32 R179, RZ, RZ, UR10 ;  /* 0x0000000affb37e24 */ /* 0x000fe2000f8e00ff */
[----:B------:R-:W-:Y:S02]  /*5850*/  FMNMX.FTZ R9, R189, R8, !PT ;  /* 0x00000008bd097209 */ /* 0x000fe40007810000 */
[----:B------:R-:W-:Y:S02]  /*5860*/  ISETP.LT.OR P3, PT, R176, 0x2, P3 ;  /* 0x00000002b000780c */ /* 0x000fe40001f61670 */
[----:B------:R-:W-:Y:S02]  /*5870*/  FMNMX.FTZ R9, R190, R9, !PT ;  /* 0x00000009be097209 */ /* 0x000fe40007810000 */
[----:B------:R-:W-:-:S02]  /*5880*/  FSEL R11, R11, -INF , !P3 ;  /* 0xff8000000b0b7808 */ /* 0x000fc40005800000 */
[----:B------:R-:W-:Y:S02]  /*5890*/  FMNMX.FTZ R8, R172, R9, !PT ;  /* 0x00000009ac087209 */ /* 0x000fe40007810000 */
[----:B------:R-:W-:Y:S02]  /*58a0*/  ISETP.GT.AND P3, PT, R177, RZ, P2 ;  /* 0x000000ffb100720c */ /* 0x000fe40001764270 */
[----:B------:R-:W-:Y:S02]  /*58b0*/  FMNMX.FTZ R9, R159, R8, !PT ;  /* 0x000000089f097209 */ /* 0x000fe40007810000 */
[----:B------:R-:W-:Y:S02]  /*58c0*/  ISETP.LT.OR P3, PT, R176, 0x1, P3 ;  /* 0x00000001b000780c */ /* 0x000fe40001f61670 */
[----:B------:R-:W-:Y:S02]  /*58d0*/  FMNMX.FTZ R8, R160, R9, !PT ;  /* 0x00000009a0087209 */ /* 0x000fe40007810000 */
[----:B------:R-:W-:-:S02]  /*58e0*/  ISETP.GT.AND P5, PT, R177, 0x8, P2 ;  /* 0x00000008b100780c */ /* 0x000fc400017a4270 */
[----:B------:R-:W-:Y:S02]  /*58f0*/  FMNMX.FTZ R9, R163, R8, !PT ;  /* 0x00000008a3097209 */ /* 0x000fe40007810000 */
[C---:B------:R-:W-:Y:S02]  /*5900*/  ISETP.GT.AND P6, PT, R177.reuse, 0x9, P2 ;  /* 0x00000009b100780c */ /* 0x040fe400017c4270 */
[----:B------:R-:W-:Y:S02]  /*5910*/  FMNMX.FTZ R9, R164, R9, !PT ;  /* 0x00000009a4097209 */ /* 0x000fe40007810000 */
[----:B------:R-:W-:Y:S02]  /*5920*/  ISETP.LT.OR P5, PT, R176, 0x9, P5 ;  /* 0x00000009b000780c */ /* 0x000fe40002fa1670 */
[----:B------:R-:W-:Y:S02]  /*5930*/  FMNMX.FTZ R9, R166, R9, !PT ;  /* 0x00000009a6097209 */ /* 0x000fe40007810000 */
[----:B------:R-:W-:-:S02]  /*5940*/  ISETP.GT.AND P4, PT, R177, 0x10, P2 ;  /* 0x00000010b100780c */ /* 0x000fc40001784270 */
[----:B------:R-:W-:Y:S02]  /*5950*/  FMNMX.FTZ R8, R168, R9, !PT ;  /* 0x00000009a8087209 */ /* 0x000fe40007810000 */
[----:B------:R-:W-:Y:S02]  /*5960*/  ISETP.LT.OR P6, PT, R176, 0xa, P6 ;  /* 0x0000000ab000780c */ /* 0x000fe400037c1670 */
[----:B------:R-:W-:Y:S02]  /*5970*/  FMNMX.FTZ R9, R169, R8, !PT ;  /* 0x00000008a9097209 */ /* 0x000fe40007810000 */
[----:B------:R-:W-:Y:S02]  /*5980*/  FSEL R12, R12, -INF , !P5 ;  /* 0xff8000000c0c7808 */ /* 0x000fe40006800000 */
        /* <DEDUP_REMOVED lines=9> */
[----:B------:R-:W-:Y:S02]  /*5a20*/  FSEL R21, R21, -INF , !P4 ;  /* 0xff80000015157808 */ /* 0x000fe40006000000 */
[C---:B------:R-:W-:Y:S01]  /*5a30*/  ISETP.LT.OR P5, PT, R176.reuse, 0x12, P5 ;  /* 0x00000012b000780c */ /* 0x040fe20002fa1670 */
[----:B------:R-:W0:Y:S01]  /*5a40*/  SHFL.BFLY PT, R8, R9, 0x2, 0x1f ;  /* 0x0c401f0009087f89 */ /* 0x000e2200000e0000 */
[----:B------:R-:W-:Y:S02]  /*5a50*/  ISETP.GT.AND P4, PT, R177, 0x19, P2 ;  /* 0x00000019b100780c */ /* 0x000fe40001784270 */
[----:B------:R-:W-:Y:S02]  /*5a60*/  ISETP.LT.OR P6, PT, R176, 0x19, P6 ;  /* 0x00000019b000780c */ /* 0x000fe400037c1670 */
[----:B------:R-:W-:-:S02]  /*5a70*/  FSEL R20, R20, -INF , !P5 ;  /* 0xff80000014147808 */ /* 0x000fc40006800000 */
[----:B------:R-:W-:Y:S02]  /*5a80*/  FSEL R152, R152, -INF , !P6 ;  /* 0xff80000098987808 */ /* 0x000fe40007000000 */
[C---:B------:R-:W-:Y:S02]  /*5a90*/  ISETP.LT.OR P4, PT, R176.reuse, 0x1a, P4 ;  /* 0x0000001ab000780c */ /* 0x040fe40002781670 */
[----:B------:R-:W-:Y:S02]  /*5aa0*/  ISETP.GT.AND P5, PT, R177, 0x21, P2 ;  /* 0x00000021b100780c */ /* 0x000fe400017a4270 */
[----:B------:R-:W-:Y:S02]  /*5ab0*/  FSEL R153, R153, -INF , !P4 ;  /* 0xff80000099997808 */ /* 0x000fe40006000000 */
[----:B------:R-:W-:Y:S02]  /*5ac0*/  ISETP.GT.AND P6, PT, R177, 0x28, P2 ;  /* 0x00000028b100780c */ /* 0x000fe400017c4270 */
[----:B------:R-:W-:-:S02]  /*5ad0*/  ISETP.LT.OR P5, PT, R176, 0x22, P5 ;  /* 0x00000022b000780c */ /* 0x000fc40002fa1670 */
[----:B------:R-:W-:Y:S02]  /*5ae0*/  ISETP.LT.OR P6, PT, R176, 0x29, P6 ;  /* 0x00000029b000780c */ /* 0x000fe400037c1670 */
[----:B------:R-:W-:Y:S02]  /*5af0*/  FSEL R155, R155, -INF , !P5 ;  /* 0xff8000009b9b7808 */ /* 0x000fe40006800000 */
[----:B------:R-:W-:Y:S02]  /*5b00*/  ISETP.GT.AND P5, PT, R177, 0x30, P2 ;  /* 0x00000030b100780c */ /* 0x000fe400017a4270 */
[----:B0-----:R-:W-:Y:S02]  /*5b10*/  FMNMX.FTZ R171, R9, R8, !PT ;  /* 0x0000000809ab7209 */ /* 0x001fe40007810000 */
[----:B------:R-:W-:Y:S02]  /*5b20*/  FSEL R9, R10, -INF , !P3 ;  /* 0xff8000000a097808 */ /* 0x000fe40005800000 */
[----:B------:R-:W-:Y:S01]  /*5b30*/  ISETP.GT.AND P3, PT, R177, 0x20, P2 ;  /* 0x00000020b100780c */ /* 0x000fe20001764270 */
[----:B------:R-:W0:Y:S01]  /*5b40*/  SHFL.BFLY PT, R8, R171, 0x1, 0x1f ;  /* 0x0c201f00ab087f89 */ /* 0x000e2200000e0000 */
[----:B------:R-:W-:-:S02]  /*5b50*/  FMNMX.FTZ R10, R9, R6, !PT ;  /* 0x00000006090a7209 */ /* 0x000fc40007810000 */
[----:B------:R-:W-:Y:S02]  /*5b60*/  ISETP.LT.OR P3, PT, R176, 0x21, P3 ;  /* 0x00000021b000780c */ /* 0x000fe40001f61670 */
[----:B------:R-:W-:Y:S02]  /*5b70*/  FSEL R158, R158, -INF , !P6 ;  /* 0xff8000009e9e7808 */ /* 0x000fe40007000000 */
[----:B------:R-:W-:Y:S02]  /*5b80*/  FSEL R154, R154, -INF , !P3 ;  /* 0xff8000009a9a7808 */ /* 0x000fe40005800000 */
[C---:B------:R-:W-:Y:S02]  /*5b90*/  ISETP.GT.AND P3, PT, R177.reuse, 0x29, P2 ;  /* 0x00000029b100780c */ /* 0x040fe40001764270 */
[----:B------:R-:W-:Y:S02]  /*5ba0*/  ISETP.GT.AND P6, PT, R177, 0x31, P2 ;  /* 0x00000031b100780c */ /* 0x000fe400017c4270 */
[----:B------:R-:W-:-:S02]  /*5bb0*/  ISETP.LT.OR P3, PT, R176, 0x2a, P3 ;  /* 0x0000002ab000780c */ /* 0x000fc40001f61670 */
[----:B------:R-:W-:Y:S02]  /*5bc0*/  ISETP.LT.OR P5, PT, R176, 0x31, P5 ;  /* 0x00000031b000780c */ /* 0x000fe40002fa1670 */
[----:B------:R-:W-:Y:S02]  /*5bd0*/  FSEL R156, R156, -INF , !P3 ;  /* 0xff8000009c9c7808 */ /* 0x000fe40005800000 */
[----:B------:R-:W-:Y:S02]  /*5be0*/  ISETP.GT.AND P3, PT, R177, 0x38, P2 ;  /* 0x00000038b100780c */ /* 0x000fe40001764270 */
[----:B------:R-:W-:Y:S02]  /*5bf0*/  ISETP.LT.OR P6, PT, R176, 0x32, P6 ;  /* 0x00000032b000780c */ /* 0x000fe400037c1670 */
[----:B------:R-:W-:Y:S02]  /*5c00*/  FSEL R161, R161, -INF , !P5 ;  /* 0xff800000a1a17808 */ /* 0x000fe40006800000 */
[----:B0-----:R-:W-:-:S02]  /*5c10*/  FMNMX.FTZ R8, R171, R8, !PT ;  /* 0x00000008ab087209 */ /* 0x001fc40007810000 */
[----:B------:R-:W-:Y:S02]  /*5c20*/  FMNMX.FTZ R171, R11, R10, !PT ;  /* 0x0000000a0bab7209 */ /* 0x000fe40007810000 */
[----:B------:R-:W-:Y:S01]  /*5c30*/  ISETP.GT.AND P2, PT, R177, 0x39, P2 ;  /* 0x00000039b100780c */ /* 0x000fe20001744270 */
[----:B------:R-:W-:-:S01]  /*5c40*/  FFMA.FTZ R179, R8, R179, -8 ;  /* 0xc100000008b37423 */ /* 0x000fc200000100b3 */
[----:B------:R-:W-:Y:S02]  /*5c50*/  FMNMX.FTZ R10, R12, R171, !PT ;  /* 0x000000ab0c0a7209 */ /* 0x000fe40007810000 */
[----:B------:R-:W-:Y:S02]  /*5c60*/  ISETP.LT.OR P3, PT, R176, 0x39, P3 ;  /* 0x00000039b000780c */ /* 0x000fe40001f61670 */
[----:B------:R-:W-:Y:S02]  /*5c70*/  FMNMX.FTZ R10, R15, R10, !PT ;  /* 0x0000000a0f0a7209 */ /* 0x000fe40007810000 */
[----:B------:R-:W-:-:S02]  /*5c80*/  FSEL R162, R162, -INF , !P6 ;  /* 0xff800000a2a27808 */ /* 0x000fc40007000000 */
[----:B------:R-:W-:Y:S02]  /*5c90*/  FMNMX.FTZ R171, R21, R10, !PT ;  /* 0x0000000a15ab7209 */ /* 0x000fe40007810000 */
[----:B------:R-:W-:Y:S02]  /*5ca0*/  ISETP.LT.OR P2, PT, R176, 0x3a, P2 ;  /* 0x0000003ab000780c */ /* 0x000fe40001741670 */
[----:B------:R-:W-:Y:S02]  /*5cb0*/  FMNMX.FTZ R171, R20, R171, !PT ;  /* 0x000000ab14ab7209 */ /* 0x000fe40007810000 */
[----:B------:R-:W-:Y:S02]  /*5cc0*/  FSEL R165, R165, -INF , !P3 ;  /* 0xff800000a5a57808 */ /* 0x000fe40005800000 */
[----:B------:R-:W-:Y:S02]  /*5cd0*/  FMNMX.FTZ R10, R152, R171, !PT ;  /* 0x000000ab980a7209 */ /* 0x000fe40007810000 */
[----:B------:R-:W-:-:S02]  /*5ce0*/  FSEL R167, R167, -INF , !P2 ;  /* 0xff800000a7a77808 */ /* 0x000fc40005000000 */
[----:B------:R-:W-:Y:S02]  /*5cf0*/  FMNMX.FTZ R171, R153, R10, !PT ;  /* 0x0000000a99ab7209 */ /* 0x000fe40007810000 */
[----:B------:R-:W-:Y:S02]  /*5d00*/  FSETP.NEU.FTZ.AND P4, PT, R8, -INF , PT ;  /* 0xff8000000800780b */ /* 0x000fe40003f9d000 */
[----:B------:R-:W-:Y:S02]  /*5d10*/  FMNMX.FTZ R178, R154, R171, !PT ;  /* 0x000000ab9ab27209 */ /* 0x000fe40007810000 */
[----:B------:R-:W-:Y:S02]  /*5d20*/  FSEL R179, R179, RZ, P4 ;  /* 0x000000ffb3b37208 */ /* 0x000fe40002000000 */
[----:B------:R-:W-:-:S03]  /*5d30*/  FMNMX.FTZ R181, R155, R178, !PT ;  /* 0x000000b29bb57209 */ /* 0x000fc60007810000 */
        /* <DEDUP_REMOVED lines=12> */
[----:B------:R-:W-:Y:S01]  /*5e00*/  FSEL R178, R8, RZ, P4 ;  /* 0x000000ff08b27208 */ /* 0x000fe20002000000 */
        /* <DEDUP_REMOVED lines=10> */
[----:B------:R-:W-:Y:S01]  /*5eb0*/  FFMA.FTZ R179, R157, UR10, -R179 ;  /* 0x0000000a9db37c23 */ /* 0x000fe200080108b3 */
[----:B------:R-:W-:-:S01]  /*5ec0*/  FADD.FTZ R178, -R178, R7 ;  /* 0x00000007b2b27221 */ /* 0x000fc20000010100 */
[----:B------:R-:W-:Y:S02]  /*5ed0*/  MUFU.EX2 R171, R171 ;  /* 0x000000ab00ab7308 */ /* 0x000fe40000000800 */
[----:B------:R-:W0:Y:S01]  /*5ee0*/  SHFL.BFLY PT, R183, R176, 0x2, 0x1f ;  /* 0x0c401f00b0b77f89 */ /* 0x000e2200000e0000 */
[----:B------:R-:W-:-:S05]  /*5ef0*/  FMUL.FTZ R175, R178, UR10 ;  /* 0x0000000ab2af7c20 */ /* 0x000fca0008410000 */
[----:B------:R-:W-:Y:S08]  /*5f00*/  MUFU.EX2 R177, R177 ;  /* 0x000000b100b17308 */ /* 0x000ff00000000800 */
[----:B------:R-:W1:Y:S08]  /*5f10*/  MUFU.EX2 R175, R175 ;  /* 0x000000af00af7308 */ /* 0x000e700000000800 */
[----:B------:R-:W-:Y:S01]  /*5f20*/  MUFU.EX2 R172, R172 ;  /* 0x000000ac00ac7308 */ /* 0x000fe20000000800 */
[----:B0-----:R-:W-:-:S05]  /*5f30*/  FMNMX.FTZ R183, R176, R183, !PT ;  /* 0x000000b7b0b77209 */ /* 0x001fca0007810000 */
[----:B------:R-:W0:Y:S02]  /*5f40*/  SHFL.BFLY PT, R176, R183, 0x1, 0x1f ;  /* 0x0c201f00b7b07f89 */ /* 0x000e2400000e0000 */
[----:B------:R-:W-:Y:S08]  /*5f50*/  MUFU.EX2 R159, R159 ;  /* 0x0000009f009f7308 */ /* 0x000ff00000000800 */
[----:B------:R2:W-:Y:S08]  /*5f60*/  MUFU.EX2 R7, R179 ;  /* 0x000000b300077308 */ /* 0x0005f00000000800 */
[----:B------:R-:W-:Y:S01]  /*5f70*/  MUFU.EX2 R160, R160 ;  /* 0x000000a000a07308 */ /* 0x000fe20000000800 */
[----:B0-----:R-:W-:Y:S01]  /*5f80*/  FMNMX.FTZ R157, R183, R176, !PT ;  /* 0x000000b0b79d7209 */ /* 0x001fe20007810000 */
[----:B------:R-:W-:-:S06]  /*5f90*/  IMAD.U32 R176, RZ, RZ, UR10 ;  /* 0x0000000affb07e24 */ /* 0x000fcc000f8e00ff */
[----:B------:R-:W-:Y:S01]  /*5fa0*/  MUFU.EX2 R163, R163 ;  /* 0x000000a300a37308 */ /* 0x000fe20000000800 */
[C---:B------:R-:W-:Y:S01]  /*5fb0*/  FSETP.NEU.FTZ.AND P2, PT, R157.reuse, -INF , PT ;  /* 0xff8000009d00780b */ /* 0x040fe20003f5d000 */
[----:B------:R-:W-:-:S05]  /*5fc0*/  FFMA.FTZ R176, R157, R176, -8 ;  /* 0xc10000009db07423 */ /* 0x000fca00000100b0 */
[----:B------:R-:W-:Y:S01]  /*5fd0*/  FSEL R176, R176, RZ, P2 ;  /* 0x000000ffb0b07208 */ /* 0x000fe20001000000 */
[----:B------:R-:W-:Y:S04]  /*5fe0*/  MUFU.EX2 R164, R164 ;  /* 0x000000a400a47308 */ /* 0x000fe80000000800 */
[----:B------:R-:W-:-:S01]  /*5ff0*/  FFMA.FTZ R178, R11, UR10, -R176 ;  /* 0x0000000a0bb27c23 */ /* 0x000fc200080108b0 */
[--C-:B------:R-:W-:Y:S01]  /*6000*/  FFMA.FTZ R11, R12, UR10, -R176.reuse ;  /* 0x0000000a0c0b7c23 */ /* 0x100fe200080108b0 */
[----:B------:R-:W-:-:S01]  /*6010*/  FFMA.FTZ R12, R15, UR10, -R176 ;  /* 0x0000000a0f0c7c23 */ /* 0x000fc200080108b0 */
[--C-:B------:R-:W-:Y:S01]  /*6020*/  FFMA.FTZ R15, R21, UR10, -R176.reuse ;  /* 0x0000000a150f7c23 */ /* 0x100fe200080108b0 */
[----:B------:R-:W-:Y:S01]  /*6030*/  FSEL R21, R157, RZ, P2 ;  /* 0x000000ff9d157208 */ /* 0x000fe20001000000 */
[--C-:B------:R-:W-:Y:S01]  /*6040*/  FFMA.FTZ R9, R9, UR10, -R176.reuse ;  /* 0x0000000a09097c23 */ /* 0x100fe200080108b0 */
[----:B------:R-:W-:Y:S01]  /*6050*/  MUFU.EX2 R178, R178 ;  /* 0x000000b200b27308 */ /* 0x000fe20000000800 */
[----:B------:R-:W-:-:S01]  /*6060*/  FFMA.FTZ R20, R20, UR10, -R176 ;  /* 0x0000000a14147c23 */ /* 0x000fc200080108b0 */
[----:B--2---:R-:W-:Y:S01]  /*6070*/  FFMA.FTZ R179, R152, UR10, -R176 ;  /* 0x0000000a98b37c23 */ /* 0x004fe200080108b0 */
[----:B------:R-:W-:-:S01]  /*6080*/  FADD.FTZ R21, -R21, R6 ;  /* 0x0000000615157221 */ /* 0x000fc20000010100 */
[--C-:B------:R-:W-:Y:S01]  /*6090*/  FFMA.FTZ R180, R153, UR10, -R176.reuse ;  /* 0x0000000a99b47c23 */ /* 0x100fe200080108b0 */
[----:B------:R-:W-:-:S01]  /*60a0*/  FFMA.FTZ R152, R155, UR10, -R176 ;  /* 0x0000000a9b987c23 */ /* 0x000fc200080108b0 */
[--C-:B------:R-:W-:Y:S01]  /*60b0*/  FFMA.FTZ R158, R158, UR10, -R176.reuse ;  /* 0x0000000a9e9e7c23 */ /* 0x100fe200080108b0 */
[----:B------:R-:W-:Y:S01]  /*60c0*/  FMUL.FTZ R6, R21, UR10 ;  /* 0x0000000a15067c20 */ /* 0x000fe20008410000 */
[----:B------:R-:W-:Y:S01]  /*60d0*/  MUFU.EX2 R9, R9 ;  /* 0x0000000900097308 */ /* 0x000fe20000000800 */
[----:B------:R-:W-:-:S01]  /*60e0*/  FFMA.FTZ R21, R154, UR10, -R176 ;  /* 0x0000000a9a157c23 */ /* 0x000fc200080108b0 */
[----:B-1----:R-:W-:Y:S01]  /*60f0*/  FFMA.FTZ R154, R175, R3, R10 ;  /* 0x00000003af9a7223 */ /* 0x002fe2000001000a */
[----:B------:R-:W-:-:S01]  /*6100*/  FFMA.FTZ R156, R156, UR10, -R176 ;  /* 0x0000000a9c9c7c23 */ /* 0x000fc200080108b0 */
[--C-:B------:R-:W-:Y:S01]  /*6110*/  FFMA.FTZ R161, R161, UR10, -R176.reuse ;  /* 0x0000000aa1a17c23 */ /* 0x100fe200080108b0 */
[----:B------:R-:W-:-:S01]  /*6120*/  FFMA.FTZ R162, R162, UR10, -R176 ;  /* 0x0000000aa2a27c23 */ /* 0x000fc200080108b0 */
[----:B------:R-:W-:Y:S01]  /*6130*/  FADD.FTZ R154, R171, R154 ;  /* 0x0000009aab9a7221 */ /* 0x000fe20000010000 */
[----:B------:R-:W-:-:S01]  /*6140*/  FFMA.FTZ R165, R165, UR10, -R176 ;  /* 0x0000000aa5a57c23 */ /* 0x000fc200080108b0 */
[----:B------:R-:W0:Y:S01]  /*6150*/  MUFU.EX2 R6, R6 ;  /* 0x0000000600067308 */ /* 0x000e220000000800 */
[----:B------:R-:W-:-:S07]  /*6160*/  FFMA.FTZ R167, R167, UR10, -R176 ;  /* 0x0000000aa7a77c23 */ /* 0x000fce00080108b0 */
[----:B------:R-:W1:Y:S08]  /*6170*/  MUFU.EX2 R11, R11 ;  /* 0x0000000b000b7308 */ /* 0x000e700000000800 */
[----:B------:R-:W2:Y:S01]  /*6180*/  MUFU.EX2 R12, R12 ;  /* 0x0000000c000c7308 */ /* 0x000ea20000000800 */
[----:B0-----:R-:W-:-:S04]  /*6190*/  FFMA.FTZ R3, R6, R4, R9 ;  /* 0x0000000406037223 */ /* 0x001fc80000010009 */
[----:B------:R-:W-:Y:S01]  /*61a0*/  FADD.FTZ R4, R178, R3 ;  /* 0x00000003b2047221 */ /* 0x000fe20000010000 */
[----:B------:R-:W-:-:S02]  /*61b0*/  FADD.FTZ R3, R177, R154 ;  /* 0x0000009ab1037221 */ /* 0x000fc40000010000 */
[----:B------:R-:W0:Y:S01]  /*61c0*/  MUFU.EX2 R15, R15 ;  /* 0x0000000f000f7308 */ /* 0x000e220000000800 */
[----:B-1----:R-:W-:-:S01]  /*61d0*/  FADD.FTZ R153, R11, R4 ;  /* 0x000000040b997221 */ /* 0x002fc20000010000 */
[----:B------:R-:W-:-:S04]  /*61e0*/  FADD.FTZ R4, R172, R3 ;  /* 0x00000003ac047221 */ /* 0x000fc80000010000 */
[----:B------:R-:W-:Y:S02]  /*61f0*/  FADD.FTZ R3, R159, R4 ;  /* 0x000000049f037221 */ /* 0x000fe40000010000 */
[----:B------:R-:W1:Y:S01]  /*6200*/  MUFU.EX2 R20, R20 ;  /* 0x0000001400147308 */ /* 0x000e620000000800 */
[----:B--2---:R-:W-:-:S01]  /*6210*/  FADD.FTZ R154, R12, R153 ;  /* 0x000000990c9a7221 */ /* 0x004fc20000010000 */
[----:B------:R-:W-:-:S04]  /*6220*/  FADD.FTZ R4, R160, R3 ;  /* 0x00000003a0047221 */ /* 0x000fc80000010000 */
[----:B------:R-:W-:Y:S02]  /*6230*/  FADD.FTZ R3, R163, R4 ;  /* 0x00000004a3037221 */ /* 0x000fe40000010000 */
[----:B------:R-:W2:Y:S01]  /*6240*/  MUFU.EX2 R179, R179 ;  /* 0x000000b300b37308 */ /* 0x000ea20000000800 */
[----:B0-----:R-:W-:-:S01]  /*6250*/  FADD.FTZ R153, R15, R154 ;  /* 0x0000009a0f997221 */ /* 0x001fc20000010000 */
[----:B------:R-:W-:-:S06]  /*6260*/  FADD.FTZ R3, R164, R3 ;  /* 0x00000003a4037221 */ /* 0x000fcc0000010000 */
        /* <DEDUP_REMOVED lines=32> */
[----:B--2---:R-:W-:-:S03]  /*6470*/  FADD.FTZ R153, R184, R3 ;  /* 0x00000003b8997221 */ /* 0x004fc60000010000 */
[----:B------:R-:W-:Y:S01]  /*6480*/  FADD.FTZ R3, R7, R4 ;  /* 0x0000000407037221 */ /* 0x000fe20000010000 */
[----:B0-----:R-:W-:-:S01]  /*6490*/  FADD.FTZ R4, R167, R153 ;  /* 0x00000099a7047221 */ /* 0x001fc20000010000 */
[----:B------:R-:W-:Y:S06]  /*64a0*/  @!P0 BRA `(.L_x_890) ;  /* 0x0000000000048947 */ /* 0x000fec0003800000 */
[----:B------:R-:W-:Y:S01]  /*64b0*/  BPT.TRAP 0x1 ;  /* 0x000000040000795c */ /* 0x000fe20000300000 */
.L_x_890:
[----:B------:R-:W-:Y:S01]  /*64c0*/  ULEA UR6, UR52, UR41, 0x3 ;  /* 0x0000002934067291 */ /* 0x000fe2000f8e183f */
[----:B------:R-:W-:Y:S01]  /*64d0*/  ISETP.GT.AND P2, PT, R5, UR58, PT ;  /* 0x0000003a05007c0c */ /* 0x000fe2000bf44270 */
[----:B------:R-:W-:Y:S01]  /*64e0*/  UMOV UR45, UR56 ;  /* 0x00000038002d7c82 */ /* 0x000fe20008000000 */
[----:B------:R-:W-:Y:S01]  /*64f0*/  F2FP.SATFINITE.E4M3.F32.PACK_AB_MERGE_C R11, R12, R11, RZ ;  /* 0x0000000b0c0b723e */ /* 0x000fe200048070ff */
[----:B------:R-:W-:Y:S01]  /*6500*/  UIADD3 UR6, UR6, 0x28460, URZ ;  /* 0x0002846006067890 */ /* 0x000fe2000fffe03f */
[----:B------:R-:W-:Y:S01]  /*6510*/  F2FP.SATFINITE.E4M3.F32.PACK_AB_MERGE_C R7, R7, R174, RZ ;  /* 0x000000ae0707723e */ /* 0x000fe200048070ff */
[----:B------:R-:W-:Y:S01]  /*6520*/  UMOV UR52, UR57 ;  /* 0x0000003900347c82 */ /* 0x000fe20008000000 */
[----:B------:R-:W-:Y:S01]  /*6530*/  F2FP.SATFINITE.E4M3.F32.PACK_AB_MERGE_C R172, R172, R177, RZ ;  /* 0x000000b1acac723e */ /* 0x000fe200048070ff */
[----:B------:R-:W-:Y:S01]  /*6540*/  UPRMT UR6, UR40, 0x654, UR6 ;  /* 0x0000065428067896 */ /* 0x000fe20008000006 */
        /* <DEDUP_REMOVED lines=8> */
[----:B------:R-:W-:Y:S01]  /*65d0*/  F2FP.SATFINITE.E4M3.F32.PACK_AB_MERGE_C R153, R167, R184, RZ ;  /* 0x000000b8a799723e */ /* 0x000fe200048070ff */
[----:B------:R-:W-:Y:S01]  /*65e0*/  SYNCS.ARRIVE.TRANS64.RED.A1T0 RZ, [UR6], RZ ;  /* 0x000000ffffff79a7 */ /* 0x000fe20008100406 */
        /* <DEDUP_REMOVED lines=62> */
[----:B------:R-:W-:Y:S01]  /*69d0*/  FMUL.FTZ R24, R24, R175 ;  /* 0x000000af18187220 */ /* 0x000fe20000410000 */
[----:B------:R-:W-:Y:S01]  /*69e0*/  F2FP.SATFINITE.E4M3.F32.PACK_AB_MERGE_C R189, R178, R9, R11 ;  /* 0x00000009b2bd723e */ /* 0x000fe2000480700b */
[----:B------:R-:W-:Y:S01]  /*69f0*/  FMUL.FTZ R25, R25, R175 ;  /* 0x000000af19197220 */ /* 0x000fe20000410000 */
[----:B------:R-:W-:Y:S01]  /*6a00*/  F2FP.SATFINITE.E4M3.F32.PACK_AB_MERGE_C R190, R160, R159, R163 ;  /* 0x0000009fa0be723e */ /* 0x000fe200048070a3 */
[----:B------:R-:W-:Y:S01]  /*6a10*/  FMUL.FTZ R28, R28, R175 ;  /* 0x000000af1c1c7220 */ /* 0x000fe20000410000 */
[----:B------:R-:W-:Y:S01]  /*6a20*/  F2FP.SATFINITE.E4M3.F32.PACK_AB_MERGE_C R191, R20, R15, R179 ;  /* 0x0000000f14bf723e */ /* 0x000fe200048070b3 */
[-C--:B------:R-:W-:Y:S01]  /*6a30*/  FMUL.FTZ R29, R29, R175.reuse ;  /* 0x000000af1d1d7220 */ /* 0x080fe20000410000 */
[----:B------:R-:W-:Y:S01]  /*6a40*/  F2FP.SATFINITE.E4M3.F32.PACK_AB_MERGE_C R184, R181, R166, R168 ;  /* 0x000000a6b5b8723e */ /* 0x000fe200048070a8 */
[----:B------:R-:W-:Y:S01]  /*6a50*/  FMUL.FTZ R32, R32, R175 ;  /* 0x000000af20207220 */ /* 0x000fe20000410000 */
[----:B------:R-:W-:Y:S01]  /*6a60*/  F2FP.SATFINITE.E4M3.F32.PACK_AB_MERGE_C R185, R152, R21, R12 ;  /* 0x0000001598b9723e */ /* 0x000fe2000480700c */
[-C--:B------:R-:W-:Y:S01]  /*6a70*/  FMUL.FTZ R33, R33, R175.reuse ;  /* 0x000000af21217220 */ /* 0x080fe20000410000 */
        /* <DEDUP_REMOVED lines=59> */
[----:B------:R-:W-:-:S02]  /*6e30*/  VIADD R5, R5, 0xffffffff ;  /* 0xffffffff05057836 */ /* 0x000fc40000000000 */
[----:B------:R-:W-:Y:S02]  /*6e40*/  IMAD.MOV.U32 R6, RZ, RZ, R157 ;  /* 0x000000ffff067224 */ /* 0x000fe400078e009d */
[----:B------:R-:W-:Y:S01]  /*6e50*/  IMAD.MOV.U32 R7, RZ, RZ, R8 ;  /* 0x000000ffff077224 */ /* 0x000fe200078e0008 */
[----:B------:R-:W-:Y:S06]  /*6e60*/  @P2 BRA `(.L_x_891) ;  /* 0xffffffd800002947 */ /* 0x000fec000383ffff */
[----:B------:R-:W-:Y:S01]  /*6e70*/  IMAD.MOV.U32 R6, RZ, RZ, R157 ;  /* 0x000000ffff067224 */ /* 0x000fe200078e009d */
[----:B------:R-:W-:Y:S01]  /*6e80*/  UMOV UR52, UR57 ;  /* 0x0000003900347c82 */ /* 0x000fe20008000000 */
[----:B------:R-:W-:Y:S01]  /*6e90*/  IMAD.MOV.U32 R7, RZ, RZ, R8 ;  /* 0x000000ffff077224 */ /* 0x000fe200078e0008 */
[----:B------:R-:W-:-:S06]  /*6ea0*/  UMOV UR45, UR56 ;  /* 0x00000038002d7c82 */ /* 0x000fcc0008000000 */
.L_x_873:
[----:B------:R-:W0:Y:S01]  /*6eb0*/  LDC R8, c[0x0][0x448] ;  /* 0x00011200ff087b82 */ /* 0x000e220000000800 */
[----:B------:R-:W-:Y:S01]  /*6ec0*/  UIADD3 UR6, UR36, 0x7f, URZ ;  /* 0x0000007f24067890 */ /* 0x000fe2000fffe03f */
[----:B------:R-:W-:-:S05]  /*6ed0*/  IADD3 R14, -R14, 0x1, RZ ;  /* 0x000000010e0e7810 */ /* 0x000fca0007ffe1ff */
[----:B------:R-:W-:Y:S01]  /*6ee0*/  IMAD R13, R13, UR43, R14 ;  /* 0x0000002b0d0d7c24 */ /* 0x000fe2000f8e020e */
[----:B------:R-:W1:Y:S01]  /*6ef0*/  LDC R15, c[0x0][0x9e4] ;  /* 0x00027900ff0f7b82 */ /* 0x000e620000000800 */
[----:B0-----:R-:W-:Y:S02]  /*6f00*/  ISETP.NE.AND P5, PT, R8, 0x1, PT ;  /* 0x000000010800780c */ /* 0x001fe40003fa5270 */
[----:B-1----:R-:W-:-:S11]  /*6f10*/  ISETP.GE.AND P6, PT, R15, 0x1, PT ;  /* 0x000000010f00780c */ /* 0x002fd60003fc6270 */
[----:B------:R-:W0:Y:S08]  /*6f20*/  @P5 LDC R8, c[0x0][0x44c] ;  /* 0x00011300ff085b82 */ /* 0x000e300000000800 */
[----:B------:R-:W1:Y:S01]  /*6f30*/  @P5 LDC R10, c[0x0][0x450] ;  /* 0x00011400ff0a5b82 */ /* 0x000e620000000800 */
[----:B0-----:R-:W-:-:S04]  /*6f40*/  @P5 IMAD.HI.U32 R9, R8, UR6, RZ ;  /* 0x0000000608095c27 */ /* 0x001fc8000f8e00ff */
[----:B------:R-:W-:Y:S01]  /*6f50*/  IMAD.U32 R8, RZ, RZ, UR6 ;  /* 0x00000006ff087e24 */ /* 0x000fe2000f8e00ff */
[----:B------:R-:W-:Y:S01]  /*6f60*/  ULDC UR6, c[0x0][0x9dc] ;  /* 0x0002770000067ab9 */ /* 0x000fe20000000800 */
[----:B-1----:R-:W-:-:S05]  /*6f70*/  @P5 SHF.R.U32.HI R8, RZ, R10, R9 ;  /* 0x0000000aff085219 */ /* 0x002fca0000011609 */
[----:B------:R-:W-:-:S04]  /*6f80*/  IMAD.IADD R8, R13, 0x1, R8 ;  /* 0x000000010d087824 */ /* 0x000fc800078e0208 */
[----:B------:R-:W-:Y:S01]  /*6f90*/  VIADD R9, R8, -UR6 ;  /* 0x8000000608097c36 */ /* 0x000fe20008000000 */
[----:B------:R-:W-:Y:S06]  /*6fa0*/  @!P6 BRA `(.L_x_892) ;  /* 0x00000000003ce947 */ /* 0x000fec0003800000 */
[----:B------:R-:W-:-:S13]  /*6fb0*/  ISETP.GT.AND P2, PT, R8, -0x1, PT ;  /* 0xffffffff0800780c */ /* 0x000fda0003f44270 */
[----:B------:R-:W-:Y:S05]  /*6fc0*/  @P2 BRA `(.L_x_893) ;  /* 0x00000000001c2947 */ /* 0x000fea0003800000 */
[----:B------:R-:W-:Y:S02]  /*6fd0*/  ISETP.NE.AND P2, PT, R15, 0x1, PT ;  /* 0x000000010f00780c */ /* 0x000fe40003f45270 */
[----:B------:R-:W-:-:S11]  /*6fe0*/  LOP3.LUT R11, RZ, R8, RZ, 0x33, !PT ;  /* 0x00000008ff0b7212 */ /* 0x000fd600078e33ff */
[----:B------:R-:W0:Y:S02]  /*6ff0*/  @P2 LDC.64 R12, c[0x0][0x9e8] ;  /* 0x00027a00ff0c2b82 */ /* 0x000e240000000a00 */
[----:B0-----:R-:W-:-:S05]  /*7000*/  @P2 IMAD.HI.U32 R8, R11, R12, RZ ;  /* 0x0000000c0b082227 */ /* 0x001fca00078e00ff */
[----:B------:R-:W-:-:S04]  /*7010*/  @P2 SHF.R.U32.HI R11, RZ, R13, R8 ;  /* 0x0000000dff0b2219 */ /* 0x000fc80000011608 */
[----:B------:R-:W-:Y:S01]  /*7020*/  LOP3.LUT R8, RZ, R11, RZ, 0x33, !PT ;  /* 0x0000000bff087212 */ /* 0x000fe200078e33ff */
[----:B------:R-:W-:Y:S06]  /*7030*/  BRA `(.L_x_894) ;  /* 0x0000000000107947 */ /* 0x000fec0003800000 */
.L_x_893:
[----:B------:R-:W-:-:S13]  /*7040*/  ISETP.NE.AND P2, PT, R15, 0x1, PT ;  /* 0x000000010f00780c */ /* 0x000fda0003f45270 */
[----:B------:R-:W0:Y:S02]  /*7050*/  @P2 LDC.64 R10, c[0x0][0x9e8] ;  /* 0x00027a00ff0a2b82 */ /* 0x000e240000000a00 */
[----:B0-----:R-:W-:-:S05]  /*7060*/  @P2 IMAD.HI.U32 R10, R8, R10, RZ ;  /* 0x0000000a080a2227 */ /* 0x001fca00078e00ff */
[----:B------:R-:W-:-:S07]  /*7070*/  @P2 SHF.R.U32.HI R8, RZ, R11, R10 ;  /* 0x0000000bff082219 */ /* 0x000fce000001160a */
.L_x_894:
[----:B------:R-:W-:-:S05]  /*7080*/  IMAD R8, R8, R15, RZ ;  /* 0x0000000f08087224 */ /* 0x000fca00078e02ff */
[----:B------:R-:W-:-:S07]  /*7090*/  VIMNMX R9, R9, R8, !PT ;  /* 0x0000000809097248 */ /* 0x000fce0007fe0100 */
.L_x_892:
[----:B------:R-:W-:-:S05]  /*70a0*/  VIADD R9, R9, 0x3f ;  /* 0x0000003f09097836 */ /* 0x000fca0000000000 */
[----:B------:R-:W-:-:S04]  /*70b0*/  SHF.R.S32.HI R8, RZ, 0x1f, R9 ;  /* 0x0000001fff087819 */ /* 0x000fc80000011409 */
[----:B------:R-:W-:-:S04]  /*70c0*/  LEA.HI R8, R8, R9, RZ, 0x6 ;  /* 0x0000000908087211 */ /* 0x000fc800078f30ff */
[----:B------:R-:W-:-:S04]  /*70d0*/  SHF.R.S32.HI R8, RZ, 0x6, R8 ;  /* 0x00000006ff087819 */ /* 0x000fc80000011408 */
[----:B------:R-:W-:-:S04]  /*70e0*/  VIMNMX R8, R8, UR39, !PT ;  /* 0x0000002708087c48 */ /* 0x000fc8000ffe0100 */
[----:B------:R-:W-:-:S13]  /*70f0*/  ISETP.GE.AND P2, PT, R5, R8, PT ;  /* 0x000000080500720c */ /* 0x000fda0003f46270 */
[----:B------:R-:W-:Y:S05]  /*7100*/  @!P2 BRA `(.L_x_895) ;  /* 0x0000001c006ca947 */ /* 0x000fea0003800000 */
[----:B------:R-:W-:Y:S01]  /*7110*/  IMAD.MOV.U32 R21, RZ, RZ, R6 ;  /* 0x000000ffff157224 */ /* 0x000fe200078e0006 */
[----:B------:R-:W-:Y:S01]  /*7120*/  UMOV UR54, UR52 ;  /* 0x0000003400367c82 */ /* 0x000fe20008000000 */
[----:B------:R-:W-:Y:S01]  /*7130*/  IMAD.MOV.U32 R202, RZ, RZ, R7 ;  /* 0x000000ffffca7224 */ /* 0x000fe200078e0007 */
[----:B------:R-:W-:Y:S01]  /*7140*/  UMOV UR55, UR45 ;  /* 0x0000002d00377c82 */ /* 0x000fe20008000000 */
[----:B------:R-:W-:-:S05]  /*7150*/  ULDC UR52, c[0x0][0x988] ;  /* 0x0002620000347ab9 */ /* 0x000fca0000000800 */
.L_x_905:
[----:B------:R-:W-:Y:S01]  /*7160*/  ISETP.NE.AND P2, PT, RZ, UR42, PT ;  /* 0x0000002aff007c0c */ /* 0x000fe2000bf45270 */
[----:B------:R-:W-:-:S04]  /*7170*/  UISETP.NE.AND UP0, UPT, UR54, 0x1, UPT ;  /* 0x000000013600788c */ /* 0x000fc8000bf05270 */
[----:B------:R-:W-:-:S04]  /*7180*/  USEL UR45, URZ, 0x1, UP0 ;  /* 0x000000013f2d7887 */ /* 0x000fc80008000000 */
[----:B------:R-:W-:-:S04]  /*7190*/  ULOP3.LUT UR45, UR55, UR45, URZ, 0x3c, !UPT ;  /* 0x0000002d372d7292 */ /* 0x000fc8000f8e3c3f */
[----:B------:R-:W-:Y:S08]  /*71a0*/  @P2 BRA `(.L_x_896) ;  /* 0x0000000000382947 */ /* 0x000ff00003800000 */
[----:B------:R-:W-:Y:S05]  /*71b0*/  @!P0 BRA `(.L_x_897) ;  /* 0x0000000000048947 */ /* 0x000fea0003800000 */
[----:B------:R-:W-:Y:S01]  /*71c0*/  BPT.TRAP 0x1 ;  /* 0x000000040000795c */ /* 0x000fe20000300000 */
.L_x_897:
        /* <DEDUP_REMOVED lines=9> */
.L_x_898:
[----:B-1----:R-:W-:Y:S05]  /*7260*/  @P3 BRA `(.L_x_896) ;  /* 0x0000000000083947 */ /* 0x002fea0003800000 */
[----:B------:R-:W1:Y:S02]  /*7270*/  SYNCS.PHASECHK.TRANS64.TRYWAIT P3, [UR6+0x28430], R6 ;  /* 0x02843006ff0075a7 */ /* 0x000e640008060146 */
[----:B-1----:R-:W-:Y:S05]  /*7280*/  @!P3 BRA `(.L_x_899) ;  /* 0x000000cc00a4b947 */ /* 0x002fea0003800000 */
.L_x_896:
        /* <DEDUP_REMOVED lines=50> */
.L_x_901:
[----:B------:R-:W-:Y:S01]  /*75b0*/  ULEA UR6, UR54, UR41, 0x3 ;  /* 0x0000002936067291 */ /* 0x000fe2000f8e183f */
[----:B------:R-:W-:-:S05]  /*75c0*/  IMAD.U32 R6, RZ, RZ, UR55 ;  /* 0x00000037ff067e24 */ /* 0x000fca000f8e00ff */
[----:B------:R-:W-:-:S04]  /*75d0*/  SHF.L.U32 R6, R6, 0x1f, RZ ;  /* 0x0000001f06067819 */ /* 0x000fc800000006ff */
[----:B------:R0:W1:Y:S01]  /*75e0*/  SYNCS.PHASECHK.TRANS64.TRYWAIT P2, [UR6+0x28450], R6 ;  /* 0x02845006ff0075a7 */ /* 0x0000620008040146 */
[----:B------:R-:W-:Y:S05]  /*75f0*/  @!P0 BRA `(.L_x_902) ;  /* 0x0000000000048947 */ /* 0x000fea0003800000 */
[----:B------:R-:W-:Y:S01]  /*7600*/  BPT.TRAP 0x1 ;  /* 0x000000040000795c */ /* 0x000fe20000300000 */
.L_x_902:
[----:B-1----:R-:W-:Y:S05]  /*7610*/  @P2 BRA `(.L_x_900) ;  /* 0x0000000000082947 */ /* 0x002fea0003800000 */
[----:B------:R-:W1:Y:S02]  /*7620*/  SYNCS.PHASECHK.TRANS64.TRYWAIT P2, [UR6+0x28450], R6 ;  /* 0x02845006ff0075a7 */ /* 0x000e640008040146 */
[----:B-1----:R-:W-:Y:S05]  /*7630*/  @!P2 BRA `(.L_x_903) ;  /* 0x000000c800d0a947 */ /* 0x002fea0003800000 */
.L_x_900:
[----:B------:R-:W-:Y:S01]  /*7640*/  UIADD3 UR6, UR41, 0x8000, URZ ;  /* 0x0000800029067890 */ /* 0x000fe2000fffe03f */
[----:B------:R-:W-:Y:S01]  /*7650*/  WARPGROUP.ARRIVE ;  /* 0x00000000000079c5 */ /* 0x000fe20000000000 */
[----:B------:R-:W-:Y:S01]  /*7660*/  UMOV UR7, 0x80000020 ;  /* 0x8000002000077882 */ /* 0x000fe20000000000 */
[C---:B------:R-:W-:Y:S01]  /*7670*/  FMUL.FTZ R203, R0.reuse, R152 ;  /* 0x0000009800cb7220 */ /* 0x040fe20000410000 */
[----:B------:R-:W-:Y:S01]  /*7680*/  USHF.R.U32.HI UR6, URZ, 0x4, UR6 ;  /* 0x000000043f067899 */ /* 0x000fe20008011606 */
[C---:B------:R-:W-:Y:S01]  /*7690*/  FMUL.FTZ R9, R0.reuse, R154 ;  /* 0x0000009a00097220 */ /* 0x040fe20000410000 */
[C---:B------:R-:W-:Y:S01]  /*76a0*/  FMUL.FTZ R152, R0.reuse, R153 ;  /* 0x0000009900987220 */ /* 0x040fe20000410000 */
[C---:B------:R-:W-:Y:S01]  /*76b0*/  FMUL.FTZ R10, R0.reuse, R155 ;  /* 0x0000009b000a7220 */ /* 0x040fe20000410000 */
[----:B------:R-:W-:Y:S01]  /*76c0*/  ULOP3.LUT UR6, UR6, 0x3fff, URZ, 0xc0, !UPT ;  /* 0x00003fff06067892 */ /* 0x000fe2000f8ec03f */
[----:B------:R-:W1:Y:S01]  /*76d0*/  MUFU.TANH R203, R203 ;  /* 0x000000cb00cb7308 */ /* 0x000e620000002400 */
[C---:B------:R-:W-:Y:S01]  /*76e0*/  FMUL.FTZ R153, R0.reuse, R156 ;  /* 0x0000009c00997220 */ /* 0x040fe20000410000 */
[C---:B------:R-:W-:Y:S01]  /*76f0*/  FMUL.FTZ R11, R0.reuse, R158 ;  /* 0x0000009e000b7220 */ /* 0x040fe20000410000 */
[----:B------:R-:W-:Y:S01]  /*7700*/  ULOP3.LUT UR6, UR6, 0x10000, URZ, 0xfc, !UPT ;  /* 0x0001000006067892 */ /* 0x000fe2000f8efc3f */
[C---:B------:R-:W-:Y:S01]  /*7710*/  FMUL.FTZ R154, R0.reuse, R157 ;  /* 0x0000009d009a7220 */ /* 0x040fe20000410000 */
[C---:B------:R-:W-:Y:S01]  /*7720*/  FMUL.FTZ R12, R0.reuse, R159 ;  /* 0x0000009f000c7220 */ /* 0x040fe20000410000 */
[C---:B------:R-:W-:Y:S01]  /*7730*/  FMUL.FTZ R157, R0.reuse, R160 ;  /* 0x000000a0009d7220 */ /* 0x040fe20000410000 */
[----:B------:R-:W-:Y:S01]  /*7740*/  ULEA UR6, UR54, UR6, 0xa ;  /* 0x0000000636067291 */ /* 0x000fe2000f8e503f */
[----:B------:R-:W2:Y:S01]  /*7750*/  MUFU.TANH R9, R9 ;  /* 0x0000000900097308 */ /* 0x000ea20000002400 */
[C---:B------:R-:W-:Y:S01]  /*7760*/  FMUL.FTZ R13, R0.reuse, R162 ;  /* 0x000000a2000d7220 */ /* 0x040fe20000410000 */
[C---:B------:R-:W-:Y:S01]  /*7770*/  FMUL.FTZ R158, R0.reuse, R161 ;  /* 0x000000a1009e7220 */ /* 0x040fe20000410000 */
[C---:B------:R-:W-:Y:S01]  /*7780*/  FMUL.FTZ R14, R0.reuse, R163 ;  /* 0x000000a3000e7220 */ /* 0x040fe20000410000 */
[C---:B------:R-:W-:Y:S01]  /*7790*/  FMUL.FTZ R161, R0.reuse, R164 ;  /* 0x000000a400a17220 */ /* 0x040fe20000410000 */
[C---:B------:R-:W-:Y:S01]  /*77a0*/  FMUL.FTZ R20, R0.reuse, R167 ;  /* 0x000000a700147220 */ /* 0x040fe20000410000 */
[C---:B------:R-:W-:Y:S01]  /*77b0*/  FMUL.FTZ R15, R0.reuse, R166 ;  /* 0x000000a6000f7220 */ /* 0x040fe20000410000 */
[C---:B------:R-:W-:Y:S01]  /*77c0*/  FMUL.FTZ R162, R0.reuse, R165 ;  /* 0x000000a500a27220 */ /* 0x040fe20000410000 */
[----:B------:R-:W-:Y:S01]  /*77d0*/  QGMMA.64x256x32.F32.E4M3.E4M3 R24, R188, gdesc[UR4], R24, gsb0 ;  /* 0x03e00004bc187df3 */ /* 0x000fe20008000818 */
        /* <DEDUP_REMOVED lines=11> */
[----:B------:R-:W-:Y:S01]  /*7890*/  UIADD3 UR6, UR6, 0x2, URZ ;  /* 0x0000000206067890 */ /* 0x000fe2000fffe03f */
[C---:B------:R-:W-:Y:S01]  /*78a0*/  FMUL.FTZ R169, R0.reuse, R176 ;  /* 0x000000b000a97220 */ /* 0x040fe20000410000 */
[C---:B------:R-:W-:Y:S01]  /*78b0*/  FMUL.FTZ R160, R0.reuse, R175 ;  /* 0x000000af00a07220 */ /* 0x040fe20000410000 */
[----:B------:R-:W-:Y:S01]  /*78c0*/  UMOV UR7, 0x80000020 ;  /* 0x8000002000077882 */ /* 0x000fe20000000000 */
[----:B------:R-:W-:Y:S01]  /*78d0*/  FMUL.FTZ R170, R0, R177 ;  /* 0x000000b100aa7220 */ /* 0x000fe20000410000 */
[----:B------:R-:W2:Y:S01]  /*78e0*/  MUFU.TANH R153, R153 ;  /* 0x0000009900997308 */ /* 0x000ea20000002400 */
[----:B0-----:R-:W-:Y:S01]  /*78f0*/  FMNMX.FTZ R6, R152, R7, !PT ;  /* 0x0000000798067209 */ /* 0x001fe20007810000 */
[----:B------:R-:W-:Y:S01]  /*7900*/  FMUL.FTZ R165, R0, R178 ;  /* 0x000000b200a57220 */ /* 0x000fe20000410000 */
[----:B------:R-:W-:Y:S01]  /*7910*/  UMOV UR10, UR52 ;  /* 0x00000034000a7c82 */ /* 0x000fe20008000000 */
[----:B------:R-:W0:Y:S04]  /*7920*/  S2R R204, SR_TID.X ;  /* 0x0000000000cc7919 */ /* 0x000e280000002100 */
[----:B------:R-:W3:Y:S01]  /*7930*/  MUFU.TANH R11, R11 ;  /* 0x0000000b000b7308 */ /* 0x000ee20000002400 */
[----:B-1----:R-:W-:Y:S01]  /*7940*/  FMNMX.FTZ R172, R10, R167, !PT ;  /* 0x000000a70aac7209 */ /* 0x002fe20007810000 */
[----:B------:R-:W-:-:S06]  /*7950*/  FMUL.FTZ R167, R0, R179 ;  /* 0x000000b300a77220 */ /* 0x000fcc0000410000 */
[----:B------:R-:W1:Y:S01]  /*7960*/  MUFU.TANH R154, R154 ;  /* 0x0000009a009a7308 */ /* 0x000e620000002400 */
[----:B--2---:R-:W-:-:S07]  /*7970*/  FMNMX.FTZ R7, R153, R6, !PT ;  /* 0x0000000699077209 */ /* 0x004fce0007810000 */
[----:B------:R-:W2:Y:S01]  /*7980*/  MUFU.TANH R12, R12 ;  /* 0x0000000c000c7308 */ /* 0x000ea20000002400 */
[----:B---3--:R-:W-:Y:S01]  /*7990*/  FMNMX.FTZ R171, R11, R172, !PT ;  /* 0x000000ac0bab7209 */ /* 0x008fe20007810000 */
[----:B------:R-:W-:Y:S01]  /*79a0*/  FMUL.FTZ R172, R0, R180 ;  /* 0x000000b400ac7220 */ /* 0x000fe20000410000 */
[----:B------:R-:W-:-:S05]  /*79b0*/  IMAD.U32 R180, RZ, RZ, UR10 ;  /* 0x0000000affb47e24 */ /* 0x000fca000f8e00ff */
[----:B------:R-:W3:Y:S01]  /*79c0*/  MUFU.TANH R157, R157 ;  /* 0x0000009d009d7308 */ /* 0x000ee20000002400 */
[----:B-1----:R-:W-:Y:S02]  /*79d0*/  FMNMX.FTZ R6, R154, R7, !PT ;  /* 0x000000079a067209 */ /* 0x002fe40007810000 */
[----:B0-----:R-:W-:-:S05]  /*79e0*/  SHF.R.U32.HI R204, RZ, 0x7, R204 ;  /* 0x00000007ffcc7819 */ /* 0x001fca00000116cc */
[----:B------:R-:W0:Y:S01]  /*79f0*/  MUFU.TANH R13, R13 ;  /* 0x0000000d000d7308 */ /* 0x000e220000002400 */
[----:B--2---:R-:W-:-:S07]  /*7a00*/  FMNMX.FTZ R174, R12, R171, !PT ;  /* 0x000000ab0cae7209 */ /* 0x004fce0007810000 */
[----:B------:R-:W1:Y:S01]  /*7a10*/  MUFU.TANH R158, R158 ;  /* 0x0000009e009e7308 */ /* 0x000e620000002400 */
[----:B---3--:R-:W-:-:S07]  /*7a20*/  FMNMX.FTZ R7, R157, R6, !PT ;  /* 0x000000069d077209 */ /* 0x008fce0007810000 */
        /* <DEDUP_REMOVED lines=24> */
[----:B------:R-:W-:Y:S01]  /*7bb0*/  FMUL.FTZ R173, R0, R183 ;  /* 0x000000b700ad7220 */ /* 0x000fe20000410000 */
[----:B------:R-:W-:-:S05]  /*7bc0*/  IMAD.U32 R183, RZ, RZ, UR10 ;  /* 0x0000000affb77e24 */ /* 0x000fca000f8e00ff */
        /* <DEDUP_REMOVED lines=19> */
[----:B--2---:R-:W-:-:S05]  /*7d00*/  FMNMX.FTZ R175, R174, R7, !PT ;  /* 0x00000007aeaf7209 */ /* 0x004fca0007810000 */
[----:B------:R-:W2:Y:S01]  /*7d10*/  SHFL.BFLY PT, R6, R175, 0x2, 0x1f ;  /* 0x0c401f00af067f89 */ /* 0x000ea200000e0000 */
[----:B0-----:R-:W-:-:S04]  /*7d20*/  FMNMX.FTZ R176, R171, R176, !PT ;  /* 0x000000b0abb07209 */ /* 0x001fc80007810000 */
[----:B-1----:R-:W-:-:S05]  /*7d30*/  FMNMX.FTZ R176, R173, R176, !PT ;  /* 0x000000b0adb07209 */ /* 0x002fca0007810000 */
[----:B------:R-:W0:Y:S01]  /*7d40*/  SHFL.BFLY PT, R7, R176, 0x2, 0x1f ;  /* 0x0c401f00b0077f89 */ /* 0x000e2200000e0000 */
[----:B--2---:R-:W-:-:S05]  /*7d50*/  FMNMX.FTZ R177, R175, R6, !PT ;  /* 0x00000006afb17209 */ /* 0x004fca0007810000 */
[----:B------:R-:W1:Y:S01]  /*7d60*/  SHFL.BFLY PT, R6, R177, 0x1, 0x1f ;  /* 0x0c201f00b1067f89 */ /* 0x000e6200000e0000 */
[----:B------:R-:W-:Y:S02]  /*7d70*/  WARPGROUP.DEPBAR.LE gsb0, 0x0 ;  /* 0x00008000000079c5 */ /* 0x000fe40000010000 */
[----:B------:R-:W-:-:S06]  /*7d80*/  WARPGROUP.ARRIVE ;  /* 0x00000000000079c5 */ /* 0x000fcc0000000000 */
[----:B------:R-:W-:Y:S01]  /*7d90*/  QGMMA.64x256x32.F32.E4M3.E4M3 R24, R184, gdesc[UR4], R24, gsb0 ;  /* 0x03e00004b8187df3 */ /* 0x000fe20008000818 */
[----:B0-----:R-:W-:-:S05]  /*7da0*/  FMNMX.FTZ R178, R176, R7, !PT ;  /* 0x00000007b0b27209 */ /* 0x001fca0007810000 */
[----:B------:R-:W0:Y:S01]  /*7db0*/  SHFL.BFLY PT, R179, R178, 0x1, 0x1f ;  /* 0x0c201f00b2b37f89 */ /* 0x000e2200000e0000 */
[----:B-1----:R-:W-:-:S05]  /*7dc0*/  FMNMX.FTZ R7, R177, R6, !PT ;  /* 0x00000006b1077209 */ /* 0x002fca0007810000 */
[----:B------:R-:W-:-:S04]  /*7dd0*/  FFMA.FTZ R181, R7, R180, -8 ;  /* 0xc100000007b57423 */ /* 0x000fc800000100b4 */
[--C-:B------:R-:W-:Y:S01]  /*7de0*/  FFMA.FTZ R177, R168, UR10, -R181.reuse ;  /* 0x0000000aa8b17c23 */ /* 0x100fe200080108b5 */
[----:B------:R-:W-:-:S01]  /*7df0*/  FFMA.FTZ R168, R169, UR10, -R181 ;  /* 0x0000000aa9a87c23 */ /* 0x000fc200080108b5 */
[--C-:B------:R-:W-:Y:S01]  /*7e00*/  FFMA.FTZ R169, R170, UR10, -R181.reuse ;  /* 0x0000000aaaa97c23 */ /* 0x100fe200080108b5 */
[----:B------:R-:W-:-:S01]  /*7e10*/  FFMA.FTZ R170, R172, UR10, -R181 ;  /* 0x0000000aacaa7c23 */ /* 0x000fc200080108b5 */
[--C-:B------:R-:W-:Y:S01]  /*7e20*/  FFMA.FTZ R175, R203, UR10, -R181.reuse ;  /* 0x0000000acbaf7c23 */ /* 0x100fe200080108b5 */
[----:B------:R-:W-:-:S01]  /*7e30*/  FFMA.FTZ R152, R152, UR10, -R181 ;  /* 0x0000000a98987c23 */ /* 0x000fc200080108b5 */
[--C-:B------:R-:W-:Y:S01]  /*7e40*/  FFMA.FTZ R153, R153, UR10, -R181.reuse ;  /* 0x0000000a99997c23 */ /* 0x100fe200080108b5 */
[----:B0-----:R-:W-:Y:S01]  /*7e50*/  FMNMX.FTZ R6, R178, R179, !PT ;  /* 0x000000b3b2067209 */ /* 0x001fe20007810000 */
[----:B------:R-:W-:Y:S01]  /*7e60*/  FADD.FTZ R179, -R7, R202 ;  /* 0x000000ca07b37221 */ /* 0x000fe20000010100 */
[----:B------:R-:W-:-:S01]  /*7e70*/  FFMA.FTZ R154, R154, UR10, -R181 ;  /* 0x0000000a9a9a7c23 */ /* 0x000fc200080108b5 */
[----:B------:R-:W-:Y:S01]  /*7e80*/  MUFU.EX2 R175, R175 ;  /* 0x000000af00af7308 */ /* 0x000fe20000000800 */
[----:B------:R-:W-:-:S01]  /*7e90*/  FFMA.FTZ R157, R157, UR10, -R181 ;  /* 0x0000000a9d9d7c23 */ /* 0x000fc200080108b5 */
[----:B------:R-:W-:Y:S01]  /*7ea0*/  FMUL.FTZ R179, R179, UR10 ;  /* 0x0000000ab3b37c20 */ /* 0x000fe20008410000 */
[----:B------:R-:W-:-:S01]  /*7eb0*/  FADD.FTZ R21, -R6, R21 ;  /* 0x0000001506157221 */ /* 0x000fc20000010100 */
[----:B------:R-:W-:Y:S01]  /*7ec0*/  FFMA.FTZ R172, R6, R183, -8 ;  /* 0xc100000006ac7423 */ /* 0x000fe200000100b7 */
[----:B------:R-:W-:-:S01]  /*7ed0*/  FFMA.FTZ R158, R158, UR10, -R181 ;  /* 0x0000000a9e9e7c23 */ /* 0x000fc200080108b5 */
[----:B------:R-:W-:Y:S01]  /*7ee0*/  FFMA.FTZ R161, R161, UR10, -R181 ;  /* 0x0000000aa1a17c23 */ /* 0x000fe200080108b5 */
[----:B------:R-:W-:Y:S01]  /*7ef0*/  FMUL.FTZ R21, R21, UR10 ;  /* 0x0000000a15157c20 */ /* 0x000fe20008410000 */
[----:B------:R0:W1:Y:S01]  /*7f00*/  MUFU.EX2 R176, R179 ;  /* 0x000000b300b07308 */ /* 0x0000620000000800 */
[----:B------:R-:W-:-:S01]  /*7f10*/  FFMA.FTZ R178, R15, UR10, -R172 ;  /* 0x0000000a0fb27c23 */ /* 0x000fc200080108ac */
[----:B------:R-:W-:Y:S01]  /*7f20*/  FFMA.FTZ R15, R156, UR10, -R172 ;  /* 0x0000000a9c0f7c23 */ /* 0x000fe200080108ac */
[----:B------:R-:W-:-:S01]  /*7f30*/  FFMA.FTZ R162, R162, UR10, -R181 ;  /* 0x0000000aa2a27c23 */ /* 0x000fc200080108b5 */
[--C-:B------:R-:W-:Y:S01]  /*7f40*/  FFMA.FTZ R163, R163, UR10, -R181.reuse ;  /* 0x0000000aa3a37c23 */ /* 0x100fe200080108b5 */
[----:B------:R-:W-:-:S01]  /*7f50*/  FFMA.FTZ R164, R164, UR10, -R181 ;  /* 0x0000000aa4a47c23 */ /* 0x000fc200080108b5 */
[----:B------:R-:W-:Y:S01]  /*7f60*/  FFMA.FTZ R166, R166, UR10, -R181 ;  /* 0x0000000aa6a67c23 */ /* 0x000fe200080108b5 */
[----:B------:R-:W-:-:S01]  /*7f70*/  FFMA.FTZ R160, R160, UR10, -R172 ;  /* 0x0000000aa0a07c23 */ /* 0x000fc200080108ac */
[----:B------:R-:W-:Y:S01]  /*7f80*/  MUFU.EX2 R21, R21 ;  /* 0x0000001500157308 */ /* 0x000fe20000000800 */
[----:B0-----:R-:W-:-:S01]  /*7f90*/  FFMA.FTZ R179, R174, UR10, -R181 ;  /* 0x0000000aaeb37c23 */ /* 0x001fc200080108b5 */
[--C-:B------:R-:W-:Y:S01]  /*7fa0*/  FFMA.FTZ R174, R9, UR10, -R172.reuse ;  /* 0x0000000a09ae7c23 */ /* 0x100fe200080108ac */
[----:B------:R-:W-:-:S01]  /*7fb0*/  FFMA.FTZ R9, R10, UR10, -R172 ;  /* 0x0000000a0a097c23 */ /* 0x000fc200080108ac */
[--C-:B------:R-:W-:Y:S01]  /*7fc0*/  FFMA.FTZ R10, R11, UR10, -R172.reuse ;  /* 0x0000000a0b0a7c23 */ /* 0x100fe200080108ac */
[----:B------:R-:W-:-:S01]  /*7fd0*/  FFMA.FTZ R11, R12, UR10, -R172 ;  /* 0x0000000a0c0b7c23 */ /* 0x000fc200080108ac */
[--C-:B------:R-:W-:Y:S01]  /*7fe0*/  FFMA.FTZ R12, R13, UR10, -R172.reuse ;  /* 0x0000000a0d0c7c23 */ /* 0x100fe200080108ac */
[----:B------:R-:W-:-:S01]  /*7ff0*/  FFMA.FTZ R13, R14, UR10, -R172 ;  /* 0x0000000a0e0d7c23 */ /* 0x000fc200080108ac */
[----:B------:R-:W0:Y:S01]  /*8000*/  MUFU.EX2 R174, R174 ;  /* 0x000000ae00ae7308 */ /* 0x000e220000000800 */
[----:B-1----:R-:W-:-:S01]  /*8010*/  FFMA.FTZ R3, R176, R3, R175 ;  /* 0x00000003b0037223 */ /* 0x002fc200000100af */
[--C-:B------:R-:W-:Y:S01]  /*8020*/  FFMA.FTZ R181, R20, UR10, -R172.reuse ;  /* 0x0000000a14b57c23 */ /* 0x100fe200080108ac */
[----:B------:R-:W-:-:S01]  /*8030*/  FFMA.FTZ R14, R155, UR10, -R172 ;  /* 0x0000000a9b0e7c23 */ /* 0x000fc200080108ac */
[--C-:B------:R-:W-:Y:S01]  /*8040*/  FFMA.FTZ R20, R159, UR10, -R172.reuse ;  /* 0x0000000a9f147c23 */ /* 0x100fe200080108ac */
[----:B------:R-:W-:-:S01]  /*8050*/  FFMA.FTZ R165, R165, UR10, -R172 ;  /* 0x0000000aa5a57c23 */ /* 0x000fc200080108ac */
[----:B------:R-:W-:Y:S01]  /*8060*/  IMAD.U32 R183, RZ, RZ, UR53 ;  /* 0x00000035ffb77e24 */ /* 0x000fe2000f8e00ff */
[----:B------:R-:W-:Y:S01]  /*8070*/  IADD3 R159, -R204, 0xb, RZ ;  /* 0x0000000bcc9f7810 */ /* 0x000fe20007ffe1ff */
[----:B------:R-:W1:Y:S01]  /*8080*/  MUFU.EX2 R152, R152 ;  /* 0x0000009800987308 */ /* 0x000e620000000800 */
[----:B------:R-:W-:-:S01]  /*8090*/  FFMA.FTZ R167, R167, UR10, -R172 ;  /* 0x0000000aa7a77c23 */ /* 0x000fc200080108ac */
[--C-:B------:R-:W-:Y:S01]  /*80a0*/  FFMA.FTZ R171, R171, UR10, -R172.reuse ;  /* 0x0000000aabab7c23 */ /* 0x100fe200080108ac */
[----:B------:R-:W-:-:S05]  /*80b0*/  FFMA.FTZ R172, R173, UR10, -R172 ;  /* 0x0000000aadac7c23 */ /* 0x000fca00080108ac */
[----:B------:R-:W2:Y:S01]  /*80c0*/  MUFU.EX2 R9, R9 ;  /* 0x0000000900097308 */ /* 0x000ea20000000800 */
[----:B0-----:R-:W-:-:S07]  /*80d0*/  FFMA.FTZ R4, R21, R4, R174 ;  /* 0x0000000415047223 */ /* 0x001fce00000100ae */
        /* <DEDUP_REMOVED lines=34> */
[----:B------:R-:W2:Y:S08]  /*8300*/  MUFU.EX2 R20, R20 ;  /* 0x0000001400147308 */ /* 0x000eb00000000800 */
[----:B------:R-:W3:Y:S08]  /*8310*/  MUFU.EX2 R177, R177 ;  /* 0x000000b100b17308 */ /* 0x000ef00000000800 */
[----:B------:R-:W4:Y:S08]  /*8320*/  MUFU.EX2 R160, R160 ;  /* 0x000000a000a07308 */ /* 0x000f300000000800 */
[----:B------:R5:W-:Y:S08]  /*8330*/  MUFU.EX2 R180, R165 ;  /* 0x000000a500b47308 */ /* 0x000bf00000000800 */
[----:B------:R-:W4:Y:S01]  /*8340*/  MUFU.EX2 R168, R168 ;  /* 0x000000a800a87308 */ /* 0x000f220000000800 */
[----:B-----5:R-:W-:-:S05]  /*8350*/  @!P1 LEA R165, R183, UR41, 0x3 ;  /* 0x00000029b7a59c11 */ /* 0x020fca000f8e18ff */
[----:B------:R-:W-:Y:S02]  /*8360*/  @!P1 VIADD R3, R165, 0x28440 ;  /* 0x00028440a5039836 */ /* 0x000fe40000000000 */
[----:B------:R-:W5:Y:S03]  /*8370*/  MUFU.EX2 R169, R169 ;  /* 0x000000a900a97308 */ /* 0x000f660000000800 */
[----:B------:R-:W-:-:S05]  /*8380*/  @!P1 PRMT R3, RZ, 0x654, R3 ;  /* 0x00000654ff039816 */ /* 0x000fca0000000003 */
[----:B------:R-:W5:Y:S01]  /*8390*/  MUFU.EX2 R182, R167 ;  /* 0x000000a700b67308 */ /* 0x000f620000000800 */
[----:B------:R-:W-:Y:S02]  /*83a0*/  WARPGROUP.DEPBAR.LE gsb0, 0x0 ;  /* 0x00008000000079c5 */ /* 0x000fe40000010000 */
[----:B------:R0:W-:Y:S06]  /*83b0*/  BAR.ARV R159, 0x100 ;  /* 0x0004009f0000751d */ /* 0x0001ec0000002000 */
[----:B------:R-:W5:Y:S01]  /*83c0*/  MUFU.EX2 R170, R170 ;  /* 0x000000aa00aa7308 */ /* 0x000f620000000800 */
[----:B------:R3:W-:Y:S01]  /*83d0*/  @!P1 SYNCS.ARRIVE.TRANS64.RED.A1T0 RZ, [R3+URZ], RZ ;  /* 0x000000ff03ff99a7 */ /* 0x0007e2000810043f */
[----:B0-----:R-:W-:-:S01]  /*83e0*/  FADD.FTZ R159, R15, R4 ;  /* 0x000000040f9f7221 */ /* 0x001fc20000010000 */
[----:B-1----:R-:W-:-:S03]  /*83f0*/  FADD.FTZ R4, R166, R155 ;  /* 0x0000009ba6047221 */ /* 0x002fc60000010000 */
[----:B--2---:R-:W-:Y:S02]  /*8400*/  FADD.FTZ R159, R20, R159 ;  /* 0x0000009f149f7221 */ /* 0x004fe40000010000 */
[----:B------:R-:W0:Y:S01]  /*8410*/  MUFU.EX2 R156, R171 ;  /* 0x000000ab009c7308 */ /* 0x000e220000000800 */
[----:B---3--:R-:W-:-:S01]  /*8420*/  FADD.FTZ R3, R177, R4 ;  /* 0x00000004b1037221 */ /* 0x008fc20000010000 */
[----:B----4-:R-:W-:-:S03]  /*8430*/  FADD.FTZ R159, R160, R159 ;  /* 0x0000009fa09f7221 */ /* 0x010fc60000010000 */
[----:B------:R-:W-:Y:S01]  /*8440*/  FADD.FTZ R4, R168, R3 ;  /* 0x00000003a8047221 */ /* 0x000fe20000010000 */
[----:B------:R-:W-:-:S02]  /*8450*/  FADD.FTZ R159, R180, R159 ;  /* 0x0000009fb49f7221 */ /* 0x000fc40000010000 */
[----:B------:R-:W1:Y:S01]  /*8460*/  MUFU.EX2 R179, R179 ;  /* 0x000000b300b37308 */ /* 0x000e620000000800 */
[----:B-----5:R-:W-:-:S01]  /*8470*/  FADD.FTZ R3, R169, R4 ;  /* 0x00000004a9037221 */ /* 0x020fc20000010000 */
[----:B------:R-:W-:-:S03]  /*8480*/  FADD.FTZ R159, R182, R159 ;  /* 0x0000009fb69f7221 */ /* 0x000fc60000010000 */
[----:B------:R-:W-:-:S03]  /*8490*/  FADD.FTZ R4, R170, R3 ;  /* 0x00000003aa047221 */ /* 0x000fc60000010000 */
[----:B------:R-:W2:Y:S01]  /*84a0*/  MUFU.EX2 R172, R172 ;  /* 0x000000ac00ac7308 */ /* 0x000ea20000000800 */
[----:B0-----:R-:W-:-:S01]  /*84b0*/  FADD.FTZ R159, R156, R159 ;  /* 0x0000009f9c9f7221 */ /* 0x001fc20000010000 */
[----:B-1----:R-:W-:-:S03]  /*84c0*/  FADD.FTZ R3, R179, R4 ;  /* 0x00000004b3037221 */ /* 0x002fc60000010000 */
[----:B--2---:R-:W-:Y:S01]  /*84d0*/  FADD.FTZ R4, R172, R159 ;  /* 0x0000009fac047221 */ /* 0x004fe20000010000 */
[----:B------:R-:W-:Y:S06]  /*84e0*/  @!P0 BRA `(.L_x_904) ;  /* 0x0000000000048947 */ /* 0x000fec0003800000 */
[----:B------:R-:W-:Y:S01]  /*84f0*/  BPT.TRAP 0x1 ;  /* 0x000000040000795c */ /* 0x000fe20000300000 */
.L_x_904:
[----:B------:R-:W-:Y:S01]  /*8500*/  ULEA UR6, UR54, UR41, 0x3 ;  /* 0x0000002936067291 */ /* 0x000fe2000f8e183f */
[----:B------:R-:W-:Y:S01]  /*8510*/  ISETP.GT.AND P2, PT, R5, R8, PT ;  /* 0x000000080500720c */ /* 0x000fe20003f44270 */
        /* <DEDUP_REMOVED lines=16> */
[----:B------:R-:W-:Y:S01]  /*8620*/  SYNCS.ARRIVE.TRANS64.RED.A1T0 RZ, [UR6], RZ ;  /* 0x000000ffffff79a7 */ /* 0x000fe20008100406 */
        /* <DEDUP_REMOVED lines=136> */
[----:B------:R-:W-:-:S05]  /*8eb0*/  UMOV UR52, UR53 ;  /* 0x0000003500347c82 */ /* 0x000fca0008000000 */
.L_x_895:
[----:B------:R-:W-:-:S13]  /*8ec0*/  ISETP.GE.AND P2, PT, R5, UR39, PT ;  /* 0x0000002705007c0c */ /* 0x000fda000bf46270 */
[----:B------:R-:W-:Y:S05]  /*8ed0*/  @!P2 BRA `(.L_x_906) ;  /* 0x000000280020a947 */ /* 0x000fea0003800000 */
[----:B------:R-:W-:Y:S01]  /*8ee0*/  IMAD.MOV.U32 R9, RZ, RZ, R6 ;  /* 0x000000ffff097224 */ /* 0x000fe200078e0006 */
[----:B------:R-:W-:Y:S01]  /*8ef0*/  UMOV UR57, UR52 ;  /* 0x0000003400397c82 */ /* 0x000fe20008000000 */
[----:B------:R-:W-:Y:S01]  /*8f00*/  IMAD.MOV.U32 R8, RZ, RZ, R7 ;  /* 0x000000ffff087224 */ /* 0x000fe200078e0007 */
[----:B------:R-:W-:Y:S01]  /*8f10*/  UMOV UR58, UR45 ;  /* 0x0000002d003a7c82 */ /* 0x000fe20008000000 */
[----:B------:R-:W-:Y:S01]  /*8f20*/  ULDC UR53, c[0x0][0x9e4] ;  /* 0x0002790000357ab9 */ /* 0x000fe20000000800 */
[----:B------:R-:W-:Y:S01]  /*8f30*/  ULDC UR55, c[0x0][0x288] ;  /* 0x0000a20000377ab9 */ /* 0x000fe20000000800 */
[----:B------:R-:W-:Y:S01]  /*8f40*/  ULDC UR52, c[0x0][0x988] ;  /* 0x0002620000347ab9 */ /* 0x000fe20000000800 */
[----:B------:R-:W-:-:S05]  /*8f50*/  ULDC UR54, c[0x0][0x9e0] ;  /* 0x0002780000367ab9 */ /* 0x000fca0000000800 */
.L_x_924:
[----:B------:R-:W-:Y:S01]  /*8f60*/  ISETP.NE.AND P2, PT, RZ, UR42, PT ;  /* 0x0000002aff007c0c */ /* 0x000fe2000bf45270 */
[----:B------:R-:W-:-:S04]  /*8f70*/  UISETP.NE.AND UP0, UPT, UR57, 0x1, UPT ;  /* 0x000000013900788c */ /* 0x000fc8000bf05270 */
[----:B------:R-:W-:-:S04]  /*8f80*/  USEL UR45, URZ, 0x1, UP0 ;  /* 0x000000013f2d7887 */ /* 0x000fc80008000000 */
[----:B------:R-:W-:-:S04]  /*8f90*/  ULOP3.LUT UR45, UR58, UR45, URZ, 0x3c, !UPT ;  /* 0x0000002d3a2d7292 */ /* 0x000fc8000f8e3c3f */
[----:B------:R-:W-:Y:S08]  /*8fa0*/  @P2 BRA `(.L_x_907) ;  /* 0x0000000000382947 */ /* 0x000ff00003800000 */
[----:B------:R-:W-:Y:S05]  /*8fb0*/  @!P0 BRA `(.L_x_908) ;  /* 0x0000000000048947 */ /* 0x000fea0003800000 */
[----:B------:R-:W-:Y:S01]  /*8fc0*/  BPT.TRAP 0x1 ;  /* 0x000000040000795c */ /* 0x000fe20000300000 */
.L_x_908:
        /* <DEDUP_REMOVED lines=9> */
.L_x_909:
[----:B-1----:R-:W-:Y:S05]  /*9060*/  @P3 BRA `(.L_x_907) ;  /* 0x0000000000083947 */ /* 0x002fea0003800000 */
[----:B------:R-:W1:Y:S02]  /*9070*/  SYNCS.PHASECHK.TRANS64.TRYWAIT P3, [UR6+0x28430], R6 ;  /* 0x02843006ff0075a7 */ /* 0x000e640008060146 */
[----:B-1----:R-:W-:Y:S05]  /*9080*/  @!P3 BRA `(.L_x_910) ;  /* 0x000000b00054b947 */ /* 0x002fea0003800000 */
.L_x_907:
        /* <DEDUP_REMOVED lines=50> */
.L_x_912:
[----:B------:R-:W-:Y:S01]  /*93b0*/  ULEA UR6, UR57, UR41, 0x3 ;  /* 0x0000002939067291 */ /* 0x000fe2000f8e183f */
[----:B------:R-:W-:-:S05]  /*93c0*/  IMAD.U32 R6, RZ, RZ, UR58 ;  /* 0x0000003aff067e24 */ /* 0x000fca000f8e00ff */
[----:B------:R-:W-:-:S04]  /*93d0*/  SHF.L.U32 R6, R6, 0x1f, RZ ;  /* 0x0000001f06067819 */ /* 0x000fc800000006ff */
[----:B------:R0:W1:Y:S01]  /*93e0*/  SYNCS.PHASECHK.TRANS64.TRYWAIT P2, [UR6+0x28450], R6 ;  /* 0x02845006ff0075a7 */ /* 0x0000620008040146 */
[----:B------:R-:W-:Y:S05]  /*93f0*/  @!P0 BRA `(.L_x_913) ;  /* 0x0000000000048947 */ /* 0x000fea0003800000 */
[----:B------:R-:W-:Y:S01]  /*9400*/  BPT.TRAP 0x1 ;  /* 0x000000040000795c */ /* 0x000fe20000300000 */
.L_x_913:
[----:B-1----:R-:W-:Y:S05]  /*9410*/  @P2 BRA `(.L_x_911) ;  /* 0x0000000000082947 */ /* 0x002fea0003800000 */
[----:B------:R-:W1:Y:S02]  /*9420*/  SYNCS.PHASECHK.TRANS64.TRYWAIT P2, [UR6+0x28450], R6 ;  /* 0x02845006ff0075a7 */ /* 0x000e640008040146 */
[----:B-1----:R-:W-:Y:S05]  /*9430*/  @!P2 BRA `(.L_x_914) ;  /* 0x000000ac0080a947 */ /* 0x002fea0003800000 */
.L_x_911:
[----:B------:R-:W-:Y:S01]  /*9440*/  UIADD3 UR6, UR41, 0x8000, URZ ;  /* 0x0000800029067890 */ /* 0x000fe2000fffe03f */
[----:B------:R-:W-:Y:S01]  /*9450*/  WARPGROUP.ARRIVE ;  /* 0x00000000000079c5 */ /* 0x000fe20000000000 */
[----:B------:R-:W-:Y:S01]  /*9460*/  UMOV UR7, 0x80000020 ;  /* 0x8000002000077882 */ /* 0x000fe20000000000 */
[----:B01----:R-:W0:Y:S01]  /*9470*/  @P5 LDC R6, c[0x0][0x44c] ;  /* 0x00011300ff065b82 */ /* 0x003e220000000800 */
[----:B------:R-:W-:-:S03]  /*9480*/  USHF.R.U32.HI UR6, URZ, 0x4, UR6 ;  /* 0x000000043f067899 */ /* 0x000fc60008011606 */
[----:B------:R-:W1:Y:S01]  /*9490*/  S2R R202, SR_TID.X ;  /* 0x0000000000ca7919 */ /* 0x000e620000002100 */
[C---:B------:R-:W-:Y:S01]  /*94a0*/  FMUL.FTZ R13, R0.reuse, R158 ;  /* 0x0000009e000d7220 */ /* 0x040fe20000410000 */
[C---:B------:R-:W-:Y:S01]  /*94b0*/  FMUL.FTZ R158, R0.reuse, R174 ;  /* 0x000000ae009e7220 */ /* 0x040fe20000410000 */
[----:B------:R-:W-:Y:S01]  /*94c0*/  ULOP3.LUT UR6, UR6, 0x3fff, URZ, 0xc0, !UPT ;  /* 0x00003fff06067892 */ /* 0x000fe2000f8ec03f */
[C---:B------:R-:W-:Y:S01]  /*94d0*/  FMUL.FTZ R174, R0.reuse, R176 ;  /* 0x000000b000ae7220 */ /* 0x040fe20000410000 */
[C---:B------:R-:W-:Y:S01]  /*94e0*/  FMUL.FTZ R176, R0.reuse, R177 ;  /* 0x000000b100b07220 */ /* 0x040fe20000410000 */
[----:B------:R-:W2:Y:S01]  /*94f0*/  @P5 LDC R7, c[0x0][0x450] ;  /* 0x00011400ff075b82 */ /* 0x000ea20000000800 */
[----:B------:R-:W-:Y:S01]  /*9500*/  ULOP3.LUT UR6, UR6, 0x10000, URZ, 0xfc, !UPT ;  /* 0x0001000006067892 */ /* 0x000fe2000f8efc3f */
[C---:B------:R-:W-:Y:S01]  /*9510*/  FMUL.FTZ R14, R0.reuse, R162 ;  /* 0x000000a2000e7220 */ /* 0x040fe20000410000 */
[----:B------:R-:W-:Y:S02]  /*9520*/  VIADD R177, R17, UR36 ;  /* 0x0000002411b17c36 */ /* 0x000fe40008000000 */
[C---:B------:R-:W-:Y:S01]  /*9530*/  FMUL.FTZ R162, R0.reuse, R179 ;  /* 0x000000b300a27220 */ /* 0x040fe20000410000 */
[----:B------:R-:W-:Y:S01]  /*9540*/  ULEA UR6, UR57, UR6, 0xa ;  /* 0x0000000639067291 */ /* 0x000fe2000f8e503f */
[C---:B------:R-:W-:Y:S01]  /*9550*/  FMUL.FTZ R15, R0.reuse, R163 ;  /* 0x000000a3000f7220 */ /* 0x040fe20000410000 */
[C---:B------:R-:W-:Y:S01]  /*9560*/  FMUL.FTZ R163, R0.reuse, R178 ;  /* 0x000000b200a37220 */ /* 0x040fe20000410000 */
[----:B------:R-:W3:Y:S01]  /*9570*/  LDC R179, c[0x0][0x2f0] ;  /* 0x0000bc00ffb37b82 */ /* 0x000ee20000000800 */
[----:B------:R-:W-:Y:S01]  /*9580*/  FMUL.FTZ R20, R0, R152 ;  /* 0x0000009800147220 */ /* 0x000fe20000410000 */
[----:B------:R-:W-:-:S02]  /*9590*/  IMAD.SHL.U32 R178, R5, 0x40, RZ ;  /* 0x0000004005b27824 */ /* 0x000fc400078e00ff */
[C---:B------:R-:W-:Y:S01]  /*95a0*/  FMUL.FTZ R152, R0.reuse, R166 ;  /* 0x000000a600987220 */ /* 0x040fe20000410000 */
[----:B------:R-:W-:Y:S02]  /*95b0*/  IMAD.U32 R166, RZ, RZ, UR56 ;  /* 0x00000038ffa67e24 */ /* 0x000fe4000f8e00ff */
[----:B------:R-:W-:Y:S01]  /*95c0*/  FMUL.FTZ R21, R0, R153 ;  /* 0x0000009900157220 */ /* 0x000fe20000410000 */
[----:B------:R-:W-:Y:S01]  /*95d0*/  QGMMA.64x256x32.F32.E4M3.E4M3 R24, R188, gdesc[UR4], R24, gsb0 ;  /* 0x03e00004bc187df3 */ /* 0x000fe20008000818 */
[----:B------:R-:W-:Y:S01]  /*95e0*/  UIADD3 UR6, UR6, 0x2, URZ ;  /* 0x0000000206067890 */ /* 0x000fe2000fffe03f */
[----:B0-----:R-:W-:Y:S01]  /*95f0*/  @P5 IMAD.HI.U32 R6, R177, R6, RZ ;  /* 0x00000006b1065227 */ /* 0x001fe200078e00ff */
[----:B------:R-:W-:-:S03]  /*9600*/  UMOV UR7, 0x80000020 ;  /* 0x8000002000077882 */ /* 0x000fc60000000000 */
[C---:B------:R-:W-:Y:S01]  /*9610*/  FMUL.FTZ R10, R0.reuse, R154 ;  /* 0x0000009a000a7220 */ /* 0x040fe20000410000 */
[C---:B------:R-:W-:Y:S01]  /*9620*/  FMUL.FTZ R11, R0.reuse, R155 ;  /* 0x0000009b000b7220 */ /* 0x040fe20000410000 */
[C---:B------:R-:W-:Y:S01]  /*9630*/  FMUL.FTZ R153, R0.reuse, R156 ;  /* 0x0000009c00997220 */ /* 0x040fe20000410000 */
[C---:B------:R-:W-:Y:S01]  /*9640*/  FMUL.FTZ R155, R0.reuse, R157 ;  /* 0x0000009d009b7220 */ /* 0x040fe20000410000 */
[C---:B------:R-:W-:Y:S01]  /*9650*/  FMUL.FTZ R12, R0.reuse, R159 ;  /* 0x0000009f000c7220 */ /* 0x040fe20000410000 */
[C---:B------:R-:W-:Y:S01]  /*9660*/  FMUL.FTZ R154, R0.reuse, R167 ;  /* 0x000000a7009a7220 */ /* 0x040fe20000410000 */
[----:B--2---:R-:W-:Y:S01]  /*9670*/  @P5 SHF.R.U32.HI R177, RZ, R7, R6 ;  /* 0x00000007ffb15219 */ /* 0x004fe20000011606 */
[----:B------:R-:W-:Y:S01]  /*9680*/  FMUL.FTZ R159, R0, R160 ;  /* 0x000000a0009f7220 */ /* 0x000fe20000410000 */
[----:B------:R-:W-:Y:S01]  /*9690*/  IADD3 R7, -R178, 0x1, RZ ;  /* 0x00000001b2077810 */ /* 0x000fe20007ffe1ff */
[C---:B------:R-:W-:Y:S01]  /*96a0*/  FMUL.FTZ R167, R0.reuse, R168 ;  /* 0x000000a800a77220 */ /* 0x040fe20000410000 */
[C---:B------:R-:W-:Y:S01]  /*96b0*/  FMUL.FTZ R156, R0.reuse, R170 ;  /* 0x000000aa009c7220 */ /* 0x040fe20000410000 */
[----:B------:R-:W-:Y:S01]  /*96c0*/  FMUL.FTZ R157, R0, R171 ;  /* 0x000000ab009d7220 */ /* 0x000fe20000410000 */
[----:B------:R-:W-:Y:S01]  /*96d0*/  @!P1 LEA R6, R166, UR41, 0x3 ;  /* 0x00000029a6069c11 */ /* 0x000fe2000f8e18ff */
        /* <DEDUP_REMOVED lines=10> */
[----:B------:R-:W-:Y:S01]  /*9780*/  IMAD R172, R2, -0x2, R7 ;  /* 0xfffffffe02ac7824 */ /* 0x000fe200078e0207 */
[----:B-1----:R-:W-:Y:S01]  /*9790*/  SHF.R.U32.HI R202, RZ, 0x7, R202 ;  /* 0x00000007ffca7819 */ /* 0x002fe200000116ca */
[----:B------:R-:W0:Y:S01]  /*97a0*/  MUFU.TANH R20, R20 ;  /* 0x0000001400147308 */ /* 0x000e220000002400 */
[----:B------:R-:W-:-:S02]  /*97b0*/  @!P1 VIADD R6, R6, 0x28440 ;  /* 0x0002844006069836 */ /* 0x000fc40000000000 */
[----:B------:R-:W-:Y:S01]  /*97c0*/  FMUL.FTZ R181, R0, R181 ;  /* 0x000000b500b57220 */ /* 0x000fe20000410000 */
[----:B---3--:R-:W-:Y:S01]  /*97d0*/  IMAD R172, R179, UR43, R172 ;  /* 0x0000002bb3ac7c24 */ /* 0x008fe2000f8e02ac */
[----:B------:R-:W-:Y:S02]  /*97e0*/  IADD3 R173, -R202, 0xb, RZ ;  /* 0x0000000bcaad7810 */ /* 0x000fe40007ffe1ff */
[----:B------:R-:W-:Y:S01]  /*97f0*/  @!P1 PRMT R6, RZ, 0x654, R6 ;  /* 0x00000654ff069816 */ /* 0x000fe20000000006 */
[----:B------:R-:W-:Y:S01]  /*9800*/  VIADD R172, R172, -UR55 ;  /* 0x80000037acac7c36 */ /* 0x000fe20008000000 */
[----:B------:R-:W1:Y:S03]  /*9810*/  MUFU.TANH R21, R21 ;  /* 0x0000001500157308 */ /* 0x000e660000002400 */
[----:B------:R-:W-:-:S05]  /*9820*/  VIADD R183, R172, UR54 ;  /* 0x00000036acb77c36 */ /* 0x000fca0008000000 */
[----:B------:R-:W2:Y:S08]  /*9830*/  MUFU.TANH R10, R10 ;  /* 0x0000000a000a7308 */ /* 0x000eb00000002400 */
[----:B------:R-:W3:Y:S08]  /*9840*/  MUFU.TANH R11, R11 ;  /* 0x0000000b000b7308 */ /* 0x000ef00000002400 */
        /* <DEDUP_REMOVED lines=28> */
[----:B------:R-:W-:-:S06]  /*9a10*/  WARPGROUP.ARRIVE ;  /* 0x00000000000079c5 */ /* 0x000fcc0000000000 */
[----:B------:R-:W-:Y:S03]  /*9a20*/  QGMMA.64x256x32.F32.E4M3.E4M3 R24, R184, gdesc[UR4], R24, gsb0 ;  /* 0x03e00004b8187df3 */ /* 0x000fe60008000818 */
[----:B------:R-:W-:Y:S02]  /*9a30*/  WARPGROUP.DEPBAR.LE gsb0, 0x0 ;  /* 0x00008000000079c5 */ /* 0x000fe40000010000 */
[----:B------:R-:W5:Y:S01]  /*9a40*/  SHFL.IDX PT, R186, R177, RZ, 0x1c1f ;  /* 0x001c1fffb1ba7589 */ /* 0x000f6200000e0000 */
[----:B------:R-:W-:Y:S01]  /*9a50*/  VIADD R185, R172, UR49 ;  /* 0x00000031acb97c36 */ /* 0x000fe20008000000 */
[----:B------:R5:W0:Y:S01]  /*9a60*/  MUFU.TANH R184, R181 ;  /* 0x000000b500b87308 */ /* 0x000a220000002400 */
[----:B------:R0:W-:Y:S06]  /*9a70*/  BAR.ARV R173, 0x100 ;  /* 0x000400ad0000751d */ /* 0x0001ec0000002000 */
[----:B------:R0:W-:Y:S01]  /*9a80*/  @!P1 SYNCS.ARRIVE.TRANS64.RED.A1T0 RZ, [R6+URZ], RZ ;  /* 0x000000ff06ff99a7 */ /* 0x0001e2000810043f */
[----:B-----5:R-:W-:-:S02]  /*9a90*/  IMAD.IADD R181, R183, 0x1, R186 ;  /* 0x00000001b7b57824 */ /* 0x020fc400078e02ba */
[----:B------:R-:W-:Y:S01]  /*9aa0*/  IMAD.IADD R182, R185, 0x1, R186 ;  /* 0x00000001b9b67824 */ /* 0x000fe200078e02ba */
[----:B01234-:R-:W-:Y:S06]  /*9ab0*/  @!P6 BRA `(.L_x_915) ;  /* 0x00000000005ce947 */ /* 0x01ffec0003800000 */
[----:B------:R-:W-:Y:S01]  /*9ac0*/  IMAD R6, R179, UR43, R186 ;  /* 0x0000002bb3067c24 */ /* 0x000fe2000f8e02ba */
[----:B------:R-:W-:Y:S03]  /*9ad0*/  BSSY B0, `(.L_x_916) ;  /* 0x0000011000007945 */ /* 0x000fe60003800000 */
[----:B------:R-:W-:-:S05]  /*9ae0*/  VIADD R173, R6, -UR55 ;  /* 0x8000003706ad7c36 */ /* 0x000fca0008000000 */
        /* <DEDUP_REMOVED lines=10> */
.L_x_917:
[----:B------:R-:W-:-:S05]  /*9b90*/  IMAD.U32 R172, RZ, RZ, UR53 ;  /* 0x00000035ffac7e24 */ /* 0x000fca000f8e00ff */
[----:B------:R-:W-:-:S13]  /*9ba0*/  ISETP.NE.AND P2, PT, R172, 0x1, PT ;  /* 0x00000001ac00780c */ /* 0x000fda0003f45270 */
[----:B------:R-:W0:Y:S02]  /*9bb0*/  @P2 LDC.64 R6, c[0x0][0x9e8] ;  /* 0x00027a00ff062b82 */ /* 0x000e240000000a00 */
[----:B0-----:R-:W-:-:S05]  /*9bc0*/  @P2 IMAD.HI.U32 R6, R173, R6, RZ ;  /* 0x00000006ad062227 */ /* 0x001fca00078e00ff */
[----:B------:R-:W-:-:S07]  /*9bd0*/  @P2 SHF.R.U32.HI R173, RZ, R7, R6 ;  /* 0x00000007ffad2219 */ /* 0x000fce0000011606 */
.L_x_918:
[----:B------:R-:W-:Y:S05]  /*9be0*/  BSYNC B0 ;  /* 0x0000000000007941 */ /* 0x000fea0003800000 */
.L_x_916:
[----:B------:R-:W-:-:S04]  /*9bf0*/  IMAD R173, R173, R172, -R178 ;  /* 0x000000acadad7224 */ /* 0x000fc800078e0ab2 */
[----:B------:R-:W-:-:S05]  /*9c00*/  IMAD R173, R2, -0x2, R173 ;  /* 0xfffffffe02ad7824 */ /* 0x000fca00078e02ad */
[----:B------:R-:W-:Y:S02]  /*9c10*/  VIADDMNMX R181, R173, R172, R181, PT ;  /* 0x000000acadb57246 */ /* 0x000fe400038001b5 */
[----:B------:R-:W-:-:S07]  /*9c20*/  VIMNMX R182, R182, R173, !PT ;  /* 0x000000adb6b67248 */ /* 0x000fce0007fe0100 */
.L_x_915:
[----:B------:R-:W-:Y:S01]  /*9c30*/  ISETP.GT.AND P2, PT, R5, -0x1, PT ;  /* 0xffffffff0500780c */ /* 0x000fe20003f44270 */
[----:B------:R-:W0:Y:S03]  /*9c40*/  SHFL.IDX PT, R6, R177, 0x1, 0x1c1f ;  /* 0x003c1f00b1067f89 */ /* 0x000e2600000e0000 */
[C---:B------:R-:W-:Y:S02]  /*9c50*/  ISETP.GT.AND P4, PT, R182.reuse, RZ, P2 ;  /* 0x000000ffb600720c */ /* 0x040fe40001784270 */
[----:B------:R-:W-:Y:S02]  /*9c60*/  ISETP.GT.AND P3, PT, R182, 0x1, P2 ;  /* 0x00000001b600780c */ /* 0x000fe40001764270 */
[C---:B------:R-:W-:Y:S02]  /*9c70*/  ISETP.LT.OR P4, PT, R181.reuse, 0x1, P4 ;  /* 0x00000001b500780c */ /* 0x040fe40002781670 */
[----:B------:R-:W-:-:S02]  /*9c80*/  ISETP.LT.OR P3, PT, R181, 0x2, P3 ;  /* 0x00000002b500780c */ /* 0x000fc40001f61670 */
[----:B------:R-:W-:Y:S02]  /*9c90*/  FSEL R175, R20, -INF , !P4 ;  /* 0xff80000014af7808 */ /* 0x000fe40006000000 */
[----:B------:R-:W-:Y:S02]  /*9ca0*/  FSEL R173, R21, -INF , !P3 ;  /* 0xff80000015ad7808 */ /* 0x000fe40005800000 */
[C---:B------:R-:W-:Y:S02]  /*9cb0*/  ISETP.GT.AND P4, PT, R182.reuse, 0x8, P2 ;  /* 0x00000008b600780c */ /* 0x040fe40001784270 */
[----:B------:R-:W-:Y:S02]  /*9cc0*/  ISETP.GT.AND P3, PT, R182, 0x9, P2 ;  /* 0x00000009b600780c */ /* 0x000fe40001764270 */
[C---:B------:R-:W-:Y:S02]  /*9cd0*/  ISETP.LT.OR P4, PT, R181.reuse, 0x9, P4 ;  /* 0x00000009b500780c */ /* 0x040fe40002781670 */
[----:B------:R-:W-:-:S02]  /*9ce0*/  ISETP.LT.OR P3, PT, R181, 0xa, P3 ;  /* 0x0000000ab500780c */ /* 0x000fc40001f61670 */
[----:B------:R-:W-:Y:S01]  /*9cf0*/  FSEL R172, R153, -INF , !P4 ;  /* 0xff80000099ac7808 */ /* 0x000fe20006000000 */
[----:B0-----:R-:W-:Y:S01]  /*9d00*/  IMAD.IADD R177, R185, 0x1, R6 ;  /* 0x00000001b9b17824 */ /* 0x001fe200078e0206 */
[----:B------:R-:W-:Y:S02]  /*9d10*/  FSEL R155, R155, -INF , !P3 ;  /* 0xff8000009b9b7808 */ /* 0x000fe40005800000 */
[C---:B------:R-:W-:Y:S02]  /*9d20*/  ISETP.GT.AND P4, PT, R182.reuse, 0x10, P2 ;  /* 0x00000010b600780c */ /* 0x040fe40001784270 */
        /* <DEDUP_REMOVED lines=28> */
[----:B------:R-:W-:Y:S01]  /*9ef0*/  FSEL R153, R176, -INF , !P3 ;  /* 0xff800000b0997808 */ /* 0x000fe20005800000 */
[----:B------:R-:W-:Y:S01]  /*9f00*/  IMAD.IADD R176, R183, 0x1, R6 ;  /* 0x00000001b7b07824 */ /* 0x000fe200078e0206 */
[C---:B------:R-:W-:Y:S02]  /*9f10*/  ISETP.GT.AND P4, PT, R182.reuse, 0x38, P2 ;  /* 0x00000038b600780c */ /* 0x040fe40001784270 */
[----:B------:R-:W-:Y:S02]  /*9f20*/  ISETP.GT.AND P3, PT, R182, 0x39, P2 ;  /* 0x00000039b600780c */ /* 0x000fe40001764270 */
[C---:B------:R-:W-:Y:S02]  /*9f30*/  ISETP.LT.OR P4, PT, R181.reuse, 0x39, P4 ;  /* 0x00000039b500780c */ /* 0x040fe40002781670 */
[----:B------:R-:W-:-:S02]  /*9f40*/  ISETP.LT.OR P3, PT, R181, 0x3a, P3 ;  /* 0x0000003ab500780c */ /* 0x000fc40001f61670 */
[----:B------:R-:W-:Y:S02]  /*9f50*/  FSEL R174, R180, -INF , !P4 ;  /* 0xff800000b4ae7808 */ /* 0x000fe40006000000 */
[----:B------:R-:W-:Y:S01]  /*9f60*/  FSEL R171, R184, -INF , !P3 ;  /* 0xff800000b8ab7808 */ /* 0x000fe20005800000 */
[----:B------:R-:W-:Y:S08]  /*9f70*/  @!P6 BRA `(.L_x_919) ;  /* 0x00000000005ce947 */ /* 0x000ff00003800000 */
        /* <DEDUP_REMOVED lines=13> */
.L_x_921:
[----:B------:R-:W-:-:S05]  /*a050*/  IMAD.U32 R180, RZ, RZ, UR53 ;  /* 0x00000035ffb47e24 */ /* 0x000fca000f8e00ff */
[----:B------:R-:W-:-:S13]  /*a060*/  ISETP.NE.AND P3, PT, R180, 0x1, PT ;  /* 0x00000001b400780c */ /* 0x000fda0003f65270 */
[----:B------:R-:W0:Y:S02]  /*a070*/  @P3 LDC.64 R6, c[0x0][0x9e8] ;  /* 0x00027a00ff063b82 */ /* 0x000e240000000a00 */
[----:B0-----:R-:W-:-:S05]  /*a080*/  @P3 IMAD.HI.U32 R6, R179, R6, RZ ;  /* 0x00000006b3063227 */ /* 0x001fca00078e00ff */
[----:B------:R-:W-:-:S07]  /*a090*/  @P3 SHF.R.U32.HI R179, RZ, R7, R6 ;  /* 0x00000007ffb33219 */ /* 0x000fce0000011606 */
.L_x_922:
[----:B------:R-:W-:Y:S05]  /*a0a0*/  BSYNC B0 ;  /* 0x0000000000007941 */ /* 0x000fea0003800000 */
.L_x_920:
[----:B------:R-:W-:-:S04]  /*a0b0*/  IMAD R179, R179, R180, -R178 ;  /* 0x000000b4b3b37224 */ /* 0x000fc800078e0ab2 */
[----:B------:R-:W-:-:S05]  /*a0c0*/  IMAD R179, R2, -0x2, R179 ;  /* 0xfffffffe02b37824 */ /* 0x000fca00078e02b3 */
[----:B------:R-:W-:Y:S02]  /*a0d0*/  VIADDMNMX R176, R179, R180, R176, PT ;  /* 0x000000b4b3b07246 */ /* 0x000fe400038001b0 */
[----:B------:R-:W-:-:S07]  /*a0e0*/  VIMNMX R177, R177, R179, !PT ;  /* 0x000000b3b1b17248 */ /* 0x000fce0007fe0100 */
.L_x_919:
        /* <DEDUP_REMOVED lines=9> */
[----:B------:R-:W-:Y:S02]  /*a180*/  ISETP.GT.AND P4, PT, R177, 0x10, P2 ;  /* 0x00000010b100780c */ /* 0x000fe40001784270 */
[----:B------:R-:W-:Y:S02]  /*a190*/  FMNMX.FTZ R6, R159, R6, !PT ;  /* 0x000000069f067209 */ /* 0x000fe40007810000 */
[----:B------:R-:W-:Y:S02]  /*a1a0*/  ISETP.GT.AND P3, PT, R177, 0x1, P2 ;  /* 0x00000001b100780c */ /* 0x000fe40001764270 */
[----:B------:R-:W-:Y:S02]  /*a1b0*/  FMNMX.FTZ R7, R161, R6, !PT ;  /* 0x00000006a1077209 */ /* 0x000fe40007810000 */
[----:B------:R-:W-:-:S02]  /*a1c0*/  ISETP.LT.OR P4, PT, R176, 0x11, P4 ;  /* 0x00000011b000780c */ /* 0x000fc40002781670 */
        /* <DEDUP_REMOVED lines=17> */
[----:B------:R-:W-:-:S02]  /*a2e0*/  ISETP.GT.AND P4, PT, R177, RZ, P2 ;  /* 0x000000ffb100720c */ /* 0x000fc40001784270 */
[----:B------:R-:W-:Y:S02]  /*a2f0*/  FMNMX.FTZ R6, R171, R6, !PT ;  /* 0x00000006ab067209 */ /* 0x000fe40007810000 */
[----:B------:R-:W-:Y:S02]  /*a300*/  FSEL R12, R12, -INF , !P3 ;  /* 0xff8000000c0c7808 */ /* 0x000fe40005800000 */
[----:B------:R-:W-:Y:S01]  /*a310*/  ISETP.GT.AND P3, PT, R177, 0x11, P2 ;  /* 0x00000011b100780c */ /* 0x000fe20001764270 */
[----:B------:R-:W0:Y:S01]  /*a320*/  SHFL.BFLY PT, R7, R6, 0x2, 0x1f ;  /* 0x0c401f0006077f89 */ /* 0x000e2200000e0000 */
[C---:B------:R-:W-:Y:S02]  /*a330*/  ISETP.LT.OR P4, PT, R176.reuse, 0x1, P4 ;  /* 0x00000001b000780c */ /* 0x040fe40002781670 */
[----:B------:R-:W-:Y:S02]  /*a340*/  ISETP.LT.OR P3, PT, R176, 0x12, P3 ;  /* 0x00000012b000780c */ /* 0x000fe40001f61670 */
[----:B------:R-:W-:-:S02]  /*a350*/  FSEL R10, R10, -INF , !P4 ;  /* 0xff8000000a0a7808 */ /* 0x000fc40006000000 */
[----:B------:R-:W-:Y:S02]  /*a360*/  FSEL R15, R15, -INF , !P3 ;  /* 0xff8000000f0f7808 */ /* 0x000fe40005800000 */
[C---:B------:R-:W-:Y:S02]  /*a370*/  ISETP.GT.AND P3, PT, R177.reuse, 0x19, P2 ;  /* 0x00000019b100780c */ /* 0x040fe40001764270 */
[----:B------:R-:W-:Y:S02]  /*a380*/  ISETP.GT.AND P4, PT, R177, 0x20, P2 ;  /* 0x00000020b100780c */ /* 0x000fe40001784270 */
[C---:B------:R-:W-:Y:S02]  /*a390*/  ISETP.LT.OR P3, PT, R176.reuse, 0x1a, P3 ;  /* 0x0000001ab000780c */ /* 0x040fe40001f61670 */
[----:B------:R-:W-:Y:S02]  /*a3a0*/  ISETP.LT.OR P4, PT, R176, 0x21, P4 ;  /* 0x00000021b000780c */ /* 0x000fe40002781670 */
[----:B------:R-:W-:-:S02]  /*a3b0*/  FSEL R154, R154, -INF , !P3 ;  /* 0xff8000009a9a7808 */ /* 0x000fc40005800000 */
[----:B------:R-:W-:Y:S02]  /*a3c0*/  ISETP.GT.AND P3, PT, R177, 0x21, P2 ;  /* 0x00000021b100780c */ /* 0x000fe40001764270 */
[----:B------:R-:W-:Y:S02]  /*a3d0*/  FSEL R156, R156, -INF , !P4 ;  /* 0xff8000009c9c7808 */ /* 0x000fe40006000000 */
[----:B------:R-:W-:Y:S02]  /*a3e0*/  ISETP.LT.OR P3, PT, R176, 0x22, P3 ;  /* 0x00000022b000780c */ /* 0x000fe40001f61670 */
[----:B0-----:R-:W-:Y:S02]  /*a3f0*/  FMNMX.FTZ R7, R6, R7, !PT ;  /* 0x0000000706077209 */ /* 0x001fe40007810000 */
[----:B------:R-:W-:Y:S02]  /*a400*/  FSEL R157, R157, -INF , !P3 ;  /* 0xff8000009d9d7808 */ /* 0x000fe40005800000 */
[C---:B------:R-:W-:Y:S01]  /*a410*/  ISETP.GT.AND P4, PT, R177.reuse, 0x28, P2 ;  /* 0x00000028b100780c */ /* 0x040fe20001784270 */
[----:B------:R-:W0:Y:S01]  /*a420*/  SHFL.BFLY PT, R6, R7, 0x1, 0x1f ;  /* 0x0c201f0007067f89 */ /* 0x000e2200000e0000 */
[----:B------:R-:W-:-:S02]  /*a430*/  ISETP.GT.AND P3, PT, R177, 0x29, P2 ;  /* 0x00000029b100780c */ /* 0x000fc40001764270 */
[C---:B------:R-:W-:Y:S02]  /*a440*/  ISETP.LT.OR P4, PT, R176.reuse, 0x29, P4 ;  /* 0x00000029b000780c */ /* 0x040fe40002781670 */
[----:B------:R-:W-:Y:S02]  /*a450*/  ISETP.LT.OR P3, PT, R176, 0x2a, P3 ;  /* 0x0000002ab000780c */ /* 0x000fe40001f61670 */
[----:B------:R-:W-:Y:S02]  /*a460*/  FSEL R158, R158, -INF , !P4 ;  /* 0xff8000009e9e7808 */ /* 0x000fe40006000000 */
[----:B------:R-:W-:Y:S02]  /*a470*/  FSEL R160, R160, -INF , !P3 ;  /* 0xff800000a0a07808 */ /* 0x000fe40005800000 */
[----:B------:R-:W-:-:S04]  /*a480*/  ISETP.GT.AND P3, PT, R177, 0x30, P2 ;  /* 0x00000030b100780c */ /* 0x000fc80001764270 */
[----:B------:R-:W-:-:S04]  /*a490*/  ISETP.LT.OR P3, PT, R176, 0x31, P3 ;  /* 0x00000031b000780c */ /* 0x000fc80001f61670 */
[----:B------:R-:W-:Y:S02]  /*a4a0*/  FSEL R163, R163, -INF , !P3 ;  /* 0xff800000a3a37808 */ /* 0x000fe40005800000 */
[----:B------:R-:W-:Y:S02]  /*a4b0*/  ISETP.GT.AND P3, PT, R177, 0x31, P2 ;  /* 0x00000031b100780c */ /* 0x000fe40001764270 */
[----:B0-----:R-:W-:Y:S02]  /*a4c0*/  FMNMX.FTZ R7, R7, R6, !PT ;  /* 0x0000000607077209 */ /* 0x001fe40007810000 */
[----:B------:R-:W-:Y:S02]  /*a4d0*/  FMNMX.FTZ R6, R10, R9, !PT ;  /* 0x000000090a067209 */ /* 0x000fe40007810000 */
[C---:B------:R-:W-:Y:S01]  /*a4e0*/  FSETP.NEU.FTZ.AND P4, PT, R7.reuse, -INF , PT ;  /* 0xff8000000700780b */ /* 0x040fe20003f9d000 */
[----:B------:R-:W-:-:S01]  /*a4f0*/  FFMA.FTZ R178, R7, R178, -8 ;  /* 0xc100000007b27423 */ /* 0x000fc200000100b2 */
[----:B------:R-:W-:-:S02]  /*a500*/  FMNMX.FTZ R6, R11, R6, !PT ;  /* 0x000000060b067209 */ /* 0x000fc40007810000 */
[----:B------:R-:W-:Y:S02]  /*a510*/  ISETP.LT.OR P3, PT, R176, 0x32, P3 ;  /* 0x00000032b000780c */ /* 0x000fe40001f61670 */
[----:B------:R-:W-:Y:S02]  /*a520*/  FMNMX.FTZ R179, R13, R6, !PT ;  /* 0x000000060db37209 */ /* 0x000fe40007810000 */
[----:B------:R-:W-:Y:S02]  /*a530*/  FSEL R182, R178, RZ, P4 ;  /* 0x000000ffb2b67208 */ /* 0x000fe40002000000 */
[----:B------:R-:W-:Y:S02]  /*a540*/  FMNMX.FTZ R179, R12, R179, !PT ;  /* 0x000000b30cb37209 */ /* 0x000fe40007810000 */
[----:B------:R-:W-:Y:S01]  /*a550*/  FSEL R162, R162, -INF , !P3 ;  /* 0xff800000a2a27808 */ /* 0x000fe20005800000 */
[--C-:B------:R-:W-:Y:S01]  /*a560*/  FFMA.FTZ R178, R175, UR10, -R182.reuse ;  /* 0x0000000aafb27c23 */ /* 0x100fe200080108b6 */
[----:B------:R-:W-:Y:S01]  /*a570*/  FMNMX.FTZ R6, R14, R179, !PT ;  /* 0x000000b30e067209 */ /* 0x000fe20007810000 */
[--C-:B------:R-:W-:Y:S01]  /*a580*/  FFMA.FTZ R180, R169, UR10, -R182.reuse ;  /* 0x0000000aa9b47c23 */ /* 0x100fe200080108b6 */
[----:B------:R-:W-:Y:S01]  /*a590*/  ISETP.GT.AND P3, PT, R177, 0x38, P2 ;  /* 0x00000038b100780c */ /* 0x000fe20001764270 */
[--C-:B------:R-:W-:Y:S01]  /*a5a0*/  FFMA.FTZ R173, R173, UR10, -R182.reuse ;  /* 0x0000000aadad7c23 */ /* 0x100fe200080108b6 */
[----:B------:R-:W-:Y:S01]  /*a5b0*/  FMNMX.FTZ R179, R15, R6, !PT ;  /* 0x000000060fb37209 */ /* 0x000fe20007810000 */
[--C-:B------:R-:W-:Y:S01]  /*a5c0*/  FFMA.FTZ R172, R172, UR10, -R182.reuse ;  /* 0x0000000aacac7c23 */ /* 0x100fe200080108b6 */
[----:B------:R-:W-:Y:S01]  /*a5d0*/  ISETP.GT.AND P2, PT, R177, 0x39, P2 ;  /* 0x00000039b100780c */ /* 0x000fe20001744270 */
[--C-:B------:R-:W-:Y:S01]  /*a5e0*/  FFMA.FTZ R155, R155, UR10, -R182.reuse ;  /* 0x0000000a9b9b7c23 */ /* 0x100fe200080108b6 */
[----:B------:R-:W-:Y:S01]  /*a5f0*/  FMNMX.FTZ R179, R152, R179, !PT ;  /* 0x000000b398b37209 */ /* 0x000fe20007810000 */
[--C-:B------:R-:W-:Y:S01]  /*a600*/  FFMA.FTZ R159, R159, UR10, -R182.reuse ;  /* 0x0000000a9f9f7c23 */ /* 0x100fe200080108b6 */
[----:B------:R-:W-:Y:S01]  /*a610*/  ISETP.LT.OR P3, PT, R176, 0x39, P3 ;  /* 0x00000039b000780c */ /* 0x000fe20001f61670 */
[--C-:B------:R-:W-:Y:S01]  /*a620*/  FFMA.FTZ R20, R20, UR10, -R182.reuse ;  /* 0x0000000a14147c23 */ /* 0x100fe200080108b6 */
[----:B------:R-:W-:Y:S01]  /*a630*/  FMNMX.FTZ R179, R154, R179, !PT ;  /* 0x000000b39ab37209 */ /* 0x000fe20007810000 */
[--C-:B------:R-:W-:Y:S01]  /*a640*/  FFMA.FTZ R21, R21, UR10, -R182.reuse ;  /* 0x0000000a15157c23 */ /* 0x100fe200080108b6 */
[----:B------:R-:W-:Y:S01]  /*a650*/  ISETP.LT.OR P2, PT, R176, 0x3a, P2 ;  /* 0x0000003ab000780c */ /* 0x000fe20001741670 */
[--C-:B------:R-:W-:Y:S01]  /*a660*/  FFMA.FTZ R176, R161, UR10, -R182.reuse ;  /* 0x0000000aa1b07c23 */ /* 0x100fe200080108b6 */
[----:B------:R-:W-:Y:S01]  /*a670*/  FMNMX.FTZ R6, R156, R179, !PT ;  /* 0x000000b39c067209 */ /* 0x000fe20007810000 */
[--C-:B------:R-:W-:Y:S01]  /*a680*/  FFMA.FTZ R161, R164, UR10, -R182.reuse ;  /* 0x0000000aa4a17c23 */ /* 0x100fe200080108b6 */
[----:B------:R-:W-:Y:S01]  /*a690*/  FSEL R166, R166, -INF , !P3 ;  /* 0xff800000a6a67808 */ /* 0x000fe20005800000 */
[--C-:B------:R-:W-:Y:S01]  /*a6a0*/  FFMA.FTZ R164, R165, UR10, -R182.reuse ;  /* 0x0000000aa5a47c23 */ /* 0x100fe200080108b6 */
[----:B------:R-:W-:Y:S01]  /*a6b0*/  FMNMX.FTZ R175, R157, R6, !PT ;  /* 0x000000069daf7209 */ /* 0x000fe20007810000 */
[--C-:B------:R-:W-:Y:S01]  /*a6c0*/  FFMA.FTZ R165, R167, UR10, -R182.reuse ;  /* 0x0000000aa7a57c23 */ /* 0x100fe200080108b6 */
[----:B------:R-:W-:Y:S01]  /*a6d0*/  FSEL R168, R168, -INF , !P2 ;  /* 0xff800000a8a87808 */ /* 0x000fe20005000000 */
[--C-:B------:R-:W-:Y:S01]  /*a6e0*/  FFMA.FTZ R167, R170, UR10, -R182.reuse ;  /* 0x0000000aaaa77c23 */ /* 0x100fe200080108b6 */
[----:B------:R-:W-:Y:S01]  /*a6f0*/  FMNMX.FTZ R175, R158, R175, !PT ;  /* 0x000000af9eaf7209 */ /* 0x000fe20007810000 */
[--C-:B------:R-:W-:Y:S01]  /*a700*/  FFMA.FTZ R170, R153, UR10, -R182.reuse ;  /* 0x0000000a99aa7c23 */ /* 0x100fe200080108b6 */
[----:B------:R-:W-:-:S01]  /*a710*/  FFMA.FTZ R153, R174, UR10, -R182 ;  /* 0x0000000aae997c23 */ /* 0x000fc200080108b6 */
[----:B------:R-:W-:Y:S01]  /*a720*/  FFMA.FTZ R182, R171, UR10, -R182 ;  /* 0x0000000aabb67c23 */ /* 0x000fe200080108b6 */
[----:B------:R-:W-:Y:S01]  /*a730*/  FMNMX.FTZ R6, R160, R175, !PT ;  /* 0x000000afa0067209 */ /* 0x000fe20007810000 */
[----:B------:R-:W-:Y:S01]  /*a740*/  MUFU.EX2 R178, R178 ;  /* 0x000000b200b27308 */ /* 0x000fe20000000800 */
[----:B------:R-:W-:-:S02]  /*a750*/  FSEL R171, R7, RZ, P4 ;  /* 0x000000ff07ab7208 */ /* 0x000fc40002000000 */
[----:B------:R-:W-:-:S03]  /*a760*/  FMNMX.FTZ R175, R163, R6, !PT ;  /* 0x00000006a3af7209 */ /* 0x000fc60007810000 */
[----:B------:R-:W-:Y:S01]  /*a770*/  FADD.FTZ R171, -R171, R8 ;  /* 0x00000008abab7221 */ /* 0x000fe20000010100 */
[----:B------:R-:W-:Y:S01]  /*a780*/  FMNMX.FTZ R175, R162, R175, !PT ;  /* 0x000000afa2af7209 */ /* 0x000fe20007810000 */
[----:B------:R-:W-:Y:S03]  /*a790*/  MUFU.EX2 R173, R173 ;  /* 0x000000ad00ad7308 */ /* 0x000fe60000000800 */
[----:B------:R-:W-:-:S04]  /*a7a0*/  FMNMX.FTZ R175, R166, R175, !PT ;  /* 0x000000afa6af7209 */ /* 0x000fc80007810000 */
[----:B------:R-:W-:Y:S01]  /*a7b0*/  FMNMX.FTZ R175, R168, R175, !PT ;  /* 0x000000afa8af7209 */ /* 0x000fe20007810000 */
[----:B------:R-:W-:Y:S04]  /*a7c0*/  MUFU.EX2 R172, R172 ;  /* 0x000000ac00ac7308 */ /* 0x000fe80000000800 */
[----:B------:R-:W0:Y:S04]  /*a7d0*/  SHFL.BFLY PT, R6, R175, 0x2, 0x1f ;  /* 0x0c401f00af067f89 */ /* 0x000e2800000e0000 */
[----:B------:R-:W-:Y:S08]  /*a7e0*/  MUFU.EX2 R155, R155 ;  /* 0x0000009b009b7308 */ /* 0x000ff00000000800 */
[----:B------:R-:W-:Y:S08]  /*a7f0*/  MUFU.EX2 R159, R159 ;  /* 0x0000009f009f7308 */ /* 0x000ff00000000800 */
[----:B------:R-:W-:Y:S01]  /*a800*/  MUFU.EX2 R176, R176 ;  /* 0x000000b000b07308 */ /* 0x000fe20000000800 */
[----:B0-----:R-:W-:Y:S01]  /*a810*/  FMNMX.FTZ R6, R175, R6, !PT ;  /* 0x00000006af067209 */ /* 0x001fe20007810000 */
[----:B------:R-:W-:-:S06]  /*a820*/  IMAD.U32 R175, RZ, RZ, UR10 ;  /* 0x0000000affaf7e24 */ /* 0x000fcc000f8e00ff */
[----:B------:R-:W-:Y:S01]  /*a830*/  MUFU.EX2 R161, R161 ;  /* 0x000000a100a17308 */ /* 0x000fe20000000800 */
[----:B------:R-:W0:Y:S07]  /*a840*/  SHFL.BFLY PT, R169, R6, 0x1, 0x1f ;  /* 0x0c201f0006a97f89 */ /* 0x000e2e00000e0000 */
[----:B------:R-:W-:Y:S08]  /*a850*/  MUFU.EX2 R164, R164 ;  /* 0x000000a400a47308 */ /* 0x000ff00000000800 */
[----:B------:R-:W-:Y:S08]  /*a860*/  MUFU.EX2 R165, R165 ;  /* 0x000000a500a57308 */ /* 0x000ff00000000800 */
[----:B------:R-:W-:Y:S01]  /*a870*/  MUFU.EX2 R180, R180 ;  /* 0x000000b400b47308 */ /* 0x000fe20000000800 */
[----:B0-----:R-:W-:Y:S01]  /*a880*/  FMNMX.FTZ R6, R6, R169, !PT ;  /* 0x000000a906067209 */ /* 0x001fe20007810000 */
[----:B------:R-:W-:-:S03]  /*a890*/  FMUL.FTZ R169, R171, UR10 ;  /* 0x0000000aaba97c20 */ /* 0x000fc60008410000 */
[C---:B------:R-:W-:Y:S01]  /*a8a0*/  FSETP.NEU.FTZ.AND P2, PT, R6.reuse, -INF , PT ;  /* 0xff8000000600780b */ /* 0x040fe20003f5d000 */
[----:B------:R-:W-:-:S02]  /*a8b0*/  FFMA.FTZ R175, R6, R175, -8 ;  /* 0xc100000006af7423 */ /* 0x000fc400000100af */
[----:B------:R-:W0:Y:S01]  /*a8c0*/  MUFU.EX2 R169, R169 ;  /* 0x000000a900a97308 */ /* 0x000e220000000800 */
[----:B------:R-:W-:Y:S02]  /*a8d0*/  FSEL R174, R6, RZ, P2 ;  /* 0x000000ff06ae7208 */ /* 0x000fe40001000000 */
[----:B------:R-:W-:-:S03]  /*a8e0*/  FSEL R175, R175, RZ, P2 ;  /* 0x000000ffafaf7208 */ /* 0x000fc60001000000 */
[----:B------:R-:W-:Y:S02]  /*a8f0*/  FADD.FTZ R174, -R174, R9 ;  /* 0x00000009aeae7221 */ /* 0x000fe40000010100 */
[----:B------:R-:W-:-:S01]  /*a900*/  FFMA.FTZ R171, R10, UR10, -R175 ;  /* 0x0000000a0aab7c23 */ /* 0x000fc200080108af */
[--C-:B------:R-:W-:Y:S01]  /*a910*/  FFMA.FTZ R10, R11, UR10, -R175.reuse ;  /* 0x0000000a0b0a7c23 */ /* 0x100fe200080108af */
[----:B------:R-:W-:-:S01]  /*a920*/  FFMA.FTZ R11, R13, UR10, -R175 ;  /* 0x0000000a0d0b7c23 */ /* 0x000fc200080108af */
[--C-:B------:R-:W-:Y:S01]  /*a930*/  FFMA.FTZ R13, R14, UR10, -R175.reuse ;  /* 0x0000000a0e0d7c23 */ /* 0x100fe200080108af */
[----:B------:R-:W-:-:S01]  /*a940*/  FFMA.FTZ R14, R15, UR10, -R175 ;  /* 0x0000000a0f0e7c23 */ /* 0x000fc200080108af */
[--C-:B------:R-:W-:Y:S01]  /*a950*/  FFMA.FTZ R15, R152, UR10, -R175.reuse ;  /* 0x0000000a980f7c23 */ /* 0x100fe200080108af */
[----:B------:R-:W-:Y:S01]  /*a960*/  FMUL.FTZ R152, R174, UR10 ;  /* 0x0000000aae987c20 */ /* 0x000fe20008410000 */
[----:B------:R-:W-:Y:S01]  /*a970*/  MUFU.EX2 R171, R171 ;  /* 0x000000ab00ab7308 */ /* 0x000fe20000000800 */
[----:B------:R-:W-:-:S01]  /*a980*/  FFMA.FTZ R12, R12, UR10, -R175 ;  /* 0x0000000a0c0c7c23 */ /* 0x000fc200080108af */
[----:B------:R-:W-:Y:S01]  /*a990*/  FFMA.FTZ R9, R156, UR10, -R175 ;  /* 0x0000000a9c097c23 */ /* 0x000fe200080108af */
[----:B0-----:R-:W-:-:S01]  /*a9a0*/  FFMA.FTZ R156, R169, R3, R178 ;  /* 0x00000003a99c7223 */ /* 0x001fc200000100b2 */
[--C-:B------:R-:W-:Y:S01]  /*a9b0*/  FFMA.FTZ R174, R154, UR10, -R175.reuse ;  /* 0x0000000a9aae7c23 */ /* 0x100fe200080108af */
[----:B------:R-:W-:-:S01]  /*a9c0*/  FFMA.FTZ R154, R157, UR10, -R175 ;  /* 0x0000000a9d9a7c23 */ /* 0x000fc200080108af */
[----:B------:R-:W-:Y:S01]  /*a9d0*/  FFMA.FTZ R158, R158, UR10, -R175 ;  /* 0x0000000a9e9e7c23 */ /* 0x000fe200080108af */
[----:B------:R-:W-:-:S01]  /*a9e0*/  FADD.FTZ R157, R173, R156 ;  /* 0x0000009cad9d7221 */ /* 0x000fc20000010000 */
[----:B------:R-:W0:Y:S01]  /*a9f0*/  MUFU.EX2 R152, R152 ;  /* 0x0000009800987308 */ /* 0x000e220000000800 */
[----:B------:R-:W-:-:S01]  /*aa00*/  FFMA.FTZ R160, R160, UR10, -R175 ;  /* 0x0000000aa0a07c23 */ /* 0x000fc200080108af */
[----:B------:R-:W-:Y:S01]  /*aa10*/  FFMA.FTZ R163, R163, UR10, -R175 ;  /* 0x0000000aa3a37c23 */ /* 0x000fe200080108af */
[----:B------:R-:W-:-:S01]  /*aa20*/  FADD.FTZ R156, R172, R157 ;  /* 0x0000009dac9c7221 */ /* 0x000fc20000010000 */
[--C-:B------:R-:W-:Y:S01]  /*aa30*/  FFMA.FTZ R162, R162, UR10, -R175.reuse ;  /* 0x0000000aa2a27c23 */ /* 0x100fe200080108af */
[----:B------:R-:W-:-:S01]  /*aa40*/  FFMA.FTZ R166, R166, UR10, -R175 ;  /* 0x0000000aa6a67c23 */ /* 0x000fc200080108af */
[----:B------:R-:W-:Y:S01]  /*aa50*/  FFMA.FTZ R168, R168, UR10, -R175 ;  /* 0x0000000aa8a87c23 */ /* 0x000fe200080108af */
[----:B------:R-:W-:-:S01]  /*aa60*/  FADD.FTZ R156, R155, R156 ;  /* 0x0000009c9b9c7221 */ /* 0x000fc20000010000 */
[----:B------:R-:W1:Y:S08]  /*aa70*/  MUFU.EX2 R10, R10 ;  /* 0x0000000a000a7308 */ /* 0x000e700000000800 */
[----:B------:R-:W2:Y:S01]  /*aa80*/  MUFU.EX2 R11, R11 ;  /* 0x0000000b000b7308 */ /* 0x000ea20000000800 */
[----:B0-----:R-:W-:-:S07]  /*aa90*/  FFMA.FTZ R3, R152, R4, R171 ;  /* 0x0000000498037223 */ /* 0x001fce00000100ab */
[----:B------:R-:W0:Y:S01]  /*aaa0*/  MUFU.EX2 R12, R12 ;  /* 0x0000000c000c7308 */ /* 0x000e220000000800 */
[----:B-1----:R-:W-:-:S07]  /*aab0*/  FADD.FTZ R4, R10, R3 ;  /* 0x000000030a047221 */ /* 0x002fce0000010000 */
[----:B------:R-:W1:Y:S01]  /*aac0*/  MUFU.EX2 R13, R13 ;  /* 0x0000000d000d7308 */ /* 0x000e620000000800 */
[----:B--2---:R-:W-:-:S07]  /*aad0*/  FADD.FTZ R3, R11, R4 ;  /* 0x000000040b037221 */ /* 0x004fce0000010000 */
[----:B------:R-:W2:Y:S01]  /*aae0*/  MUFU.EX2 R14, R14 ;  /* 0x0000000e000e7308 */ /* 0x000ea20000000800 */
[----:B0-----:R-:W-:-:S01]  /*aaf0*/  FADD.FTZ R4, R12, R3 ;  /* 0x000000030c047221 */ /* 0x001fc20000010000 */
[----:B------:R-:W-:-:S06]  /*ab00*/  FADD.FTZ R3, R159, R156 ;  /* 0x0000009c9f037221 */ /* 0x000fcc0000010000 */
        /* <DEDUP_REMOVED lines=21> */
[----:B------:R-:W-:Y:S01]  /*ac60*/  MUFU.EX2 R8, R182 ;  /* 0x000000b600087308 */ /* 0x000fe20000000800 */
[----:B0-----:R-:W-:-:S07]  /*ac70*/  FADD.FTZ R4, R20, R3 ;  /* 0x0000000314047221 */ /* 0x001fce0000010000 */
[----:B------:R-:W0:Y:S01]  /*ac80*/  MUFU.EX2 R21, R21 ;  /* 0x0000001500157308 */ /* 0x000e220000000800 */
[----:B-1----:R-:W-:-:S07]  /*ac90*/  FADD.FTZ R157, R160, R157 ;  /* 0x0000009da09d7221 */ /* 0x002fce0000010000 */
[----:B------:R-:W1:Y:S08]  /*aca0*/  MUFU.EX2 R182, R163 ;  /* 0x000000a300b67308 */ /* 0x000e700000000800 */
        /* <DEDUP_REMOVED lines=9> */
[----:B-1----:R-:W-:-:S04]  /*ad40*/  FADD.FTZ R3, R153, R4 ;  /* 0x0000000499037221 */ /* 0x002fc80000010000 */
[----:B------:R-:W-:Y:S01]  /*ad50*/  FADD.FTZ R3, R8, R3 ;  /* 0x0000000308037221 */ /* 0x000fe20000010000 */
[----:B--2---:R-:W-:-:S04]  /*ad60*/  FADD.FTZ R157, R166, R157 ;  /* 0x0000009da69d7221 */ /* 0x004fc80000010000 */
[----:B0-----:R-:W-:Y:S01]  /*ad70*/  FADD.FTZ R4, R168, R157 ;  /* 0x0000009da8047221 */ /* 0x001fe20000010000 */
[----:B------:R-:W-:Y:S06]  /*ad80*/  @!P0 BRA `(.L_x_923) ;  /* 0x0000000000048947 */ /* 0x000fec0003800000 */
[----:B------:R-:W-:Y:S01]  /*ad90*/  BPT.TRAP 0x1 ;  /* 0x000000040000795c */ /* 0x000fe20000300000 */
.L_x_923:
        /* <DEDUP_REMOVED lines=152> */
[----:B------:R-:W-:-:S02]  /*b720*/  IMAD.MOV.U32 R9, RZ, RZ, R6 ;  /* 0x000000ffff097224 */ /* 0x000fc400078e0006 */
[----:B------:R-:W-:Y:S01]  /*b730*/  IMAD.MOV.U32 R8, RZ, RZ, R7 ;  /* 0x000000ffff087224 */ /* 0x000fe200078e0007 */
[----:B------:R-:W-:Y:S06]  /*b740*/  @P2 BRA `(.L_x_924) ;  /* 0xffffffd800042947 */ /* 0x000fec000383ffff */
[----:B------:R-:W-:-:S05]  /*b750*/  UMOV UR52, UR56 ;  /* 0x0000003800347c82 */ /* 0x000fca0008000000 */
.L_x_906:
[----:B------:R-:W-:Y:S06]  /*b760*/  BAR.ARV 0x8, 0x180 ;  /* 0x0206000000007b1d */ /* 0x000fec0000002000 */
[----:B------:R-:W-:Y:S05]  /*b770*/  @!P0 BRA `(.L_x_925) ;  /* 0x0000000000048947 */ /* 0x000fea0003800000 */
[----:B------:R-:W-:Y:S01]  /*b780*/  BPT.TRAP 0x1 ;  /* 0x000000040000795c */ /* 0x000fe20000300000 */
.L_x_925:
[----:B------:R-:W-:Y:S01]  /*b790*/  ULEA UR9, UR52, UR41, 0x3 ;  /* 0x0000002934097291 */ /* 0x000fe2000f8e183f */
[----:B------:R-:W-:-:S05]  /*b7a0*/  IMAD.U32 R0, RZ, RZ, UR45 ;  /* 0x0000002dff007e24 */ /* 0x000fca000f8e00ff */
[----:B------:R-:W-:-:S04]  /*b7b0*/  SHF.L.U32 R0, R0, 0x1f, RZ ;  /* 0x0000001f00007819 */ /* 0x000fc800000006ff */
[----:B------:R0:W1:Y:S01]  /*b7c0*/  SYNCS.PHASECHK.TRANS64.TRYWAIT P1, [UR9+0x28450], R0 ;  /* 0x02845000ff0075a7 */ /* 0x0000620008020149 */
[----:B------:R-:W-:Y:S05]  /*b7d0*/  @!P0 BRA `(.L_x_926) ;  /* 0x0000000000048947 */ /* 0x000fea0003800000 */
[----:B------:R-:W-:Y:S01]  /*b7e0*/  BPT.TRAP 0x1 ;  /* 0x000000040000795c */ /* 0x000fe20000300000 */
.L_x_926:
[----:B-1----:R-:W-:Y:S05]  /*b7f0*/  @P1 BRA `(.L_x_927) ;  /* 0x0000000000081947 */ /* 0x002fea0003800000 */
[----:B------:R-:W1:Y:S02]  /*b800*/  SYNCS.PHASECHK.TRANS64.TRYWAIT P1, [UR9+0x28450], R0 ;  /* 0x02845000ff0075a7 */ /* 0x000e640008020149 */
[----:B-1----:R-:W-:Y:S05]  /*b810*/  @!P1 BRA `(.L_x_928) ;  /* 0x0000008800a09947 */ /* 0x002fea0003800000 */
.L_x_927:
[----:B------:R-:W-:Y:S01]  /*b820*/  UIADD3 UR41, UR41, 0x8000, URZ ;  /* 0x0000800029297890 */ /* 0x000fe2000fffe03f */
[----:B------:R-:W-:Y:S01]  /*b830*/  WARPGROUP.ARRIVE ;  /* 0x00000000000079c5 */ /* 0x000fe20000000000 */
[----:B------:R-:W-:Y:S01]  /*b840*/  ULDC.64 UR4, c[0x0][0x9a0] ;  /* 0x0002680000047ab9 */ /* 0x000fe20000000a00 */
[----:B------:R-:W-:Y:S01]  /*b850*/  UMOV UR15, 0x80000020 ;  /* 0x80000020000f7882 */ /* 0x000fe20000000000 */
[----:B------:R-:W-:Y:S01]  /*b860*/  USHF.R.U32.HI UR41, URZ, 0x4, UR41 ;  /* 0x000000043f297899 */ /* 0x000fe20008011629 */
[----:B-1----:R-:W-:Y:S01]  /*b870*/  IMAD.MOV.U32 R5, RZ, RZ, 0x3f800000 ;  /* 0x3f800000ff057424 */ /* 0x002fe200078e00ff */
[----:B------:R-:W-:Y:S02]  /*b880*/  UISETP.NE.U32.AND UP0, UPT, UR4, URZ, UPT ;  /* 0x0000003f0400728c */ /* 0x000fe4000bf05070 */
[----:B------:R-:W-:Y:S02]  /*b890*/  ULOP3.LUT UR41, UR41, 0x3fff, URZ, 0xc0, !UPT ;  /* 0x00003fff29297892 */ /* 0x000fe4000f8ec03f */
[----:B------:R-:W-:-:S02]  /*b8a0*/  UISETP.NE.AND.EX UP0, UPT, UR5, URZ, UPT, UP0 ;  /* 0x0000003f0500728c */ /* 0x000fc4000bf05300 */
[----:B------:R-:W-:-:S04]  /*b8b0*/  ULOP3.LUT UR14, UR41, 0x10000, URZ, 0xfc, !UPT ;  /* 0x00010000290e7892 */ /* 0x000fc8000f8efc3f */
[----:B------:R-:W-:Y:S01]  /*b8c0*/  ULEA UR14, UR52, UR14, 0xa ;  /* 0x0000000e340e7291 */ /* 0x000fe2000f8e503f */
[----:B------:R-:W-:-:S04]  /*b8d0*/  PLOP3.LUT P1, PT, PT, PT, UP0, 0x80, 0x0 ;  /* 0x000000000000781c */ /* 0x000fc80003f2f008 */
[----:B------:R-:W-:Y:S01]  /*b8e0*/  @UP0 USHF.R.S32.HI UR8, URZ, 0x1f, UR44 ;  /* 0x0000001f3f080899 */ /* 0x000fe2000801142c */
[----:B------:R-:W-:Y:S01]  /*b8f0*/  @UP0 ULDC.64 UR12, c[0x0][0x9c8] ;  /* 0x00027200000c0ab9 */ /* 0x000fe20000000a00 */
[----:B------:R-:W-:Y:S02]  /*b900*/  @UP0 USHF.R.S32.HI UR11, URZ, 0x1f, UR37 ;  /* 0x0000001f3f0b0899 */ /* 0x000fe40008011425 */
[----:B------:R-:W-:Y:S01]  /*b910*/  QGMMA.64x256x32.F32.E4M3.E4M3 R24, R188, gdesc[UR12], R24, gsb0 ;  /* 0x03e0000cbc187df3 */ /* 0x000fe20008000818 */
[----:B------:R-:W-:Y:S02]  /*b920*/  @UP0 UIMAD UR8, UR8, UR12, URZ ;  /* 0x0000000c080802a4 */ /* 0x000fe4000f8e023f */
[----:B------:R-:W-:Y:S02]  /*b930*/  @UP0 UIMAD.WIDE.U32 UR6, UR44, UR12, URZ ;  /* 0x0000000c2c0602a5 */ /* 0x000fe4000f8e003f */
[----:B------:R-:W-:-:S03]  /*b940*/  @UP0 UIMAD UR8, UR44, UR13, UR8 ;  /* 0x0000000d2c0802a4 */ /* 0x000fc6000f8e0208 */
[----:B------:R-:W-:Y:S01]  /*b950*/  @UP0 ULDC.64 UR12, c[0x0][0x9d0] ;  /* 0x00027400000c0ab9 */ /* 0x000fe20000000a00 */
[----:B------:R-:W-:Y:S02]  /*b960*/  @UP0 UIADD3 UR7, UR7, UR8, URZ ;  /* 0x0000000807070290 */ /* 0x000fe4000fffe03f */
[----:B------:R-:W-:Y:S02]  /*b970*/  @UP0 UIMAD UR8, UR11, UR12, URZ ;  /* 0x0000000c0b0802a4 */ /* 0x000fe4000f8e023f */
[----:B------:R-:W-:Y:S02]  /*b980*/  @UP0 UIMAD.WIDE.U32 UR6, UR37, UR12, UR6 ;  /* 0x0000000c250602a5 */ /* 0x000fe4000f8e0006 */
[----:B------:R-:W-:Y:S02]  /*b990*/  @UP0 UIMAD UR8, UR37, UR13, UR8 ;  /* 0x0000000d250802a4 */ /* 0x000fe4000f8e0208 */
[----:B------:R-:W-:Y:S02]  /*b9a0*/  @UP0 ULEA UR4, UP1, UR6, UR4, 0x2 ;  /* 0x0000000406040291 */ /* 0x000fe4000f82103f */
[----:B------:R-:W-:-:S04]  /*b9b0*/  @UP0 UIADD3 UR7, UR7, UR8, URZ ;  /* 0x0000000807070290 */ /* 0x000fc8000fffe03f */
[----:B------:R-:W-:Y:S01]  /*b9c0*/  @UP0 ULEA.HI.X UR5, UR6, UR5, UR7, 0x2, UP1 ;  /* 0x0000000506050291 */ /* 0x000fe200088f1407 */
[----:B------:R-:W-:-:S05]  /*b9d0*/  IMAD.U32 R8, RZ, RZ, UR4 ;  /* 0x00000004ff087e24 */ /* 0x000fca000f8e00ff */
[----:B------:R-:W-:-:S05]  /*b9e0*/  IMAD.U32 R9, RZ, RZ, UR5 ;  /* 0x00000005ff097e24 */ /* 0x000fca000f8e00ff */
[----:B------:R1:W2:Y:S01]  /*b9f0*/  @P1 LDG.E R5, desc[UR50][R8.64] ;  /* 0x0000003208051981 */ /* 0x0002a2000c1e1900 */
[----:B------:R-:W-:Y:S01]  /*ba00*/  UIADD3 UR14, UR14, 0x2, URZ ;  /* 0x000000020e0e7890 */ /* 0x000fe2000fffe03f */
[----:B------:R-:W-:Y:S02]  /*ba10*/  UMOV UR15, 0x80000020 ;  /* 0x80000020000f7882 */ /* 0x000fe40000000000 */
[----:B0-----:R-:W0:Y:S04]  /*ba20*/  SHFL.BFLY PT, R0, R3, 0x2, 0x1f ;  /* 0x0c401f0003007f89 */ /* 0x001e2800000e0000 */
[----:B------:R-:W3:Y:S01]  /*ba30*/  SHFL.BFLY PT, R13, R4, 0x2, 0x1f ;  /* 0x0c401f00040d7f89 */ /* 0x000ee200000e0000 */
[----:B0-----:R-:W-:-:S01]  /*ba40*/  FADD.FTZ R0, R0, R3 ;  /* 0x0000000300007221 */ /* 0x001fc20000010000 */
[----:B---3--:R-:W-:-:S04]  /*ba50*/  FADD.FTZ R13, R13, R4 ;  /* 0x000000040d0d7221 */ /* 0x008fc80000010000 */
[----:B------:R-:W0:Y:S04]  /*ba60*/  SHFL.BFLY PT, R11, R0, 0x1, 0x1f ;  /* 0x0c201f00000b7f89 */ /* 0x000e2800000e0000 */
[----:B------:R-:W3:Y:S01]  /*ba70*/  SHFL.BFLY PT, R10, R13, 0x1, 0x1f ;  /* 0x0c201f000d0a7f89 */ /* 0x000ee200000e0000 */
[----:B-1----:R-:W-:Y:S02]  /*ba80*/  IMAD.MOV.U32 R8, RZ, RZ, RZ ;  /* 0x000000ffff087224 */ /* 0x002fe400078e00ff */
[----:B0-----:R-:W-:Y:S01]  /*ba90*/  FADD.FTZ R12, R0, R11 ;  /* 0x0000000b000c7221 */ /* 0x001fe20000010000 */
[----:B---3--:R-:W-:-:S04]  /*baa0*/  FADD.FTZ R14, R13, R10 ;  /* 0x0000000a0d0e7221 */ /* 0x008fc80000010000 */
        /* <DEDUP_REMOVED lines=8> */
[----:B------:R-:W0:Y:S01]  /*bb30*/  @P2 MUFU.LG2 R9, R9 ;  /* 0x0000000900092308 */ /* 0x000e220000000c00 */
[----:B------:R-:W-:Y:S02]  /*bb40*/  WARPGROUP.DEPBAR.LE gsb0, 0x0 ;  /* 0x00008000000079c5 */ /* 0x000fe40000010000 */
[----:B------:R-:W-:-:S06]  /*bb50*/  WARPGROUP.ARRIVE ;  /* 0x00000000000079c5 */ /* 0x000fcc0000000000 */
[----:B------:R-:W-:Y:S01]  /*bb60*/  QGMMA.64x256x32.F32.E4M3.E4M3 R24, R184, gdesc[UR12], R24, gsb0 ;  /* 0x03e0000cb8187df3 */ /* 0x000fe20008000818 */
[----:B------:R-:W1:Y:S08]  /*bb70*/  @P3 MUFU.LG2 R11, R15 ;  /* 0x0000000f000b3308 */ /* 0x000e700000000c00 */
[----:B------:R-:W3:Y:S01]  /*bb80*/  @P1 MUFU.RCP R10, R14 ;  /* 0x0000000e000a1308 */ /* 0x000ee20000001000 */
[----:B------:R-:W-:-:S02]  /*bb90*/  IMAD.U32 R4, RZ, RZ, UR10 ;  /* 0x0000000aff047e24 */ /* 0x000fc4000f8e00ff */
[----:B------:R-:W-:Y:S02]  /*bba0*/  IMAD.U32 R13, RZ, RZ, UR10 ;  /* 0x0000000aff0d7e24 */ /* 0x000fe4000f8e00ff */
[----:B0-----:R-:W-:Y:S01]  /*bbb0*/  @P2 FMUL.FTZ R9, R9, 0.69314718246459960938 ;  /* 0x3f31721809092820 */ /* 0x001fe20000410000 */
[----:B------:R-:W-:Y:S01]  /*bbc0*/  @P2 FMUL.FTZ R4, R4, 0.69314718246459960938 ;  /* 0x3f31721804042820 */ /* 0x000fe20000410000 */
[----:B------:R-:W-:Y:S01]  /*bbd0*/  @P3 FMUL.FTZ R12, R13, 0.69314718246459960938 ;  /* 0x3f3172180d0c3820 */ /* 0x000fe20000410000 */
[----:B-1----:R-:W-:Y:S01]  /*bbe0*/  @P3 FMUL.FTZ R11, R11, 0.69314718246459960938 ;  /* 0x3f3172180b0b3820 */ /* 0x002fe20000410000 */
[----:B------:R-:W-:Y:S02]  /*bbf0*/  IMAD.MOV.U32 R3, RZ, RZ, -0x800000 ;  /* 0xff800000ff037424 */ /* 0x000fe400078e00ff */
[----:B------:R-:W-:Y:S01]  /*bc00*/  @P2 FFMA.FTZ R3, R4, R7, R9 ;  /* 0x0000000704032223 */ /* 0x000fe20000010009 */
[----:B------:R-:W-:Y:S02]  /*bc10*/  IMAD.MOV.U32 R0, RZ, RZ, -0x800000 ;  /* 0xff800000ff007424 */ /* 0x000fe400078e00ff */
[----:B------:R-:W-:Y:S01]  /*bc20*/  @P3 FFMA.FTZ R0, R12, R6, R11 ;  /* 0x000000060c003223 */ /* 0x000fe2000001000b */
[-C--:B--2---:R-:W-:Y:S01]  /*bc30*/  FMUL.FTZ R152, R8, R5.reuse ;  /* 0x0000000508987220 */ /* 0x084fe20000410000 */
[----:B---3--:R-:W-:Y:S01]  /*bc40*/  FMUL.FTZ R4, R10, R5 ;  /* 0x000000050a047220 */ /* 0x008fe20000410000 */
[----:B------:R-:W-:-:S02]  /*bc50*/  WARPGROUP.DEPBAR.LE gsb0, 0x0 ;  /* 0x00008000000079c5 */ /* 0x000fc40000010000 */
[----:B------:R-:W-:Y:S05]  /*bc60*/  @!P0 BRA `(.L_x_929) ;  /* 0x0000000000048947 */ /* 0x000fea0003800000 */
[----:B------:R-:W-:Y:S01]  /*bc70*/  BPT.TRAP 0x1 ;  /* 0x000000040000795c */ /* 0x000fe20000300000 */
.L_x_929:
[----:B------:R-:W-:Y:S01]  /*bc80*/  UIADD3 UR4, UR9, 0x28460, URZ ;  /* 0x0002846009047890 */ /* 0x000fe2000fffe03f */
[-C--:B------:R-:W-:Y:S01]  /*bc90*/  FMUL.FTZ R6, R29, R152.reuse ;  /* 0x000000981d067220 */ /* 0x080fe20000410000 */
[----:B------:R-:W-:Y:S01]  /*bca0*/  UIADD3 UR52, UR52, 0x1, URZ ;  /* 0x0000000134347890 */ /* 0x000fe2000fffe03f */
[-C--:B------:R-:W-:Y:S01]  /*bcb0*/  FMUL.FTZ R7, R36, R152.reuse ;  /* 0x0000009824077220 */ /* 0x080fe20000410000 */
[----:B------:R-:W-:Y:S01]  /*bcc0*/  UPRMT UR4, UR40, 0x654, UR4 ;  /* 0x0000065428047896 */ /* 0x000fe20008000004 */
        /* <DEDUP_REMOVED lines=127> */
[-C--:B------:R-:W-:Y:S01]  /*c4c0*/  FMUL.FTZ R26, R147, R4.reuse ;  /* 0x00000004931a7220 */ /* 0x080fe20000410000 */
[-C--:B------:R-:W-:Y:S01]  /*c4d0*/  FMUL.FTZ R150, R150, R4.reuse ;  /* 0x0000000496967220 */ /* 0x080fe20000410000 */
[----:B------:R-:W-:Y:S01]  /*c4e0*/  FMUL.FTZ R151, R151, R4 ;  /* 0x0000000497977220 */ /* 0x000fe20000410000 */
[----:B------:R-:W-:-:S02]  /*c4f0*/  UIADD3 UR46, UR46, 0x1, URZ ;  /* 0x000000012e2e7890 */ /* 0x000fc4000fffe03f */
[----:B------:R-:W-:Y:S02]  /*c500*/  USEL UR52, UR52, URZ, UP0 ;  /* 0x0000003f34347287 */ /* 0x000fe40008000000 */
[----:B------:R-:W-:-:S12]  /*c510*/  ULOP3.LUT UR45, UR45, UR4, URZ, 0x3c, !UPT ;  /* 0x000000042d2d7292 */ /* 0x000fd8000f8e3c3f */
.L_x_855:
[----:B------:R-:W0:Y:S01]  /*c520*/  S2R R67, SR_CgaCtaId ;  /* 0x0000000000437919 */ /* 0x000e220000008800 */
[----:B------:R-:W-:Y:S01]  /*c530*/  MOV R4, 0x400 ;  /* 0x0000040000047802 */ /* 0x000fe20000000f00 */
[----:B------:R-:W-:Y:S01]  /*c540*/  BSSY B0, `(.L_x_930) ;  /* 0x0000357000007945 */ /* 0x000fe20003800000 */
[----:B------:R-:W-:Y:S02]  /*c550*/  BAR.SYNC.DEFER_BLOCKING 0x5, 0x180 ;  /* 0x0146000000007b1d */ /* 0x000fe40000010000 */
[----:B0-----:R-:W-:-:S05]  /*c560*/  LEA R4, R67, R4, 0x18 ;  /* 0x0000000443047211 */ /* 0x001fca00078ec0ff */
[----:B------:R-:W0:Y:S02]  /*c570*/  LDS R58, [R4+0x284d0] ;  /* 0x0284d000043a7984 */ /* 0x000e240000000800 */
[----:B0-----:R-:W-:Y:S01]  /*c580*/  R2UR UR4, R58 ;  /* 0x000000003a0472ca */ /* 0x001fe200000e0000 */
[----:B------:R-:W-:Y:S06]  /*c590*/  BAR.ARV 0x4, 0x180 ;  /* 0x0106000000007b1d */ /* 0x000fec0000002000 */
[----:B------:R-:W-:Y:S08]  /*c5a0*/  @P0 BRA `(.L_x_931) ;  /* 0x00000028006c0947 */ /* 0x000ff00003800000 */
[----:B------:R-:W0:Y:S01]  /*c5b0*/  S2R R74, SR_TID.X ;  /* 0x00000000004a7919 */ /* 0x000e220000002100 */
[----:B------:R-:W-:Y:S01]  /*c5c0*/  F2FP.BF16.F32.PACK_AB R9, R9, R40 ;  /* 0x000000280909723e */ /* 0x000fe200000010ff */
[----:B------:R-:W-:Y:S01]  /*c5d0*/  ULDC.64 UR6, c[0x4][0x38] ;  /* 0x01000e0000067ab9 */ /* 0x000fe20000000a00 */
        /* <DEDUP_REMOVED lines=14> */
[----:B------:R-:W-:Y:S01]  /*c6c0*/  F2FP.BF16.F32.PACK_AB R32, R7, R32 ;  /* 0x000000200720723e */ /* 0x000fe200000010ff */
[----:B0-----:R-:W-:Y:S01]  /*c6d0*/  IMAD.SHL.U32 R40, R74, 0x4, RZ ;  /* 0x000000044a287824 */ /* 0x001fe200078e00ff */
        /* <DEDUP_REMOVED lines=38> */
[----:B------:R-:W-:Y:S01]  /*c940*/  F2FP.BF16.F32.PACK_AB R54, R95, R54 ;  /* 0x000000365f36723e */ /* 0x000fe200000010ff */
[----:B------:R-:W-:Y:S01]  /*c950*/  USHF.R.S32.HI UR10, URZ, 0x1f, UR37 ;  /* 0x0000001f3f0a7899 */ /* 0x000fe20008011425 */
[----:B------:R-:W-:Y:S01]  /*c960*/  LOP3.LUT R48, R40, 0xc, RZ, 0xc0, !PT ;  /* 0x0000000c28307812 */ /* 0x000fe200078ec0ff */
[----:B------:R-:W-:Y:S01]  /*c970*/  ULDC.64 UR8, c[0x0][0xb90] ;  /* 0x0002e40000087ab9 */ /* 0x000fe20000000a00 */
[----:B------:R-:W-:Y:S02]  /*c980*/  F2FP.BF16.F32.PACK_AB R40, R76, R117 ;  /* 0x000000754c28723e */ /* 0x000fe400000010ff */
[----:B------:R-:W-:Y:S02]  /*c990*/  IADD3 R76, P0, R48, UR6, RZ ;  /* 0x00000006304c7c10 */ /* 0x000fe4000ff1e0ff */
[----:B------:R-:W-:Y:S02]  /*c9a0*/  F2FP.BF16.F32.PACK_AB R42, R84, R121 ;  /* 0x00000079542a723e */ /* 0x000fe400000010ff */
[----:B------:R-:W-:Y:S01]  /*c9b0*/  F2FP.BF16.F32.PACK_AB R43, R92, R129 ;  /* 0x000000815c2b723e */ /* 0x000fe200000010ff */
[----:B------:R-:W-:Y:S01]  /*c9c0*/  IMAD.X R77, RZ, RZ, UR7, P0 ;  /* 0x00000007ff4d7e24 */ /* 0x000fe200080e06ff */
[----:B------:R-:W-:-:S02]  /*c9d0*/  F2FP.BF16.F32.PACK_AB R5, R159, R160 ;  /* 0x000000a09f05723e */ /* 0x000fc400000010ff */
[----:B------:R-:W-:Y:S02]  /*c9e0*/  F2FP.BF16.F32.PACK_AB R6, R157, R158 ;  /* 0x0000009e9d06723e */ /* 0x000fe400000010ff */
[----:B------:R0:W2:Y:S01]  /*c9f0*/  LDG.E.CONSTANT R76, desc[UR50][R76.64] ;  /* 0x000000324c4c7981 */ /* 0x0000a2000c1e9900 */
[----:B------:R-:W-:Y:S02]  /*ca00*/  LOP3.LUT P0, R48, R74, 0x3, RZ, 0xc0, !PT ;  /* 0x000000034a307812 */ /* 0x000fe4000780c0ff */
[----:B------:R-:W-:Y:S02]  /*ca10*/  F2FP.BF16.F32.PACK_AB R7, R155, R156 ;  /* 0x0000009c9b07723e */ /* 0x000fe400000010ff */
[----:B------:R-:W-:Y:S02]  /*ca20*/  ISETP.EQ.OR P0, PT, R48, 0x3, !P0 ;  /* 0x000000033000780c */ /* 0x000fe40004702670 */
[----:B------:R-:W-:Y:S02]  /*ca30*/  F2FP.BF16.F32.PACK_AB R49, R125, R132 ;  /* 0x000000847d31723e */ /* 0x000fe400000010ff */
[----:B------:R-:W-:-:S02]  /*ca40*/  SEL R117, R9, R10, P0 ;  /* 0x0000000a09757207 */ /* 0x000fc40000000000 */
[----:B------:R-:W-:Y:S02]  /*ca50*/  SEL R79, R10, R9, P0 ;  /* 0x000000090a4f7207 */ /* 0x000fe40000000000 */
[----:B------:R-:W1:Y:S01]  /*ca60*/  S2R R9, SR_SWINHI ;  /* 0x0000000000097919 */ /* 0x000e620000002f00 */
        /* <DEDUP_REMOVED lines=8> */
[----:B------:R-:W-:Y:S02]  /*caf0*/  F2FP.BF16.F32.PACK_AB R8, R149, R152 ;  /* 0x000000989508723e */ /* 0x000fe400000010ff */
[----:B------:R-:W-:Y:S02]  /*cb00*/  F2FP.BF16.F32.PACK_AB R41, R141, R148 ;  /* 0x000000948d29723e */ /* 0x000fe400000010ff */
[----:B------:R-:W-:-:S02]  /*cb10*/  MOV R42, R4 ;  /* 0x00000004002a7202 */ /* 0x000fc40000000f00 */
[----:B-1----:R-:W-:-:S03]  /*cb20*/  MOV R43, R9 ;  /* 0x00000009002b7202 */ /* 0x002fc60000000f00 */
[----:B------:R-:W-:-:S03]  /*cb30*/  IMAD.WIDE R74, R196, 0x2, R42 ;  /* 0x00000002c44a7825 */ /* 0x000fc600078e022a */
[----:B------:R-:W-:-:S04]  /*cb40*/  IADD3 R73, P4, R74, 0xc060, RZ ;  /* 0x0000c0604a497810 */ /* 0x000fc80007f9e0ff */
[----:B------:R-:W-:Y:S01]  /*cb50*/  LOP3.LUT R72, R73, 0x380, RZ, 0xc0, !PT ;  /* 0x0000038049487812 */ /* 0x000fe200078ec0ff */
[----:B------:R-:W-:Y:S01]  /*cb60*/  IMAD R5, R192, 0x40, R16 ;  /* 0x00000040c0057824 */ /* 0x000fe200078e0210 */
[----:B------:R-:W-:Y:S02]  /*cb70*/  SEL R171, R35, R34, P0 ;  /* 0x0000002223ab7207 */ /* 0x000fe40000000000 */
[----:B------:R-:W-:Y:S02]  /*cb80*/  SEL R110, R34, R35, P0 ;  /* 0x00000023226e7207 */ /* 0x000fe40000000000 */
[----:B------:R-:W-:Y:S02]  /*cb90*/  SHF.R.U64 R72, R72, 0x3, RZ ;  /* 0x0000000348487819 */ /* 0x000fe400000012ff */
[C---:B------:R-:W-:Y:S02]  /*cba0*/  IADD3 R34, P3, R74.reuse, 0xc040, RZ ;  /* 0x0000c0404a227810 */ /* 0x040fe40007f7e0ff */
[----:B------:R-:W-:Y:S01]  /*cbb0*/  IADD3 R32, P2, R74, 0xc020, RZ ;  /* 0x0000c0204a207810 */ /* 0x000fe20007f5e0ff */
[----:B------:R-:W-:Y:S01]  /*cbc0*/  IMAD.WIDE R42, R5, 0x2, R42 ;  /* 0x00000002052a7825 */ /* 0x000fe200078e022a */
[----:B------:R-:W-:-:S02]  /*cbd0*/  SEL R155, R70, R71, P0 ;  /* 0x00000047469b7207 */ /* 0x000fc40000000000 */
[----:B------:R-:W-:Y:S01]  /*cbe0*/  SEL R97, R71, R70, P0 ;  /* 0x0000004647617207 */ /* 0x000fe20000000000 */
[--C-:B------:R-:W-:Y:S01]  /*cbf0*/  IMAD.X R71, RZ, RZ, R75.reuse, P3 ;  /* 0x000000ffff477224 */ /* 0x100fe200018e064b */
[----:B------:R-:W-:Y:S01]  /*cc00*/  LOP3.LUT R72, R72, R73, RZ, 0x3c, !PT ;  /* 0x0000004948487212 */ /* 0x000fe200078e3cff */
[--C-:B------:R-:W-:Y:S01]  /*cc10*/  IMAD.X R73, RZ, RZ, R75.reuse, P4 ;  /* 0x000000ffff497224 */ /* 0x100fe200020e064b */
[----:B------:R-:W-:Y:S01]  /*cc20*/  SEL R107, R24, R25, P0 ;  /* 0x00000019186b7207 */ /* 0x000fe20000000000 */
[----:B------:R-:W-:Y:S01]  /*cc30*/  IMAD.X R69, RZ, RZ, R75, P2 ;  /* 0x000000ffff457224 */ /* 0x000fe200010e064b */
[----:B0-----:R-:W-:Y:S02]  /*cc40*/  SEL R77, R25, R24, P0 ;  /* 0x00000018194d7207 */ /* 0x001fe40000000000 */
        /* <DEDUP_REMOVED lines=8> */
[C---:B------:R-:W-:Y:S02]  /*ccd0*/  LOP3.LUT R5, R74.reuse, 0x380, RZ, 0xc0, !PT ;  /* 0x000003804a057812 */ /* 0x040fe400078ec0ff */
[C---:B------:R-:W-:Y:S02]  /*cce0*/  IADD3 R30, P1, R74.reuse, 0xc000, RZ ;  /* 0x0000c0004a1e7810 */ /* 0x040fe40007f3e0ff */
[C---:B------:R-:W-:Y:S02]  /*ccf0*/  IADD3 R28, P6, R74.reuse, 0x8060, RZ ;  /* 0x000080604a1c7810 */ /* 0x040fe40007fde0ff */
[C---:B------:R-:W-:Y:S02]  /*cd00*/  IADD3 R6, P5, R74.reuse, 0x20, RZ ;  /* 0x000000204a067810 */ /* 0x040fe40007fbe0ff */
[C---:B------:R-:W-:Y:S02]  /*cd10*/  IADD3 R26, P4, R74.reuse, 0x8040, RZ ;  /* 0x000080404a1a7810 */ /* 0x040fe40007f9e0ff */
[----:B------:R-:W-:-:S02]  /*cd20*/  IADD3 R24, P3, R74, 0x8020, RZ ;  /* 0x000080204a187810 */ /* 0x000fc40007f7e0ff */
[----:B------:R-:W-:Y:S02]  /*cd30*/  IADD3 R20, P2, R74, 0x8000, RZ ;  /* 0x000080004a147810 */ /* 0x000fe40007f5e0ff */
[----:B------:R-:W-:Y:S02]  /*cd40*/  SEL R141, R93, R100, P0 ;  /* 0x000000645d8d7207 */ /* 0x000fe40000000000 */
[----:B------:R-:W-:Y:S02]  /*cd50*/  SEL R91, R100, R93, P0 ;  /* 0x0000005d645b7207 */ /* 0x000fe40000000000 */
[----:B------:R-:W-:Y:S01]  /*cd60*/  SHF.R.U64 R5, R5, 0x3, RZ ;  /* 0x0000000305057819 */ /* 0x000fe200000012ff */
        /* <DEDUP_REMOVED lines=9> */
[--C-:B------:R-:W-:Y:S01]  /*ce00*/  IMAD.X R63, RZ, RZ, R75.reuse, P4 ;  /* 0x000000ffff3f7224 */ /* 0x100fe200020e064b */
[----:B------:R-:W-:Y:S02]  /*ce10*/  SEL R159, R59, R62, P0 ;  /* 0x0000003e3b9f7207 */ /* 0x000fe40000000000 */
[----:B------:R-:W-:Y:S01]  /*ce20*/  SEL R100, R62, R59, P0 ;  /* 0x0000003b3e647207 */ /* 0x000fe20000000000 */
[----:B------:R-:W-:Y:S01]  /*ce30*/  IMAD.X R59, RZ, RZ, R75, P3 ;  /* 0x000000ffff3b7224 */ /* 0x000fe200018e064b */
[----:B------:R-:W-:Y:S02]  /*ce40*/  SEL R119, R11, R12, P0 ;  /* 0x0000000c0b777207 */ /* 0x000fe40000000000 */
[----:B------:R-:W-:Y:S02]  /*ce50*/  SEL R80, R12, R11, P0 ;  /* 0x0000000b0c507207 */ /* 0x000fe40000000000 */
[----:B------:R-:W-:-:S02]  /*ce60*/  SEL R121, R13, R14, P0 ;  /* 0x0000000e0d797207 */ /* 0x000fc40000000000 */
[----:B------:R-:W-:Y:S02]  /*ce70*/  SEL R81, R14, R13, P0 ;  /* 0x0000000d0e517207 */ /* 0x000fe40000000000 */
[----:B------:R-:W-:Y:S02]  /*ce80*/  SEL R94, R94, R7, P0 ;  /* 0x000000075e5e7207 */ /* 0x000fe40000000000 */
[----:B------:R-:W-:Y:S02]  /*ce90*/  SEL R149, R8, R41, P0 ;  /* 0x0000002908957207 */ /* 0x000fe40000000000 */
[----:B------:R-:W-:Y:S02]  /*cea0*/  SEL R93, R41, R8, P0 ;  /* 0x00000008295d7207 */ /* 0x000fe40000000000 */
[C---:B------:R-:W-:Y:S02]  /*ceb0*/  IADD3 R14, P1, R74.reuse, 0x4060, RZ ;  /* 0x000040604a0e7810 */ /* 0x040fe40007f3e0ff */
[----:B------:R-:W-:-:S02]  /*cec0*/  IADD3 R8, P6, R74, 0x40, RZ ;  /* 0x000000404a087810 */ /* 0x000fc40007fde0ff */
[C---:B------:R-:W-:Y:S02]  /*ced0*/  IADD3 R12, P5, R74.reuse, 0x4040, RZ ;  /* 0x000040404a0c7810 */ /* 0x040fe40007fbe0ff */
[C---:B------:R-:W-:Y:S02]  /*cee0*/  IADD3 R9, P4, R74.reuse, 0x4020, RZ ;  /* 0x000040204a097810 */ /* 0x040fe40007f9e0ff */
[C---:B------:R-:W-:Y:S02]  /*cef0*/  IADD3 R7, P3, R74.reuse, 0x4000, RZ ;  /* 0x000040004a077810 */ /* 0x040fe40007f7e0ff */
[----:B------:R-:W-:Y:S02]  /*cf00*/  IADD3 R10, P2, R74, 0x60, RZ ;  /* 0x000000604a0a7810 */ /* 0x000fe40007f5e0ff */
[----:B------:R-:W-:Y:S02]  /*cf10*/  LOP3.LUT R74, R5, R74, RZ, 0x3c, !PT ;  /* 0x0000004a054a7212 */ /* 0x000fe400078e3cff */
[----:B------:R-:W-:-:S02]  /*cf20*/  SEL R163, R102, R103, P0 ;  /* 0x0000006766a37207 */ /* 0x000fc40000000000 */
[----:B------:R-:W-:Y:S02]  /*cf30*/  LOP3.LUT R5, R28, 0x380, RZ, 0xc0, !PT ;  /* 0x000003801c057812 */ /* 0x000fe400078ec0ff */
[----:B------:R-:W-:Y:S02]  /*cf40*/  SEL R102, R103, R102, P0 ;  /* 0x0000006667667207 */ /* 0x000fe40000000000 */
[----:B------:R-:W-:Y:S02]  /*cf50*/  SEL R165, R47, R46, P0 ;  /* 0x0000002e2fa57207 */ /* 0x000fe40000000000 */
[----:B------:R-:W-:Y:S01]  /*cf60*/  SEL R103, R46, R47, P0 ;  /* 0x0000002f2e677207 */ /* 0x000fe20000000000 */
[----:B------:R-:W-:Y:S01]  /*cf70*/  IMAD.X R47, RZ, RZ, R75, P2 ;  /* 0x000000ffff2f7224 */ /* 0x000fe200010e064b */
[----:B------:R-:W-:Y:S02]  /*cf80*/  SEL R129, R37, R44, P0 ;  /* 0x0000002c25817207 */ /* 0x000fe40000000000 */
[----:B------:R-:W-:-:S02]  /*cf90*/  SEL R85, R44, R37, P0 ;  /* 0x000000252c557207 */ /* 0x000fc40000000000 */
[----:B------:R-:W-:Y:S02]  /*cfa0*/  LOP3.LUT R13, R32, 0x380, RZ, 0xc0, !PT ;  /* 0x00000380200d7812 */ /* 0x000fe400078ec0ff */
[----:B------:R-:W-:Y:S02]  /*cfb0*/  SHF.R.U64 R5, R5, 0x3, RZ ;  /* 0x0000000305057819 */ /* 0x000fe400000012ff */
[----:B------:R-:W-:Y:S02]  /*cfc0*/  IADD3 R37, P2, R42, 0x3000, RZ ;  /* 0x000030002a257810 */ /* 0x000fe40007f5e0ff */
[----:B------:R-:W-:Y:S02]  /*cfd0*/  LOP3.LUT R11, R30, 0x380, RZ, 0xc0, !PT ;  /* 0x000003801e0b7812 */ /* 0x000fe400078ec0ff */
[----:B------:R-:W-:Y:S02]  /*cfe0*/  SEL R127, R29, R36, P0 ;  /* 0x000000241d7f7207 */ /* 0x000fe40000000000 */
[----:B------:R-:W-:-:S02]  /*cff0*/  SEL R84, R36, R29, P0 ;  /* 0x0000001d24547207 */ /* 0x000fc40000000000 */
[----:B------:R-:W-:Y:S02]  /*d000*/  SHF.R.U64 R13, R13, 0x3, RZ ;  /* 0x000000030d0d7819 */ /* 0x000fe400000012ff */
[----:B------:R-:W-:Y:S02]  /*d010*/  LOP3.LUT R64, R5, R28, RZ, 0x3c, !PT ;  /* 0x0000001c05407212 */ /* 0x000fe400078e3cff */
[----:B------:R-:W-:Y:S02]  /*d020*/  LOP3.LUT R36, R37, 0x380, RZ, 0xc0, !PT ;  /* 0x0000038025247812 */ /* 0x000fe400078ec0ff */
[----:B------:R-:W-:Y:S02]  /*d030*/  SHF.R.U64 R11, R11, 0x3, RZ ;  /* 0x000000030b0b7819 */ /* 0x000fe400000012ff */
[----:B------:R-:W-:Y:S02]  /*d040*/  LOP3.LUT R5, R6, 0x380, RZ, 0xc0, !PT ;  /* 0x0000038006057812 */ /* 0x000fe400078ec0ff */
[----:B------:R-:W-:-:S02]  /*d050*/  LOP3.LUT R68, R13, R32, RZ, 0x3c, !PT ;  /* 0x000000200d447212 */ /* 0x000fc400078e3cff */
[----:B------:R-:W-:Y:S02]  /*d060*/  SHF.R.U64 R36, R36, 0x3, RZ ;  /* 0x0000000324247819 */ /* 0x000fe400000012ff */
[----:B------:R-:W-:Y:S02]  /*d070*/  LOP3.LUT R66, R11, R30, RZ, 0x3c, !PT ;  /* 0x0000001e0b427212 */ /* 0x000fe400078e3cff */
[----:B------:R-:W-:Y:S02]  /*d080*/  LOP3.LUT R13, R24, 0x380, RZ, 0xc0, !PT ;  /* 0x00000380180d7812 */ /* 0x000fe400078ec0ff */
[----:B------:R-:W-:Y:S02]  /*d090*/  SHF.R.U64 R5, R5, 0x3, RZ ;  /* 0x0000000305057819 */ /* 0x000fe400000012ff */
[----:B------:R-:W-:Y:S02]  /*d0a0*/  LOP3.LUT R11, R20, 0x380, RZ, 0xc0, !PT ;  /* 0x00000380140b7812 */ /* 0x000fe400078ec0ff */
[----:B------:R-:W-:-:S02]  /*d0b0*/  SEL R133, R53, R60, P0 ;  /* 0x0000003c35857207 */ /* 0x000fc40000000000 */
[----:B------:R-:W-:Y:S02]  /*d0c0*/  SEL R87, R60, R53, P0 ;  /* 0x000000353c577207 */ /* 0x000fe40000000000 */
[----:B------:R-:W-:Y:S01]  /*d0d0*/  LOP3.LUT R36, R36, R37, RZ, 0x3c, !PT ;  /* 0x0000002524247212 */ /* 0x000fe200078e3cff */
[----:B------:R-:W-:Y:S01]  /*d0e0*/  IMAD.X R37, RZ, RZ, R43, P2 ;  /* 0x000000ffff257224 */ /* 0x000fe200010e062b */
[----:B------:R-:W-:Y:S02]  /*d0f0*/  SHF.R.U64 R13, R13, 0x3, RZ ;  /* 0x000000030d0d7819 */ /* 0x000fe400000012ff */
[----:B------:R-:W-:Y:S02]  /*d100*/  LOP3.LUT R60, R5, R6, RZ, 0x3c, !PT ;  /* 0x00000006053c7212 */ /* 0x000fe400078e3cff */
[----:B------:R-:W-:Y:S02]  /*d110*/  SHF.R.U64 R11, R11, 0x3, RZ ;  /* 0x000000030b0b7819 */ /* 0x000fe400000012ff */
[----:B------:R-:W-:-:S02]  /*d120*/  LOP3.LUT R5, R8, 0x380, RZ, 0xc0, !PT ;  /* 0x0000038008057812 */ /* 0x000fc400078ec0ff */
[----:B------:R-:W-:Y:S02]  /*d130*/  IADD3 R25, P2, R42, 0x9000, RZ ;  /* 0x000090002a197810 */ /* 0x000fe40007f5e0ff */
[----:B------:R-:W-:Y:S02]  /*d140*/  LOP3.LUT R58, R13, R24, RZ, 0x3c, !PT ;  /* 0x000000180d3a7212 */ /* 0x000fe400078e3cff */
[----:B------:R-:W-:Y:S02]  /*d150*/  LOP3.LUT R56, R11, R20, RZ, 0x3c, !PT ;  /* 0x000000140b387212 */ /* 0x000fe400078e3cff */
[----:B------:R-:W-:Y:S02]  /*d160*/  SHF.R.U64 R5, R5, 0x3, RZ ;  /* 0x0000000305057819 */ /* 0x000fe400000012ff */
[----:B------:R-:W-:Y:S02]  /*d170*/  LOP3.LUT R24, R25, 0x380, RZ, 0xc0, !PT ;  /* 0x0000038019187812 */ /* 0x000fe400078ec0ff */
[----:B------:R-:W-:-:S02]  /*d180*/  LOP3.LUT R11, R12, 0x380, RZ, 0xc0, !PT ;  /* 0x000003800c0b7812 */ /* 0x000fc400078ec0ff */
[----:B------:R-:W-:Y:S02]  /*d190*/  SEL R131, R45, R52, P0 ;  /* 0x000000342d837207 */ /* 0x000fe40000000000 */
[----:B------:R-:W-:Y:S01]  /*d1a0*/  SEL R86, R52, R45, P0 ;  /* 0x0000002d34567207 */ /* 0x000fe20000000000 */
[----:B------:R-:W-:Y:S01]  /*d1b0*/  IMAD.X R45, RZ, RZ, R75, P3 ;  /* 0x000000ffff2d7224 */ /* 0x000fe200018e064b */
[----:B------:R-:W-:Y:S02]  /*d1c0*/  SEL R153, R40, R109, P0 ;  /* 0x0000006d28997207 */ /* 0x000fe40000000000 */
[----:B------:R-:W-:Y:S02]  /*d1d0*/  SEL R96, R109, R40, P0 ;  /* 0x000000286d607207 */ /* 0x000fe40000000000 */
[----:B------:R-:W-:Y:S02]  /*d1e0*/  LOP3.LUT R50, R5, R8, RZ, 0x3c, !PT ;  /* 0x0000000805327212 */ /* 0x000fe400078e3cff */
[----:B------:R-:W-:-:S02]  /*d1f0*/  SHF.R.U64 R24, R24, 0x3, RZ ;  /* 0x0000000318187819 */ /* 0x000fc400000012ff */
[----:B------:R-:W-:Y:S02]  /*d200*/  SEL R169, R39, R38, P0 ;  /* 0x0000002627a97207 */ /* 0x000fe40000000000 */
[----:B------:R-:W-:Y:S02]  /*d210*/  SEL R109, R38, R39, P0 ;  /* 0x00000027266d7207 */ /* 0x000fe40000000000 */
[----:B------:R-:W-:Y:S02]  /*d220*/  SHF.R.U64 R11, R11, 0x3, RZ ;  /* 0x000000030b0b7819 */ /* 0x000fe400000012ff */
[----:B------:R-:W-:Y:S02]  /*d230*/  LOP3.LUT R5, R10, 0x380, RZ, 0xc0, !PT ;  /* 0x000003800a057812 */ /* 0x000fe400078ec0ff */
[----:B------:R-:W-:Y:S02]  /*d240*/  IADD3 R39, P3, R42, 0x2000, RZ ;  /* 0x000020002a277810 */ /* 0x000fe40007f7e0ff */
[----:B------:R-:W-:Y:S01]  /*d250*/  LOP3.LUT R24, R24, R25, RZ, 0x3c, !PT ;  /* 0x0000001918187212 */ /* 0x000fe200078e3cff */
[----:B------:R-:W-:Y:S01]  /*d260*/  IMAD.X R25, RZ, RZ, R43, P2 ;  /* 0x000000ffff197224 */ /* 0x000fe200010e062b */
[----:B------:R-:W-:-:S02]  /*d270*/  LOP3.LUT R52, R11, R12, RZ, 0x3c, !PT ;  /* 0x0000000c0b347212 */ /* 0x000fc400078e3cff */
[----:B------:R-:W-:Y:S02]  /*d280*/  SHF.R.U64 R5, R5, 0x3, RZ ;  /* 0x0000000305057819 */ /* 0x000fe400000012ff */
[----:B------:R-:W-:Y:S02]  /*d290*/  LOP3.LUT R38, R39, 0x380, RZ, 0xc0, !PT ;  /* 0x0000038027267812 */ /* 0x000fe400078ec0ff */
[----:B------:R-:W-:Y:S02]  /*d2a0*/  IADD3 R12, P2, R42, 0xf000, RZ ;  /* 0x0000f0002a0c7810 */ /* 0x000fe40007f5e0ff */
[----:B------:R-:W-:Y:S02]  /*d2b0*/  LOP3.LUT R46, R5, R10, RZ, 0x3c, !PT ;  /* 0x0000000a052e7212 */ /* 0x000fe400078e3cff */
[----:B------:R-:W-:Y:S02]  /*d2c0*/  SHF.R.U64 R38, R38, 0x3, RZ ;  /* 0x0000000326267819 */ /* 0x000fe400000012ff */
[----:B------:R-:W-:-:S02]  /*d2d0*/  LOP3.LUT R5, R12, 0x380, RZ, 0xc0, !PT ;  /* 0x000003800c057812 */ /* 0x000fc400078ec0ff */
[----:B------:R-:W-:Y:S02]  /*d2e0*/  LOP3.LUT R13, R14, 0x380, RZ, 0xc0, !PT ;  /* 0x000003800e0d7812 */ /* 0x000fe400078ec0ff */
[----:B------:R-:W-:Y:S01]  /*d2f0*/  LOP3.LUT R38, R38, R39, RZ, 0x3c, !PT ;  /* 0x0000002726267212 */ /* 0x000fe200078e3cff */
[----:B------:R-:W-:Y:S01]  /*d300*/  IMAD.X R39, RZ, RZ, R43, P3 ;  /* 0x000000ffff277224 */ /* 0x000fe200018e062b */
[----:B------:R-:W-:Y:S02]  /*d310*/  SHF.R.U64 R5, R5, 0x3, RZ ;  /* 0x0000000305057819 */ /* 0x000fe400000012ff */
[----:B------:R-:W-:Y:S02]  /*d320*/  IADD3 R21, P3, R42, 0x8000, RZ ;  /* 0x000080002a157810 */ /* 0x000fe40007f7e0ff */
[----:B------:R-:W-:Y:S02]  /*d330*/  SHF.R.U64 R13, R13, 0x3, RZ ;  /* 0x000000030d0d7819 */ /* 0x000fe400000012ff */
[----:B------:R-:W-:-:S02]  /*d340*/  SEL R143, R101, R108, P0 ;  /* 0x0000006c658f7207 */ /* 0x000fc40000000000 */
[----:B------:R-:W-:Y:S02]  /*d350*/  SEL R92, R108, R101, P0 ;  /* 0x000000656c5c7207 */ /* 0x000fe40000000000 */
[----:B------:R-:W-:Y:S02]  /*d360*/  SEL R161, R55, R54, P0 ;  /* 0x0000003637a17207 */ /* 0x000fe40000000000 */
[----:B------:R-:W-:Y:S01]  /*d370*/  SEL R101, R54, R55, P0 ;  /* 0x0000003736657207 */ /* 0x000fe20000000000 */
[----:B------:R-:W-:Y:S01]  /*d380*/  IMAD.X R55, RZ, RZ, R75, P1 ;  /* 0x000000ffff377224 */ /* 0x000fe200008e064b */
[----:B------:R-:W-:Y:S02]  /*d390*/  LOP3.LUT R12, R5, R12, RZ, 0x3c, !PT ;  /* 0x0000000c050c7212 */ /* 0x000fe400078e3cff */
[----:B------:R-:W-:Y:S01]  /*d3a0*/  LOP3.LUT R20, R21, 0x380, RZ, 0xc0, !PT ;  /* 0x0000038015147812 */ /* 0x000fe200078ec0ff */
[----:B------:R-:W0:Y:S01]  /*d3b0*/  LDC R5, c[0x0][0xbe8] ;  /* 0x0002fa00ff057b82 */ /* 0x000e220000000800 */
[----:B------:R-:W-:-:S02]  /*d3c0*/  LOP3.LUT R54, R13, R14, RZ, 0x3c, !PT ;  /* 0x0000000e0d367212 */ /* 0x000fc400078e3cff */
[----:B------:R-:W-:Y:S02]  /*d3d0*/  SHF.R.U64 R20, R20, 0x3, RZ ;  /* 0x0000000314147819 */ /* 0x000fe400000012ff */
[----:B------:R-:W-:Y:S02]  /*d3e0*/  MOV R106, R54 ;  /* 0x00000036006a7202 */ /* 0x000fe40000000f00 */
[----:B--2---:R-:W-:Y:S02]  /*d3f0*/  LOP3.LUT R54, R76, 0x2, RZ, 0x3c, !PT ;  /* 0x000000024c367812 */ /* 0x004fe400078e3cff */
[----:B------:R-:W-:Y:S01]  /*d400*/  LOP3.LUT R20, R20, R21, RZ, 0x3c, !PT ;  /* 0x0000001514147212 */ /* 0x000fe200078e3cff */
[----:B------:R-:W-:Y:S01]  /*d410*/  IMAD.X R21, RZ, RZ, R43, P3 ;  /* 0x000000ffff157224 */ /* 0x000fe200018e062b */
[----:B------:R-:W-:Y:S01]  /*d420*/  IADD3 R11, P3, R42, 0xe000, RZ ;  /* 0x0000e0002a0b7810 */ /* 0x000fe20007f7e0ff */
[----:B------:R-:W-:Y:S01]  /*d430*/  SHFL.IDX PT, R77, R77, R54, 0x1c1f ;  /* 0x001c1f364d4d7589 */ /* 0x000fe200000e0000 */
[----:B------:R-:W-:-:S03]  /*d440*/  MOV R136, R46 ;  /* 0x0000002e00887202 */ /* 0x000fc60000000f00 */
[----:B------:R-:W1:Y:S01]  /*d450*/  SHFL.IDX PT, R46, R107, R76, 0x1c1f ;  /* 0x001c1f4c6b2e7589 */ /* 0x000e6200000e0000 */
[----:B------:R-:W-:Y:S02]  /*d460*/  LOP3.LUT R6, R9, 0x380, RZ, 0xc0, !PT ;  /* 0x0000038009067812 */ /* 0x000fe400078ec0ff */
[----:B------:R-:W-:Y:S02]  /*d470*/  LOP3.LUT R10, R11, 0x380, RZ, 0xc0, !PT ;  /* 0x000003800b0a7812 */ /* 0x000fe400078ec0ff */
[----:B------:R-:W-:Y:S02]  /*d480*/  LOP3.LUT R15, R34, 0x380, RZ, 0xc0, !PT ;  /* 0x00000380220f7812 */ /* 0x000fe400078ec0ff */
[----:B------:R-:W-:Y:S02]  /*d490*/  SHF.R.U64 R6, R6, 0x3, RZ ;  /* 0x0000000306067819 */ /* 0x000fe400000012ff */
[----:B------:R-:W-:Y:S02]  /*d4a0*/  SHF.R.U64 R10, R10, 0x3, RZ ;  /* 0x000000030a0a7819 */ /* 0x000fe400000012ff */
[----:B------:R-:W-:-:S02]  /*d4b0*/  SHF.R.U64 R15, R15, 0x3, RZ ;  /* 0x000000030f0f7819 */ /* 0x000fc400000012ff */
[----:B------:R-:W-:Y:S02]  /*d4c0*/  LOP3.LUT R48, R6, R9, RZ, 0x3c, !PT ;  /* 0x0000000906307212 */ /* 0x000fe400078e3cff */
[----:B------:R-:W-:Y:S02]  /*d4d0*/  LOP3.LUT R6, R7, 0x380, RZ, 0xc0, !PT ;  /* 0x0000038007067812 */ /* 0x000fe400078ec0ff */
[----:B------:R-:W-:Y:S01]  /*d4e0*/  LOP3.LUT R10, R10, R11, RZ, 0x3c, !PT ;  /* 0x0000000b0a0a7212 */ /* 0x000fe200078e3cff */
[----:B------:R-:W-:Y:S01]  /*d4f0*/  IMAD.X R11, RZ, RZ, R43, P3 ;  /* 0x000000ffff0b7224 */ /* 0x000fe200018e062b */
[----:B------:R-:W-:Y:S02]  /*d500*/  LOP3.LUT R70, R15, R34, RZ, 0x3c, !PT ;  /* 0x000000220f467212 */ /* 0x000fe400078e3cff */
[----:B0-----:R-:W-:Y:S02]  /*d510*/  ISETP.NE.AND P3, PT, R5, 0x1, PT ;  /* 0x000000010500780c */ /* 0x001fe40003f65270 */
[----:B------:R-:W-:-:S02]  /*d520*/  SHF.R.U64 R6, R6, 0x3, RZ ;  /* 0x0000000306067819 */ /* 0x000fc400000012ff */
[----:B------:R-:W-:Y:S02]  /*d530*/  LOP3.LUT R15, R26, 0x380, RZ, 0xc0, !PT ;  /* 0x000003801a0f7812 */ /* 0x000fe400078ec0ff */
[----:B------:R-:W-:Y:S02]  /*d540*/  MOV R70, R70 ;  /* 0x0000004600467202 */ /* 0x000fe40000000f00 */
[----:B------:R-:W-:Y:S02]  /*d550*/  MOV R68, R68 ;  /* 0x0000004400447202 */ /* 0x000fe40000000f00 */
[----:B------:R-:W-:Y:S02]  /*d560*/  MOV R69, R66 ;  /* 0x0000004200457202 */ /* 0x000fe40000000f00 */
[----:B------:R-:W-:Y:S01]  /*d570*/  MOV R71, R64 ;  /* 0x0000004000477202 */ /* 0x000fe20000000f00 */
[--C-:B------:R-:W-:Y:S01]  /*d580*/  IMAD.X R51, RZ, RZ, R75.reuse, P6 ;  /* 0x000000ffff337224 */ /* 0x100fe200030e064b */
[----:B------:R-:W-:Y:S01]  /*d590*/  SEL R151, R140, R49, P0 ;  /* 0x000000318c977207 */ /* 0x000fe20000000000 */
[----:B------:R-:W-:Y:S01]  /*d5a0*/  SHFL.IDX PT, R117, R117, R76, 0x1c1f ;  /* 0x001c1f4c75757589 */ /* 0x000fe200000e0000 */
[----:B------:R-:W-:Y:S01]  /*d5b0*/  SEL R95, R49, R140, P0 ;  /* 0x0000008c315f7207 */ /* 0x000fe20000000000 */
[----:B------:R-:W-:Y:S01]  /*d5c0*/  IMAD.X R49, RZ, RZ, R75, P4 ;  /* 0x000000ffff317224 */ /* 0x000fe200020e064b */
[----:B------:R-:W-:Y:S01]  /*d5d0*/  LOP3.LUT R44, R6, R7, RZ, 0x3c, !PT ;  /* 0x00000007062c7212 */ /* 0x000fe200078e3cff */
[----:B------:R-:W-:Y:S01]  /*d5e0*/  SHFL.IDX PT, R145, R145, R76, 0x1c1f ;  /* 0x001c1f4c91917589 */ /* 0x000fe200000e0000 */
[----:B------:R-:W-:-:S02]  /*d5f0*/  MOV R65, R58 ;  /* 0x0000003a00417202 */ /* 0x000fc40000000f00 */
[----:B------:R-:W-:Y:S01]  /*d600*/  MOV R66, R56 ;  /* 0x0000003800427202 */ /* 0x000fe20000000f00 */
[----:B------:R-:W-:Y:S01]  /*d610*/  SHFL.IDX PT, R149, R149, R76, 0x1c1f ;  /* 0x001c1f4c95957589 */ /* 0x000fe200000e0000 */
[----:B------:R-:W-:-:S03]  /*d620*/  SHF.R.U64 R15, R15, 0x3, RZ ;  /* 0x000000030f0f7819 */ /* 0x000fc600000012ff */
[----:B------:R-:W-:Y:S01]  /*d630*/  SHFL.IDX PT, R56, R79, R54, 0x1c1f ;  /* 0x001c1f364f387589 */ /* 0x000fe200000e0000 */
[----:B------:R-:W-:-:S03]  /*d640*/  MOV R134, R44 ;  /* 0x0000002c00867202 */ /* 0x000fc60000000f00 */
[----:B------:R-:W0:Y:S04]  /*d650*/  SHFL.IDX PT, R98, R98, R54, 0x1c1f ;  /* 0x001c1f3662627589 */ /* 0x000e2800000e0000 */
[----:B------:R-:W2:Y:S01]  /*d660*/  SHFL.IDX PT, R58, R93, R54, 0x1c1f ;  /* 0x001c1f365d3a7589 */ /* 0x000ea200000e0000 */
[----:B------:R-:W-:-:S03]  /*d670*/  LOP3.LUT R62, R15, R26, RZ, 0x3c, !PT ;  /* 0x0000001a0f3e7212 */ /* 0x000fc600078e3cff */
[----:B------:R-:W-:Y:S01]  /*d680*/  SHFL.IDX PT, R119, R119, R76, 0x1c1f ;  /* 0x001c1f4c77777589 */ /* 0x000fe200000e0000 */
[----:B-1----:R-:W-:-:S03]  /*d690*/  SEL R44, R46, R77, P0 ;  /* 0x0000004d2e2c7207 */ /* 0x002fc60000000000 */
[----:B------:R-:W1:Y:S01]  /*d6a0*/  SHFL.IDX PT, R80, R80, R54, 0x1c1f ;  /* 0x001c1f3650507589 */ /* 0x000e6200000e0000 */
[----:B------:R-:W-:Y:S02]  /*d6b0*/  MOV R138, R50 ;  /* 0x00000032008a7202 */ /* 0x000fe40000000f00 */
[----:B------:R-:W-:Y:S01]  /*d6c0*/  MOV R116, R48 ;  /* 0x0000003000747202 */ /* 0x000fe20000000f00 */
[----:B------:R-:W-:Y:S01]  /*d6d0*/  SHFL.IDX PT, R50, R115, R76, 0x1c1f ;  /* 0x001c1f4c73327589 */ /* 0x000fe200000e0000 */
[----:B------:R-:W-:Y:S02]  /*d6e0*/  SEL R46, R77, R46, P0 ;  /* 0x0000002e4d2e7207 */ /* 0x000fe40000000000 */
[----:B------:R-:W3:Y:S01]  /*d6f0*/  @P3 LDC R77, c[0x0][0xbec] ;  /* 0x0002fb00ff4d3b82 */ /* 0x000ee20000000800 */
[----:B------:R-:W4:Y:S01]  /*d700*/  SHFL.IDX PT, R49, R78, R54, 0x1c1f ;  /* 0x001c1f364e317589 */ /* 0x000f2200000e0000 */
[----:B------:R-:W-:Y:S02]  /*d710*/  MOV R140, R60 ;  /* 0x0000003c008c7202 */ /* 0x000fe40000000f00 */
[----:B------:R-:W-:Y:S01]  /*d720*/  MOV R64, R62 ;  /* 0x0000003e00407202 */ /* 0x000fe20000000f00 */
[----:B------:R-:W-:Y:S04]  /*d730*/  SHFL.IDX PT, R147, R147, R76, 0x1c1f ;  /* 0x001c1f4c93937589 */ /* 0x000fe800000e0000 */
[----:B------:R-:W3:Y:S01]  /*d740*/  SHFL.IDX PT, R94, R94, R54, 0x1c1f ;  /* 0x001c1f365e5e7589 */ /* 0x000ee200000e0000 */
[----:B------:R-:W-:-:S03]  /*d750*/  IADD3 R41, P4, R42, 0x1000, RZ ;  /* 0x000010002a297810 */ /* 0x000fc60007f9e0ff */
[----:B------:R-:W-:Y:S04]  /*d760*/  SHFL.IDX PT, R151, R151, R76, 0x1c1f ;  /* 0x001c1f4c97977589 */ /* 0x000fe800000e0000 */
[----:B------:R0:W-:Y:S04]  /*d770*/  SHFL.IDX PT, R62, R81, R54, 0x1c1f ;  /* 0x001c1f36513e7589 */ /* 0x0001e800000e0000 */
[----:B------:R-:W3:Y:S04]  /*d780*/  SHFL.IDX PT, R60, R95, R54, 0x1c1f ;  /* 0x001c1f365f3c7589 */ /* 0x000ee800000e0000 */
[----:B------:R-:W3:Y:S01]  /*d790*/  SHFL.IDX PT, R121, R121, R76, 0x1c1f ;  /* 0x001c1f4c79797589 */ /* 0x000ee200000e0000 */
[----:B0-----:R-:W0:Y:S03]  /*d7a0*/  @P3 LDC R81, c[0x0][0xbf0] ;  /* 0x0002fc00ff513b82 */ /* 0x001e260000000800 */
[----:B------:R-:W-:Y:S01]  /*d7b0*/  SHFL.IDX PT, R153, R153, R76, 0x1c1f ;  /* 0x001c1f4c99997589 */ /* 0x000fe200000e0000 */
[----:B------:R-:W-:-:S03]  /*d7c0*/  SEL R167, R118, R105, P0 ;  /* 0x0000006976a77207 */ /* 0x000fc60000000000 */
[----:B------:R-:W0:Y:S01]  /*d7d0*/  SHFL.IDX PT, R96, R96, R54, 0x1c1f ;  /* 0x001c1f3660607589 */ /* 0x000e2200000e0000 */
[----:B------:R-:W-:-:S03]  /*d7e0*/  LOP3.LUT R40, R41, 0x380, RZ, 0xc0, !PT ;  /* 0x0000038029287812 */ /* 0x000fc600078ec0ff */
[----:B------:R-:W-:Y:S04]  /*d7f0*/  SHFL.IDX PT, R123, R123, R76, 0x1c1f ;  /* 0x001c1f4c7b7b7589 */ /* 0x000fe800000e0000 */
[----:B------:R-:W-:Y:S04]  /*d800*/  SHFL.IDX PT, R155, R155, R76, 0x1c1f ;  /* 0x001c1f4c9b9b7589 */ /* 0x000fe800000e0000 */
[----:B------:R-:W0:Y:S04]  /*d810*/  SHFL.IDX PT, R82, R82, R54, 0x1c1f ;  /* 0x001c1f3652527589 */ /* 0x000e2800000e0000 */
[----:B------:R-:W0:Y:S01]  /*d820*/  SHFL.IDX PT, R78, R97, R54, 0x1c1f ;  /* 0x001c1f36614e7589 */ /* 0x000e2200000e0000 */
[----:B------:R-:W-:-:S03]  /*d830*/  SEL R105, R105, R118, P0 ;  /* 0x0000007669697207 */ /* 0x000fc60000000000 */
[----:B------:R-:W-:Y:S01]  /*d840*/  SHFL.IDX PT, R125, R125, R76, 0x1c1f ;  /* 0x001c1f4c7d7d7589 */ /* 0x000fe200000e0000 */
[----:B------:R-:W-:-:S03]  /*d850*/  IMAD.X R53, RZ, RZ, R75, P5 ;  /* 0x000000ffff357224 */ /* 0x000fc600028e064b */
[----:B------:R-:W-:Y:S04]  /*d860*/  SHFL.IDX PT, R157, R157, R76, 0x1c1f ;  /* 0x001c1f4c9d9d7589 */ /* 0x000fe800000e0000 */
[----:B------:R-:W0:Y:S04]  /*d870*/  SHFL.IDX PT, R120, R83, R54, 0x1c1f ;  /* 0x001c1f3653787589 */ /* 0x000e2800000e0000 */
[----:B------:R-:W0:Y:S01]  /*d880*/  SHFL.IDX PT, R124, R99, R54, 0x1c1f ;  /* 0x001c1f36637c7589 */ /* 0x000e2200000e0000 */
[----:B------:R-:W-:-:S03]  /*d890*/  IADD3 R33, P1, R42, 0x4000, RZ ;  /* 0x000040002a217810 */ /* 0x000fc60007f3e0ff */
[----:B------:R-:W-:Y:S04]  /*d8a0*/  SHFL.IDX PT, R127, R127, R76, 0x1c1f ;  /* 0x001c1f4c7f7f7589 */ /* 0x000fe800000e0000 */
[----:B------:R-:W-:Y:S04]  /*d8b0*/  SHFL.IDX PT, R159, R159, R76, 0x1c1f ;  /* 0x001c1f4c9f9f7589 */ /* 0x000fe800000e0000 */
[----:B------:R-:W0:Y:S04]  /*d8c0*/  SHFL.IDX PT, R84, R84, R54, 0x1c1f ;  /* 0x001c1f3654547589 */ /* 0x000e2800000e0000 */
[----:B------:R-:W0:Y:S01]  /*d8d0*/  SHFL.IDX PT, R100, R100, R54, 0x1c1f ;  /* 0x001c1f3664647589 */ /* 0x000e2200000e0000 */
[----:B------:R-:W-:-:S02]  /*d8e0*/  SHF.R.U64 R40, R40, 0x3, RZ ;  /* 0x0000000328287819 */ /* 0x000fc400000012ff */
[----:B------:R-:W-:Y:S01]  /*d8f0*/  MOV R104, R74 ;  /* 0x0000004a00687202 */ /* 0x000fe20000000f00 */
[----:B------:R-:W-:Y:S01]  /*d900*/  SHFL.IDX PT, R129, R129, R76, 0x1c1f ;  /* 0x001c1f4c81817589 */ /* 0x000fe200000e0000 */
[----:B------:R-:W-:Y:S02]  /*d910*/  MOV R72, R72 ;  /* 0x0000004800487202 */ /* 0x000fe40000000f00 */
[----:B------:R-:W-:Y:S01]  /*d920*/  LOP3.LUT R32, R33, 0x380, RZ, 0xc0, !PT ;  /* 0x0000038021207812 */ /* 0x000fe200078ec0ff */
[----:B------:R-:W-:Y:S01]  /*d930*/  SHFL.IDX PT, R131, R131, R76, 0x1c1f ;  /* 0x001c1f4c83837589 */ /* 0x000fe200000e0000 */
[----:B------:R-:W-:-:S03]  /*d940*/  MOV R111, R52 ;  /* 0x00000034006f7202 */ /* 0x000fc60000000f00 */
[----:B------:R-:W-:Y:S01]  /*d950*/  SHFL.IDX PT, R118, R133, R76, 0x1c1f ;  /* 0x001c1f4c85767589 */ /* 0x000fe200000e0000 */
[----:B------:R-:W-:-:S03]  /*d960*/  LOP3.LUT R40, R40, R41, RZ, 0x3c, !PT ;  /* 0x0000002928287212 */ /* 0x000fc600078e3cff */
[----:B------:R-:W-:Y:S01]  /*d970*/  SHFL.IDX PT, R107, R135, R76, 0x1c1f ;  /* 0x001c1f4c876b7589 */ /* 0x000fe200000e0000 */
[----:B------:R-:W-:-:S03]  /*d980*/  SEL R45, R145, R98, P0 ;  /* 0x00000062912d7207 */ /* 0x000fc60000000000 */
[----:B------:R-:W-:Y:S01]  /*d990*/  SHFL.IDX PT, R67, R137, R76, 0x1c1f ;  /* 0x001c1f4c89437589 */ /* 0x000fe200000e0000 */
[----:B------:R-:W-:Y:S01]  /*d9a0*/  SEL R47, R98, R145, P0 ;  /* 0x00000091622f7207 */ /* 0x000fe20000000000 */
[----:B------:R-:W-:Y:S01]  /*d9b0*/  BAR.SYNC.DEFER_BLOCKING 0x1, 0x100 ;  /* 0x0044000000007b1d */ /* 0x000fe20000010000 */
[----:B------:R-:W-:Y:S01]  /*d9c0*/  SEL R52, R117, R56, P0 ;  /* 0x0000003875347207 */ /* 0x000fe20000000000 */
[----:B------:R-:W-:Y:S01]  /*d9d0*/  IMAD.X R41, RZ, RZ, R43, P4 ;  /* 0x000000ffff297224 */ /* 0x000fe200020e062b */
[----:B--2---:R-:W-:Y:S02]  /*d9e0*/  SEL R53, R149, R58, P0 ;  /* 0x0000003a95357207 */ /* 0x004fe40000000000 */
[----:B------:R-:W-:Y:S01]  /*d9f0*/  SEL R55, R58, R149, P0 ;  /* 0x000000953a377207 */ /* 0x000fe20000000000 */
[----:B------:R-:W-:Y:S01]  /*da00*/  SHFL.IDX PT, R75, R139, R76, 0x1c1f ;  /* 0x001c1f4c8b4b7589 */ /* 0x000fe200000e0000 */
[----:B-1----:R-:W-:-:S03]  /*da10*/  SEL R58, R80, R119, P0 ;  /* 0x00000077503a7207 */ /* 0x002fc60000000000 */
        /* <DEDUP_REMOVED lines=9> */
[----:B------:R-:W-:Y:S01]  /*dab0*/  SHFL.IDX PT, R175, R175, R76, 0x1c1f ;  /* 0x001c1f4cafaf7589 */ /* 0x000fe200000e0000 */
[----:B------:R-:W-:-:S03]  /*dac0*/  IADD3 R29, P4, R42, 0x7000, RZ ;  /* 0x000070002a1d7810 */ /* 0x000fc60007f9e0ff */
        /* <DEDUP_REMOVED lines=8> */
[----:B------:R-:W2:Y:S04]  /*db50*/  SHFL.IDX PT, R126, R101, R54, 0x1c1f ;  /* 0x001c1f36657e7589 */ /* 0x000ea800000e0000 */
[----:B------:R-:W2:Y:S04]  /*db60*/  SHFL.IDX PT, R102, R102, R54, 0x1c1f ;  /* 0x001c1f3666667589 */ /* 0x000ea800000e0000 */
[----:B------:R-:W2:Y:S04]  /*db70*/  SHFL.IDX PT, R128, R103, R54, 0x1c1f ;  /* 0x001c1f3667807589 */ /* 0x000ea800000e0000 */
[----:B------:R-:W2:Y:S04]  /*db80*/  SHFL.IDX PT, R130, R105, R54, 0x1c1f ;  /* 0x001c1f3669827589 */ /* 0x000ea800000e0000 */
[----:B------:R-:W2:Y:S04]  /*db90*/  SHFL.IDX PT, R132, R109, R54, 0x1c1f ;  /* 0x001c1f366d847589 */ /* 0x000ea800000e0000 */
[----:B------:R-:W2:Y:S04]  /*dba0*/  SHFL.IDX PT, R79, R110, R54, 0x1c1f ;  /* 0x001c1f366e4f7589 */ /* 0x000ea800000e0000 */
[----:B------:R-:W2:Y:S04]  /*dbb0*/  SHFL.IDX PT, R113, R113, R54, 0x1c1f ;  /* 0x001c1f3671717589 */ /* 0x000ea800000e0000 */
[----:B------:R4:W2:Y:S01]  /*dbc0*/  SHFL.IDX PT, R114, R114, R54, 0x1c1f ;  /* 0x001c1f3672727589 */ /* 0x0008a200000e0000 */
[----:B------:R-:W-:Y:S01]  /*dbd0*/  SHF.R.U64 R32, R32, 0x3, RZ ;  /* 0x0000000320207819 */ /* 0x000fe200000012ff */
[----:B------:R-:W-:Y:S01]  /*dbe0*/  UIMAD UR5, UR10, UR8, URZ ;  /* 0x000000080a0572a4 */ /* 0x000fe2000f8e023f */
[----:B------:R-:W-:Y:S01]  /*dbf0*/  LOP3.LUT R28, R29, 0x380, RZ, 0xc0, !PT ;  /* 0x000003801d1c7812 */ /* 0x000fe200078ec0ff */
[----:B------:R3:W-:Y:S01]  /*dc00*/  STSM.16.M88.4 [R104], R44 ;  /* 0x0000002c68007844 */ /* 0x0007e20000000200 */
[----:B----4-:R-:W-:-:S02]  /*dc10*/  SEL R54, R56, R117, P0 ;  /* 0x0000007538367207 */ /* 0x010fc40000000000 */
[----:B------:R-:W-:Y:S01]  /*dc20*/  SEL R56, R119, R80, P0 ;  /* 0x0000005077387207 */ /* 0x000fe20000000000 */
[----:B------:R-:W-:Y:S01]  /*dc30*/  VIADD R80, R17, UR36 ;  /* 0x0000002411507c36 */ /* 0x000fe20008000000 */
[----:B------:R-:W-:Y:S01]  /*dc40*/  SEL R48, R50, R49, P0 ;  /* 0x0000003132307207 */ /* 0x000fe20000000000 */
[----:B------:R-:W-:Y:S01]  /*dc50*/  UIMAD.WIDE.U32 UR6, UR37, UR8, URZ ;  /* 0x00000008250672a5 */ /* 0x000fe2000f8e003f */
[----:B------:R-:W-:Y:S01]  /*dc60*/  LOP3.LUT R32, R32, R33, RZ, 0x3c, !PT ;  /* 0x0000002120207212 */ /* 0x000fe200078e3cff */
[----:B------:R-:W-:Y:S01]  /*dc70*/  UIMAD UR5, UR37, UR9, UR5 ;  /* 0x00000009250572a4 */ /* 0x000fe2000f8e0205 */
[----:B------:R-:W-:Y:S01]  /*dc80*/  SEL R50, R49, R50, P0 ;  /* 0x0000003231327207 */ /* 0x000fe20000000000 */
[----:B---3--:R-:W-:Y:S01]  /*dc90*/  @P3 IMAD.HI.U32 R44, R80, R77, RZ ;  /* 0x0000004d502c3227 */ /* 0x008fe200078e00ff */
[----:B------:R-:W-:Y:S01]  /*dca0*/  SEL R49, R147, R94, P0 ;  /* 0x0000005e93317207 */ /* 0x000fe20000000000 */
[----:B------:R-:W-:Y:S01]  /*dcb0*/  USHF.R.S32.HI UR12, URZ, 0x1f, UR44 ;  /* 0x0000001f3f0c7899 */ /* 0x000fe2000801142c */
[----:B------:R-:W-:Y:S01]  /*dcc0*/  SEL R51, R94, R147, P0 ;  /* 0x000000935e337207 */ /* 0x000fe20000000000 */
[----:B------:R-:W-:Y:S01]  /*dcd0*/  IMAD.X R33, RZ, RZ, R43, P1 ;  /* 0x000000ffff217224 */ /* 0x000fe200008e062b */
[----:B------:R-:W-:Y:S01]  /*dce0*/  IADD3 R27, P1, R42, 0xa000, RZ ;  /* 0x0000a0002a1b7810 */ /* 0x000fe20007f3e0ff */
[----:B------:R-:W-:Y:S01]  /*dcf0*/  IMAD.MOV.U32 R77, RZ, RZ, R80 ;  /* 0x000000ffff4d7224 */ /* 0x000fe200078e0050 */
[----:B------:R-:W-:Y:S01]  /*dd00*/  SHF.R.U64 R28, R28, 0x3, RZ ;  /* 0x000000031c1c7819 */ /* 0x000fe200000012ff */
[----:B------:R-:W-:Y:S01]  /*dd10*/  ULDC.64 UR8, c[0x0][0xb98] ;  /* 0x0002e60000087ab9 */ /* 0x000fe20000000a00 */
[----:B------:R-:W-:Y:S01]  /*dd20*/  SEL R57, R151, R60, P0 ;  /* 0x0000003c97397207 */ /* 0x000fe20000000000 */
[----:B------:R-:W-:Y:S01]  /*dd30*/  UIADD3 UR7, UR7, UR5, URZ ;  /* 0x0000000507077290 */ /* 0x000fe2000fffe03f */
[----:B------:R-:W-:Y:S01]  /*dd40*/  SEL R59, R60, R151, P0 ;  /* 0x000000973c3b7207 */ /* 0x000fe20000000000 */
[----:B------:R-:W-:Y:S01]  /*dd50*/  UIMAD UR5, UR12, UR8, URZ ;  /* 0x000000080c0572a4 */ /* 0x000fe2000f8e023f */
[----:B0-----:R-:W-:Y:S01]  /*dd60*/  @P3 SHF.R.U32.HI R77, RZ, R81, R44 ;  /* 0x00000051ff4d3219 */ /* 0x001fe2000001162c */
[----:B------:R0:W-:Y:S01]  /*dd70*/  STSM.16.M88.4 [R140], R48 ;  /* 0x000000308c007844 */ /* 0x0001e20000000200 */
[----:B------:R-:W-:-:S02]  /*dd80*/  SEL R60, R121, R62, P0 ;  /* 0x0000003e793c7207 */ /* 0x000fc40000000000 */
[----:B------:R-:W-:Y:S01]  /*dd90*/  LOP3.LUT R26, R27, 0x380, RZ, 0xc0, !PT ;  /* 0x000003801b1a7812 */ /* 0x000fe200078ec0ff */
[----:B------:R-:W-:Y:S01]  /*dda0*/  STSM.16.M88.4 [R138], R52 ;  /* 0x000000348a007844 */ /* 0x000fe20000000200 */
[----:B------:R-:W-:Y:S02]  /*ddb0*/  SEL R62, R62, R121, P0 ;  /* 0x000000793e3e7207 */ /* 0x000fe40000000000 */
[----:B------:R-:W-:Y:S02]  /*ddc0*/  SEL R61, R153, R96, P0 ;  /* 0x00000060993d7207 */ /* 0x000fe40000000000 */
[----:B------:R-:W-:Y:S01]  /*ddd0*/  SEL R63, R96, R153, P0 ;  /* 0x00000099603f7207 */ /* 0x000fe20000000000 */
[----:B------:R3:W-:Y:S01]  /*dde0*/  STSM.16.M88.4 [R136], R56 ;  /* 0x0000003888007844 */ /* 0x0007e20000000200 */
[----:B------:R-:W-:Y:S01]  /*ddf0*/  LOP3.LUT R28, R28, R29, RZ, 0x3c, !PT ;  /* 0x0000001d1c1c7212 */ /* 0x000fe200078e3cff */
[----:B------:R-:W-:Y:S01]  /*de00*/  IMAD.X R29, RZ, RZ, R43, P4 ;  /* 0x000000ffff1d7224 */ /* 0x000fe200020e062b */
[----:B------:R-:W-:-:S02]  /*de10*/  SEL R44, R123, R82, P0 ;  /* 0x000000527b2c7207 */ /* 0x000fc40000000000 */
[----:B------:R-:W-:Y:S02]  /*de20*/  SEL R46, R82, R123, P0 ;  /* 0x0000007b522e7207 */ /* 0x000fe40000000000 */
[----:B------:R-:W-:Y:S02]  /*de30*/  SEL R45, R155, R78, P0 ;  /* 0x0000004e9b2d7207 */ /* 0x000fe40000000000 */
[----:B------:R-:W-:Y:S01]  /*de40*/  SEL R47, R78, R155, P0 ;  /* 0x0000009b4e2f7207 */ /* 0x000fe20000000000 */
[----:B------:R-:W-:Y:S01]  /*de50*/  UIMAD UR5, UR44, UR9, UR5 ;  /* 0x000000092c0572a4 */ /* 0x000fe2000f8e0205 */
[----:B0-----:R-:W-:Y:S02]  /*de60*/  SEL R48, R125, R120, P0 ;  /* 0x000000787d307207 */ /* 0x001fe40000000000 */
[----:B------:R-:W-:Y:S02]  /*de70*/  SEL R50, R120, R125, P0 ;  /* 0x0000007d78327207 */ /* 0x000fe40000000000 */
[----:B------:R-:W-:Y:S01]  /*de80*/  SEL R49, R157, R124, P0 ;  /* 0x0000007c9d317207 */ /* 0x000fe20000000000 */
[----:B---3--:R-:W-:Y:S01]  /*de90*/  IMAD.MOV R56, RZ, RZ, -R77 ;  /* 0x000000ffff387224 */ /* 0x008fe200078e0a4d */
[----:B------:R-:W-:Y:S01]  /*dea0*/  SEL R51, R124, R157, P0 ;  /* 0x0000009d7c337207 */ /* 0x000fe20000000000 */
[----:B------:R-:W-:Y:S01]  /*deb0*/  UIMAD.WIDE.U32 UR6, UR44, UR8, UR6 ;  /* 0x000000082c0672a5 */ /* 0x000fe2000f8e0006 */
[----:B------:R-:W-:-:S02]  /*dec0*/  IADD3 R9, P4, R42, 0xd000, RZ ;  /* 0x0000d0002a097810 */ /* 0x000fc40007f9e0ff */
[----:B------:R-:W-:Y:S02]  /*ded0*/  SEL R52, R127, R84, P0 ;  /* 0x000000547f347207 */ /* 0x000fe40000000000 */
[----:B------:R-:W-:Y:S02]  /*dee0*/  SEL R54, R84, R127, P0 ;  /* 0x0000007f54367207 */ /* 0x000fe40000000000 */
[----:B------:R-:W-:Y:S02]  /*def0*/  SEL R53, R159, R100, P0 ;  /* 0x000000649f357207 */ /* 0x000fe40000000000 */
[----:B------:R-:W-:Y:S01]  /*df00*/  SEL R55, R100, R159, P0 ;  /* 0x0000009f64377207 */ /* 0x000fe20000000000 */
[----:B------:R0:W-:Y:S01]  /*df10*/  STSM.16.M88.4 [R134], R60 ;  /* 0x0000003c86007844 */ /* 0x0001e20000000200 */
[----:B------:R-:W-:Y:S01]  /*df20*/  SHF.R.U64 R26, R26, 0x3, RZ ;  /* 0x000000031a1a7819 */ /* 0x000fe200000012ff */
[--C-:B------:R-:W-:Y:S01]  /*df30*/  IMAD.X R13, RZ, RZ, R43.reuse, P2 ;  /* 0x000000ffff0d7224 */ /* 0x100fe200010e062b */
[----:B------:R-:W-:Y:S01]  /*df40*/  LOP3.LUT R8, R9, 0x380, RZ, 0xc0, !PT ;  /* 0x0000038009087812 */ /* 0x000fe200078ec0ff */
[----:B------:R-:W-:Y:S01]  /*df50*/  STSM.16.M88.4 [R116], R44 ;  /* 0x0000002c74007844 */ /* 0x000fe20000000200 */
[----:B------:R-:W-:Y:S01]  /*df60*/  LOP3.LUT R26, R26, R27, RZ, 0x3c, !PT ;  /* 0x0000001b1a1a7212 */ /* 0x000fe200078e3cff */
[----:B------:R-:W-:Y:S01]  /*df70*/  IMAD.X R27, RZ, RZ, R43, P1 ;  /* 0x000000ffff1b7224 */ /* 0x000fe200008e062b */
[C---:B------:R-:W-:Y:S01]  /*df80*/  IADD3 R35, P6, R42.reuse, 0x5000, RZ ;  /* 0x000050002a237810 */ /* 0x040fe20007fde0ff */
[----:B------:R3:W-:Y:S01]  /*df90*/  STSM.16.M88.4 [R111], R48 ;  /* 0x000000306f007844 */ /* 0x0007e20000000200 */
[----:B------:R-:W-:Y:S01]  /*dfa0*/  IADD3 R31, P5, R42, 0x6000, RZ ;  /* 0x000060002a1f7810 */ /* 0x000fe20007fbe0ff */
[----:B------:R-:W-:-:S02]  /*dfb0*/  ULDC.64 UR8, c[0x0][0xae8] ;  /* 0x0002ba0000087ab9 */ /* 0x000fc40000000a00 */
[----:B------:R4:W-:Y:S01]  /*dfc0*/  STSM.16.M88.4 [R106], R52 ;  /* 0x000000346a007844 */ /* 0x0009e20000000200 */
[----:B0-----:R-:W-:Y:S01]  /*dfd0*/  IMAD R61, R5, R56, R80 ;  /* 0x00000038053d7224 */ /* 0x001fe200078e0250 */
[----:B------:R-:W-:Y:S02]  /*dfe0*/  SHF.R.U64 R8, R8, 0x3, RZ ;  /* 0x0000000308087819 */ /* 0x000fe400000012ff */
[----:B------:R-:W-:Y:S02]  /*dff0*/  LOP3.LUT R34, R35, 0x380, RZ, 0xc0, !PT ;  /* 0x0000038023227812 */ /* 0x000fe400078ec0ff */
[----:B------:R-:W-:Y:S02]  /*e000*/  LOP3.LUT R30, R31, 0x380, RZ, 0xc0, !PT ;  /* 0x000003801f1e7812 */ /* 0x000fe400078ec0ff */
[----:B---3--:R-:W-:Y:S02]  /*e010*/  SHF.R.S32.HI R49, RZ, 0x1f, R77 ;  /* 0x0000001fff317819 */ /* 0x008fe4000001144d */
[----:B------:R-:W-:Y:S01]  /*e020*/  IADD3 R48, P1, R77, UR6, RZ ;  /* 0x000000064d307c10 */ /* 0x000fe2000ff3e0ff */
[----:B----4-:R-:W-:Y:S01]  /*e030*/  IMAD.U32 R52, RZ, RZ, UR5 ;  /* 0x00000005ff347e24 */ /* 0x010fe2000f8e00ff */
[----:B------:R-:W-:-:S02]  /*e040*/  SHF.R.S32.HI R50, RZ, 0x1f, R61 ;  /* 0x0000001fff327819 */ /* 0x000fc4000001143d */
[----:B-1----:R-:W-:Y:S02]  /*e050*/  SEL R58, R122, R129, P0 ;  /* 0x000000817a3a7207 */ /* 0x002fe40000000000 */
[----:B--2---:R-:W-:Y:S02]  /*e060*/  SEL R57, R161, R126, P0 ;  /* 0x0000007ea1397207 */ /* 0x004fe40000000000 */
[----:B------:R-:W-:Y:S02]  /*e070*/  SEL R59, R126, R161, P0 ;  /* 0x000000a17e3b7207 */ /* 0x000fe40000000000 */
[----:B------:R-:W-:Y:S02]  /*e080*/  SEL R44, R131, R86, P0 ;  /* 0x00000056832c7207 */ /* 0x000fe40000000000 */
[----:B------:R-:W-:Y:S02]  /*e090*/  SEL R46, R86, R131, P0 ;  /* 0x00000083562e7207 */ /* 0x000fe40000000000 */
[----:B------:R-:W-:-:S02]  /*e0a0*/  SEL R45, R163, R102, P0 ;  /* 0x00000066a32d7207 */ /* 0x000fc40000000000 */
[----:B------:R-:W-:Y:S01]  /*e0b0*/  SEL R47, R102, R163, P0 ;  /* 0x000000a3662f7207 */ /* 0x000fe20000000000 */
[----:B------:R-:W-:Y:S01]  /*e0c0*/  VIADD R51, R195, UR36 ;  /* 0x00000024c3337c36 */ /* 0x000fe20008000000 */
[----:B------:R-:W-:Y:S01]  /*e0d0*/  IADD3.X R49, R49, UR7, R52, P1, !PT ;  /* 0x0000000731317c10 */ /* 0x000fe20008ffe434 */
[----:B------:R-:W-:Y:S01]  /*e0e0*/  ULDC.64 UR6, c[0x0][0xb88] ;  /* 0x0002e20000067ab9 */ /* 0x000fe20000000a00 */
[----:B------:R-:W-:Y:S01]  /*e0f0*/  LOP3.LUT R8, R8, R9, RZ, 0x3c, !PT ;  /* 0x0000000908087212 */ /* 0x000fe200078e3cff */
[----:B------:R-:W-:Y:S01]  /*e100*/  IMAD R50, R50, UR6, RZ ;  /* 0x0000000632327c24 */ /* 0x000fe2000f8e02ff */
[----:B------:R-:W-:Y:S02]  /*e110*/  LOP3.LUT R9, R42, 0x380, RZ, 0xc0, !PT ;  /* 0x000003802a097812 */ /* 0x000fe400078ec0ff */
[----:B------:R-:W-:Y:S02]  /*e120*/  SHF.R.U64 R34, R34, 0x3, RZ ;  /* 0x0000000322227819 */ /* 0x000fe400000012ff */
[----:B------:R-:W-:-:S02]  /*e130*/  SHF.R.U64 R30, R30, 0x3, RZ ;  /* 0x000000031e1e7819 */ /* 0x000fc400000012ff */
[----:B------:R-:W-:Y:S01]  /*e140*/  SEL R56, R129, R122, P0 ;  /* 0x0000007a81387207 */ /* 0x000fe20000000000 */
[----:B------:R-:W-:Y:S01]  /*e150*/  IMAD.WIDE.U32 R48, R61, UR6, R48 ;  /* 0x000000063d307c25 */ /* 0x000fe2000f8e0030 */
[----:B------:R-:W-:Y:S01]  /*e160*/  SHF.R.U64 R9, R9, 0x3, RZ ;  /* 0x0000000309097819 */ /* 0x000fe200000012ff */
[----:B------:R-:W-:Y:S01]  /*e170*/  ULDC UR5, c[0x0][0xa88] ;  /* 0x0002a20000057ab9 */ /* 0x000fe20000000800 */
[----:B------:R-:W-:Y:S01]  /*e180*/  LOP3.LUT R34, R34, R35, RZ, 0x3c, !PT ;  /* 0x0000002322227212 */ /* 0x000fe200078e3cff */
[----:B------:R-:W-:Y:S01]  /*e190*/  IMAD R61, R61, UR7, R50 ;  /* 0x000000073d3d7c24 */ /* 0x000fe2000f8e0232 */
[----:B------:R-:W-:Y:S01]  /*e1a0*/  LOP3.LUT R30, R30, R31, RZ, 0x3c, !PT ;  /* 0x0000001f1e1e7212 */ /* 0x000fe200078e3cff */
[--C-:B------:R-:W-:Y:S01]  /*e1b0*/  IMAD.X R35, RZ, RZ, R43.reuse, P6 ;  /* 0x000000ffff237224 */ /* 0x100fe200030e062b */
[C---:B------:R-:W-:Y:S01]  /*e1c0*/  IADD3 R15, P6, R42.reuse, 0xb000, RZ ;  /* 0x0000b0002a0f7810 */ /* 0x040fe20007fde0ff */
[--C-:B------:R-:W-:Y:S01]  /*e1d0*/  IMAD.X R31, RZ, RZ, R43.reuse, P5 ;  /* 0x000000ffff1f7224 */ /* 0x100fe200028e062b */
[----:B------:R-:W-:Y:S01]  /*e1e0*/  IADD3 R7, P5, R42, 0xc000, RZ ;  /* 0x0000c0002a077810 */ /* 0x000fe20007fbe0ff */
[----:B------:R-:W-:Y:S01]  /*e1f0*/  STSM.16.M88.4 [R66], R56 ;  /* 0x0000003842007844 */ /* 0x000fe20000000200 */
[----:B------:R-:W-:Y:S01]  /*e200*/  LOP3.LUT R42, R9, R42, RZ, 0x3c, !PT ;  /* 0x0000002a092a7212 */ /* 0x000fe200078e3cff */
[----:B------:R-:W-:Y:S01]  /*e210*/  ULDC.64 UR6, c[0x0][0xb50] ;  /* 0x0002d40000067ab9 */ /* 0x000fe20000000a00 */
[----:B------:R-:W-:Y:S01]  /*e220*/  IMAD.X R9, RZ, RZ, R43, P4 ;  /* 0x000000ffff097224 */ /* 0x000fe200020e062b */
[----:B------:R0:W-:Y:S01]  /*e230*/  STSM.16.M88.4 [R65], R44 ;  /* 0x0000002c41007844 */ /* 0x0001e20000000200 */
[----:B------:R-:W-:Y:S01]  /*e240*/  IMAD R100, R5, UR5, RZ ;  /* 0x0000000505647c24 */ /* 0x000fe2000f8e02ff */
[----:B------:R-:W-:-:S02]  /*e250*/  SEL R52, R118, R87, P0 ;  /* 0x0000005776347207 */ /* 0x000fc40000000000 */
[----:B------:R-:W-:Y:S02]  /*e260*/  SEL R54, R87, R118, P0 ;  /* 0x0000007657367207 */ /* 0x000fe40000000000 */
[----:B------:R-:W-:Y:S02]  /*e270*/  SEL R53, R165, R128, P0 ;  /* 0x00000080a5357207 */ /* 0x000fe40000000000 */
[----:B------:R-:W-:Y:S02]  /*e280*/  SEL R55, R128, R165, P0 ;  /* 0x000000a580377207 */ /* 0x000fe40000000000 */
[----:B------:R-:W-:Y:S02]  /*e290*/  LOP3.LUT P1, RZ, R193, 0x3, RZ, 0xc0, !PT ;  /* 0x00000003c1ff7812 */ /* 0x000fe4000782c0ff */
[C---:B------:R-:W-:Y:S01]  /*e2a0*/  LEA R50, P4, R48.reuse, UR6, 0x2 ;  /* 0x0000000630327c11 */ /* 0x040fe2000f8810ff */
[----:B0-----:R-:W-:Y:S02]  /*e2b0*/  IMAD.IADD R47, R49, 0x1, R61 ;  /* 0x00000001312f7824 */ /* 0x001fe400078e023d */
[C---:B------:R-:W-:Y:S01]  /*e2c0*/  VIADD R45, R51.reuse, 0x8 ;  /* 0x00000008332d7836 */ /* 0x040fe20000000000 */
[----:B------:R-:W-:Y:S01]  /*e2d0*/  ISETP.GE.OR P2, PT, R51, R100, P1 ;  /* 0x000000643300720c */ /* 0x000fe20000f46670 */
[----:B------:R0:W-:Y:S01]  /*e2e0*/  STSM.16.M88.4 [R64], R52 ;  /* 0x0000003440007844 */ /* 0x0001e20000000200 */
[----:B------:R-:W-:-:S02]  /*e2f0*/  LEA.HI.X R48, R48, UR7, R47, 0x2, P4 ;  /* 0x0000000730307c11 */ /* 0x000fc4000a0f142f */
[----:B------:R-:W-:Y:S02]  /*e300*/  ISETP.GE.OR P1, PT, R45, R100, P1 ;  /* 0x000000642d00720c */ /* 0x000fe40000f26670 */
[----:B------:R-:W-:Y:S02]  /*e310*/  SEL R44, R107, R88, P0 ;  /* 0x000000586b2c7207 */ /* 0x000fe40000000000 */
[----:B------:R-:W-:Y:S02]  /*e320*/  SEL R46, R88, R107, P0 ;  /* 0x0000006b582e7207 */ /* 0x000fe40000000000 */
[----:B------:R-:W-:Y:S02]  /*e330*/  SEL R45, R167, R130, P0 ;  /* 0x00000082a72d7207 */ /* 0x000fe40000000000 */
[----:B------:R-:W-:Y:S02]  /*e340*/  SEL R47, R130, R167, P0 ;  /* 0x000000a7822f7207 */ /* 0x000fe40000000000 */
[----:B------:R-:W-:-:S02]  /*e350*/  SEL R66, R76, R67, P0 ;  /* 0x000000434c427207 */ /* 0x000fc40000000000 */
[----:B------:R-:W-:Y:S02]  /*e360*/  SEL R65, R115, R132, P0 ;  /* 0x0000008473417207 */ /* 0x000fe40000000000 */
[----:B0-----:R-:W-:Y:S02]  /*e370*/  SEL R64, R67, R76, P0 ;  /* 0x0000004c43407207 */ /* 0x001fe40000000000 */
[----:B------:R-:W-:Y:S02]  /*e380*/  SEL R67, R132, R115, P0 ;  /* 0x0000007384437207 */ /* 0x000fe40000000000 */
[----:B------:R-:W-:Y:S02]  /*e390*/  SEL R76, R75, R90, P0 ;  /* 0x0000005a4b4c7207 */ /* 0x000fe40000000000 */
[----:B------:R-:W-:Y:S02]  /*e3a0*/  SEL R78, R90, R75, P0 ;  /* 0x0000004b5a4e7207 */ /* 0x000fe40000000000 */
[----:B------:R-:W-:Y:S01]  /*e3b0*/  SEL R77, R112, R79, P0 ;  /* 0x0000004f704d7207 */ /* 0x000fe20000000000 */
[----:B------:R-:W-:Y:S01]  /*e3c0*/  SHFL.IDX PT, R84, R50, RZ, 0x1c1f ;  /* 0x001c1fff32547589 */ /* 0x000fe200000e0000 */
[----:B------:R-:W-:-:S02]  /*e3d0*/  SEL R79, R79, R112, P0 ;  /* 0x000000704f4f7207 */ /* 0x000fc40000000000 */
[----:B------:R-:W-:Y:S01]  /*e3e0*/  SEL R88, R74, R91, P0 ;  /* 0x0000005b4a587207 */ /* 0x000fe20000000000 */
[----:B------:R-:W0:Y:S01]  /*e3f0*/  SHFL.IDX PT, R85, R48, RZ, 0x1c1f ;  /* 0x001c1fff30557589 */ /* 0x000e2200000e0000 */
[----:B------:R-:W-:Y:S02]  /*e400*/  SEL R90, R91, R74, P0 ;  /* 0x0000004a5b5a7207 */ /* 0x000fe40000000000 */
[----:B------:R-:W-:Y:S01]  /*e410*/  SEL R89, R108, R113, P0 ;  /* 0x000000716c597207 */ /* 0x000fe20000000000 */
[----:B------:R1:W-:Y:S01]  /*e420*/  SHFL.IDX PT, R94, R50, 0x1, 0x1c1f ;  /* 0x003c1f00325e7f89 */ /* 0x0003e200000e0000 */
[----:B------:R-:W-:Y:S02]  /*e430*/  SEL R91, R113, R108, P0 ;  /* 0x0000006c715b7207 */ /* 0x000fe40000000000 */
[----:B------:R-:W-:Y:S01]  /*e440*/  SEL R49, R175, R114, P0 ;  /* 0x00000072af317207 */ /* 0x000fe20000000000 */
[----:B------:R2:W3:Y:S01]  /*e450*/  SHFL.IDX PT, R95, R48, 0x1, 0x1c1f ;  /* 0x003c1f00305f7f89 */ /* 0x0004e200000e0000 */
[----:B------:R-:W-:-:S02]  /*e460*/  SEL R51, R114, R175, P0 ;  /* 0x000000af72337207 */ /* 0x000fc40000000000 */
[----:B-1----:R-:W-:Y:S01]  /*e470*/  SEL R50, R92, R73, P0 ;  /* 0x000000495c327207 */ /* 0x002fe20000000000 */
[----:B------:R-:W-:Y:S01]  /*e480*/  STSM.16.M88.4 [R71], R44 ;  /* 0x0000002c47007844 */ /* 0x000fe20000000200 */
[----:B--2---:R-:W-:-:S03]  /*e490*/  SEL R48, R73, R92, P0 ;  /* 0x0000005c49307207 */ /* 0x004fc60000000000 */
[----:B------:R-:W-:Y:S04]  /*e4a0*/  STSM.16.M88.4 [R69], R64 ;  /* 0x0000004045007844 */ /* 0x000fe80000000200 */
[----:B------:R-:W-:Y:S04]  /*e4b0*/  STSM.16.M88.4 [R68], R76 ;  /* 0x0000004c44007844 */ /* 0x000fe80000000200 */
[----:B------:R1:W-:Y:S04]  /*e4c0*/  STSM.16.M88.4 [R70], R88 ;  /* 0x0000005846007844 */ /* 0x0003e80000000200 */
[----:B------:R-:W-:Y:S01]  /*e4d0*/  STSM.16.M88.4 [R72], R48 ;  /* 0x0000003048007844 */ /* 0x000fe20000000200 */
[----:B------:R-:W-:Y:S01]  /*e4e0*/  BAR.SYNC.DEFER_BLOCKING 0x1, 0x100 ;  /* 0x0044000000007b1d */ /* 0x000fe20000010000 */
[----:B------:R-:W-:-:S05]  /*e4f0*/  UIMAD UR5, UR10, UR8, URZ ;  /* 0x000000080a0572a4 */ /* 0x000fca000f8e023f */
[----:B0-----:R-:W-:Y:S01]  /*e500*/  @!P2 ST.E desc[UR50][R84.64], R3 ;  /* 0x000000035400a985 */ /* 0x001fe2000c101932 */
[----:B------:R-:W-:Y:S01]  /*e510*/  UIMAD.WIDE.U32 UR6, UR37, UR8, URZ ;  /* 0x00000008250672a5 */ /* 0x000fe2000f8e003f */
[----:B------:R-:W-:Y:S01]  /*e520*/  LOP3.LUT R6, R7, 0x380, RZ, 0xc0, !PT ;  /* 0x0000038007067812 */ /* 0x000fe200078ec0ff */
[----:B------:R-:W-:Y:S01]  /*e530*/  ULDC.64 UR10, c[0x0][0xaf0] ;  /* 0x0002bc00000a7ab9 */ /* 0x000fe20000000a00 */
[----:B---3--:R0:W-:Y:S04]  /*e540*/  @!P1 ST.E desc[UR50][R94.64], R0 ;  /* 0x000000005e009985 */ /* 0x0081e8000c101932 */
[----:B------:R2:W5:Y:S04]  /*e550*/  LD.E.128 R80, desc[UR50][R32.64] ;  /* 0x0000003220507980 */ /* 0x000568000c101d00 */
[----:B-1----:R1:W5:Y:S01]  /*e560*/  LD.E.128 R68, desc[UR50][R30.64] ;  /* 0x000000321e447980 */ /* 0x002362000c101d00 */
[----:B0-----:R-:W-:-:S03]  /*e570*/  IMAD R0, R23, 0x20, R192 ;  /* 0x0000002017007824 */ /* 0x001fc600078e02c0 */
[----:B------:R0:W5:Y:S01]  /*e580*/  LD.E.128 R92, desc[UR50][R8.64] ;  /* 0x00000032085c7980 */ /* 0x000162000c101d00 */
[----:B--2---:R-:W2:Y:S01]  /*e590*/  @P3 LDC R32, c[0x0][0xbec] ;  /* 0x0002fb00ff203b82 */ /* 0x004ea20000000800 */
[----:B------:R-:W-:Y:S01]  /*e5a0*/  UIMAD UR5, UR37, UR9, UR5 ;  /* 0x00000009250572a4 */ /* 0x000fe2000f8e0205 */
[----:B------:R-:W-:Y:S01]  /*e5b0*/  LOP3.LUT R14, R15, 0x380, RZ, 0xc0, !PT ;  /* 0x000003800f0e7812 */ /* 0x000fe200078ec0ff */
[----:B------:R-:W-:Y:S01]  /*e5c0*/  UIMAD UR8, UR12, UR10, URZ ;  /* 0x0000000a0c0872a4 */ /* 0x000fe2000f8e023f */
[----:B------:R-:W-:Y:S01]  /*e5d0*/  SHF.R.U64 R6, R6, 0x3, RZ ;  /* 0x0000000306067819 */ /* 0x000fe200000012ff */
[----:B------:R-:W5:Y:S03]  /*e5e0*/  LD.E.128 R52, desc[UR50][R42.64] ;  /* 0x000000322a347980 */ /* 0x000f66000c101d00 */
[----:B-1----:R-:W1:Y:S01]  /*e5f0*/  @P3 LDC R31, c[0x0][0xbf0] ;  /* 0x0002fc00ff1f3b82 */ /* 0x002e620000000800 */
[----:B0-----:R-:W-:Y:S01]  /*e600*/  VIADD R9, R0, UR36 ;  /* 0x0000002400097c36 */ /* 0x001fe20008000000 */
[----:B------:R-:W-:Y:S01]  /*e610*/  UIADD3 UR7, UR7, UR5, URZ ;  /* 0x0000000507077290 */ /* 0x000fe2000fffe03f */
[----:B------:R-:W5:Y:S02]  /*e620*/  LD.E.128 R56, desc[UR50][R40.64] ;  /* 0x0000003228387980 */ /* 0x000f64000c101d00 */
[----:B------:R-:W-:Y:S01]  /*e630*/  IMAD.MOV.U32 R3, RZ, RZ, R9 ;  /* 0x000000ffff037224 */ /* 0x000fe200078e0009 */
[----:B------:R-:W-:Y:S01]  /*e640*/  UIMAD UR5, UR44, UR11, UR8 ;  /* 0x0000000b2c0572a4 */ /* 0x000fe2000f8e0208 */
[----:B------:R-:W-:Y:S01]  /*e650*/  SHF.R.U64 R14, R14, 0x3, RZ ;  /* 0x000000030e0e7819 */ /* 0x000fe200000012ff */
[----:B------:R-:W-:Y:S01]  /*e660*/  UIMAD.WIDE.U32 UR6, UR44, UR10, UR6 ;  /* 0x0000000a2c0672a5 */ /* 0x000fe2000f8e0006 */
[----:B------:R-:W-:Y:S01]  /*e670*/  LOP3.LUT R6, R6, R7, RZ, 0x3c, !PT ;  /* 0x0000000706067212 */ /* 0x000fe200078e3cff */
[----:B------:R-:W5:Y:S04]  /*e680*/  LD.E.128 R60, desc[UR50][R38.64] ;  /* 0x00000032263c7980 */ /* 0x000f68000c101d00 */
[----:B------:R-:W5:Y:S01]  /*e690*/  LD.E.128 R44, desc[UR50][R36.64] ;  /* 0x00000032242c7980 */ /* 0x000f62000c101d00 */
[----:B--2---:R-:W-:Y:S01]  /*e6a0*/  @P3 IMAD.HI.U32 R0, R9, R32, RZ ;  /* 0x0000002009003227 */ /* 0x004fe200078e00ff */
[----:B------:R-:W-:Y:S01]  /*e6b0*/  UIADD3 UR5, UR7, UR5, URZ ;  /* 0x0000000507057290 */ /* 0x000fe2000fffe03f */
[----:B------:R-:W-:Y:S01]  /*e6c0*/  LOP3.LUT R14, R14, R15, RZ, 0x3c, !PT ;  /* 0x0000000f0e0e7212 */ /* 0x000fe200078e3cff */
[----:B------:R-:W-:Y:S01]  /*e6d0*/  ULDC.64 UR8, c[0x0][0xae0] ;  /* 0x0002b80000087ab9 */ /* 0x000fe20000000a00 */
[--C-:B------:R-:W-:Y:S01]  /*e6e0*/  IMAD.X R7, RZ, RZ, R43.reuse, P5 ;  /* 0x000000ffff077224 */ /* 0x100fe200028e062b */
[----:B------:R-:W5:Y:S01]  /*e6f0*/  LD.E.128 R64, desc[UR50][R34.64] ;  /* 0x0000003222407980 */ /* 0x000f62000c101d00 */
[----:B-1----:R-:W-:Y:S01]  /*e700*/  @P3 SHF.R.U32.HI R3, RZ, R31, R0 ;  /* 0x0000001fff033219 */ /* 0x002fe20000011600 */
[----:B------:R-:W-:-:S02]  /*e710*/  IMAD.X R15, RZ, RZ, R43, P6 ;  /* 0x000000ffff0f7224 */ /* 0x000fc400030e062b */
[----:B------:R0:W5:Y:S01]  /*e720*/  LD.E.128 R96, desc[UR50][R6.64] ;  /* 0x0000003206607980 */ /* 0x000162000c101d00 */
[--C-:B------:R-:W-:Y:S01]  /*e730*/  SHF.R.S32.HI R0, RZ, 0x1f, R3.reuse ;  /* 0x0000001fff007819 */ /* 0x100fe20000011403 */
[----:B------:R-:W-:Y:S02]  /*e740*/  IMAD.MOV R8, RZ, RZ, -R3 ;  /* 0x000000ffff087224 */ /* 0x000fe400078e0a03 */
[----:B------:R-:W5:Y:S02]  /*e750*/  LD.E.128 R48, desc[UR50][R28.64] ;  /* 0x000000321c307980 */ /* 0x000f64000c101d00 */
[----:B------:R-:W-:Y:S02]  /*e760*/  IMAD R0, R0, UR8, RZ ;  /* 0x0000000800007c24 */ /* 0x000fe4000f8e02ff */
[----:B------:R-:W5:Y:S01]  /*e770*/  LD.E.128 R88, desc[UR50][R20.64] ;  /* 0x0000003214587980 */ /* 0x000f62000c101d00 */
[----:B------:R-:W-:Y:S02]  /*e780*/  IMAD R5, R5, R8, R9 ;  /* 0x0000000805057224 */ /* 0x000fe400078e0209 */
[----:B0-----:R-:W-:Y:S01]  /*e790*/  IMAD.U32 R7, RZ, RZ, UR7 ;  /* 0x00000007ff077e24 */ /* 0x001fe2000f8e00ff */
[----:B------:R-:W5:Y:S01]  /*e7a0*/  LD.E.128 R84, desc[UR50][R24.64] ;  /* 0x0000003218547980 */ /* 0x000f62000c101d00 */
[----:B------:R-:W-:Y:S01]  /*e7b0*/  IMAD.U32 R6, RZ, RZ, UR6 ;  /* 0x00000006ff067e24 */ /* 0x000fe2000f8e00ff */
[----:B------:R-:W-:Y:S01]  /*e7c0*/  ULDC.64 UR6, c[0x0][0xad8] ;  /* 0x0002b60000067ab9 */ /* 0x000fe20000000a00 */
[----:B------:R-:W-:Y:S01]  /*e7d0*/  IMAD.U32 R7, RZ, RZ, UR5 ;  /* 0x00000005ff077e24 */ /* 0x000fe2000f8e00ff */
[----:B------:R-:W5:Y:S01]  /*e7e0*/  LD.E.128 R72, desc[UR50][R26.64] ;  /* 0x000000321a487980 */ /* 0x000f62000c101d00 */
[----:B------:R-:W-:Y:S01]  /*e7f0*/  IMAD R9, R3, UR9, R0 ;  /* 0x0000000903097c24 */ /* 0x000fe2000f8e0200 */
[----:B------:R-:W-:-:S02]  /*e800*/  SHF.R.S32.HI R0, RZ, 0x1f, R5 ;  /* 0x0000001fff007819 */ /* 0x000fc40000011405 */
[----:B------:R-:W5:Y:S01]  /*e810*/  LD.E.128 R76, desc[UR50][R14.64] ;  /* 0x000000320e4c7980 */ /* 0x000f62000c101d00 */
[----:B------:R-:W-:-:S03]  /*e820*/  IMAD.WIDE.U32 R6, R3, UR8, R6 ;  /* 0x0000000803067c25 */ /* 0x000fc6000f8e0006 */
[----:B------:R-:W5:Y:S04]  /*e830*/  LD.E.128 R40, desc[UR50][R10.64] ;  /* 0x000000320a287980 */ /* 0x000f68000c101d00 */
[----:B------:R0:W5:Y:S01]  /*e840*/  LD.E.128 R36, desc[UR50][R12.64] ;  /* 0x000000320c247980 */ /* 0x000162000c101d00 */
[----:B------:R-:W-:Y:S01]  /*e850*/  @!PT LDS RZ, [RZ] ;  /* 0x00000000fffff984 */ /* 0x000fe20000000800 */
[----:B------:R-:W-:Y:S01]  /*e860*/  @!PT LDS RZ, [RZ] ;  /* 0x00000000fffff984 */ /* 0x000fe20000000800 */
[----:B------:R-:W-:Y:S01]  /*e870*/  @!PT LDS RZ, [RZ] ;  /* 0x00000000fffff984 */ /* 0x000fe20000000800 */
[----:B------:R-:W-:Y:S01]  /*e880*/  @!PT LDS RZ, [RZ] ;  /* 0x00000000fffff984 */ /* 0x000fe20000000800 */
[----:B------:R1:W-:Y:S06]  /*e890*/  MEMBAR.ALL.CTA ;  /* 0x0000000000007992 */ /* 0x0003ec0000008000 */
[----:B-1----:R-:W1:Y:S01]  /*e8a0*/  FENCE.VIEW.ASYNC.S ;  /* 0x00000000000073c6 */ /* 0x002e620000000000 */
[----:B------:R-:W-:-:S02]  /*e8b0*/  IMAD.IADD R7, R7, 0x1, R9 ;  /* 0x0000000107077824 */ /* 0x000fc400078e0209 */
[----:B------:R-:W-:Y:S02]  /*e8c0*/  IMAD R0, R0, UR6, RZ ;  /* 0x0000000600007c24 */ /* 0x000fe4000f8e02ff */
[----:B0-----:R-:W-:Y:S02]  /*e8d0*/  VIADD R13, R192, UR36 ;  /* 0x00000024c00d7c36 */ /* 0x001fe40008000000 */
        /* <DEDUP_REMOVED lines=12> */
[----:B-1----:R0:W1:Y:S01]  /*e9a0*/  SHFL.IDX PT, R11, R0, RZ, 0x181f ;  /* 0x00181fff000b7589 */ /* 0x00206200000e0000 */
[----:B------:R-:W-:Y:S01]  /*e9b0*/  ISETP.GE.AND P0, PT, R3, R100, PT ;  /* 0x000000640300720c */ /* 0x000fe20003f06270 */
[----:B------:R-:W-:Y:S01]  /*e9c0*/  BSSY B1, `(.L_x_932) ;  /* 0x0000015000017945 */ /* 0x000fe20003800000 */
[----:B------:R0:W-:Y:S01]  /*e9d0*/  SYNCS.ARRIVE.TRANS64.RED.A1T0 RZ, [R4+URZ], RZ ;  /* 0x000000ff04ff79a7 */ /* 0x0001e2000810043f */
[----:B------:R0:W2:Y:S02]  /*e9e0*/  SHFL.IDX PT, R3, R12, RZ, 0x181f ;  /* 0x00181fff0c037589 */ /* 0x0000a400000e0000 */
[----:B------:R-:W-:Y:S08]  /*e9f0*/  @P2 BRA `(.L_x_933) ;  /* 0x0000000000442947 */ /* 0x000ff00003800000 */
[----:B------:R-:W-:Y:S02]  /*ea00*/  ULDC UR5, c[0x0][0xac8] ;  /* 0x0002b20000057ab9 */ /* 0x000fe40000000800 */
[----:B------:R-:W-:Y:S02]  /*ea10*/  ISETP.GE.AND P5, PT, R16, UR5, PT ;  /* 0x0000000510007c0c */ /* 0x000fe4000bfa6270 */
[----:B------:R-:W-:Y:S02]  /*ea20*/  ISETP.GE.AND P4, PT, R19, UR5, PT ;  /* 0x0000000513007c0c */ /* 0x000fe4000bf86270 */
[----:B------:R-:W-:Y:S02]  /*ea30*/  ISETP.GE.AND P3, PT, R18, UR5, PT ;  /* 0x0000000512007c0c */ /* 0x000fe4000bf66270 */
[----:B------:R-:W-:-:S07]  /*ea40*/  ISETP.GE.AND P2, PT, R22, UR5, PT ;  /* 0x0000000516007c0c */ /* 0x000fce000bf46270 */
[----:B01----:R-:W-:-:S04]  /*ea50*/  @!P5 LEA R4, P6, R16, R11, 0x1 ;  /* 0x0000000b1004d211 */ /* 0x003fc800078c08ff */
        /* <DEDUP_REMOVED lines=11> */
.L_x_933:
[----:B------:R-:W-:Y:S05]  /*eb10*/  BSYNC B1 ;  /* 0x0000000000017941 */ /* 0x000fea0003800000 */
.L_x_932:
        /* <DEDUP_REMOVED lines=9> */
[CC--:B01----:R-:W-:Y:S02]  /*ebb0*/  @!P4 LEA R4, P6, R16.reuse, R11.reuse, 0x1 ;  /* 0x0000000b1004c211 */ /* 0x0c3fe400078c08ff */
[C---:B------:R-:W-:Y:S02]  /*ebc0*/  @!P3 LEA R6, P5, R19.reuse, R11, 0x1 ;  /* 0x0000000b1306b211 */ /* 0x040fe400078a08ff */
[----:B----4-:R-:W-:Y:S02]  /*ebd0*/  @!P4 LEA.HI.X R5, R16, R3, R200, 0x1, P6 ;  /* 0x000000031005c211 */ /* 0x010fe400030f0cc8 */
[----:B------:R-:W-:Y:S02]  /*ebe0*/  @!P2 LEA R8, P6, R18, R11, 0x1 ;  /* 0x0000000b1208a211 */ /* 0x000fe400078c08ff */
[----:B------:R-:W-:Y:S01]  /*ebf0*/  @!P3 LEA.HI.X R7, R19, R3, R199, 0x1, P5 ;  /* 0x000000031307b211 */ /* 0x000fe200028f0cc7 */
[----:B-----5:R3:W-:Y:S01]  /*ec00*/  @!P4 ST.E.128 desc[UR50][R4.64], R56 ;  /* 0x000000380400c985 */ /* 0x0207e2000c101d32 */
[----:B------:R-:W-:-:S02]  /*ec10*/  @!P1 LEA R10, P5, R22, R11, 0x1 ;  /* 0x0000000b160a9211 */ /* 0x000fc400078a08ff */
[-C--:B------:R-:W-:Y:S01]  /*ec20*/  @!P2 LEA.HI.X R9, R18, R3.reuse, R198, 0x1, P6 ;  /* 0x000000031209a211 */ /* 0x080fe200030f0cc6 */
[----:B------:R3:W-:Y:S01]  /*ec30*/  @!P3 ST.E.128 desc[UR50][R6.64], R64 ;  /* 0x000000400600b985 */ /* 0x0007e2000c101d32 */
[----:B------:R-:W-:-:S03]  /*ec40*/  @!P1 LEA.HI.X R11, R22, R3, R197, 0x1, P5 ;  /* 0x00000003160b9211 */ /* 0x000fc600028f0cc5 */
[----:B------:R3:W-:Y:S04]  /*ec50*/  @!P2 ST.E.128 desc[UR50][R8.64], R84 ;  /* 0x000000540800a985 */ /* 0x0007e8000c101d32 */
[----:B------:R3:W-:Y:S02]  /*ec60*/  @!P1 ST.E.128 desc[UR50][R10.64], R92 ;  /* 0x0000005c0a009985 */ /* 0x0007e4000c101d32 */
.L_x_935:
[----:B------:R-:W-:Y:S05]  /*ec70*/  BSYNC B1 ;  /* 0x0000000000017941 */ /* 0x000fea0003800000 */
.L_x_934:
        /* <DEDUP_REMOVED lines=9> */
[-C--:B01----:R-:W-:Y:S02]  /*ed10*/  @!P3 LEA R4, P6, R16, R11.reuse, 0x1 ;  /* 0x0000000b1004b211 */ /* 0x083fe400078c08ff */
[CC--:B------:R-:W-:Y:S02]  /*ed20*/  @!P2 LEA R6, P5, R19.reuse, R11.reuse, 0x1 ;  /* 0x0000000b1306a211 */ /* 0x0c0fe400078a08ff */
[----:B------:R-:W-:Y:S02]  /*ed30*/  @!P1 LEA R8, P4, R18, R11, 0x1 ;  /* 0x0000000b12089211 */ /* 0x000fe400078808ff */
[----:B------:R-:W-:Y:S02]  /*ed40*/  @!P3 LEA.HI.X R5, R16, R3, R200, 0x1, P6 ;  /* 0x000000031005b211 */ /* 0x000fe400030f0cc8 */
[----:B------:R-:W-:Y:S02]  /*ed50*/  @!P0 LEA R10, P6, R22, R11, 0x1 ;  /* 0x0000000b160a8211 */ /* 0x000fe400078c08ff */
[-C--:B------:R-:W-:Y:S01]  /*ed60*/  @!P2 LEA.HI.X R7, R19, R3.reuse, R199, 0x1, P5 ;  /* 0x000000031307a211 */ /* 0x080fe200028f0cc7 */
[----:B-----5:R3:W-:Y:S01]  /*ed70*/  @!P3 ST.E.128 desc[UR50][R4.64], R60 ;  /* 0x0000003c0400b985 */ /* 0x0207e2000c101d32 */
[----:B------:R-:W-:-:S02]  /*ed80*/  @!P1 LEA.HI.X R9, R18, R3, R198, 0x1, P4 ;  /* 0x0000000312099211 */ /* 0x000fc400020f0cc6 */
[----:B------:R-:W-:Y:S01]  /*ed90*/  @!P0 LEA.HI.X R11, R22, R3, R197, 0x1, P6 ;  /* 0x00000003160b8211 */ /* 0x000fe200030f0cc5 */
[----:B------:R3:W-:Y:S04]  /*eda0*/  @!P2 ST.E.128 desc[UR50][R6.64], R68 ;  /* 0x000000440600a985 */ /* 0x0007e8000c101d32 */
[----:B------:R3:W-:Y:S04]  /*edb0*/  @!P1 ST.E.128 desc[UR50][R8.64], R72 ;  /* 0x0000004808009985 */ /* 0x0007e8000c101d32 */
[----:B------:R3:W-:Y:S02]  /*edc0*/  @!P0 ST.E.128 desc[UR50][R10.64], R40 ;  /* 0x000000280a008985 */ /* 0x0007e4000c101d32 */
.L_x_937:
[----:B------:R-:W-:Y:S05]  /*edd0*/  BSYNC B1 ;  /* 0x0000000000017941 */ /* 0x000fea0003800000 */
.L_x_936:
[----:B0-----:R-:W-:Y:S01]  /*ede0*/  VIADD R3, R13, 0x60 ;  /* 0x000000600d037836 */ /* 0x001fe20000000000 */
[----:B-1-3--:R0:W1:Y:S04]  /*edf0*/  SHFL.IDX PT, R11, R12, 0x3, 0x181f ;  /* 0x00781f000c0b7f89 */ /* 0x00a06800000e0000 */
[----:B------:R-:W-:Y:S01]  /*ee00*/  ISETP.GE.AND P0, PT, R3, R100, PT ;  /* 0x000000640300720c */ /* 0x000fe20003f06270 */
[----:B------:R0:W3:-:S12]  /*ee10*/  SHFL.IDX PT, R15, R0, 0x3, 0x181f ;  /* 0x00781f00000f7f89 */ /* 0x0000d800000e0000 */
[----:B0-----:R-:W-:Y:S05]  /*ee20*/  @P0 BRA `(.L_x_938) ;  /* 0x0000000c00200947 */ /* 0x001fea0003800000 */
[----:B------:R-:W-:Y:S02]  /*ee30*/  ULDC UR5, c[0x0][0xac8] ;  /* 0x0002b20000057ab9 */ /* 0x000fe40000000800 */
[----:B------:R-:W-:Y:S02]  /*ee40*/  ISETP.GE.AND P3, PT, R16, UR5, PT ;  /* 0x0000000510007c0c */ /* 0x000fe4000bf66270 */
[----:B------:R-:W-:Y:S02]  /*ee50*/  ISETP.GE.AND P4, PT, R19, UR5, PT ;  /* 0x0000000513007c0c */ /* 0x000fe4000bf86270 */
[----:B------:R-:W-:-:S09]  /*ee60*/  ISETP.GE.AND P5, PT, R18, UR5, PT ;  /* 0x0000000512007c0c */ /* 0x000fd2000bfa6270 */
[-C--:B---3--:R-:W-:Y:S02]  /*ee70*/  @!P3 LEA R4, P0, R16, R15.reuse, 0x1 ;  /* 0x0000000f1004b211 */ /* 0x088fe400078008ff */
[CC--:B------:R-:W-:Y:S02]  /*ee80*/  @!P4 LEA R6, P1, R19.reuse, R15.reuse, 0x1 ;  /* 0x0000000f1306c211 */ /* 0x0c0fe400078208ff */
[----:B------:R-:W-:Y:S02]  /*ee90*/  @!P5 LEA R8, P2, R18, R15, 0x1 ;  /* 0x0000000f1208d211 */ /* 0x000fe400078408ff */
[-C--:B-1----:R-:W-:Y:S02]  /*eea0*/  @!P3 LEA.HI.X R5, R16, R11.reuse, R200, 0x1, P0 ;  /* 0x0000000b1005b211 */ /* 0x082fe400000f0cc8 */
[-C--:B------:R-:W-:Y:S02]  /*eeb0*/  @!P4 LEA.HI.X R7, R19, R11.reuse, R199, 0x1, P1 ;  /* 0x0000000b1307c211 */ /* 0x080fe400008f0cc7 */
[----:B------:R-:W-:Y:S01]  /*eec0*/  @!P5 LEA.HI.X R9, R18, R11, R198, 0x1, P2 ;  /* 0x0000000b1209d211 */ /* 0x000fe200010f0cc6 */
[----:B-----5:R0:W-:Y:S01]  /*eed0*/  @!P3 ST.E.128 desc[UR50][R4.64], R44 ;  /* 0x0000002c0400b985 */ /* 0x0201e2000c101d32 */
        /* <DEDUP_REMOVED lines=8> */
.L_x_931:
[----:B------:R-:W0:Y:S01]  /*ef60*/  LDC R10, c[0x0][0xbe8] ;  /* 0x0002fa00ff0a7b82 */ /* 0x000e220000000800 */
[----:B------:R-:W-:Y:S01]  /*ef70*/  ISETP.GE.AND P0, PT, R201, 0x80, PT ;  /* 0x00000080c900780c */ /* 0x000fe20003f06270 */
[----:B------:R-:W-:Y:S01]  /*ef80*/  USHF.R.S32.HI UR8, URZ, 0x1f, UR37 ;  /* 0x0000001f3f087899 */ /* 0x000fe20008011425 */
[----:B------:R-:W-:Y:S01]  /*ef90*/  BSSY B1, `(.L_x_939) ;  /* 0x000002f000017945 */ /* 0x000fe20003800000 */
[----:B------:R-:W-:Y:S01]  /*efa0*/  USHF.R.S32.HI UR9, URZ, 0x1f, UR44 ;  /* 0x0000001f3f097899 */ /* 0x000fe2000801142c */
[----:B------:R-:W-:Y:S01]  /*efb0*/  IMAD R8, R23, 0x20, R192 ;  /* 0x0000002017087824 */ /* 0x000fe200078e02c0 */
[----:B0-----:R-:W-:-:S13]  /*efc0*/  ISETP.NE.AND P1, PT, R10, 0x1, PT ;  /* 0x000000010a00780c */ /* 0x001fda0003f25270 */
[----:B------:R-:W0:Y:S08]  /*efd0*/  @P1 LDC R9, c[0x0][0xbec] ;  /* 0x0002fb00ff091b82 */ /* 0x000e300000000800 */
[----:B------:R-:W1:Y:S01]  /*efe0*/  @P1 LDC R11, c[0x0][0xbf0] ;  /* 0x0002fc00ff0b1b82 */ /* 0x000e620000000800 */
[----:B------:R-:W-:Y:S05]  /*eff0*/  @P0 BRA `(.L_x_940) ;  /* 0x0000000000a00947 */ /* 0x000fea0003800000 */
[----:B------:R-:W2:Y:S01]  /*f000*/  S2R R0, SR_TID.X ;  /* 0x0000000000007919 */ /* 0x000ea20000002100 */
[----:B------:R-:W3:Y:S01]  /*f010*/  LDC R5, c[0x0][0xbe8] ;  /* 0x0002fa00ff057b82 */ /* 0x000ee20000000800 */
[----:B------:R-:W-:Y:S01]  /*f020*/  IMAD.U32 R6, RZ, RZ, UR36 ;  /* 0x00000024ff067e24 */ /* 0x000fe2000f8e00ff */
[----:B------:R-:W-:Y:S02]  /*f030*/  ULDC UR5, c[0x0][0xa88] ;  /* 0x0002a20000057ab9 */ /* 0x000fe40000000800 */
[----:B---3--:R-:W-:Y:S02]  /*f040*/  IMAD R3, R5, UR5, RZ ;  /* 0x0000000505037c24 */ /* 0x008fe4000f8e02ff */
[----:B--2---:R-:W-:-:S04]  /*f050*/  IADD3 R6, R6, -0x80, R0 ;  /* 0xffffff8006067810 */ /* 0x004fc80007ffe000 */
[----:B------:R-:W-:-:S13]  /*f060*/  ISETP.GE.AND P0, PT, R6, R3, PT ;  /* 0x000000030600720c */ /* 0x000fda0003f06270 */
[----:B------:R-:W-:Y:S05]  /*f070*/  @P0 BRA `(.L_x_940) ;  /* 0x0000000000800947 */ /* 0x000fea0003800000 */
[----:B------:R-:W-:Y:S01]  /*f080*/  ISETP.NE.AND P0, PT, R5, 0x1, PT ;  /* 0x000000010500780c */ /* 0x000fe20003f05270 */
[----:B------:R-:W-:Y:S01]  /*f090*/  ULDC.64 UR10, c[0x0][0xb90] ;  /* 0x0002e400000a7ab9 */ /* 0x000fe20000000a00 */
[----:B------:R-:W-:Y:S01]  /*f0a0*/  IMAD.MOV.U32 R4, RZ, RZ, R6 ;  /* 0x000000ffff047224 */ /* 0x000fe200078e0006 */
[----:B------:R-:W-:Y:S02]  /*f0b0*/  UIMAD UR5, UR8, UR10, URZ ;  /* 0x0000000a080572a4 */ /* 0x000fe4000f8e023f */
[----:B------:R-:W-:Y:S02]  /*f0c0*/  UIMAD.WIDE.U32 UR6, UR37, UR10, URZ ;  /* 0x0000000a250672a5 */ /* 0x000fe4000f8e003f */
[----:B------:R-:W-:-:S03]  /*f0d0*/  UIMAD UR5, UR37, UR11, UR5 ;  /* 0x0000000b250572a4 */ /* 0x000fc6000f8e0205 */
[----:B------:R-:W-:Y:S01]  /*f0e0*/  ULDC.64 UR10, c[0x0][0xb98] ;  /* 0x0002e600000a7ab9 */ /* 0x000fe20000000a00 */
[----:B------:R-:W-:Y:S02]  /*f0f0*/  UIADD3 UR7, UR7, UR5, URZ ;  /* 0x0000000507077290 */ /* 0x000fe4000fffe03f */
[----:B------:R-:W2:Y:S01]  /*f100*/  @P0 LDC R3, c[0x0][0xbec] ;  /* 0x0002fb00ff030b82 */ /* 0x000ea20000000800 */
[----:B------:R-:W-:Y:S02]  /*f110*/  UIMAD UR5, UR9, UR10, URZ ;  /* 0x0000000a090572a4 */ /* 0x000fe4000f8e023f */
[----:B------:R-:W-:Y:S02]  /*f120*/  UIMAD.WIDE.U32 UR6, UR44, UR10, UR6 ;  /* 0x0000000a2c0672a5 */ /* 0x000fe4000f8e0006 */
[----:B------:R-:W-:-:S03]  /*f130*/  UIMAD UR5, UR44, UR11, UR5 ;  /* 0x0000000b2c0572a4 */ /* 0x000fc6000f8e0205 */
[----:B------:R-:W3:Y:S01]  /*f140*/  @P0 LDC R7, c[0x0][0xbf0] ;  /* 0x0002fc00ff070b82 */ /* 0x000ee20000000800 */
[----:B------:R-:W-:Y:S01]  /*f150*/  ULDC.64 UR10, c[0x0][0xb88] ;  /* 0x0002e200000a7ab9 */ /* 0x000fe20000000a00 */
[----:B--2---:R-:W-:-:S05]  /*f160*/  @P0 IMAD.HI.U32 R0, R6, R3, RZ ;  /* 0x0000000306000227 */ /* 0x004fca00078e00ff */
[----:B---3--:R-:W-:-:S05]  /*f170*/  @P0 SHF.R.U32.HI R4, RZ, R7, R0 ;  /* 0x00000007ff040219 */ /* 0x008fca0000011600 */
[----:B------:R-:W-:-:S04]  /*f180*/  IMAD.MOV R3, RZ, RZ, -R4 ;  /* 0x000000ffff037224 */ /* 0x000fc800078e0a04 */
[----:B------:R-:W-:Y:S01]  /*f190*/  IMAD R3, R5, R3, R6 ;  /* 0x0000000305037224 */ /* 0x000fe200078e0206 */
[----:B------:R-:W-:Y:S01]  /*f1a0*/  SHF.R.S32.HI R5, RZ, 0x1f, R4 ;  /* 0x0000001fff057819 */ /* 0x000fe20000011404 */
[----:B------:R-:W-:Y:S01]  /*f1b0*/  IMAD.U32 R6, RZ, RZ, UR5 ;  /* 0x00000005ff067e24 */ /* 0x000fe2000f8e00ff */
[----:B------:R-:W-:Y:S02]  /*f1c0*/  IADD3 R4, P0, R4, UR6, RZ ;  /* 0x0000000604047c10 */ /* 0x000fe4000ff1e0ff */
[----:B------:R-:W-:Y:S02]  /*f1d0*/  SHF.R.S32.HI R0, RZ, 0x1f, R3 ;  /* 0x0000001fff007819 */ /* 0x000fe40000011403 */
[----:B------:R-:W-:Y:S01]  /*f1e0*/  IADD3.X R5, R5, UR7, R6, P0, !PT ;  /* 0x0000000705057c10 */ /* 0x000fe200087fe406 */
[----:B------:R-:W-:Y:S02]  /*f1f0*/  ULDC.64 UR6, c[0x0][0xb50] ;  /* 0x0002d40000067ab9 */ /* 0x000fe40000000a00 */
[----:B------:R-:W-:-:S02]  /*f200*/  IMAD R0, R0, UR10, RZ ;  /* 0x0000000a00007c24 */ /* 0x000fc4000f8e02ff */
[----:B------:R-:W-:-:S04]  /*f210*/  IMAD.WIDE.U32 R4, R3, UR10, R4 ;  /* 0x0000000a03047c25 */ /* 0x000fc8000f8e0004 */
[----:B------:R-:W-:Y:S01]  /*f220*/  IMAD R7, R3, UR11, R0 ;  /* 0x0000000b03077c24 */ /* 0x000fe2000f8e0200 */
[----:B------:R-:W-:-:S03]  /*f230*/  LEA R6, P0, R4, UR6, 0x2 ;  /* 0x0000000604067c11 */ /* 0x000fc6000f8010ff */
[----:B------:R-:W-:-:S05]  /*f240*/  IMAD.IADD R3, R5, 0x1, R7 ;  /* 0x0000000105037824 */ /* 0x000fca00078e0207 */
[----:B------:R-:W-:Y:S01]  /*f250*/  LEA.HI.X R7, R4, UR7, R3, 0x2, P0 ;  /* 0x0000000704077c11 */ /* 0x000fe200080f1403 */
[----:B------:R-:W-:-:S05]  /*f260*/  IMAD.MOV.U32 R3, RZ, RZ, -0x800000 ;  /* 0xff800000ff037424 */ /* 0x000fca00078e00ff */
[----:B------:R2:W-:Y:S02]  /*f270*/  STG.E desc[UR50][R6.64], R3 ;  /* 0x0000000306007986 */ /* 0x0005e4000c101932 */
.L_x_940:
[----:B------:R-:W-:Y:S05]  /*f280*/  BSYNC B1 ;  /* 0x0000000000017941 */ /* 0x000fea0003800000 */
.L_x_939:
[----:B------:R-:W-:Y:S01]  /*f290*/  ULDC.64 UR10, c[0x0][0xae8] ;  /* 0x0002ba00000a7ab9 */ /* 0x000fe20000000a00 */
[----:B------:R-:W-:Y:S01]  /*f2a0*/  VIADD R8, R8, UR36 ;  /* 0x0000002408087c36 */ /* 0x000fe20008000000 */
[----:B------:R-:W-:Y:S01]  /*f2b0*/  UIMAD UR5, UR8, UR10, URZ ;  /* 0x0000000a080572a4 */ /* 0x000fe2000f8e023f */
[----:B------:R-:W-:Y:S01]  /*f2c0*/  BSSY B1, `(.L_x_941) ;  /* 0x000003c000017945 */ /* 0x000fe20003800000 */
[----:B------:R-:W-:Y:S01]  /*f2d0*/  UIMAD.WIDE.U32 UR6, UR37, UR10, URZ ;  /* 0x0000000a250672a5 */ /* 0x000fe2000f8e003f */
[----:B0-----:R-:W-:Y:S01]  /*f2e0*/  @P1 IMAD.HI.U32 R0, R8, R9, RZ ;  /* 0x0000000908001227 */ /* 0x001fe200078e00ff */
[----:B------:R-:W-:-:S03]  /*f2f0*/  UIMAD UR5, UR37, UR11, UR5 ;  /* 0x0000000b250572a4 */ /* 0x000fc6000f8e0205 */
[----:B------:R-:W-:Y:S01]  /*f300*/  ULDC.64 UR10, c[0x0][0xaf0] ;  /* 0x0002bc00000a7ab9 */ /* 0x000fe20000000a00 */
[----:B------:R-:W-:Y:S01]  /*f310*/  UIADD3 UR7, UR7, UR5, URZ ;  /* 0x0000000507077290 */ /* 0x000fe2000fffe03f */
[----:B--2---:R-:W-:Y:S01]  /*f320*/  IMAD.MOV.U32 R3, RZ, RZ, R8 ;  /* 0x000000ffff037224 */ /* 0x004fe200078e0008 */
[----:B------:R-:W-:Y:S01]  /*f330*/  UIMAD UR5, UR9, UR10, URZ ;  /* 0x0000000a090572a4 */ /* 0x000fe2000f8e023f */
[----:B-1----:R-:W-:Y:S01]  /*f340*/  @P1 SHF.R.U32.HI R3, RZ, R11, R0 ;  /* 0x0000000bff031219 */ /* 0x002fe20000011600 */
[----:B------:R-:W-:Y:S02]  /*f350*/  UIMAD.WIDE.U32 UR6, UR44, UR10, UR6 ;  /* 0x0000000a2c0672a5 */ /* 0x000fe4000f8e0006 */
[----:B------:R-:W-:Y:S01]  /*f360*/  UIMAD UR5, UR44, UR11, UR5 ;  /* 0x0000000b2c0572a4 */ /* 0x000fe2000f8e0205 */
[--C-:B------:R-:W-:Y:S01]  /*f370*/  SHF.R.S32.HI R0, RZ, 0x1f, R3.reuse ;  /* 0x0000001fff007819 */ /* 0x100fe20000011403 */
[----:B------:R-:W-:Y:S01]  /*f380*/  IMAD.MOV R7, RZ, RZ, -R3 ;  /* 0x000000ffff077224 */ /* 0x000fe200078e0a03 */
[----:B------:R-:W-:Y:S01]  /*f390*/  ULDC.64 UR8, c[0x0][0xae0] ;  /* 0x0002b80000087ab9 */ /* 0x000fe20000000a00 */
[----:B------:R-:W-:-:S02]  /*f3a0*/  UIADD3 UR5, UR7, UR5, URZ ;  /* 0x0000000507057290 */ /* 0x000fc4000fffe03f */
[----:B------:R-:W-:Y:S02]  /*f3b0*/  IMAD.U32 R5, RZ, RZ, UR7 ;  /* 0x00000007ff057e24 */ /* 0x000fe4000f8e00ff */
[----:B------:R-:W-:Y:S02]  /*f3c0*/  IMAD R0, R0, UR8, RZ ;  /* 0x0000000800007c24 */ /* 0x000fe4000f8e02ff */
[----:B------:R-:W-:Y:S02]  /*f3d0*/  IMAD R7, R10, R7, R8 ;  /* 0x000000070a077224 */ /* 0x000fe400078e0208 */
[----:B------:R-:W-:Y:S01]  /*f3e0*/  IMAD.U32 R4, RZ, RZ, UR6 ;  /* 0x00000006ff047e24 */ /* 0x000fe2000f8e00ff */
[----:B------:R-:W-:Y:S01]  /*f3f0*/  ULDC.64 UR6, c[0x0][0xad8] ;  /* 0x0002b60000067ab9 */ /* 0x000fe20000000a00 */
[----:B------:R-:W-:Y:S01]  /*f400*/  IMAD.U32 R5, RZ, RZ, UR5 ;  /* 0x00000005ff057e24 */ /* 0x000fe2000f8e00ff */
[----:B------:R-:W-:Y:S01]  /*f410*/  ULDC UR5, c[0x0][0xa88] ;  /* 0x0002a20000057ab9 */ /* 0x000fe20000000800 */
[C---:B------:R-:W-:Y:S01]  /*f420*/  IMAD R9, R3.reuse, UR9, R0 ;  /* 0x0000000903097c24 */ /* 0x040fe2000f8e0200 */
[----:B------:R-:W-:Y:S01]  /*f430*/  SHF.R.S32.HI R0, RZ, 0x1f, R7 ;  /* 0x0000001fff007819 */ /* 0x000fe20000011407 */
[----:B------:R-:W-:-:S04]  /*f440*/  IMAD.WIDE.U32 R4, R3, UR8, R4 ;  /* 0x0000000803047c25 */ /* 0x000fc8000f8e0004 */
[----:B------:R-:W-:Y:S02]  /*f450*/  IMAD.IADD R5, R5, 0x1, R9 ;  /* 0x0000000105057824 */ /* 0x000fe400078e0209 */
[----:B------:R-:W-:Y:S02]  /*f460*/  IMAD R6, R0, UR6, RZ ;  /* 0x0000000600067c24 */ /* 0x000fe4000f8e02ff */
[----:B------:R-:W-:Y:S02]  /*f470*/  VIADD R8, R192, UR36 ;  /* 0x00000024c0087c36 */ /* 0x000fe40008000000 */
[----:B------:R-:W-:Y:S02]  /*f480*/  IMAD R9, R10, UR5, RZ ;  /* 0x000000050a097c24 */ /* 0x000fe4000f8e02ff */
[C---:B------:R-:W-:Y:S02]  /*f490*/  IMAD R3, R7.reuse, UR7, R6 ;  /* 0x0000000707037c24 */ /* 0x040fe4000f8e0206 */
[----:B------:R-:W-:Y:S01]  /*f4a0*/  IMAD.WIDE.U32 R4, R7, UR6, R4 ;  /* 0x0000000607047c25 */ /* 0x000fe2000f8e0004 */
[----:B------:R-:W-:Y:S01]  /*f4b0*/  ISETP.GE.AND P2, PT, R8, R9, PT ;  /* 0x000000090800720c */ /* 0x000fe20003f46270 */
[----:B------:R-:W-:-:S02]  /*f4c0*/  ULDC.64 UR6, c[0x0][0xa80] ;  /* 0x0002a00000067ab9 */ /* 0x000fc40000000a00 */
[----:B------:R-:W-:Y:S01]  /*f4d0*/  IMAD.IADD R3, R5, 0x1, R3 ;  /* 0x0000000105037824 */ /* 0x000fe200078e0203 */
[----:B------:R-:W-:Y:S01]  /*f4e0*/  LEA R6, P3, R4, UR6, 0x1 ;  /* 0x0000000604067c11 */ /* 0x000fe2000f8608ff */
[----:B------:R-:W-:-:S03]  /*f4f0*/  VIADD R0, R8, 0x20 ;  /* 0x0000002008007836 */ /* 0x000fc60000000000 */
[----:B------:R-:W-:Y:S01]  /*f500*/  LEA.HI.X R7, R4, UR7, R3, 0x1, P3 ;  /* 0x0000000704077c11 */ /* 0x000fe200098f0c03 */
[----:B------:R0:W1:Y:S01]  /*f510*/  SHFL.IDX PT, R5, R6, RZ, 0x181f ;  /* 0x00181fff06057589 */ /* 0x00006200000e0000 */
[-C--:B------:R-:W-:Y:S01]  /*f520*/  ISETP.GE.AND P1, PT, R0, R9.reuse, PT ;  /* 0x000000090000720c */ /* 0x080fe20003f26270 */
[----:B------:R-:W-:Y:S02]  /*f530*/  VIADD R0, R8, 0x40 ;  /* 0x0000004008007836 */ /* 0x000fe40000000000 */
[----:B------:R0:W2:Y:S03]  /*f540*/  SHFL.IDX PT, R3, R7, RZ, 0x181f ;  /* 0x00181fff07037589 */ /* 0x0000a600000e0000 */
[----:B------:R-:W-:Y:S01]  /*f550*/  ISETP.GE.AND P0, PT, R0, R9, PT ;  /* 0x000000090000720c */ /* 0x000fe20003f06270 */
[----:B------:R-:W-:-:S12]  /*f560*/  @P2 BRA `(.L_x_942) ;  /* 0x0000000000442947 */ /* 0x000fd80003800000 */
        /* <DEDUP_REMOVED lines=17> */
.L_x_942:
[----:B------:R-:W-:Y:S05]  /*f680*/  BSYNC B1 ;  /* 0x0000000000017941 */ /* 0x000fea0003800000 */
.L_x_941:
        /* <DEDUP_REMOVED lines=9> */
[CC--:B-1----:R-:W-:Y:S02]  /*f720*/  @!P4 LEA R10, P6, R16.reuse, R5.reuse, 0x1 ;  /* 0x00000005100ac211 */ /* 0x0c2fe400078c08ff */
[C---:B------:R-:W-:Y:S02]  /*f730*/  @!P3 LEA R12, P5, R19.reuse, R5, 0x1 ;  /* 0x00000005130cb211 */ /* 0x040fe400078a08ff */
        /* <DEDUP_REMOVED lines=10> */
.L_x_944:
[----:B------:R-:W-:Y:S05]  /*f7e0*/  BSYNC B1 ;  /* 0x0000000000017941 */ /* 0x000fea0003800000 */
.L_x_943:
        /* <DEDUP_REMOVED lines=10> */
[CC--:B------:R-:W-:Y:S02]  /*f890*/  @!P2 LEA R12, P5, R19.reuse, R5.reuse, 0x1 ;  /* 0x00000005130ca211 */ /* 0x0c0fe400078a08ff */
        /* <DEDUP_REMOVED lines=10> */
.L_x_946:
[----:B------:R-:W-:Y:S05]  /*f940*/  BSYNC B1 ;  /* 0x0000000000017941 */ /* 0x000fea0003800000 */
.L_x_945:
[----:B------:R-:W-:Y:S01]  /*f950*/  VIADD R0, R8, 0x60 ;  /* 0x0000006008007836 */ /* 0x000fe20000000000 */
[----:B0-----:R0:W0:Y:S04]  /*f960*/  SHFL.IDX PT, R3, R7, 0x3, 0x181f ;  /* 0x00781f0007037f89 */ /* 0x00102800000e0000 */
[----:B------:R-:W-:Y:S01]  /*f970*/  ISETP.GE.AND P0, PT, R0, R9, PT ;  /* 0x000000090000720c */ /* 0x000fe20003f06270 */
[----:B-1-3--:R1:W3:-:S12]  /*f980*/  SHFL.IDX PT, R5, R6, 0x3, 0x181f ;  /* 0x00781f0006057f89 */ /* 0x00a2d800000e0000 */
[----:B-1----:R-:W-:Y:S05]  /*f990*/  @P0 BRA `(.L_x_938) ;  /* 0x0000000000440947 */ /* 0x002fea0003800000 */
[----:B------:R-:W-:Y:S02]  /*f9a0*/  ULDC UR5, c[0x0][0xac8] ;  /* 0x0002b20000057ab9 */ /* 0x000fe40000000800 */
[----:B------:R-:W-:Y:S02]  /*f9b0*/  ISETP.GE.AND P3, PT, R16, UR5, PT ;  /* 0x0000000510007c0c */ /* 0x000fe4000bf66270 */
[----:B------:R-:W-:Y:S02]  /*f9c0*/  ISETP.GE.AND P2, PT, R19, UR5, PT ;  /* 0x0000000513007c0c */ /* 0x000fe4000bf46270 */
[----:B------:R-:W-:Y:S02]  /*f9d0*/  ISETP.GE.AND P1, PT, R18, UR5, PT ;  /* 0x0000000512007c0c */ /* 0x000fe4000bf26270 */
[----:B------:R-:W-:-:S07]  /*f9e0*/  ISETP.GE.AND P0, PT, R22, UR5, PT ;  /* 0x0000000516007c0c */ /* 0x000fce000bf06270 */
[-C--:B--234-:R-:W-:Y:S02]  /*f9f0*/  @!P3 LEA R6, P6, R16, R5.reuse, 0x1 ;  /* 0x000000051006b211 */ /* 0x09cfe400078c08ff */
        /* <DEDUP_REMOVED lines=11> */
.L_x_938:
[----:B------:R-:W-:Y:S05]  /*fab0*/  BSYNC B0 ;  /* 0x0000000000007941 */ /* 0x000fea0003800000 */
.L_x_930:
[----:B------:R-:W-:Y:S02]  /*fac0*/  ULDC UR5, c[0x0][0xc38] ;  /* 0x00030e0000057ab9 */ /* 0x000fe40000000800 */
[----:B------:R-:W-:-:S06]  /*fad0*/  UISETP.GE.AND UP0, UPT, UR4, UR5, UPT ;  /* 0x000000050400728c */ /* 0x000fcc000bf06270 */
[----:B------:R-:W-:-:S13]  /*fae0*/  PLOP3.LUT P0, PT, PT, PT, UP0, 0x80, 0x0 ;  /* 0x000000000000781c */ /* 0x000fda0003f0f008 */
[----:B------:R-:W-:Y:S05]  /*faf0*/  @!P0 BRA `(.L_x_947) ;  /* 0xffffff1000b88947 */ /* 0x000fea000383ffff */
[----:B------:R-:W-:Y:S05]  /*fb00*/  EXIT ;  /* 0x000000000000794d */ /* 0x000fea0003800000 */
.L_x_845:
[----:B------:R-:W-:-:S08]  /*fb10*/  NOP ;  /* 0x0000000000007918 */ /* 0x000fd00000000000 */
[----:B------:R-:W0:-:S00]  /*fb20*/  USETMAXREG.DEALLOC.CTAPOOL 0x18 ;  /* 0x00000018000079c8 */ /* 0x000e0000080e0500 */
[----:B0-----:R-:W2:Y:S01]  /*fb30*/  LDL.LU R2, [R1+0x8] ;  /* 0x0000080001027983 */ /* 0x001ea20000300800 */
[----:B------:R-:W-:-:S05]  /*fb40*/  LOP3.LUT R0, R0, 0x3, RZ, 0xc0, !PT ;  /* 0x0000000300007812 */ /* 0x000fca00078ec0ff */
[----:B------:R-:W0:Y:S01]  /*fb50*/  S2UR UR6, SR_CTAID.X ;  /* 0x00000000000679c3 */ /* 0x000e220000002500 */
[----:B------:R-:W1:Y:S02]  /*fb60*/  SHFL.IDX PT, R0, R0, RZ, 0x1f ;  /* 0x00001fff00007589 */ /* 0x000e6400000e0000 */
[----:B-1----:R-:W-:-:S05]  /*fb70*/  ISETP.NE.AND P0, PT, R0, RZ, PT ;  /* 0x000000ff0000720c */ /* 0x002fca0003f05270 */
[----:B------:R-:W0:Y:S08]  /*fb80*/  LDC R0, c[0x0][0xc38] ;  /* 0x00030e00ff007b82 */ /* 0x000e300000000800 */
[----:B------:R-:W-:Y:S06]  /*fb90*/  @P0 BAR.ARV 0x4, 0x180 ;  /* 0x0106000000000b1d */ /* 0x000fec0000002000 */
[----:B--2---:R-:W-:-:S04]  /*fba0*/  LOP3.LUT R2, R2, 0xfffffffb, RZ, 0xc0, !PT ;  /* 0xfffffffb02027812 */ /* 0x004fc800078ec0ff */
[----:B------:R-:W-:Y:S02]  /*fbb0*/  @P0 LOP3.LUT R2, R2, 0x4, RZ, 0xfc, !PT ;  /* 0x0000000402020812 */ /* 0x000fe400078efcff */
[----:B0-----:R-:W-:Y:S01]  /*fbc0*/  ISETP.LE.AND P0, PT, R0, UR6, PT ;  /* 0x0000000600007c0c */ /* 0x001fe2000bf03270 */
[----:B------:R-:W-:Y:S02]  /*fbd0*/  IMAD.MOV.U32 R0, RZ, RZ, 0x1 ;  /* 0x00000001ff007424 */ /* 0x000fe400078e00ff */
[----:B------:R0:W-:Y:S04]  /*fbe0*/  STL [R1+0x8], R2 ;  /* 0x0000080201007387 */ /* 0x0001e80000100800 */
[----:B------:R0:W-:Y:S04]  /*fbf0*/  STL [R1], RZ ;  /* 0x000000ff01007387 */ /* 0x0001e80000100800 */
[----:B------:R0:W-:Y:S04]  /*fc00*/  STL [R1+0x24], RZ ;  /* 0x000024ff01007387 */ /* 0x0001e80000100800 */
[----:B------:R0:W-:Y:S01]  /*fc10*/  STL [R1+0x4], R0 ;  /* 0x0000040001007387 */ /* 0x0001e20000100800 */
[----:B------:R-:W-:Y:S05]  /*fc20*/  @P0 BRA `(.L_x_948) ;  /* 0x0000003c00d00947 */ /* 0x000fea0003800000 */
[----:B------:R-:W1:Y:S01]  /*fc30*/  S2R R4, SR_TID.X ;  /* 0x0000000000047919 */ /* 0x000e620000002100 */
[----:B------:R-:W2:Y:S01]  /*fc40*/  S2UR UR5, SR_CgaCtaId ;  /* 0x00000000000579c3 */ /* 0x000ea20000008800 */
[----:B------:R-:W-:Y:S01]  /*fc50*/  UMOV UR4, 0x400 ;  /* 0x0000040000047882 */ /* 0x000fe20000000000 */
[----:B------:R-:W-:Y:S01]  /*fc60*/  ULDC UR43, c[0x0][0xc] ;  /* 0x00000300002b7ab9 */ /* 0x000fe20000000800 */
[----:B------:R-:W-:Y:S02]  /*fc70*/  ULOP3.LUT UR39, UR38, 0x1, URZ, 0xfc, !UPT ;  /* 0x0000000126277892 */ /* 0x000fe4000f8efc3f */
[----:B------:R-:W-:Y:S01]  /*fc80*/  ULOP3.LUT UR45, UR38, 0x2, URZ, 0xfc, !UPT ;  /* 0x00000002262d7892 */ /* 0x000fe2000f8efc3f */
[----:B------:R-:W-:Y:S01]  /*fc90*/  ULDC.64 UR46, c[0x0][0x198] ;  /* 0x00006600002e7ab9 */ /* 0x000fe20000000a00 */
[----:B--2---:R-:W-:-:S06]  /*fca0*/  ULEA UR4, UR5, UR4, 0x18 ;  /* 0x0000000405047291 */ /* 0x004fcc000f8ec03f */
[----:B------:R-:W-:Y:S01]  /*fcb0*/  IMAD.U32 R17, RZ, RZ, UR4 ;  /* 0x00000004ff117e24 */ /* 0x000fe2000f8e00ff */
[C---:B-1----:R-:W-:Y:S01]  /*fcc0*/  LOP3.LUT R6, R4.reuse, 0x7f, RZ, 0xc0, !PT ;  /* 0x0000007f04067812 */ /* 0x042fe200078ec0ff */
[C---:B0-----:R-:W-:Y:S01]  /*fcd0*/  IMAD.SHL.U32 R0, R4.reuse, 0x40, RZ ;  /* 0x0000004004007824 */ /* 0x041fe200078e00ff */
[C---:B------:R-:W-:Y:S01]  /*fce0*/  LOP3.LUT P0, RZ, R4.reuse, 0x4, RZ, 0xc0, !PT ;  /* 0x0000000404ff7812 */ /* 0x040fe2000780c0ff */
[----:B------:R-:W-:-:S03]  /*fcf0*/  IMAD.SHL.U32 R3, R4, 0x8, RZ ;  /* 0x0000000804037824 */ /* 0x000fc600078e00ff */
[----:B------:R-:W-:-:S04]  /*fd00*/  LOP3.LUT R2, R0, 0x180, RZ, 0xc0, !PT ;  /* 0x0000018000027812 */ /* 0x000fc800078ec0ff */
[----:B------:R-:W-:-:S04]  /*fd10*/  LOP3.LUT R2, R2, 0x10, R4, 0xf8, !PT ;  /* 0x0000001002027812 */ /* 0x000fc800078ef804 */
[----:B------:R-:W-:Y:S02]  /*fd20*/  LOP3.LUT R5, R2, 0x30, R3, 0x78, !PT ;  /* 0x0000003002057812 */ /* 0x000fe400078e7803 */
[----:B------:R-:W-:Y:S02]  /*fd30*/  SHF.R.U32.HI R3, RZ, 0x5, R6 ;  /* 0x00000005ff037819 */ /* 0x000fe40000011606 */
[C---:B------:R-:W-:Y:S02]  /*fd40*/  LOP3.LUT R2, R0.reuse, 0x40, RZ, 0xc0, !PT ;  /* 0x0000004000027812 */ /* 0x040fe400078ec0ff */
[----:B------:R-:W-:-:S03]  /*fd50*/  LOP3.LUT R0, R0, 0x200, RZ, 0xc0, !PT ;  /* 0x0000020000007812 */ /* 0x000fc600078ec0ff */
[----:B------:R-:W-:-:S05]  /*fd60*/  IMAD R2, R3, 0x400, R2 ;  /* 0x0000040003027824 */ /* 0x000fca00078e0202 */
[----:B------:R-:W-:Y:S01]  /*fd70*/  IADD3 R5, R5, R2, R0 ;  /* 0x0000000205057210 */ /* 0x000fe20007ffe000 */
[----:B------:R-:W-:-:S04]  /*fd80*/  IMAD.SHL.U32 R2, R4, 0x80, RZ ;  /* 0x0000008004027824 */ /* 0x000fc800078e00ff */
[----:B------:R0:W-:Y:S01]  /*fd90*/  STL [R1+0x14], R5 ;  /* 0x0000140501007387 */ /* 0x0001e20000100800 */
[----:B------:R-:W-:-:S05]  /*fda0*/  LOP3.LUT R0, R2, 0x380, RZ, 0xc0, !PT ;  /* 0x0000038002007812 */ /* 0x000fca00078ec0ff */
[----:B------:R-:W-:Y:S02]  /*fdb0*/  IMAD R3, R3, 0x10, R0 ;  /* 0x0000001003037824 */ /* 0x000fe400078e0200 */
[----:B------:R-:W-:-:S05]  /*fdc0*/  IMAD.SHL.U32 R0, R4, 0x10, RZ ;  /* 0x0000001004007824 */ /* 0x000fca00078e00ff */
[----:B------:R-:W-:-:S04]  /*fdd0*/  LOP3.LUT R3, R3, 0x70, R0, 0x78, !PT ;  /* 0x0000007003037812 */ /* 0x000fc800078e7800 */
[----:B0-----:R-:W-:Y:S01]  /*fde0*/  LOP3.LUT R5, R3, 0xc00, R2, 0xf8, !PT ;  /* 0x00000c0003057812 */ /* 0x001fe200078ef802 */
[----:B------:R-:W-:Y:S01]  /*fdf0*/  IMAD.SHL.U32 R3, R4, 0x2, RZ ;  /* 0x0000000204037824 */ /* 0x000fe200078e00ff */
[----:B------:R-:W-:Y:S01]  /*fe00*/  LOP3.LUT R2, R0, 0x3f0, RZ, 0xc0, !PT ;  /* 0x000003f000027812 */ /* 0x000fe200078ec0ff */
[----:B------:R-:W-:Y:S02]  /*fe10*/  IMAD.MOV.U32 R4, RZ, RZ, 0x20 ;  /* 0x00000020ff047424 */ /* 0x000fe400078e00ff */
[----:B------:R0:W-:Y:S01]  /*fe20*/  STL [R1+0x18], R5 ;  /* 0x0000180501007387 */ /* 0x0001e20000100800 */
[----:B------:R-:W-:Y:S01]  /*fe30*/  LOP3.LUT R3, R2, 0x70, R3, 0x78, !PT ;  /* 0x0000007002037812 */ /* 0x000fe200078e7803 */
[----:B------:R-:W-:-:S05]  /*fe40*/  IMAD.SHL.U32 R2, R6, 0x10, RZ ;  /* 0x0000001006027824 */ /* 0x000fca00078e00ff */
[----:B------:R-:W-:Y:S01]  /*fe50*/  LOP3.LUT R2, R3, 0x400, R2, 0xf8, !PT ;  /* 0x0000040003027812 */ /* 0x000fe200078ef802 */
[----:B------:R-:W-:Y:S01]  /*fe60*/  IMAD.MOV.U32 R3, RZ, RZ, 0x40 ;  /* 0x00000040ff037424 */ /* 0x000fe200078e00ff */
[----:B0-----:R-:W-:-:S03]  /*fe70*/  SHF.R.U32.HI R5, RZ, 0x3, R6 ;  /* 0x00000003ff057819 */ /* 0x001fc60000011606 */
[----:B------:R-:W-:Y:S01]  /*fe80*/  IMAD.IADD R2, R17, 0x1, R2 ;  /* 0x0000000111027824 */ /* 0x000fe200078e0202 */
[----:B------:R-:W-:Y:S02]  /*fe90*/  SEL R7, R3, 0xffffffc0, !P0 ;  /* 0xffffffc003077807 */ /* 0x000fe40004000000 */
[----:B------:R-:W-:Y:S02]  /*fea0*/  SEL R3, R4, 0xffffffe0, !P0 ;  /* 0xffffffe004037807 */ /* 0x000fe40004000000 */
[----:B------:R-:W-:Y:S01]  /*feb0*/  LOP3.LUT R3, R0, 0x70, RZ, 0xc0, !PT ;  /* 0x0000007000037812 */ /* 0x000fe200078ec0ff */
[----:B------:R-:W-:Y:S01]  /*fec0*/  STL [R1+0x1c], R2 ;  /* 0x00001c0201007387 */ /* 0x000fe20000100800 */
[----:B------:R-:W-:Y:S01]  /*fed0*/  LOP3.LUT R4, R5, 0x70, R0, 0xf8, !PT ;  /* 0x0000007005047812 */ /* 0x000fe200078ef800 */
[----:B------:R-:W-:Y:S02]  /*fee0*/  IMAD.U32 R0, RZ, RZ, UR6 ;  /* 0x00000006ff007e24 */ /* 0x000fe4000f8e00ff */
[----:B------:R-:W-:Y:S04]  /*fef0*/  STL [R1+0x24], RZ ;  /* 0x000024ff01007387 */ /* 0x000fe80000100800 */
[----:B------:R0:W-:Y:S04]  /*ff00*/  STL [R1+0x20], R0 ;  /* 0x0000200001007387 */ /* 0x0001e80000100800 */
[----:B------:R-:W-:Y:S01]  /*ff10*/  STL [R1], RZ ;  /* 0x000000ff01007387 */ /* 0x000fe20000100800 */
[----:B0-----:R-:W-:-:S05]  /*ff20*/  IMAD.MOV.U32 R0, RZ, RZ, 0x1 ;  /* 0x00000001ff007424 */ /* 0x001fca00078e00ff */
[----:B------:R0:W-:Y:S02]  /*ff30*/  STL [R1+0x4], R0 ;  /* 0x0000040001007387 */ /* 0x0001e40000100800 */
[----:B0-----:R-:W-:-:S07]  /*ff40*/  LOP3.LUT R0, R3, 0x80, RZ, 0xfc, !PT ;  /* 0x0000008003007812 */ /* 0x001fce00078efcff */
.L_x_1017:
[----:B------:R-:W2:Y:S01]  /*ff50*/  LDL R0, [R1+0x20] ;  /* 0x0000200001007983 */ /* 0x000ea20000100800 */
[----:B------:R-:W-:Y:S02]  /*ff60*/  ULDC UR8, c[0x0][0xc60] ;  /* 0x0003180000087ab9 */ /* 0x000fe40000000800 */
[----:B------:R-:W-:-:S11]  /*ff70*/  UISETP.NE.AND UP0, UPT, UR8, 0x1, UPT ;  /* 0x000000010800788c */ /* 0x000fd6000bf05270 */
[----:B------:R-:W-:Y:S01]  /*ff80*/  @UP0 ULDC UR4, c[0x0][0xc64] ;  /* 0x0003190000040ab9 */ /* 0x000fe20000000800 */
[----:B------:R-:W-:Y:S01]  /*ff90*/  @UP0 ULDC UR9, c[0x0][0xc68] ;  /* 0x00031a0000090ab9 */ /* 0x000fe20000000800 */
[C---:B--2---:R-:W-:Y:S02]  /*ffa0*/  R2UR UR7, R0.reuse ;  /* 0x00000000000772ca */ /* 0x044fe400000e0000 */
[----:B------:R-:W-:-:S11]  /*ffb0*/  R2UR UR6, R0 ;  /* 0x00000000000672ca */ /* 0x000fd600000e0000 */
[----:B------:R-:W-:-:S04]  /*ffc0*/  UIMAD.WIDE.U32 UR4, UR7, UR4, URZ ;  /* 0x00000004070472a5 */ /* 0x000fc8000f8e003f */
[----:B------:R-:W-:-:S03]  /*ffd0*/  @UP0 USHF.R.U32.HI UR7, URZ, UR9, UR5 ;  /* 0x000000093f070299 */ /* 0x000fc60008011605 */
[----:B------:R-:W-:Y:S02]  /*ffe0*/  ULDC UR4, c[0x0][0xc78] ;  /* 0x00031e0000047ab9 */ /* 0x000fe40000000800 */
[----:B------:R-:W-:Y:S02]  /*fff0*/  UISETP.GE.AND UP0, UPT, UR7, UR4, UPT ;  /* 0x000000040700728c */ /* 0x000fe4000bf06270 */
[----:B------:R-:W-:-:S04]  /*10000*/  UIADD3 UR4, -UR7, URZ, URZ ;  /* 0x0000003f07047290 */ /* 0x000fc8000fffe13f */
[----:B------:R-:W-:Y:S01]  /*10010*/  PLOP3.LUT P0, PT, PT, PT, UP0, 0x80, 0x0 ;  /* 0x000000000000781c */ /* 0x000fe20003f0f008 */
[----:B------:R-:W-:-:S12]  /*10020*/  UIMAD UR8, UR8, UR4, UR6 ;  /* 0x00000004080872a4 */ /* 0x000fd8000f8e0206 */
[----:B01----:R-:W-:Y:S05]  /*10030*/  @!P0 BRA `(.L_x_949) ;  /* 0x0000000000208947 */ /* 0x003fea0003800000 */
        /* <DEDUP_REMOVED lines=8> */
.L_x_949:
[----:B------:R-:W-:Y:S01]  /*100c0*/  ULDC UR9, c[0x0][0xc54] ;  /* 0x0003150000097ab9 */ /* 0x000fe20000000800 */
[----:B------:R-:W-:Y:S01]  /*100d0*/  UMOV UR6, UR8 ;  /* 0x0000000800067c82 */ /* 0x000fe20008000000 */
[----:B------:R-:W-:-:S11]  /*100e0*/  UISETP.NE.AND UP0, UPT, UR9, 0x1, UPT ;  /* 0x000000010900788c */ /* 0x000fd6000bf05270 */
[----:B------:R-:W-:Y:S02]  /*100f0*/  @UP0 ULDC.64 UR10, c[0x0][0xc58] ;  /* 0x00031600000a0ab9 */ /* 0x000fe40000000a00 */
[----:B------:R-:W-:-:S04]  /*10100*/  UIMAD.WIDE.U32 UR4, UR8, UR10, URZ ;  /* 0x0000000a080472a5 */ /* 0x000fc8000f8e003f */
[----:B------:R-:W-:-:S04]  /*10110*/  @UP0 USHF.R.U32.HI UR6, URZ, UR11, UR5 ;  /* 0x0000000b3f060299 */ /* 0x000fc80008011605 */
[----:B------:R-:W-:-:S12]  /*10120*/  UIMAD UR4, UR6, UR9, URZ ;  /* 0x00000009060472a4 */ /* 0x000fd8000f8e023f */
.L_x_950:
[----:B------:R-:W-:Y:S02]  /*10130*/  UIADD3 UR4, UR8, -UR4, URZ ;  /* 0x8000000408047290 */ /* 0x000fe4000fffe03f */
[----:B------:R-:W-:Y:S01]  /*10140*/  ULOP3.LUT UR5, URZ, UR6, URZ, 0x33, !UPT ;  /* 0x000000063f057292 */ /* 0x000fe2000f8e333f */
[----:B------:R-:W-:Y:S01]  /*10150*/  ULDC UR14, c[0x0][0xc48] ;  /* 0x00031200000e7ab9 */ /* 0x000fe20000000800 */
[----:B------:R-:W-:Y:S01]  /*10160*/  ULDC UR8, c[0x0][0x448] ;  /* 0x0001120000087ab9 */ /* 0x000fe20000000800 */
[----:B------:R-:W-:Y:S01]  /*10170*/  ULDC UR42, c[0x0][0xc3c] ;  /* 0x00030f00002a7ab9 */ /* 0x000fe20000000800 */
[----:B------:R-:W-:Y:S02]  /*10180*/  UISETP.NE.AND UP2, UPT, UR14, 0x1, UPT ;  /* 0x000000010e00788c */ /* 0x000fe4000bf45270 */
[----:B------:R-:W-:Y:S02]  /*10190*/  UISETP.NE.AND UP1, UPT, UR8, 0x1, UPT ;  /* 0x000000010800788c */ /* 0x000fe4000bf25270 */
[----:B------:R-:W-:Y:S01]  /*101a0*/  UIADD3 UR42, UR5, UR42, URZ ;  /* 0x0000002a052a7290 */ /* 0x000fe2000fffe03f */
[----:B------:R-:W-:Y:S01]  /*101b0*/  ULDC.64 UR10, c[0x0][0x418] ;  /* 0x00010600000a7ab9 */ /* 0x000fe20000000a00 */
[----:B------:R-:W-:Y:S01]  /*101c0*/  ULDC UR13, c[0x0][0xc54] ;  /* 0x00031500000d7ab9 */ /* 0x000fe20000000800 */
[----:B------:R-:W-:-:S02]  /*101d0*/  UISETP.NE.U32.AND UP0, UPT, UR10, URZ, UPT ;  /* 0x0000003f0a00728c */ /* 0x000fc4000bf05070 */
[----:B------:R-:W-:Y:S02]  /*101e0*/  UIMAD UR13, UR7, UR13, UR4 ;  /* 0x0000000d070d72a4 */ /* 0x000fe4000f8e0204 */
[----:B------:R-:W-:Y:S01]  /*101f0*/  USHF.L.U32 UR42, UR42, 0x7, URZ ;  /* 0x000000072a2a7899 */ /* 0x000fe2000800063f */
[----:B------:R-:W-:Y:S01]  /*10200*/  ULDC.64 UR4, c[0x0][0x9e0] ;  /* 0x0002780000047ab9 */ /* 0x000fe20000000a00 */
[----:B------:R-:W-:Y:S02]  /*10210*/  UISETP.NE.AND.EX UP0, UPT, UR11, URZ, UPT, UP0 ;  /* 0x0000003f0b00728c */ /* 0x000fe4000bf05300 */
[----:B------:R-:W-:Y:S02]  /*10220*/  UISETP.GE.AND UP3, UPT, UR5, 0x1, UPT ;  /* 0x000000010500788c */ /* 0x000fe4000bf66270 */
[----:B------:R-:W-:Y:S01]  /*10230*/  UIADD3 UR12, UR42, 0x7f, URZ ;  /* 0x0000007f2a0c7890 */ /* 0x000fe2000fffe03f */
[----:B------:R-:W-:Y:S01]  /*10240*/  ULDC UR10, c[0x0][0x424] ;  /* 0x00010900000a7ab9 */ /* 0x000fe20000000800 */
[----:B------:R-:W-:Y:S01]  /*10250*/  ULDC UR6, c[0x0][0x288] ;  /* 0x0000a20000067ab9 */ /* 0x000fe20000000800 */
[----:B------:R-:W-:Y:S01]  /*10260*/  @UP2 ULDC UR8, c[0x0][0xc4c] ;  /* 0x0003130000082ab9 */ /* 0x000fe20000000800 */
[----:B------:R-:W-:Y:S01]  /*10270*/  @UP1 ULDC UR11, c[0x0][0x44c] ;  /* 0x00011300000b1ab9 */ /* 0x000fe20000000800 */
[----:B------:R-:W-:Y:S01]  /*10280*/  USEL UR15, UR10, 0x1, UP0 ;  /* 0x000000010a0f7887 */ /* 0x000fe20008000000 */
[----:B------:R-:W-:Y:S01]  /*10290*/  PLOP3.LUT P1, PT, PT, PT, UP3, 0x80, 0x0 ;  /* 0x000000000000781c */ /* 0x000fe20003f2f038 */
[----:B------:R-:W-:-:S02]  /*102a0*/  UIADD3 UR16, -UR6, 0x1, URZ ;  /* 0x0000000106107890 */ /* 0x000fc4000fffe13f */
[----:B------:R-:W-:Y:S02]  /*102b0*/  UIMAD.WIDE.U32 UR8, UR13, UR8, URZ ;  /* 0x000000080d0872a5 */ /* 0x000fe4000f8e003f */
[----:B------:R-:W-:Y:S01]  /*102c0*/  UIMAD.WIDE.U32 UR10, UR12, UR11, URZ ;  /* 0x0000000b0c0a72a5 */ /* 0x000fe2000f8e003f */
[----:B------:R-:W-:Y:S01]  /*102d0*/  ULDC UR7, c[0x0][0x2f0] ;  /* 0x0000bc0000077ab9 */ /* 0x000fe20000000800 */
[----:B------:R-:W-:Y:S01]  /*102e0*/  @UP2 ULDC UR17, c[0x0][0xc50] ;  /* 0x0003140000112ab9 */ /* 0x000fe20000000800 */
[----:B------:R-:W-:Y:S01]  /*102f0*/  @UP1 ULDC UR18, c[0x0][0x450] ;  /* 0x0001140000121ab9 */ /* 0x000fe20000000800 */
[----:B------:R-:W-:Y:S01]  /*10300*/  UMOV UR44, UR13 ;  /* 0x0000000d002c7c82 */ /* 0x000fe20008000000 */
[----:B------:R-:W-:Y:S02]  /*10310*/  UIMAD UR16, UR15, UR7, UR16 ;  /* 0x000000070f1072a4 */ /* 0x000fe4000f8e0210 */
[----:B------:R-:W-:Y:S02]  /*10320*/  @UP2 USHF.R.U32.HI UR44, URZ, UR17, UR9 ;  /* 0x000000113f2c2299 */ /* 0x000fe40008011609 */
[----:B------:R-:W-:-:S02]  /*10330*/  @UP1 USHF.R.U32.HI UR12, URZ, UR18, UR11 ;  /* 0x000000123f0c1299 */ /* 0x000fc4000801160b */
[----:B------:R-:W-:Y:S02]  /*10340*/  UIADD3 UR36, -UR44, URZ, URZ ;  /* 0x0000003f2c247290 */ /* 0x000fe4000fffe13f */
[----:B------:R-:W-:Y:S02]  /*10350*/  UIADD3 UR12, UR16, UR12, URZ ;  /* 0x0000000c100c7290 */ /* 0x000fe4000fffe03f */
[----:B------:R-:W-:Y:S02]  /*10360*/  UIMAD UR36, UR14, UR36, UR13 ;  /* 0x000000240e2472a4 */ /* 0x000fe4000f8e020d */
[----:B------:R-:W-:Y:S01]  /*10370*/  UIADD3 UR4, UR12, UR4, URZ ;  /* 0x000000040c047290 */ /* 0x000fe2000fffe03f */
[----:B------:R-:W-:Y:S11]  /*10380*/  @!P1 BRA `(.L_x_951) ;  /* 0x0000000000449947 */ /* 0x000ff60003800000 */
        /* <DEDUP_REMOVED lines=10> */
.L_x_952:
[----:B------:R-:W-:-:S11]  /*10430*/  UISETP.NE.AND UP0, UPT, UR5, 0x1, UPT ;  /* 0x000000010500788c */ /* 0x000fd6000bf05270 */
[----:B------:R-:W-:Y:S02]  /*10440*/  @UP0 ULDC.64 UR12, c[0x0][0x9e8] ;  /* 0x00027a00000c0ab9 */ /* 0x000fe40000000a00 */
[----:B------:R-:W-:-:S04]  /*10450*/  UIMAD.WIDE.U32 UR8, UR10, UR12, URZ ;  /* 0x0000000c0a0872a5 */ /* 0x000fc8000f8e003f */
[----:B------:R-:W-:-:S12]  /*10460*/  @UP0 USHF.R.U32.HI UR10, URZ, UR13, UR9 ;  /* 0x0000000d3f0a0299 */ /* 0x000fd80008011609 */
.L_x_953:
[----:B------:R-:W-:-:S04]  /*10470*/  UIMAD UR10, UR10, UR5, UR5 ;  /* 0x000000050a0a72a4 */ /* 0x000fc8000f8e0205 */
[----:B------:R-:W-:-:S04]  /*10480*/  UISETP.LT.AND UP0, UPT, UR4, UR10, UPT ;  /* 0x0000000a0400728c */ /* 0x000fc8000bf01270 */
[----:B------:R-:W-:-:S12]  /*10490*/  USEL UR4, UR4, UR10, UP0 ;  /* 0x0000000a04047287 */ /* 0x000fd80008000000 */
.L_x_951:
[----:B------:R-:W-:Y:S02]  /*104a0*/  UIMAD UR12, UR15, UR7, 0x3f ;  /* 0x0000003f0f0c74a4 */ /* 0x000fe4000f8e0207 */
[----:B------:R-:W-:Y:S02]  /*104b0*/  UIADD3 UR4, UR4, 0x3f, URZ ;  /* 0x0000003f04047890 */ /* 0x000fe4000fffe03f */
[----:B------:R-:W-:Y:S02]  /*104c0*/  USHF.R.S32.HI UR13, URZ, 0x1f, UR12 ;  /* 0x0000001f3f0d7899 */ /* 0x000fe4000801140c */
[----:B------:R-:W-:Y:S01]  /*104d0*/  USHF.R.S32.HI UR10, URZ, 0x1f, UR4 ;  /* 0x0000001f3f0a7899 */ /* 0x000fe20008011404 */
[----:B------:R-:W-:Y:S01]  /*104e0*/  @UP1 ULDC UR8, c[0x0][0x44c] ;  /* 0x0001130000081ab9 */ /* 0x000fe20000000800 */
[----:B------:R-:W-:Y:S02]  /*104f0*/  ULEA.HI UR13, UR13, UR12, URZ, 0x6 ;  /* 0x0000000c0d0d7291 */ /* 0x000fe4000f8f303f */
[----:B------:R-:W-:-:S02]  /*10500*/  UIMAD.WIDE.U32 UR8, UR42, UR8, URZ ;  /* 0x000000082a0872a5 */ /* 0x000fc4000f8e003f */
[----:B------:R-:W-:Y:S01]  /*10510*/  ULEA.HI UR10, UR10, UR4, URZ, 0x6 ;  /* 0x000000040a0a7291 */ /* 0x000fe2000f8f303f */
[----:B------:R-:W-:Y:S01]  /*10520*/  @UP1 ULDC UR14, c[0x0][0x450] ;  /* 0x00011400000e1ab9 */ /* 0x000fe20000000800 */
[----:B------:R-:W-:Y:S01]  /*10530*/  UMOV UR11, UR42 ;  /* 0x0000002a000b7c82 */ /* 0x000fe20008000000 */
[----:B------:R-:W-:Y:S02]  /*10540*/  UIMAD UR4, UR15, UR7, -UR6 ;  /* 0x000000070f0472a4 */ /* 0x000fe4000f8e0a06 */
[----:B------:R-:W-:Y:S02]  /*10550*/  USHF.R.S32.HI UR13, URZ, 0x6, UR13 ;  /* 0x000000063f0d7899 */ /* 0x000fe4000801140d */
[----:B------:R-:W-:Y:S02]  /*10560*/  USHF.R.S32.HI UR10, URZ, 0x6, UR10 ;  /* 0x000000063f0a7899 */ /* 0x000fe4000801140a */
[----:B------:R-:W-:Y:S02]  /*10570*/  @UP1 USHF.R.U32.HI UR11, URZ, UR14, UR9 ;  /* 0x0000000e3f0b1299 */ /* 0x000fe40008011609 */
[----:B------:R-:W-:-:S02]  /*10580*/  UISETP.LT.AND UP0, UPT, UR13, UR10, UPT ;  /* 0x0000000a0d00728c */ /* 0x000fc4000bf01270 */
[----:B------:R-:W-:Y:S01]  /*10590*/  UIADD3 UR4, UR4, UR11, URZ ;  /* 0x0000000b04047290 */ /* 0x000fe2000fffe03f */
[----:B------:R-:W-:Y:S01]  /*105a0*/  ULDC UR8, c[0x0][0x9dc] ;  /* 0x0002770000087ab9 */ /* 0x000fe20000000800 */
[----:B------:R-:W-:Y:S02]  /*105b0*/  USEL UR41, UR13, UR10, UP0 ;  /* 0x0000000a0d297287 */ /* 0x000fe40008000000 */
        /* <DEDUP_REMOVED lines=12> */
.L_x_955:
[----:B------:R-:W-:-:S11]  /*10680*/  UISETP.NE.AND UP0, UPT, UR5, 0x1, UPT ;  /* 0x000000010500788c */ /* 0x000fd6000bf05270 */
[----:B------:R-:W-:Y:S02]  /*10690*/  @UP0 ULDC.64 UR10, c[0x0][0x9e8] ;  /* 0x00027a00000a0ab9 */ /* 0x000fe40000000a00 */
[----:B------:R-:W-:-:S04]  /*106a0*/  UIMAD.WIDE.U32 UR6, UR4, UR10, URZ ;  /* 0x0000000a040672a5 */ /* 0x000fc8000f8e003f */
[----:B------:R-:W-:-:S12]  /*106b0*/  @UP0 USHF.R.U32.HI UR4, URZ, UR11, UR7 ;  /* 0x0000000b3f040299 */ /* 0x000fd80008011607 */
.L_x_956:
[----:B------:R-:W-:-:S04]  /*106c0*/  UIMAD UR4, UR4, UR5, URZ ;  /* 0x00000005040472a4 */ /* 0x000fc8000f8e023f */
[----:B------:R-:W-:-:S04]  /*106d0*/  UISETP.LT.AND UP0, UPT, UR8, UR4, UPT ;  /* 0x000000040800728c */ /* 0x000fc8000bf01270 */
[----:B------:R-:W-:-:S12]  /*106e0*/  USEL UR8, UR8, UR4, !UP0 ;  /* 0x0000000408087287 */ /* 0x000fd8000c000000 */
.L_x_954:
[----:B------:R-:W-:Y:S01]  /*106f0*/  USHF.R.S32.HI UR4, URZ, 0x1f, UR8 ;  /* 0x0000001f3f047899 */ /* 0x000fe20008011408 */
[----:B------:R-:W-:Y:S03]  /*10700*/  BSSY B7, `(.L_x_957) ;  /* 0x000032d000077945 */ /* 0x000fe60003800000 */
[----:B------:R-:W-:-:S04]  /*10710*/  ULEA.HI UR4, UR4, UR8, URZ, 0x6 ;  /* 0x0000000804047291 */ /* 0x000fc8000f8f303f */
[----:B------:R-:W-:-:S04]  /*10720*/  USHF.R.S32.HI UR4, URZ, 0x6, UR4 ;  /* 0x000000063f047899 */ /* 0x000fc80008011404 */
[----:B------:R-:W-:-:S04]  /*10730*/  UISETP.LT.AND UP0, UPT, URZ, UR4, UPT ;  /* 0x000000043f00728c */ /* 0x000fc8000bf01270 */
[----:B------:R-:W-:-:S04]  /*10740*/  USEL UR40, URZ, UR4, !UP0 ;  /* 0x000000043f287287 */ /* 0x000fc8000c000000 */
[----:B------:R-:W-:-:S06]  /*10750*/  UISETP.GT.AND UP0, UPT, UR41, UR40, UPT ;  /* 0x000000282900728c */ /* 0x000fcc000bf04270 */
[----:B------:R-:W-:-:S13]  /*10760*/  PLOP3.LUT P0, PT, PT, PT, UP0, 0x80, 0x0 ;  /* 0x000000000000781c */ /* 0x000fda0003f0f008 */
        /* <DEDUP_REMOVED lines=8> */
[----:B------:R-:W1:Y:S01]  /*107f0*/  POPC R5, UR4 ;  /* 0x0000000400057d09 */ /* 0x000e620008000000 */
[----:B0-----:R-:W-:-:S02]  /*10800*/  ISETP.EQ.U32.AND P1, PT, R0, R3, PT ;  /* 0x000000030000720c */ /* 0x001fc40003f22070 */
[----:B------:R-:W1:Y:S11]  /*10810*/  LDC.64 R2, c[0x0][0xc80] ;  /* 0x00032000ff027b82 */ /* 0x000e760000000a00 */
[----:B-1----:R-:W2:Y:S01]  /*10820*/  @P1 ATOMG.E.ADD.STRONG.GPU PT, R3, desc[UR50][R2.64], R5 ;  /* 0x00000005020319a8 */ /* 0x002ea200081ee1f2 */
[----:B------:R-:W0:Y:S02]  /*10830*/  S2R R4, SR_LTMASK ;  /* 0x0000000000047919 */ /* 0x000e240000003900 */
[----:B0-----:R-:W-:-:S04]  /*10840*/  LOP3.LUT R4, R4, UR4, RZ, 0xc0, !PT ;  /* 0x0000000404047c12 */ /* 0x001fc8000f8ec0ff */
[----:B------:R-:W0:Y:S01]  /*10850*/  POPC R7, R4 ;  /* 0x0000000400077309 */ /* 0x000e220000000000 */
[----:B--2---:R-:W0:Y:S02]  /*10860*/  SHFL.IDX PT, R0, R3, R0, 0x1f ;  /* 0x00001f0003007589 */ /* 0x004e2400000e0000 */
[----:B0-----:R-:W-:-:S05]  /*10870*/  IADD3 R0, R0, UR43, R7 ;  /* 0x0000002b00007c10 */ /* 0x001fca000fffe007 */
[----:B------:R2:W-:Y:S01]  /*10880*/  STL [R1+0x20], R0 ;  /* 0x0000200001007387 */ /* 0x0005e20000100800 */
[----:B------:R-:W-:Y:S05]  /*10890*/  BRA `(.L_x_959) ;  /* 0x00000030004c7947 */ /* 0x000fea0003800000 */
.L_x_958:
        /* <DEDUP_REMOVED lines=20> */
.L_x_961:
[----:B------:R-:W-:Y:S05]  /*109e0*/  BSYNC B6 ;  /* 0x0000000000067941 */ /* 0x000fea0003800000 */
.L_x_960:
        /* <DEDUP_REMOVED lines=13> */
[----:B------:R-:W1:Y:S01]  /*10ac0*/  LDC.64 R2, c[0x4][R2] ;  /* 0x0100000002027b82 */ /* 0x000e620000000a00 */
        /* <DEDUP_REMOVED lines=10> */
.L_x_963:
[----:B------:R-:W-:Y:S05]  /*10b70*/  BSYNC B6 ;  /* 0x0000000000067941 */ /* 0x000fea0003800000 */
.L_x_962:
        /* <DEDUP_REMOVED lines=20> */
.L_x_965:
[----:B------:R-:W-:Y:S05]  /*10cc0*/  BSYNC B6 ;  /* 0x0000000000067941 */ /* 0x000fea0003800000 */
.L_x_964:
[----:B------:R-:W-:Y:S01]  /*10cd0*/  IMAD.MOV.U32 R18, RZ, RZ, R16 ;  /* 0x000000ffff127224 */ /* 0x000fe200078e0010 */
        /* <DEDUP_REMOVED lines=19> */
.L_x_967:
[----:B------:R-:W-:Y:S05]  /*10e10*/  BSYNC B6 ;  /* 0x0000000000067941 */ /* 0x000fea0003800000 */
.L_x_966:
[----:B------:R-:W-:Y:S01]  /*10e20*/  ULDC.64 UR4, c[0x0][0x9f8] ;  /* 0x00027e0000047ab9 */ /* 0x000fe20000000a00 */
[----:B------:R-:W-:Y:S01]  /*10e30*/  IMAD.U32 R8, RZ, RZ, UR44 ;  /* 0x0000002cff087e24 */ /* 0x000fe2000f8e00ff */
[----:B------:R-:W-:-:S04]  /*10e40*/  UISETP.NE.U32.AND UP0, UPT, UR4, URZ, UPT ;  /* 0x0000003f0400728c */ /* 0x000fc8000bf05070 */
[----:B------:R-:W-:-:S06]  /*10e50*/  UISETP.NE.AND.EX UP0, UPT, UR5, URZ, UPT, UP0 ;  /* 0x0000003f0500728c */ /* 0x000fcc000bf05300 */
[----:B------:R-:W-:-:S05]  /*10e60*/  PLOP3.LUT P0, PT, PT, PT, UP0, 0x80, 0x0 ;  /* 0x000000000000781c */ /* 0x000fca0003f0f008 */
[----:B------:R-:W-:Y:S02]  /*10e70*/  @UP0 ULDC.64 UR4, c[0x0][0x9f8] ;  /* 0x00027e0000040ab9 */ /* 0x000fe40000000a00 */
[----:B------:R-:W-:-:S06]  /*10e80*/  @UP0 UIMAD.WIDE UR4, UR44, 0x4, UR4 ;  /* 0x000000042c0408a5 */ /* 0x000fcc000f8e0204 */
[----:B------:R-:W-:Y:S02]  /*10e90*/  IMAD.U32 R2, RZ, RZ, UR4 ;  /* 0x00000004ff027e24 */ /* 0x000fe4000f8e00ff */
[----:B------:R-:W-:-:S05]  /*10ea0*/  IMAD.U32 R3, RZ, RZ, UR5 ;  /* 0x00000005ff037e24 */ /* 0x000fca000f8e00ff */
[----:B------:R1:W2:Y:S01]  /*10eb0*/  @P0 LDG.E R8, desc[UR50][R2.64] ;  /* 0x0000003202080981 */ /* 0x0002a2000c1e1900 */
[----:B------:R-:W-:Y:S01]  /*10ec0*/  LOP3.LUT R18, R18, 0xfffffffe, RZ, 0xc0, !PT ;  /* 0xfffffffe12127812 */ /* 0x000fe200078ec0ff */
[----:B------:R-:W-:Y:S01]  /*10ed0*/  UMOV UR4, 0xffffffff ;  /* 0xffffffff00047882 */ /* 0x000fe20000000000 */
[----:B------:R-:W3:Y:S01]  /*10ee0*/  S2R R19, SR_TID.X ;  /* 0x0000000000137919 */ /* 0x000ee20000002100 */
[----:B-1----:R-:W1:Y:S02]  /*10ef0*/  LDC.64 R2, c[0x0][0x418] ;  /* 0x00010600ff027b82 */ /* 0x002e640000000a00 */
[----:B-1----:R-:W-:Y:S02]  /*10f00*/  ISETP.NE.U32.AND P0, PT, R2, RZ, PT ;  /* 0x000000ff0200720c */ /* 0x002fe40003f05070 */
[----:B---3--:R-:W-:Y:S02]  /*10f10*/  SHF.R.U32.HI R19, RZ, 0x5, R19 ;  /* 0x00000005ff137819 */ /* 0x008fe40000011613 */
[----:B------:R-:W-:-:S02]  /*10f20*/  ISETP.NE.AND.EX P1, PT, R3, RZ, PT, P0 ;  /* 0x000000ff0300720c */ /* 0x000fc40003f25300 */
[----:B------:R-:W-:-:S11]  /*10f30*/  LOP3.LUT R19, R19, 0x3, RZ, 0xc0, !PT ;  /* 0x0000000313137812 */ /* 0x000fd600078ec0ff */
[----:B------:R-:W-:Y:S02]  /*10f40*/  @P1 LOP3.LUT R18, R18, 0x1, RZ, 0xfc, !PT ;  /* 0x0000000112121812 */ /* 0x000fe400078efcff */
[----:B--2---:R-:W-:Y:S01]  /*10f50*/  SHF.R.S32.HI R9, RZ, 0x1f, R8 ;  /* 0x0000001fff097819 */ /* 0x004fe20000011408 */
[----:B------:R1:W-:Y:S01]  /*10f60*/  STL [R1+0xc], R8 ;  /* 0x00000c0801007387 */ /* 0x0003e20000100800 */
[----:B0-----:R-:W-:-:S03]  /*10f70*/  SEL R16, R8, RZ, !P1 ;  /* 0x000000ff08107207 */ /* 0x001fc60004800000 */
[----:B------:R1:W-:Y:S04]  /*10f80*/  STL [R1+0x10], R9 ;  /* 0x0000100901007387 */ /* 0x0003e80000100800 */
[----:B------:R1:W-:Y:S01]  /*10f90*/  STL [R1+0x8], R18 ;  /* 0x0000081201007387 */ /* 0x0003e20000100800 */
[----:B------:R-:W-:Y:S05]  /*10fa0*/  BRA.DIV UR4, `(.L_x_968) ;  /* 0x0000003204d47947 */ /* 0x000fea000b800000 */
[----:B------:R0:W2:Y:S02]  /*10fb0*/  SHFL.IDX PT, R14, R19, RZ, 0x1f ;  /* 0x00001fff130e7589 */ /* 0x0000a400000e0000 */
.L_x_1036:
[----:B------:R-:W-:Y:S01]  /*10fc0*/  PLOP3.LUT P2, PT, PT, PT, PT, 0x8, 0x0 ;  /* 0x000000000000781c */ /* 0x000fe20003f4e170 */
[----:B------:R-:W-:Y:S01]  /*10fd0*/  IMAD.MOV.U32 R0, RZ, RZ, R18 ;  /* 0x000000ffff007224 */ /* 0x000fe200078e0012 */
[----:B--2---:R-:W-:-:S04]  /*10fe0*/  ISETP.NE.AND P0, PT, R14, RZ, PT ;  /* 0x000000ff0e00720c */ /* 0x004fc80003f05270 */
[----:B------:R-:W-:-:S07]  /*10ff0*/  LOP3.LUT R0, R0, 0xfffffffd, RZ, 0xc0, !PT ;  /* 0xfffffffd00007812 */ /* 0x000fce00078ec0ff */
[----:B------:R-:W-:-:S05]  /*11000*/  @P2 LOP3.LUT R0, R0, 0x2, RZ, 0xfc, !PT ;  /* 0x0000000200002812 */ /* 0x000fca00078efcff */
[----:B------:R2:W-:Y:S01]  /*11010*/  STL [R1+0x8], R0 ;  /* 0x0000080001007387 */ /* 0x0005e20000100800 */
[----:B------:R-:W-:Y:S05]  /*11020*/  @P0 BRA `(.L_x_969) ;  /* 0x0000000400900947 */ /* 0x000fea0003800000 */
[----:B------:R-:W-:-:S06]  /*11030*/  UIADD3 UR4, UR41, -0x1, URZ ;  /* 0xffffffff29047890 */ /* 0x000fcc000fffe03f */
[----:B--2---:R-:W-:Y:S01]  /*11040*/  IMAD.U32 R0, RZ, RZ, UR4 ;  /* 0x00000004ff007e24 */ /* 0x004fe2000f8e00ff */
[----:B------:R-:W-:-:S03]  /*11050*/  UMOV UR4, 0xffffffff ;  /* 0xffffffff00047882 */ /* 0x000fc60000000000 */
[----:B------:R-:W-:Y:S05]  /*11060*/  BRA.DIV UR4, `(.L_x_970) ;  /* 0x0000003204c47947 */ /* 0x000fea000b800000 */
[----:B------:R-:W-:-:S13]  /*11070*/  ELECT P6, URZ, PT ;  /* 0x00000000003f782f */ /* 0x000fda00038c0000 */
.L_x_1039:
        /* <DEDUP_REMOVED lines=20> */
.L_x_971:
[----:B------:R-:W3:Y:S04]  /*111c0*/  LDL R4, [R1] ;  /* 0x0000000001047983 */ /* 0x000ee80000100800 */
[----:B--2---:R-:W2:Y:S01]  /*111d0*/  LDL R3, [R1+0x4] ;  /* 0x0000040001037983 */ /* 0x004ea20000100800 */
[----:B------:R-:W4:Y:S02]  /*111e0*/  S2R R2, SR_TID.X ;  /* 0x0000000000027919 */ /* 0x000f240000002100 */
[----:B----4-:R-:W-:-:S04]  /*111f0*/  LOP3.LUT R2, R2, 0x7f, RZ, 0xc0, !PT ;  /* 0x0000007f02027812 */ /* 0x010fc800078ec0ff */
[----:B------:R-:W-:Y:S01]  /*11200*/  ISETP.NE.AND P0, PT, R2, RZ, PT ;  /* 0x000000ff0200720c */ /* 0x000fe20003f05270 */
[----:B---3--:R-:W-:Y:S01]  /*11210*/  IMAD R4, R4, 0x8, R17 ;  /* 0x0000000804047824 */ /* 0x008fe200078e0211 */
[----:B--2---:R-:W-:-:S04]  /*11220*/  SHF.L.U32 R3, R3, 0x1f, RZ ;  /* 0x0000001f03037819 */ /* 0x004fc800000006ff */
[----:B------:R-:W2:Y:S02]  /*11230*/  SYNCS.PHASECHK.TRANS64.TRYWAIT P1, [R4+URZ+0x28480], R3 ;  /* 0x02848003040075a7 */ /* 0x000ea4000802017f */
[----:B--2---:R-:W-:Y:S05]  /*11240*/  @!P1 BRA `(.L_x_972) ;  /* 0x00000030006c9947 */ /* 0x004fea0003800000 */
.L_x_1040:
        /* <DEDUP_REMOVED lines=8> */
.L_x_973:
        /* <DEDUP_REMOVED lines=16> */
[----:B---3--:R-:W-:-:S05]  /*113d0*/  IMAD R2, R2, 0x4000, R17 ;  /* 0x0000400002027824 */ /* 0x008fca00078e0211 */
[----:B------:R-:W-:-:S13]  /*113e0*/  R2UR UR8, R2 ;  /* 0x00000000020872ca */ /* 0x000fda00000e0000 */
[----:B------:R-:W-:Y:S02]  /*113f0*/  UIADD3 UR32, UR8, 0x10000, URZ ;  /* 0x0001000008207890 */ /* 0x000fe4000fffe03f */
[----:B------:R-:W-:-:S07]  /*11400*/  UIADD3 UR8, UR8, 0x12000, URZ ;  /* 0x0001200008087890 */ /* 0x000fce000fffe03f */
[----:B------:R3:W-:Y:S02]  /*11410*/  UTMALDG.4D [UR32], [UR4], desc[UR6] ;  /* 0x00000620040075b4 */ /* 0x0007e40008019000 */
[----:B------:R3:W-:Y:S01]  /*11420*/  UTMALDG.4D [UR8], [UR4], desc[UR6] ;  /* 0x00000608040075b4 */ /* 0x0007e20008019000 */
[----:B------:R-:W4:Y:S02]  /*11430*/  SYNCS.PHASECHK.TRANS64.TRYWAIT P1, [R4+URZ+0x28440], R3 ;  /* 0x02844003040075a7 */ /* 0x000f24000802017f */
[----:B---34-:R-:W-:Y:S05]  /*11440*/  @!P1 BRA `(.L_x_974) ;  /* 0x0000003000009947 */ /* 0x018fea0003800000 */
.L_x_1041:
        /* <DEDUP_REMOVED lines=8> */
.L_x_975:
        /* <DEDUP_REMOVED lines=26> */
.L_x_969:
[----:B--2---:R-:W-:Y:S01]  /*11670*/  VIADD R0, R17, 0x18000 ;  /* 0x0001800011007836 */ /* 0x004fe20000000000 */
[----:B------:R-:W-:Y:S05]  /*11680*/  WARPSYNC.ALL ;  /* 0x0000000000007948 */ /* 0x000fea0003800000 */
[----:B------:R-:W-:Y:S01]  /*11690*/  BAR.SYNC.DEFER_BLOCKING 0x8, 0x180 ;  /* 0x0206000000007b1d */ /* 0x000fe20000010000 */
[----:B------:R-:W-:-:S05]  /*116a0*/  LOP3.LUT P0, RZ, R0, 0x3ff, RZ, 0xc0, !PT ;  /* 0x000003ff00ff7812 */ /* 0x000fca000780c0ff */
[----:B------:R-:W-:Y:S08]  /*116b0*/  BSSY B6, `(.L_x_976) ;  /* 0x0000012000067945 */ /* 0x000ff00003800000 */
[----:B------:R-:W-:Y:S05]  /*116c0*/  @!P0 BRA `(.L_x_977) ;  /* 0x0000000000408947 */ /* 0x000fea0003800000 */
[----:B------:R-:W-:Y:S01]  /*116d0*/  MOV R2, 0x0 ;  /* 0x0000000000027802 */ /* 0x000fe20000000f00 */
[----:B---3--:R-:W-:Y:S01]  /*116e0*/  ULDC.64 UR6, c[0x4][0xc0] ;  /* 0x0100300000067ab9 */ /* 0x008fe20000000a00 */
        /* <DEDUP_REMOVED lines=9> */
[----:B-1----:R-:W-:Y:S02]  /*11780*/  IMAD.MOV.U32 R8, RZ, RZ, 0x70 ;  /* 0x00000070ff087424 */ /* 0x002fe400078e00ff */
[----:B------:R-:W-:Y:S02]  /*11790*/  IMAD.MOV.U32 R12, RZ, RZ, 0x1 ;  /* 0x00000001ff0c7424 */ /* 0x000fe400078e00ff */
[----:B------:R-:W-:-:S07]  /*117a0*/  IMAD.MOV.U32 R13, RZ, RZ, RZ ;  /* 0x000000ffff0d7224 */ /* 0x000fce00078e00ff */
[----:B------:R-:W-:-:S07]  /*117b0*/  LEPC R20, `(.L_x_977) ;  /* 0x000000001014794e */ /* 0x000fce0000000000 */
[----:B0-2---:R-:W-:Y:S05]  /*117c0*/  CALL.ABS.NOINC R2 ;  /* 0x0000000002007343 */ /* 0x005fea0003c00000 */
.L_x_977:
[----:B---3--:R-:W-:Y:S05]  /*117d0*/  BSYNC B6 ;  /* 0x0000000000067941 */ /* 0x008fea0003800000 */
.L_x_976:
[----:B-1----:R1:W5:Y:S01]  /*117e0*/  LDL R9, [R1+0x1c] ;  /* 0x00001c0001097983 */ /* 0x0023620000100800 */
[----:B------:R-:W2:Y:S01]  /*117f0*/  LDC R8, c[0x0][0x448] ;  /* 0x00011200ff087b82 */ /* 0x000ea20000000800 */
[----:B------:R-:W3:Y:S01]  /*11800*/  S2R R2, SR_TID.X ;  /* 0x0000000000027919 */ /* 0x000ee20000002100 */
[----:B------:R-:W-:Y:S01]  /*11810*/  USHF.R.S32.HI UR4, URZ, 0x1f, UR36 ;  /* 0x0000001f3f047899 */ /* 0x000fe20008011424 */
[----:B------:R-:W-:Y:S01]  /*11820*/  ULDC.64 UR8, c[0x0][0x2d8] ;  /* 0x0000b60000087ab9 */ /* 0x000fe20000000a00 */
[----:B--2---:R-:W-:Y:S01]  /*11830*/  ISETP.NE.AND P0, PT, R8, 0x1, PT ;  /* 0x000000010800780c */ /* 0x004fe20003f05270 */
[----:B0-----:R-:W0:Y:S01]  /*11840*/  S2R R19, SR_TID.X ;  /* 0x0000000000137919 */ /* 0x001e220000002100 */
[C---:B---3--:R-:W-:Y:S01]  /*11850*/  LOP3.LUT R18, R2.reuse, 0x7f, RZ, 0xc0, !PT ;  /* 0x0000007f02127812 */ /* 0x048fe200078ec0ff */
[----:B------:R-:W-:-:S10]  /*11860*/  IMAD.SHL.U32 R2, R2, 0x10, RZ ;  /* 0x0000001002027824 */ /* 0x000fd400078e00ff */
[----:B------:R-:W2:Y:S01]  /*11870*/  @P0 LDC R3, c[0x0][0x44c] ;  /* 0x00011300ff030b82 */ /* 0x000ea20000000800 */
[----:B------:R-:W-:Y:S01]  /*11880*/  SHF.R.U32.HI R18, RZ, 0x3, R18 ;  /* 0x00000003ff127819 */ /* 0x000fe20000011612 */
[----:B------:R-:W-:-:S03]  /*11890*/  UIMAD UR6, UR4, UR8, URZ ;  /* 0x00000008040672a4 */ /* 0x000fc6000f8e023f */
[----:B------:R-:W-:-:S03]  /*118a0*/  LOP3.LUT R2, R18, 0x70, R2, 0xf8, !PT ;  /* 0x0000007012027812 */ /* 0x000fc600078ef802 */
[----:B------:R-:W3:Y:S01]  /*118b0*/  @P0 LDC R0, c[0x0][0x450] ;  /* 0x00011400ff000b82 */ /* 0x000ee20000000800 */
[----:B------:R-:W4:Y:S01]  /*118c0*/  S2R R18, SR_TID.X ;  /* 0x0000000000127919 */ /* 0x000f220000002100 */
[----:B------:R-:W-:Y:S01]  /*118d0*/  UIMAD.WIDE.U32 UR4, UR36, UR8, URZ ;  /* 0x00000008240472a5 */ /* 0x000fe2000f8e003f */
[----:B------:R-:W-:Y:S01]  /*118e0*/  VIADD R2, R2, UR42 ;  /* 0x0000002a02027c36 */ /* 0x000fe20008000000 */
[----:B------:R-:W-:Y:S02]  /*118f0*/  UIMAD UR6, UR36, UR9, UR6 ;  /* 0x00000009240672a4 */ /* 0x000fe4000f8e0206 */
[----:B------:R-:W-:Y:S01]  /*11900*/  USHF.R.S32.HI UR7, URZ, 0x1f, UR44 ;  /* 0x0000001f3f077899 */ /* 0x000fe2000801142c */
[----:B------:R-:W-:Y:S01]  /*11910*/  ULDC.64 UR8, c[0x0][0x2e0] ;  /* 0x0000b80000087ab9 */ /* 0x000fe20000000a00 */
[----:B------:R-:W-:Y:S02]  /*11920*/  UIADD3 UR5, UR5, UR6, URZ ;  /* 0x0000000605057290 */ /* 0x000fe4000fffe03f */
[----:B------:R-:W-:Y:S01]  /*11930*/  UIMAD UR6, UR7, UR8, URZ ;  /* 0x00000008070672a4 */ /* 0x000fe2000f8e023f */
[----:B------:R-:W-:-:S02]  /*11940*/  IMAD.MOV.U32 R4, RZ, RZ, R2 ;  /* 0x000000ffff047224 */ /* 0x000fc400078e0002 */
[----:B--2---:R-:W-:Y:S01]  /*11950*/  @P0 IMAD.HI.U32 R3, R2, R3, RZ ;  /* 0x0000000302030227 */ /* 0x004fe200078e00ff */
[----:B------:R-:W-:Y:S02]  /*11960*/  UIMAD UR6, UR44, UR9, UR6 ;  /* 0x000000092c0672a4 */ /* 0x000fe4000f8e0206 */
[----:B------:R-:W-:Y:S02]  /*11970*/  UIMAD.WIDE.U32 UR4, UR44, UR8, UR4 ;  /* 0x000000082c0472a5 */ /* 0x000fe4000f8e0004 */
[----:B---3--:R-:W-:Y:S02]  /*11980*/  @P0 SHF.R.U32.HI R4, RZ, R0, R3 ;  /* 0x00000000ff040219 */ /* 0x008fe40000011603 */
[----:B------:R-:W-:Y:S02]  /*11990*/  UIADD3 UR6, UR5, UR6, URZ ;  /* 0x0000000605067290 */ /* 0x000fe4000fffe03f */
[----:B------:R-:W-:Y:S01]  /*119a0*/  IMAD.U32 R6, RZ, RZ, UR4 ;  /* 0x00000004ff067e24 */ /* 0x000fe2000f8e00ff */
[--C-:B------:R-:W-:Y:S01]  /*119b0*/  SHF.R.S32.HI R5, RZ, 0x1f, R4.reuse ;  /* 0x0000001fff057819 */ /* 0x100fe20000011404 */
[----:B------:R-:W-:-:S02]  /*119c0*/  IMAD.MOV R0, RZ, RZ, -R4 ;  /* 0x000000ffff007224 */ /* 0x000fc400078e0a04 */
[----:B------:R-:W-:Y:S01]  /*119d0*/  IMAD.U32 R7, RZ, RZ, UR5 ;  /* 0x00000005ff077e24 */ /* 0x000fe2000f8e00ff */
[----:B------:R-:W-:Y:S01]  /*119e0*/  ULDC.64 UR4, c[0x0][0x2d0] ;  /* 0x0000b40000047ab9 */ /* 0x000fe20000000a00 */
[----:B------:R-:W-:Y:S02]  /*119f0*/  IMAD R0, R8, R0, R2 ;  /* 0x0000000008007224 */ /* 0x000fe400078e0202 */
[----:B------:R-:W-:Y:S01]  /*11a00*/  IMAD.U32 R3, RZ, RZ, UR6 ;  /* 0x00000006ff037e24 */ /* 0x000fe2000f8e00ff */
[----:B------:R-:W-:Y:S01]  /*11a10*/  ULDC.64 UR6, c[0x0][0x280] ;  /* 0x0000a00000067ab9 */ /* 0x000fe20000000a00 */
[----:B------:R-:W-:Y:S02]  /*11a20*/  IMAD.MOV.U32 R2, RZ, RZ, R6 ;  /* 0x000000ffff027224 */ /* 0x000fe400078e0006 */
[----:B------:R-:W-:Y:S02]  /*11a30*/  IMAD R5, R5, UR4, RZ ;  /* 0x0000000405057c24 */ /* 0x000fe4000f8e02ff */
[----:B------:R-:W-:-:S04]  /*11a40*/  IMAD.WIDE.U32 R2, R4, UR4, R2 ;  /* 0x0000000404027c25 */ /* 0x000fc8000f8e0002 */
[----:B------:R-:W-:Y:S02]  /*11a50*/  IMAD R5, R4, UR5, R5 ;  /* 0x0000000504057c24 */ /* 0x000fe4000f8e0205 */
[----:B0-----:R-:W-:Y:S01]  /*11a60*/  IMAD.SHL.U32 R19, R19, 0x10, RZ ;  /* 0x0000001013137824 */ /* 0x001fe200078e00ff */
[----:B------:R-:W-:Y:S01]  /*11a70*/  SHF.R.S32.HI R4, RZ, 0x1f, R0 ;  /* 0x0000001fff047819 */ /* 0x000fe20000011400 */
[----:B------:R-:W-:Y:S01]  /*11a80*/  IMAD.IADD R3, R3, 0x1, R5 ;  /* 0x0000000103037824 */ /* 0x000fe200078e0205 */
[----:B------:R-:W-:Y:S01]  /*11a90*/  ULDC.64 UR4, c[0x0][0x2c8] ;  /* 0x0000b20000047ab9 */ /* 0x000fe20000000a00 */
[----:B----4-:R-:W-:Y:S01]  /*11aa0*/  IMAD.SHL.U32 R10, R18, 0x10, RZ ;  /* 0x00000010120a7824 */ /* 0x010fe200078e00ff */
[----:B------:R-:W-:Y:S01]  /*11ab0*/  LOP3.LUT R19, R19, 0x70, RZ, 0xc0, !PT ;  /* 0x0000007013137812 */ /* 0x000fe200078ec0ff */
[----:B------:R-:W-:Y:S02]  /*11ac0*/  IMAD R4, R4, UR4, RZ ;  /* 0x0000000404047c24 */ /* 0x000fe4000f8e02ff */
[----:B------:R-:W-:Y:S01]  /*11ad0*/  IMAD.WIDE.U32 R2, R0, UR4, R2 ;  /* 0x0000000400027c25 */ /* 0x000fe2000f8e0002 */
[----:B------:R-:W-:Y:S01]  /*11ae0*/  LOP3.LUT R10, R10, 0x70, RZ, 0xc0, !PT ;  /* 0x000000700a0a7812 */ /* 0x000fe200078ec0ff */
[----:B------:R-:W-:Y:S01]  /*11af0*/  ULDC UR4, c[0x0][0x2b8] ;  /* 0x0000ae0000047ab9 */ /* 0x000fe20000000800 */
[----:B------:R-:W-:Y:S01]  /*11b00*/  LOP3.LUT R11, R19, 0x80, RZ, 0xfc, !PT ;  /* 0x00000080130b7812 */ /* 0x000fe200078efcff */
[----:B------:R-:W-:Y:S01]  /*11b10*/  IMAD R4, R0, UR5, R4 ;  /* 0x0000000500047c24 */ /* 0x000fe2000f8e0204 */
[----:B------:R-:W-:-:S02]  /*11b20*/  IADD3 R0, P2, R2, UR6, RZ ;  /* 0x0000000602007c10 */ /* 0x000fc4000ff5e0ff */
[----:B------:R-:W-:Y:S02]  /*11b30*/  ISETP.GE.AND P1, PT, R10, UR4, PT ;  /* 0x000000040a007c0c */ /* 0x000fe4000bf26270 */
[----:B------:R-:W-:Y:S01]  /*11b40*/  ISETP.GE.AND P0, PT, R11, UR4, PT ;  /* 0x000000040b007c0c */ /* 0x000fe2000bf06270 */
[----:B------:R-:W-:Y:S01]  /*11b50*/  UMOV UR4, 0xffffffff ;  /* 0xffffffff00047882 */ /* 0x000fe20000000000 */
[----:B------:R-:W-:Y:S02]  /*11b60*/  LOP3.LUT R18, R18, 0x7f, RZ, 0xc0, !PT ;  /* 0x0000007f12127812 */ /* 0x000fe400078ec0ff */
[----:B------:R-:W-:Y:S02]  /*11b70*/  IADD3.X R2, R3, UR7, R4, P2, !PT ;  /* 0x0000000703027c10 */ /* 0x000fe400097fe404 */
[----:B------:R-:W-:Y:S01]  /*11b80*/  SHF.R.U32.HI R18, RZ, 0x3, R18 ;  /* 0x00000003ff127819 */ /* 0x000fe20000011612 */
[----:B-1----:R-:W-:Y:S06]  /*11b90*/  BRA.DIV UR4, `(.L_x_978) ;  /* 0x0000002a04407947 */ /* 0x002fec000b800000 */
[----:B------:R-:W0:Y:S01]  /*11ba0*/  SHFL.IDX PT, R7, R0, RZ, 0x181f ;  /* 0x00181fff00077589 */ /* 0x000e2200000e0000 */
[----:B------:R-:W-:Y:S01]  /*11bb0*/  ULDC UR4, c[0x0][0x288] ;  /* 0x0000a20000047ab9 */ /* 0x000fe20000000800 */
[----:B------:R-:W-:Y:S02]  /*11bc0*/  VIADD R4, R18, UR42 ;  /* 0x0000002a12047c36 */ /* 0x000fe40008000000 */
        /* <DEDUP_REMOVED lines=8> */
[----:B-1----:R-:W-:Y:S01]  /*11c50*/  @!P3 IMAD.X R6, RZ, RZ, R6, P4 ;  /* 0x000000ffff06b224 */ /* 0x002fe200020e0606 */
[----:B--2---:R-:W-:-:S04]  /*11c60*/  @!P2 IADD3 R8, P4, R10, R8, RZ ;  /* 0x000000080a08a210 */ /* 0x004fc80007f9e0ff */
[----:B------:R-:W-:-:S04]  /*11c70*/  @!P3 LOP3.LUT R7, R7, R6, RZ, 0x3c, !PT ;  /* 0x000000060707b212 */ /* 0x000fc800078e3cff */
[----:B------:R-:W-:Y:S01]  /*11c80*/  @!P3 LOP3.LUT R6, R7, R6, RZ, 0x3c, !PT ;  /* 0x000000060706b212 */ /* 0x000fe200078e3cff */
[----:B---3--:R-:W-:-:S03]  /*11c90*/  @!P2 IMAD.X R5, RZ, RZ, R5, P4 ;  /* 0x000000ffff05a224 */ /* 0x008fc600020e0605 */
[----:B------:R-:W-:-:S05]  /*11ca0*/  @!P3 LOP3.LUT R7, R7, R6, RZ, 0x3c, !PT ;  /* 0x000000060707b212 */ /* 0x000fca00078e3cff */
[----:B-----5:R-:W-:Y:S04]  /*11cb0*/  @!P3 LDGSTS.E.BYPASS.LTC128B.128 [R9+0x18000], desc[UR50][R6.64], !P1 ;  /* 0x180000000609bfae */ /* 0x020fe8000c901d72 */
[----:B------:R0:W-:Y:S02]  /*11cc0*/  @!P3 LDGSTS.E.BYPASS.LTC128B.128 [R9+0x1c000], desc[UR50][R6.64+0x80], !P0 ;  /* 0x1c0000800609bfae */ /* 0x0001e4000c101d72 */
[----:B0-----:R-:W-:Y:S02]  /*11cd0*/  @!P2 IMAD.MOV.U32 R6, RZ, RZ, R8 ;  /* 0x000000ffff06a224 */ /* 0x001fe400078e0008 */
        /* <DEDUP_REMOVED lines=38> */
[----:B------:R-:W-:Y:S02]  /*11f40*/  @!P2 LDGSTS.E.BYPASS.LTC128B.128 [R9+0x1a800], desc[UR50][R6.64], !P1 ;  /* 0x1a8000000609afae */ /* 0x000fe4000c901d72 */
[----:B------:R-:W-:Y:S02]  /*11f50*/  ISETP.GE.AND P3, PT, R5, R3, PT ;  /* 0x000000030500720c */ /* 0x000fe40003f66270 */
[----:B------:R0:W-:Y:S04]  /*11f60*/  @!P2 LDGSTS.E.BYPASS.LTC128B.128 [R9+0x1e800], desc[UR50][R6.64+0x80], !P0 ;  /* 0x1e8000800609afae */ /* 0x0001e8000c101d72 */
[----:B------:R-:W-:Y:S04]  /*11f70*/  SHFL.IDX PT, R5, R2, 0x6, 0x181f ;  /* 0x00d81f0002057f89 */ /* 0x000fe800000e0000 */
[----:B0-----:R-:W0:Y:S04]  /*11f80*/  SHFL.IDX PT, R6, R0, 0x6, 0x181f ;  /* 0x00d81f0000067f89 */ /* 0x001e2800000e0000 */
[----:B------:R-:W1:Y:S01]  /*11f90*/  SHFL.IDX PT, R0, R0, 0x7, 0x181f ;  /* 0x00f81f0000007f89 */ /* 0x000e6200000e0000 */
[----:B0-----:R-:W-:-:S05]  /*11fa0*/  @!P3 IADD3 R6, P2, R10, R6, RZ ;  /* 0x000000060a06b210 */ /* 0x001fca0007f5e0ff */
[----:B------:R-:W-:-:S04]  /*11fb0*/  @!P3 IMAD.X R5, RZ, RZ, R5, P2 ;  /* 0x000000ffff05b224 */ /* 0x000fc800010e0605 */
[----:B------:R-:W-:Y:S02]  /*11fc0*/  @!P3 IMAD.MOV.U32 R7, RZ, RZ, R5 ;  /* 0x000000ffff07b224 */ /* 0x000fe400078e0005 */
[----:B------:R0:W2:Y:S04]  /*11fd0*/  SHFL.IDX PT, R5, R2, 0x7, 0x181f ;  /* 0x00f81f0002057f89 */ /* 0x0000a800000e0000 */
[----:B------:R0:W-:Y:S04]  /*11fe0*/  @!P3 LDGSTS.E.BYPASS.LTC128B.128 [R9+0x1b000], desc[UR50][R6.64], !P1 ;  /* 0x1b0000000609bfae */ /* 0x0001e8000c901d72 */
[----:B-1----:R0:W-:Y:S02]  /*11ff0*/  @!P3 LDGSTS.E.BYPASS.LTC128B.128 [R9+0x1f000], desc[UR50][R6.64+0x80], !P0 ;  /* 0x1f0000800609bfae */ /* 0x0021e4000c101d72 */
.L_x_1058:
        /* <DEDUP_REMOVED lines=11> */
.L_x_980:
[----:B------:R-:W-:Y:S05]  /*120b0*/  BSYNC B0 ;  /* 0x0000000000007941 */ /* 0x000fea0003800000 */
.L_x_979:
[----:B------:R-:W-:Y:S01]  /*120c0*/  NOP ;  /* 0x0000000000007918 */ /* 0x000fe20000000000 */
[----:B------:R-:W-:-:S13]  /*120d0*/  PLOP3.LUT P0, PT, PT, PT, PT, 0x80, 0x0 ;  /* 0x000000000000781c */ /* 0x000fda0003f0f070 */
.L_x_981:
        /* <DEDUP_REMOVED lines=18> */
.L_x_1059:
[----:B------:R-:W-:Y:S05]  /*12200*/  BSYNC B0 ;  /* 0x0000000000007941 */ /* 0x000fea0003800000 */
.L_x_982:
[----:B------:R-:W-:-:S04]  /*12210*/  UIADD3 UR4, UR41, -0x2, URZ ;  /* 0xfffffffe29047890 */ /* 0x000fc8000fffe03f */
[----:B------:R-:W-:-:S06]  /*12220*/  UISETP.GE.AND UP0, UPT, UR4, UR40, UPT ;  /* 0x000000280400728c */ /* 0x000fcc000bf06270 */
[----:B------:R-:W-:-:S13]  /*12230*/  PLOP3.LUT P0, PT, PT, PT, UP0, 0x80, 0x0 ;  /* 0x000000000000781c */ /* 0x000fda0003f0f008 */
[----:B------:R-:W-:Y:S05]  /*12240*/  @!P0 BRA `(.L_x_984) ;  /* 0x0000000c00e48947 */ /* 0x000fea0003800000 */
[----:B------:R1:W5:Y:S04]  /*12250*/  LDL.LU R6, [R1] ;  /* 0x0000000001067983 */ /* 0x0003680000300800 */
[----:B------:R1:W5:Y:S01]  /*12260*/  LDL.LU R7, [R1+0x4] ;  /* 0x0000040001077983 */ /* 0x0003620000300800 */
[----:B0-----:R-:W-:-:S07]  /*12270*/  IMAD.U32 R0, RZ, RZ, UR4 ;  /* 0x00000004ff007e24 */ /* 0x001fce000f8e00ff */
.L_x_1006:
[----:B------:R-:W3:Y:S01]  /*12280*/  LDL R4, [R1+0x8] ;  /* 0x0000080001047983 */ /* 0x000ee20000100800 */
[----:B-----5:R-:W-:Y:S01]  /*12290*/  VIADD R3, R6, 0x1 ;  /* 0x0000000106037836 */ /* 0x020fe20000000000 */
[----:B------:R-:W-:Y:S05]  /*122a0*/  YIELD ;  /* 0x0000000000007946 */ /* 0x000fea0003800000 */
[----:B------:R-:W-:Y:S01]  /*122b0*/  ISETP.NE.AND P0, PT, R3, 0x2, PT ;  /* 0x000000020300780c */ /* 0x000fe20003f05270 */
[----:B------:R-:W-:Y:S03]  /*122c0*/  BSSY B0, `(.L_x_985) ;  /* 0x0000089000007945 */ /* 0x000fe60003800000 */
[----:B------:R-:W-:-:S02]  /*122d0*/  SEL R2, RZ, 0x1, P0 ;  /* 0x00000001ff027807 */ /* 0x000fc40000000000 */
[----:B------:R-:W-:Y:S02]  /*122e0*/  SEL R10, R3, RZ, P0 ;  /* 0x000000ff030a7207 */ /* 0x000fe40000000000 */
[----:B------:R-:W-:-:S05]  /*122f0*/  LOP3.LUT R9, R7, R2, RZ, 0x3c, !PT ;  /* 0x0000000207097212 */ /* 0x000fca00078e3cff */
[----:B------:R0:W-:Y:S04]  /*12300*/  STL [R1+0x4], R9 ;  /* 0x0000040901007387 */ /* 0x0001e80000100800 */
[----:B------:R0:W-:Y:S01]  /*12310*/  STL [R1], R10 ;  /* 0x0000000a01007387 */ /* 0x0001e20000100800 */
[----:B---3--:R-:W-:-:S13]  /*12320*/  LOP3.LUT P1, RZ, R4, 0x2, RZ, 0xc0, !PT ;  /* 0x0000000204ff7812 */ /* 0x008fda000782c0ff */
[----:B0-----:R-:W-:Y:S05]  /*12330*/  @!P1 BRA `(.L_x_986) ;  /* 0x0000000800049947 */ /* 0x001fea0003800000 */
[----:B------:R-:W-:Y:S01]  /*12340*/  LOP3.LUT P1, RZ, R4, 0x1, RZ, 0xc0, !PT ;  /* 0x0000000104ff7812 */ /* 0x000fe2000782c0ff */
[----:B------:R-:W-:-:S12]  /*12350*/  IMAD.MOV.U32 R8, RZ, RZ, R0 ;  /* 0x000000ffff087224 */ /* 0x000fd800078e0000 */
[----:B------:R-:W-:Y:S05]  /*12360*/  @!P1 BRA `(.L_x_987) ;  /* 0x0000000000509947 */ /* 0x000fea0003800000 */
[----:B------:R-:W3:Y:S01]  /*12370*/  LDL R11, [R1+0x10] ;  /* 0x00001000010b7983 */ /* 0x000ee20000100800 */
[----:B------:R-:W0:Y:S01]  /*12380*/  LDC R8, c[0x0][0x43c] ;  /* 0x00010f00ff087b82 */ /* 0x000e220000000800 */
[----:B------:R-:W-:Y:S02]  /*12390*/  ULDC.64 UR4, c[0x0][0x428] ;  /* 0x00010a0000047ab9 */ /* 0x000fe40000000a00 */
[----:B--2---:R-:W2:Y:S01]  /*123a0*/  LDL R5, [R1+0xc] ;  /* 0x00000c0001057983 */ /* 0x004ea20000100800 */
        /* <DEDUP_REMOVED lines=8> */
[----:B---3--:R-:W-:-:S04]  /*12430*/  IMAD R4, R11, UR4, RZ ;  /* 0x000000040b047c24 */ /* 0x008fc8000f8e02ff */
[C---:B--2---:R-:W-:Y:S02]  /*12440*/  IMAD R4, R5.reuse, UR5, R4 ;  /* 0x0000000505047c24 */ /* 0x044fe4000f8e0204 */
[----:B------:R-:W-:Y:S01]  /*12450*/  IMAD.WIDE.U32 R2, R5, UR4, R2 ;  /* 0x0000000405027c25 */ /* 0x000fe2000f8e0002 */
[----:B------:R-:W-:-:S03]  /*12460*/  ULDC.64 UR4, c[0x0][0x418] ;  /* 0x0001060000047ab9 */ /* 0x000fc60000000a00 */
[----:B------:R-:W-:Y:S01]  /*12470*/  IMAD.IADD R3, R4, 0x1, R3 ;  /* 0x0000000104037824 */ /* 0x000fe200078e0203 */
[----:B------:R-:W-:-:S04]  /*12480*/  LEA R4, P0, R2, UR4, 0x2 ;  /* 0x0000000402047c11 */ /* 0x000fc8000f8010ff */
[----:B------:R-:W-:-:S05]  /*12490*/  LEA.HI.X R5, R2, UR5, R3, 0x2, P0 ;  /* 0x0000000502057c11 */ /* 0x000fca00080f1403 */
[----:B------:R0:W5:Y:S04]  /*124a0*/  LDG.E R16, desc[UR50][R4.64] ;  /* 0x0000003204107981 */ /* 0x000168000c1e1900 */
.L_x_987:
[----:B0-----:R-:W-:Y:S01]  /*124b0*/  IMAD R4, R10, 0x8, R17 ;  /* 0x000000080a047824 */ /* 0x001fe200078e0211 */
[----:B------:R-:W-:Y:S01]  /*124c0*/  SHF.L.U32 R3, R9, 0x1f, RZ ;  /* 0x0000001f09037819 */ /* 0x000fe200000006ff */
[----:B------:R-:W0:Y:S01]  /*124d0*/  S2R R2, SR_TID.X ;  /* 0x0000000000027919 */ /* 0x000e220000002100 */
[----:B------:R-:W-:Y:S02]  /*124e0*/  BSSY B1, `(.L_x_988) ;  /* 0x0000005000017945 */ /* 0x000fe40003800000 */
[----:B------:R-:W3:Y:S01]  /*124f0*/  SYNCS.PHASECHK.TRANS64.TRYWAIT P0, [R4+URZ+0x28480], R3 ;  /* 0x02848003040075a7 */ /* 0x000ee2000800017f */
[----:B0-----:R-:W-:-:S04]  /*12500*/  LOP3.LUT R2, R2, 0x7f, RZ, 0xc0, !PT ;  /* 0x0000007f02027812 */ /* 0x001fc800078ec0ff */
[----:B------:R-:W-:Y:S01]  /*12510*/  ISETP.NE.AND P1, PT, R2, RZ, PT ;  /* 0x000000ff0200720c */ /* 0x000fe20003f25270 */
[----:B---3--:R-:W-:-:S12]  /*12520*/  @!P0 BRA `(.L_x_989) ;  /* 0x0000002800888947 */ /* 0x008fd80003800000 */
.L_x_1060:
[----:B------:R-:W-:Y:S05]  /*12530*/  BSYNC B1 ;  /* 0x0000000000017941 */ /* 0x000fea0003800000 */
.L_x_988:
[----:B------:R-:W-:Y:S04]  /*12540*/  BSSY B1, `(.L_x_990) ;  /* 0x0000009000017945 */ /* 0x000fe80003800000 */
[----:B------:R-:W-:Y:S05]  /*12550*/  @P1 BRA `(.L_x_991) ;  /* 0x00000000001c1947 */ /* 0x000fea0003800000 */
[----:B------:R-:W2:Y:S02]  /*12560*/  S2R R2, SR_TID.X ;  /* 0x0000000000027919 */ /* 0x000ea40000002100 */
[----:B--2---:R-:W-:Y:S01]  /*12570*/  LOP3.LUT R5, R2, 0x1f, RZ, 0xc0, !PT ;  /* 0x0000001f02057812 */ /* 0x004fe200078ec0ff */
[----:B------:R-:W-:-:S03]  /*12580*/  IMAD.MOV.U32 R2, RZ, RZ, 0x4000 ;  /* 0x00004000ff027424 */ /* 0x000fc600078e00ff */
[----:B------:R-:W-:Y:S01]  /*12590*/  ISETP.NE.AND P0, PT, R5, RZ, PT ;  /* 0x000000ff0500720c */ /* 0x000fe20003f05270 */
[----:B------:R3:W-:-:S12]  /*125a0*/  SYNCS.ARRIVE.TRANS64 RZ, [R4+URZ+0x28470], R2 ;  /* 0x0284700204ff79a7 */ /* 0x0007d8000800003f */
[----:B---3--:R-:W-:Y:S05]  /*125b0*/  @!P0 BRA `(.L_x_991) ;  /* 0x0000000000048947 */ /* 0x008fea0003800000 */
[----:B------:R-:W-:Y:S01]  /*125c0*/  BPT.TRAP 0x1 ;  /* 0x000000040000795c */ /* 0x000fe20000300000 */
.L_x_991:
[----:B------:R-:W-:Y:S05]  /*125d0*/  BSYNC B1 ;  /* 0x0000000000017941 */ /* 0x000fea0003800000 */
.L_x_990:
[----:B------:R-:W3:Y:S01]  /*125e0*/  LDL R2, [R1] ;  /* 0x0000000001027983 */ /* 0x000ee20000100800 */
[----:B------:R-:W-:Y:S01]  /*125f0*/  IMAD.MOV.U32 R13, RZ, RZ, RZ ;  /* 0x000000ffff0d7224 */ /* 0x000fe200078e00ff */
[----:B------:R-:W-:Y:S01]  /*12600*/  UIADD3 UR4, UP0, UR46, 0x470, URZ ;  /* 0x000004702e047890 */ /* 0x000fe2000ff1e03f */
[----:B------:R-:W-:Y:S01]  /*12610*/  PLOP3.LUT P0, PT, PT, PT, PT, 0x80, 0x0 ;  /* 0x000000000000781c */ /* 0x000fe20003f0f070 */
[----:B------:R-:W-:Y:S01]  /*12620*/  IMAD.SHL.U32 R8, R8, 0x40, RZ ;  /* 0x0000004008087824 */ /* 0x000fe200078e00ff */
[----:B------:R-:W-:Y:S01]  /*12630*/  UMOV UR6, 0x0 ;  /* 0x0000000000067882 */ /* 0x000fe20000000000 */
[----:B------:R-:W-:Y:S01]  /*12640*/  R2UR UR10, R13 ;  /* 0x000000000d0a72ca */ /* 0x000fe200000e0000 */
[----:B--2---:R-:W-:Y:S01]  /*12650*/  VIADD R5, R4, 0x28470 ;  /* 0x0002847004057836 */ /* 0x004fe20000000000 */
[----:B------:R-:W-:Y:S01]  /*12660*/  UIADD3.X UR5, URZ, UR47, URZ, UP0, !UPT ;  /* 0x0000002f3f057290 */ /* 0x000fe200087fe43f */
[----:B------:R-:W-:Y:S01]  /*12670*/  UMOV UR7, 0x14f00000 ;  /* 0x14f0000000077882 */ /* 0x000fe20000000000 */
[----:B---3--:R-:W-:-:S04]  /*12680*/  IMAD R2, R2, 0x4000, R17 ;  /* 0x0000400002027824 */ /* 0x008fc800078e0211 */
[----:B------:R-:W-:-:S07]  /*12690*/  VIADD R9, R2, 0x10000 ;  /* 0x0001000002097836 */ /* 0x000fce0000000000 */
.L_x_992:
        /* <DEDUP_REMOVED lines=16> */
.L_x_993:
        /* <DEDUP_REMOVED lines=13> */
.L_x_1061:
[----:B------:R-:W-:Y:S05]  /*12870*/  BSYNC B1 ;  /* 0x0000000000017941 */ /* 0x000fea0003800000 */
.L_x_994:
[----:B------:R-:W-:Y:S01]  /*12880*/  BSSY B1, `(.L_x_996) ;  /* 0x000000b000017945 */ /* 0x000fe20003800000 */
[----:B------:R-:W-:Y:S02]  /*12890*/  IMAD.MOV.U32 R10, RZ, RZ, 0x0 ;  /* 0x00000000ff0a7424 */ /* 0x000fe400078e00ff */
[----:B------:R-:W-:Y:S01]  /*128a0*/  IMAD.MOV.U32 R11, RZ, RZ, 0x14f00000 ;  /* 0x14f00000ff0b7424 */ /* 0x000fe200078e00ff */
[----:B------:R-:W-:Y:S06]  /*128b0*/  @P1 BRA `(.L_x_997) ;  /* 0x00000000001c1947 */ /* 0x000fec0003800000 */
[----:B------:R-:W3:Y:S01]  /*128c0*/  S2R R5, SR_TID.X ;  /* 0x0000000000057919 */ /* 0x000ee20000002100 */
[----:B0-2---:R-:W-:-:S04]  /*128d0*/  IMAD.MOV.U32 R3, RZ, RZ, 0x4000 ;  /* 0x00004000ff037424 */ /* 0x005fc800078e00ff */
[----:B------:R4:W-:Y:S01]  /*128e0*/  SYNCS.ARRIVE.TRANS64 RZ, [R4+URZ+0x28430], R3 ;  /* 0x0284300304ff79a7 */ /* 0x0009e2000800003f */
[----:B---3--:R-:W-:-:S04]  /*128f0*/  LOP3.LUT R5, R5, 0x1f, RZ, 0xc0, !PT ;  /* 0x0000001f05057812 */ /* 0x008fc800078ec0ff */
[----:B------:R-:W-:-:S13]  /*12900*/  ISETP.NE.AND P0, PT, R5, RZ, PT ;  /* 0x000000ff0500720c */ /* 0x000fda0003f05270 */
[----:B----4-:R-:W-:Y:S05]  /*12910*/  @!P0 BRA `(.L_x_997) ;  /* 0x0000000000048947 */ /* 0x010fea0003800000 */
[----:B------:R-:W-:Y:S01]  /*12920*/  BPT.TRAP 0x1 ;  /* 0x000000040000795c */ /* 0x000fe20000300000 */
.L_x_997:
[----:B------:R-:W-:Y:S05]  /*12930*/  BSYNC B1 ;  /* 0x0000000000017941 */ /* 0x000fea0003800000 */
.L_x_996:
[----:B------:R-:W-:Y:S01]  /*12940*/  R2UR UR10, R13 ;  /* 0x000000000d0a72ca */ /* 0x000fe200000e0000 */
[----:B------:R-:W-:Y:S01]  /*12950*/  UIADD3 UR4, UP0, UR46, 0x370, URZ ;  /* 0x000003702e047890 */ /* 0x000fe2000ff1e03f */
[----:B------:R-:W-:Y:S01]  /*12960*/  R2UR UR6, R10 ;  /* 0x000000000a0672ca */ /* 0x000fe200000e0000 */
[----:B0-2---:R-:W-:Y:S01]  /*12970*/  VIADD R4, R4, 0x28430 ;  /* 0x0002843004047836 */ /* 0x005fe20000000000 */
[----:B------:R-:W-:Y:S01]  /*12980*/  R2UR UR7, R11 ;  /* 0x000000000b0772ca */ /* 0x000fe200000e0000 */
[----:B------:R-:W-:Y:S01]  /*12990*/  VIADD R3, R2, 0x20000 ;  /* 0x0002000002037836 */ /* 0x000fe20000000000 */
[----:B------:R-:W-:Y:S01]  /*129a0*/  PLOP3.LUT P0, PT, PT, PT, PT, 0x80, 0x0 ;  /* 0x000000000000781c */ /* 0x000fe20003f0f070 */
[----:B------:R-:W-:-:S12]  /*129b0*/  UIADD3.X UR5, URZ, UR47, URZ, UP0, !UPT ;  /* 0x0000002f3f057290 */ /* 0x000fd800087fe43f */
.L_x_998:
        /* <DEDUP_REMOVED lines=15> */
.L_x_999:
        /* <DEDUP_REMOVED lines=10> */
.L_x_986:
[----:B------:R-:W-:Y:S05]  /*12b50*/  BSYNC B0 ;  /* 0x0000000000007941 */ /* 0x000fea0003800000 */
.L_x_985:
[----:B------:R-:W-:-:S06]  /*12b60*/  UISETP.NE.AND UP0, UPT, UR39, 0x3, UPT ;  /* 0x000000032700788c */ /* 0x000fcc000bf05270 */
[----:B------:R-:W-:-:S13]  /*12b70*/  PLOP3.LUT P0, PT, PT, PT, UP0, 0x80, 0x0 ;  /* 0x000000000000781c */ /* 0x000fda0003f0f008 */
[----:B------:R-:W-:Y:S05]  /*12b80*/  @!P0 BRA `(.L_x_1000) ;  /* 0x0000000000048947 */ /* 0x000fea0003800000 */
[----:B------:R-:W-:Y:S01]  /*12b90*/  BPT.TRAP 0x1 ;  /* 0x000000040000795c */ /* 0x000fe20000300000 */
.L_x_1000:
[----:B------:R-:W-:Y:S01]  /*12ba0*/  IMAD.U32 R2, RZ, RZ, UR45 ;  /* 0x0000002dff027e24 */ /* 0x000fe2000f8e00ff */
[----:B------:R-:W-:Y:S01]  /*12bb0*/  BSSY B0, `(.L_x_1001) ;  /* 0x0000007000007945 */ /* 0x000fe20003800000 */
[----:B------:R-:W-:-:S03]  /*12bc0*/  IMAD R19, R6, 0x8, R17 ;  /* 0x0000000806137824 */ /* 0x000fc600078e0211 */
[----:B------:R-:W-:Y:S02]  /*12bd0*/  ISETP.NE.AND P0, PT, R2, 0x3, PT ;  /* 0x000000030200780c */ /* 0x000fe40003f05270 */
[----:B------:R-:W-:-:S04]  /*12be0*/  LOP3.LUT R2, R7, 0x1, RZ, 0x3c, !PT ;  /* 0x0000000107027812 */ /* 0x000fc800078e3cff */
[----:B------:R-:W-:-:S04]  /*12bf0*/  SHF.L.U32 R2, R2, 0x1f, RZ ;  /* 0x0000001f02027819 */ /* 0x000fc800000006ff */
[----:B------:R-:W0:Y:S02]  /*12c00*/  SYNCS.PHASECHK.TRANS64.TRYWAIT P1, [R19+URZ+0x28470], R2 ;  /* 0x02847002130075a7 */ /* 0x000e24000802017f */
[----:B0-----:R-:W-:Y:S05]  /*12c10*/  @!P1 BRA `(.L_x_1002) ;  /* 0x0000002000f49947 */ /* 0x001fea0003800000 */
.L_x_1062:
[----:B------:R-:W-:Y:S05]  /*12c20*/  BSYNC B0 ;  /* 0x0000000000007941 */ /* 0x000fea0003800000 */
.L_x_1001:
[----:B------:R-:W-:Y:S05]  /*12c30*/  @!P0 BRA `(.L_x_1003) ;  /* 0x0000000000048947 */ /* 0x000fea0003800000 */
[----:B------:R-:W-:Y:S01]  /*12c40*/  BPT.TRAP 0x1 ;  /* 0x000000040000795c */ /* 0x000fe20000300000 */
.L_x_1003:
[----:B------:R-:W-:Y:S01]  /*12c50*/  SHF.L.U32 R3, R7, 0x1f, RZ ;  /* 0x0000001f07037819 */ /* 0x000fe200000006ff */
[----:B0-----:R-:W-:-:S03]  /*12c60*/  IMAD.SHL.U32 R2, R6, 0x4000, RZ ;  /* 0x0000400006027824 */ /* 0x001fc600078e00ff */
[----:B------:R-:W0:Y:S02]  /*12c70*/  SYNCS.PHASECHK.TRANS64.TRYWAIT P1, [R19+URZ+0x28460], R3 ;  /* 0x02846003130075a7 */ /* 0x000e24000802017f */
[----:B0-----:R-:W-:Y:S05]  /*12c80*/  @!P1 BRA `(.L_x_1004) ;  /* 0x0000002000ec9947 */ /* 0x001fea0003800000 */
.L_x_1063:
[----:B------:R-:W0:Y:S04]  /*12c90*/  LDL R4, [R1+0x18] ;  /* 0x0000180001047983 */ /* 0x000e280000100800 */
[----:B------:R-:W3:Y:S01]  /*12ca0*/  LDL R12, [R1+0x14] ;  /* 0x00001400010c7983 */ /* 0x000ee20000100800 */
[----:B------:R-:W-:Y:S05]  /*12cb0*/  WARPSYNC.ALL ;  /* 0x0000000000007948 */ /* 0x000fea0003800000 */
[----:B--2---:R-:W2:Y:S01]  /*12cc0*/  S2R R5, SR_TID.X ;  /* 0x0000000000057919 */ /* 0x004ea20000002100 */
[----:B------:R-:W-:Y:S01]  /*12cd0*/  IMAD.MOV.U32 R13, RZ, RZ, 0x40 ;  /* 0x00000040ff0d7424 */ /* 0x000fe200078e00ff */
[----:B--2---:R-:W-:-:S04]  /*12ce0*/  LOP3.LUT P1, RZ, R5, 0x4, RZ, 0xc0, !PT ;  /* 0x0000000405ff7812 */ /* 0x004fc8000782c0ff */
[----:B------:R-:W-:Y:S02]  /*12cf0*/  SEL R13, R13, 0xffffffc0, !P1 ;  /* 0xffffffc00d0d7807 */ /* 0x000fe40004800000 */
[----:B0-----:R-:W-:Y:S02]  /*12d00*/  LOP3.LUT R3, R2, R4, RZ, 0xfc, !PT ;  /* 0x0000000402037212 */ /* 0x001fe400078efcff */
[----:B---3--:R-:W-:-:S03]  /*12d10*/  IADD3 R2, R17, R2, R12 ;  /* 0x0000000211027210 */ /* 0x008fc60007ffe00c */
[----:B------:R-:W-:-:S04]  /*12d20*/  IMAD.IADD R3, R17, 0x1, R3 ;  /* 0x0000000111037824 */ /* 0x000fc800078e0203 */
[----:B------:R-:W-:Y:S01]  /*12d30*/  IMAD.IADD R18, R13, 0x1, R3 ;  /* 0x000000010d127824 */ /* 0x000fe200078e0203 */
[----:B------:R-:W0:Y:S02]  /*12d40*/  LDSM.16.MT88.4 R8, [R3+0x10000] ;  /* 0x010000000308783b */ /* 0x000e240000004200 */
[C-C-:B0-----:R-:W-:Y:S02]  /*12d50*/  PRMT R4, R8.reuse, 0x6420, R9.reuse ;  /* 0x0000642008047816 */ /* 0x141fe40000000009 */
[----:B------:R-:W-:Y:S02]  /*12d60*/  PRMT R5, R8, 0x7531, R9 ;  /* 0x0000753108057816 */ /* 0x000fe40000000009 */
[C-C-:B------:R-:W-:Y:S02]  /*12d70*/  PRMT R6, R10.reuse, 0x6420, R11.reuse ;  /* 0x000064200a067816 */ /* 0x140fe4000000000b */
[----:B------:R-:W-:Y:S02]  /*12d80*/  PRMT R7, R10, 0x7531, R11 ;  /* 0x000075310a077816 */ /* 0x000fe4000000000b */
[----:B------:R-:W0:Y:S04]  /*12d90*/  LDSM.16.MT88.4 R8, [R18+0x10000] ;  /* 0x010000001208783b */ /* 0x000e280000004200 */
[----:B------:R-:W-:Y:S01]  /*12da0*/  STSM.16.M88.4 [R2+0x8000], R4 ;  /* 0x0080000402007844 */ /* 0x000fe20000000200 */
[----:B0-----:R-:W-:-:S02]  /*12db0*/  PRMT R12, R8, 0x6420, R9 ;  /* 0x00006420080c7816 */ /* 0x001fc40000000009 */
        /* <DEDUP_REMOVED lines=10> */
[----:B------:R2:W-:Y:S02]  /*12e60*/  STSM.16.M88.4 [R2+0xa000], R4 ;  /* 0x00a0000402007844 */ /* 0x0005e40000000200 */
[----:B--2---:R-:W2:Y:S01]  /*12e70*/  S2R R7, SR_TID.X ;  /* 0x0000000000077919 */ /* 0x004ea20000002100 */
[C-C-:B0-----:R-:W-:Y:S02]  /*12e80*/  PRMT R12, R8.reuse, 0x6420, R9.reuse ;  /* 0x00006420080c7816 */ /* 0x141fe40000000009 */
[----:B------:R-:W-:-:S02]  /*12e90*/  PRMT R13, R8, 0x7531, R9 ;  /* 0x00007531080d7816 */ /* 0x000fc40000000009 */
[C-C-:B------:R-:W-:Y:S02]  /*12ea0*/  PRMT R14, R10.reuse, 0x6420, R11.reuse ;  /* 0x000064200a0e7816 */ /* 0x140fe4000000000b */
[----:B------:R-:W-:-:S05]  /*12eb0*/  PRMT R15, R10, 0x7531, R11 ;  /* 0x000075310a0f7816 */ /* 0x000fca000000000b */
[----:B------:R0:W-:Y:S01]  /*12ec0*/  STSM.16.M88.4 [R2+0xb000], R12 ;  /* 0x00b0000c02007844 */ /* 0x0001e20000000200 */
[----:B--2---:R-:W-:-:S03]  /*12ed0*/  LOP3.LUT P1, RZ, R7, 0x4, RZ, 0xc0, !PT ;  /* 0x0000000407ff7812 */ /* 0x004fc6000782c0ff */
[----:B------:R-:W2:Y:S01]  /*12ee0*/  LDSM.16.MT88.4 R8, [R3+0x11000] ;  /* 0x011000000308783b */ /* 0x000ea20000004200 */
[----:B0-----:R-:W-:-:S05]  /*12ef0*/  IMAD.MOV.U32 R15, RZ, RZ, 0x20 ;  /* 0x00000020ff0f7424 */ /* 0x001fca00078e00ff */
[----:B------:R-:W-:-:S04]  /*12f00*/  SEL R15, R15, 0xffffffe0, !P1 ;  /* 0xffffffe00f0f7807 */ /* 0x000fc80004800000 */
[----:B------:R-:W-:Y:S02]  /*12f10*/  IADD3 R2, R15, 0x8000, R2 ;  /* 0x000080000f027810 */ /* 0x000fe40007ffe002 */
[C-C-:B--2---:R-:W-:Y:S02]  /*12f20*/  PRMT R4, R8.reuse, 0x6420, R9.reuse ;  /* 0x0000642008047816 */ /* 0x144fe40000000009 */
[----:B------:R-:W-:Y:S02]  /*12f30*/  PRMT R5, R8, 0x7531, R9 ;  /* 0x0000753108057816 */ /* 0x000fe40000000009 */
[C-C-:B------:R-:W-:Y:S02]  /*12f40*/  PRMT R6, R10.reuse, 0x6420, R11.reuse ;  /* 0x000064200a067816 */ /* 0x140fe4000000000b */
[----:B------:R-:W-:Y:S02]  /*12f50*/  PRMT R7, R10, 0x7531, R11 ;  /* 0x000075310a077816 */ /* 0x000fe4000000000b */
[----:B------:R-:W0:Y:S04]  /*12f60*/  LDSM.16.MT88.4 R8, [R18+0x11000] ;  /* 0x011000001208783b */ /* 0x000e280000004200 */
[----:B------:R-:W-:Y:S01]  /*12f70*/  STSM.16.M88.4 [R2], R4 ;  /* 0x0000000402007844 */ /* 0x000fe20000000200 */
        /* <DEDUP_REMOVED lines=12> */
[C-C-:B0-----:R-:W-:Y:S02]  /*13040*/  PRMT R4, R8.reuse, 0x6420, R9.reuse ;  /* 0x0000642008047816 */ /* 0x141fe40000000009 */
[----:B------:R-:W-:-:S02]  /*13050*/  PRMT R5, R8, 0x7531, R9 ;  /* 0x0000753108057816 */ /* 0x000fc40000000009 */
[C-C-:B------:R-:W-:Y:S02]  /*13060*/  PRMT R6, R10.reuse, 0x6420, R11.reuse ;  /* 0x000064200a067816 */ /* 0x140fe4000000000b */
        /* <DEDUP_REMOVED lines=10> */
.L_x_1005:
[----:B0-----:R3:W5:Y:S01]  /*13110*/  LDL R6, [R1] ;  /* 0x0000000001067983 */ /* 0x0017620000100800 */
[----:B--2---:R0:W-:Y:S03]  /*13120*/  SYNCS.ARRIVE.TRANS64.A1T0 RZ, [R19+URZ+0x28450], RZ ;  /* 0x028450ff13ff79a7 */ /* 0x0041e6000810003f */
[----:B------:R3:W5:Y:S01]  /*13130*/  LDL R7, [R1+0x4] ;  /* 0x0000040001077983 */ /* 0x0007620000100800 */
[----:B------:R-:W2:Y:S02]  /*13140*/  S2R R2, SR_TID.X ;  /* 0x0000000000027919 */ /* 0x000ea40000002100 */
[----:B--2---:R-:W-:Y:S01]  /*13150*/  LOP3.LUT R2, R2, 0x7f, RZ, 0xc0, !PT ;  /* 0x0000007f02027812 */ /* 0x004fe200078ec0ff */
[----:B------:R-:W-:Y:S03]  /*13160*/  BAR.SYNC.DEFER_BLOCKING 0x2, 0x80 ;  /* 0x0082000000007b1d */ /* 0x000fe60000010000 */
[----:B------:R-:W-:-:S13]  /*13170*/  ISETP.NE.AND P0, PT, R2, RZ, PT ;  /* 0x000000ff0200720c */ /* 0x000fda0003f05270 */
[----:B0-----:R-:W-:-:S05]  /*13180*/  @!P0 VIADD R19, R19, 0x28480 ;  /* 0x0002848013138836 */ /* 0x001fca0000000000 */
[----:B------:R-:W-:-:S04]  /*13190*/  @!P0 PRMT R19, RZ, 0x654, R19 ;  /* 0x00000654ff138816 */ /* 0x000fc80000000013 */
[----:B------:R3:W-:Y:S01]  /*131a0*/  @!P0 SYNCS.ARRIVE.TRANS64.RED.A1T0 RZ, [R19+URZ], RZ ;  /* 0x000000ff13ff89a7 */ /* 0x0007e2000810043f */
[C---:B------:R-:W-:Y:S01]  /*131b0*/  ISETP.GT.AND P0, PT, R0.reuse, UR40, PT ;  /* 0x0000002800007c0c */ /* 0x040fe2000bf04270 */
[----:B------:R-:W-:-:S12]  /*131c0*/  VIADD R0, R0, 0xffffffff ;  /* 0xffffffff00007836 */ /* 0x000fd80000000000 */
[----:B---3--:R-:W-:Y:S05]  /*131d0*/  @P0 BRA `(.L_x_1006) ;  /* 0xfffffff000280947 */ /* 0x008fea000383ffff */
.L_x_984:
[----:B------:R-:W3:Y:S01]  /*131e0*/  S2R R2, SR_TID.X ;  /* 0x0000000000027919 */ /* 0x000ee20000002100 */
[----:B------:R-:W-:Y:S01]  /*131f0*/  BSSY B0, `(.L_x_1007) ;  /* 0x0000011000007945 */ /* 0x000fe20003800000 */
[----:B---3--:R-:W-:-:S04]  /*13200*/  LOP3.LUT R2, R2, 0x7f, RZ, 0xc0, !PT ;  /* 0x0000007f02027812 */ /* 0x008fc800078ec0ff */
[----:B------:R-:W-:-:S13]  /*13210*/  ISETP.NE.AND P0, PT, R2, RZ, PT ;  /* 0x000000ff0200720c */ /* 0x000fda0003f05270 */
[----:B------:R-:W-:Y:S05]  /*13220*/  @P0 BRA `(.L_x_1008) ;  /* 0x0000000000340947 */ /* 0x000fea0003800000 */
[----:B------:R-:W3:Y:S01]  /*13230*/  S2R R3, SR_LANEID ;  /* 0x0000000000037919 */ /* 0x000ee20000000000 */
[----:B------:R-:W-:Y:S02]  /*13240*/  VOTEU.ANY UR4, UPT, PT ;  /* 0x0000000000047886 */ /* 0x000fe400038e0100 */
[----:B0-----:R-:W3:Y:S08]  /*13250*/  FLO.U32 R0, UR4 ;  /* 0x0000000400007d00 */ /* 0x001ef000080e0000 */
[----:B--2---:R-:W0:Y:S01]  /*13260*/  POPC R5, UR4 ;  /* 0x0000000400057d09 */ /* 0x004e220008000000 */
[----:B---3--:R-:W-:-:S02]  /*13270*/  ISETP.EQ.U32.AND P1, PT, R0, R3, PT ;  /* 0x000000030000720c */ /* 0x008fc40003f22070 */
[----:B------:R-:W0:Y:S11]  /*13280*/  LDC.64 R2, c[0x0][0xc80] ;  /* 0x00032000ff027b82 */ /* 0x000e360000000a00 */
[----:B0-----:R-:W2:Y:S01]  /*13290*/  @P1 ATOMG.E.ADD.STRONG.GPU PT, R3, desc[UR50][R2.64], R5 ;  /* 0x00000005020319a8 */ /* 0x001ea200081ee1f2 */
[----:B------:R-:W0:Y:S02]  /*132a0*/  S2R R4, SR_LTMASK ;  /* 0x0000000000047919 */ /* 0x000e240000003900 */
[----:B0-----:R-:W-:-:S04]  /*132b0*/  LOP3.LUT R4, R4, UR4, RZ, 0xc0, !PT ;  /* 0x0000000404047c12 */ /* 0x001fc8000f8ec0ff */
[----:B-----5:R-:W0:Y:S01]  /*132c0*/  POPC R7, R4 ;  /* 0x0000000400077309 */ /* 0x020e220000000000 */
[----:B--2---:R-:W0:Y:S02]  /*132d0*/  SHFL.IDX PT, R0, R3, R0, 0x1f ;  /* 0x00001f0003007589 */ /* 0x004e2400000e0000 */
[----:B0-----:R-:W-:-:S05]  /*132e0*/  IADD3 R0, R0, UR43, R7 ;  /* 0x0000002b00007c10 */ /* 0x001fca000fffe007 */
[----:B------:R3:W-:Y:S02]  /*132f0*/  STL [R1+0x20], R0 ;  /* 0x0000200001007387 */ /* 0x0007e40000100800 */
.L_x_1008:
[----:B------:R-:W-:Y:S05]  /*13300*/  BSYNC B0 ;  /* 0x0000000000007941 */ /* 0x000fea0003800000 */
.L_x_1007:
[----:B------:R-:W-:-:S06]  /*13310*/  UISETP.NE.AND UP0, UPT, UR39, 0x3, UPT ;  /* 0x000000032700788c */ /* 0x000fcc000bf05270 */
[----:B------:R-:W-:-:S13]  /*13320*/  PLOP3.LUT P1, PT, PT, PT, UP0, 0x80, 0x0 ;  /* 0x000000000000781c */ /* 0x000fda0003f2f008 */
[----:B------:R-:W-:Y:S05]  /*13330*/  @!P1 BRA `(.L_x_1009) ;  /* 0x0000000000049947 */ /* 0x000fea0003800000 */
[----:B------:R-:W-:Y:S01]  /*13340*/  BPT.TRAP 0x1 ;  /* 0x000000040000795c */ /* 0x000fe20000300000 */
.L_x_1009:
[----:B------:R-:W4:Y:S04]  /*13350*/  LDL R3, [R1+0x4] ;  /* 0x0000040001037983 */ /* 0x000f280000100800 */
[----:B------:R-:W2:Y:S01]  /*13360*/  LDL R2, [R1] ;  /* 0x0000000001027983 */ /* 0x000ea20000100800 */
[----:B0--3--:R-:W-:Y:S01]  /*13370*/  IMAD.U32 R0, RZ, RZ, UR45 ;  /* 0x0000002dff007e24 */ /* 0x009fe2000f8e00ff */
[----:B------:R-:W-:Y:S04]  /*13380*/  BSSY B0, `(.L_x_1010) ;  /* 0x0000007000007945 */ /* 0x000fe80003800000 */
[----:B------:R-:W-:-:S02]  /*13390*/  ISETP.NE.AND P2, PT, R0, 0x3, PT ;  /* 0x000000030000780c */ /* 0x000fc40003f45270 */
[----:B----4-:R-:W-:-:S04]  /*133a0*/  LOP3.LUT R3, R3, 0x1, RZ, 0x3c, !PT ;  /* 0x0000000103037812 */ /* 0x010fc800078e3cff */
[----:B------:R-:W-:Y:S01]  /*133b0*/  SHF.L.U32 R3, R3, 0x1f, RZ ;  /* 0x0000001f03037819 */ /* 0x000fe200000006ff */
[----:B--2---:R-:W-:-:S04]  /*133c0*/  IMAD R16, R2, 0x8, R17 ;  /* 0x0000000802107824 */ /* 0x004fc800078e0211 */
[----:B------:R-:W0:Y:S02]  /*133d0*/  SYNCS.PHASECHK.TRANS64.TRYWAIT P1, [R16+URZ+0x28470], R3 ;  /* 0x02847003100075a7 */ /* 0x000e24000802017f */
[----:B0-----:R-:W-:Y:S05]  /*133e0*/  @!P1 BRA `(.L_x_1011) ;  /* 0x0000001c00289947 */ /* 0x001fea0003800000 */
.L_x_1064:
[----:B------:R-:W-:Y:S05]  /*133f0*/  BSYNC B0 ;  /* 0x0000000000007941 */ /* 0x000fea0003800000 */
.L_x_1010:
[----:B------:R-:W-:Y:S05]  /*13400*/  @!P2 BRA `(.L_x_1012) ;  /* 0x000000000004a947 */ /* 0x000fea0003800000 */
[----:B------:R-:W-:Y:S01]  /*13410*/  BPT.TRAP 0x1 ;  /* 0x000000040000795c */ /* 0x000fe20000300000 */
.L_x_1012:
[----:B------:R-:W0:Y:S02]  /*13420*/  LDL R0, [R1+0x4] ;  /* 0x0000040001007983 */ /* 0x000e240000100800 */
[----:B0-----:R-:W-:-:S04]  /*13430*/  SHF.L.U32 R3, R0, 0x1f, RZ ;  /* 0x0000001f00037819 */ /* 0x001fc800000006ff */
[----:B------:R-:W0:Y:S02]  /*13440*/  SYNCS.PHASECHK.TRANS64.TRYWAIT P1, [R16+URZ+0x28460], R3 ;  /* 0x02846003100075a7 */ /* 0x000e24000802017f */
[----:B0-----:R-:W-:Y:S05]  /*13450*/  @!P1 BRA `(.L_x_1013) ;  /* 0x0000001c00209947 */ /* 0x001fea0003800000 */
.L_x_1065:
[----:B------:R-:W2:Y:S04]  /*13460*/  LDL R18, [R1] ;  /* 0x0000000001127983 */ /* 0x000ea80000100800 */
[----:B------:R-:W3:Y:S04]  /*13470*/  LDL R2, [R1+0x18] ;  /* 0x0000180001027983 */ /* 0x000ee80000100800 */
[----:B------:R-:W4:Y:S01]  /*13480*/  LDL R12, [R1+0x14] ;  /* 0x00001400010c7983 */ /* 0x000f220000100800 */
[----:B------:R-:W0:Y:S01]  /*13490*/  S2R R9, SR_TID.X ;  /* 0x0000000000097919 */ /* 0x000e220000002100 */
[----:B------:R-:W-:Y:S05]  /*134a0*/  WARPSYNC.ALL ;  /* 0x0000000000007948 */ /* 0x000fea0003800000 */
[----:B------:R-:W-:Y:S01]  /*134b0*/  IMAD.MOV.U32 R13, RZ, RZ, 0x40 ;  /* 0x00000040ff0d7424 */ /* 0x000fe200078e00ff */
[----:B0-----:R-:W-:-:S04]  /*134c0*/  LOP3.LUT P1, RZ, R9, 0x4, RZ, 0xc0, !PT ;  /* 0x0000000409ff7812 */ /* 0x001fc8000782c0ff */
[----:B------:R-:W-:Y:S01]  /*134d0*/  SEL R13, R13, 0xffffffc0, !P1 ;  /* 0xffffffc00d0d7807 */ /* 0x000fe20004800000 */
[----:B------:R-:W0:Y:S01]  /*134e0*/  S2R R19, SR_TID.X ;  /* 0x0000000000137919 */ /* 0x000e220000002100 */
[----:B--2---:R-:W-:-:S05]  /*134f0*/  IMAD.SHL.U32 R0, R18, 0x4000, RZ ;  /* 0x0000400012007824 */ /* 0x004fca00078e00ff */
[----:B---3--:R-:W-:-:S05]  /*13500*/  LOP3.LUT R2, R0, R2, RZ, 0xfc, !PT ;  /* 0x0000000200027212 */ /* 0x008fca00078efcff */
[----:B------:R-:W-:-:S05]  /*13510*/  IMAD.IADD R2, R17, 0x1, R2 ;  /* 0x0000000111027824 */ /* 0x000fca00078e0202 */
[----:B-----5:R-:W2:Y:S01]  /*13520*/  LDSM.16.MT88.4 R4, [R2+0x10000] ;  /* 0x010000000204783b */ /* 0x020ea20000004200 */
[----:B------:R-:W-:Y:S01]  /*13530*/  IMAD.IADD R3, R13, 0x1, R2 ;  /* 0x000000010d037824 */ /* 0x000fe200078e0202 */
[----:B----4-:R-:W-:Y:S02]  /*13540*/  IADD3 R0, R17, R0, R12 ;  /* 0x0000000011007210 */ /* 0x010fe40007ffe00c */
[C-C-:B--2---:R-:W-:Y:S02]  /*13550*/  PRMT R8, R4.reuse, 0x6420, R5.reuse ;  /* 0x0000642004087816 */ /* 0x144fe40000000005 */
[----:B------:R-:W-:Y:S02]  /*13560*/  PRMT R9, R4, 0x7531, R5 ;  /* 0x0000753104097816 */ /* 0x000fe40000000005 */
[C-C-:B------:R-:W-:Y:S02]  /*13570*/  PRMT R10, R6.reuse, 0x6420, R7.reuse ;  /* 0x00006420060a7816 */ /* 0x140fe40000000007 */
[----:B------:R-:W-:-:S02]  /*13580*/  PRMT R11, R6, 0x7531, R7 ;  /* 0x00007531060b7816 */ /* 0x000fc40000000007 */
[----:B------:R-:W2:Y:S04]  /*13590*/  LDSM.16.MT88.4 R4, [R3+0x10000] ;  /* 0x010000000304783b */ /* 0x000ea80000004200 */
[----:B------:R2:W-:Y:S02]  /*135a0*/  STSM.16.M88.4 [R0+0x8000], R8 ;  /* 0x0080000800007844 */ /* 0x0005e40000000200 */
        /* <DEDUP_REMOVED lines=17> */
[----:B------:R-:W2:Y:S01]  /*136c0*/  LDSM.16.MT88.4 R4, [R2+0x11000] ;  /* 0x011000000204783b */ /* 0x000ea20000004200 */
[----:B0-----:R-:W-:Y:S01]  /*136d0*/  LOP3.LUT P1, RZ, R19, 0x4, RZ, 0xc0, !PT ;  /* 0x0000000413ff7812 */ /* 0x001fe2000782c0ff */
[----:B------:R-:W-:Y:S01]  /*136e0*/  IMAD.MOV.U32 R19, RZ, RZ, 0x20 ;  /* 0x00000020ff137424 */ /* 0x000fe200078e00ff */
[C-C-:B--2---:R-:W-:Y:S02]  /*136f0*/  PRMT R12, R4.reuse, 0x6420, R5.reuse ;  /* 0x00006420040c7816 */ /* 0x144fe40000000005 */
[----:B------:R-:W-:Y:S02]  /*13700*/  PRMT R13, R4, 0x7531, R5 ;  /* 0x00007531040d7816 */ /* 0x000fe40000000005 */
[----:B------:R-:W-:-:S02]  /*13710*/  PRMT R14, R6, 0x6420, R7 ;  /* 0x00006420060e7816 */ /* 0x000fc40000000007 */
[----:B------:R-:W-:Y:S02]  /*13720*/  PRMT R15, R6, 0x7531, R7 ;  /* 0x00007531060f7816 */ /* 0x000fe40000000007 */
[----:B------:R-:W0:Y:S01]  /*13730*/  LDSM.16.MT88.4 R4, [R3+0x11000] ;  /* 0x011000000304783b */ /* 0x000e220000004200 */
[----:B------:R-:W-:-:S04]  /*13740*/  SEL R19, R19, 0xffffffe0, !P1 ;  /* 0xffffffe013137807 */ /* 0x000fc80004800000 */
        /* <DEDUP_REMOVED lines=27> */
.L_x_1014:
[----:B------:R-:W3:Y:S01]  /*13900*/  LDL.LU R3, [R1+0x4] ;  /* 0x0000040001037983 */ /* 0x000ee20000300800 */
[----:B0-----:R0:W-:Y:S01]  /*13910*/  SYNCS.ARRIVE.TRANS64.A1T0 RZ, [R16+URZ+0x28450], RZ ;  /* 0x028450ff10ff79a7 */ /* 0x0011e2000810003f */
[----:B--2---:R-:W-:Y:S01]  /*13920*/  VIADD R0, R18, 0x1 ;  /* 0x0000000112007836 */ /* 0x004fe20000000000 */
[----:B------:R-:W-:Y:S04]  /*13930*/  BAR.SYNC.DEFER_BLOCKING 0x2, 0x80 ;  /* 0x0082000000007b1d */ /* 0x000fe80000010000 */
[----:B------:R-:W-:Y:S01]  /*13940*/  ISETP.NE.AND P1, PT, R0, 0x2, PT ;  /* 0x000000020000780c */ /* 0x000fe20003f25270 */
[----:B0-----:R-:W-:-:S03]  /*13950*/  @!P0 VIADD R16, R16, 0x28480 ;  /* 0x0002848010108836 */ /* 0x001fc60000000000 */
[----:B------:R-:W-:Y:S02]  /*13960*/  SEL R2, RZ, 0x1, P1 ;  /* 0x00000001ff027807 */ /* 0x000fe40000800000 */
[----:B------:R-:W-:Y:S02]  /*13970*/  SEL R0, R0, RZ, P1 ;  /* 0x000000ff00007207 */ /* 0x000fe40000800000 */
[----:B------:R-:W-:-:S03]  /*13980*/  @!P0 PRMT R16, RZ, 0x654, R16 ;  /* 0x00000654ff108816 */ /* 0x000fc60000000010 */
[----:B------:R0:W-:Y:S01]  /*13990*/  STL [R1], R0 ;  /* 0x0000000001007387 */ /* 0x0001e20000100800 */
[----:B------:R0:W-:Y:S01]  /*139a0*/  @!P0 SYNCS.ARRIVE.TRANS64.RED.A1T0 RZ, [R16+URZ], RZ ;  /* 0x000000ff10ff89a7 */ /* 0x0001e2000810043f */
[----:B---3--:R-:W-:-:S05]  /*139b0*/  LOP3.LUT R3, R3, R2, RZ, 0x3c, !PT ;  /* 0x0000000203037212 */ /* 0x008fca00078e3cff */
[----:B------:R0:W-:Y:S02]  /*139c0*/  STL [R1+0x4], R3 ;  /* 0x0000040301007387 */ /* 0x0001e40000100800 */
.L_x_959:
[----:B------:R-:W-:Y:S05]  /*139d0*/  BSYNC B7 ;  /* 0x0000000000077941 */ /* 0x000fea0003800000 */
.L_x_957:
[----:B0-2---:R-:W2:Y:S04]  /*139e0*/  LDL R0, [R1+0x8] ;  /* 0x0000080001007983 */ /* 0x005ea80000100800 */
[----:B------:R0:W5:Y:S01]  /*139f0*/  LDL R2, [R1+0x20] ;  /* 0x0000200001027983 */ /* 0x0001620000100800 */
[----:B--2---:R-:W-:-:S13]  /*13a00*/  LOP3.LUT P1, RZ, R0, 0x4, RZ, 0xc0, !PT ;  /* 0x0000000400ff7812 */ /* 0x004fda000782c0ff */
[----:B0-----:R-:W-:Y:S05]  /*13a10*/  @!P1 BRA `(.L_x_1015) ;  /* 0x0000000000249947 */ /* 0x001fea0003800000 */
[----:B------:R-:W0:Y:S08]  /*13a20*/  S2UR UR5, SR_CgaCtaId ;  /* 0x00000000000579c3 */ /* 0x000e300000008800 */
[----:B------:R-:W-:Y:S06]  /*13a30*/  BAR.SYNC.DEFER_BLOCKING 0x5, 0x180 ;  /* 0x0146000000007b1d */ /* 0x000fec0000010000 */
[----:B------:R-:W-:-:S02]  /*13a40*/  UMOV UR4, 0x400 ;  /* 0x0000040000047882 */ /* 0x000fc40000000000 */
[----:B0-----:R-:W-:-:S06]  /*13a50*/  ULEA UR4, UR5, UR4, 0x18 ;  /* 0x0000000405047291 */ /* 0x001fcc000f8ec03f */
[----:B------:R-:W-:-:S05]  /*13a60*/  IMAD.U32 R17, RZ, RZ, UR4 ;  /* 0x00000004ff117e24 */ /* 0x000fca000f8e00ff */
[----:B-----5:R-:W0:Y:S04]  /*13a70*/  LDS R2, [R17+0x284d0] ;  /* 0x0284d00011027984 */ /* 0x020e280000000800 */
[----:B0-----:R0:W-:Y:S01]  /*13a80*/  STL [R1+0x20], R2 ;  /* 0x0000200201007387 */ /* 0x0011e20000100800 */
[----:B------:R-:W-:Y:S06]  /*13a90*/  BAR.ARV 0x4, 0x180 ;  /* 0x0106000000007b1d */ /* 0x000fec0000002000 */
[----:B------:R-:W-:Y:S05]  /*13aa0*/  BRA `(.L_x_1016) ;  /* 0x0000000000207947 */ /* 0x000fea0003800000 */
.L_x_1015:
[----:B------:R-:W0:Y:S01]  /*13ab0*/  @!P0 S2R R3, SR_CgaCtaId ;  /* 0x0000000000038919 */ /* 0x000e220000008800 */
[----:B------:R-:W-:Y:S01]  /*13ac0*/  @!P0 MOV R0, 0x400 ;  /* 0x0000040000008802 */ /* 0x000fe20000000f00 */
[----:B------:R-:W-:Y:S03]  /*13ad0*/  BAR.SYNC.DEFER_BLOCKING 0x4, 0x180 ;  /* 0x0106000000007b1d */ /* 0x000fe60000010000 */
[----:B0-----:R-:W-:-:S03]  /*13ae0*/  @!P0 LEA R17, R3, R0, 0x18 ;  /* 0x0000000003118211 */ /* 0x001fc600078ec0ff */
[----:B-----5:R-:W0:Y:S04]  /*13af0*/  SHFL.IDX PT, R0, R2, RZ, 0x1f ;  /* 0x00001fff02007589 */ /* 0x020e2800000e0000 */
[----:B------:R2:W-:Y:S04]  /*13b00*/  @!P0 STS [R17+0x284d0], R2 ;  /* 0x0284d00211008388 */ /* 0x0005e80000000800 */
[----:B0-----:R2:W-:Y:S01]  /*13b10*/  STL [R1+0x20], R0 ;  /* 0x0000200001007387 */ /* 0x0015e20000100800 */
[----:B------:R-:W-:Y:S06]  /*13b20*/  BAR.ARV 0x5, 0x180 ;  /* 0x0146000000007b1d */ /* 0x000fec0000002000 */
.L_x_1016:
[----:B--2---:R-:W2:Y:S01]  /*13b30*/  LDL R0, [R1+0x20] ;  /* 0x0000200001007983 */ /* 0x004ea20000100800 */
[----:B------:R-:W-:Y:S02]  /*13b40*/  ULDC UR4, c[0x0][0xc38] ;  /* 0x00030e0000047ab9 */ /* 0x000fe40000000800 */
[----:B--2---:R-:W-:-:S13]  /*13b50*/  ISETP.GE.AND P0, PT, R0, UR4, PT ;  /* 0x0000000400007c0c */ /* 0x004fda000bf06270 */
[----:B------:R-:W-:Y:S05]  /*13b60*/  @!P0 BRA `(.L_x_1017) ;  /* 0xffffffc000f88947 */ /* 0x000fea000383ffff */
.L_x_948:
[----:B0-----:R-:W2:Y:S01]  /*13b70*/  LDL.LU R0, [R1+0x24] ;  /* 0x0000240001007983 */ /* 0x001ea20000300800 */
[----:B------:R-:W-:Y:S01]  /*13b80*/  BSSY B0, `(.L_x_1018) ;  /* 0x000000b000007945 */ /* 0x000fe20003800000 */
[----:B------:R-:W0:Y:S01]  /*13b90*/  S2R R5, SR_CgaCtaId ;  /* 0x0000000000057919 */ /* 0x000e220000008800 */
[----:B--2---:R-:W-:-:S05]  /*13ba0*/  VIADD R0, R0, 0x1 ;  /* 0x0000000100007836 */ /* 0x004fca0000000000 */
        /* <DEDUP_REMOVED lines=8> */
.L_x_1066:
[----:B------:R-:W-:Y:S05]  /*13c30*/  BSYNC B0 ;  /* 0x0000000000007941 */ /* 0x000fea0003800000 */
.L_x_1018:
[----:B------:R-:W-:-:S03]  /*13c40*/  UMOV UR4, 0xffffffff ;  /* 0xffffffff00047882 */ /* 0x000fc60000000000 */
[----:B------:R-:W-:Y:S05]  /*13c50*/  BRA.DIV UR4, `(.L_x_1020) ;  /* 0x0000001604487947 */ /* 0x000fea000b800000 */
[----:B------:R-:W2:Y:S02]  /*13c60*/  S2R R2, SR_TID.X ;  /* 0x0000000000027919 */ /* 0x000ea40000002100 */
[----:B--2---:R-:W-:-:S04]  /*13c70*/  SHF.R.U32.HI R2, RZ, 0x5, R2 ;  /* 0x00000005ff027819 */ /* 0x004fc80000011602 */
[----:B------:R-:W-:-:S05]  /*13c80*/  LOP3.LUT R2, R2, 0x3, RZ, 0xc0, !PT ;  /* 0x0000000302027812 */ /* 0x000fca00078ec0ff */
[----:B------:R2:W3:Y:S02]  /*13c90*/  SHFL.IDX PT, R14, R2, RZ, 0x1f ;  /* 0x00001fff020e7589 */ /* 0x0004e400000e0000 */
.L_x_1069:
[----:B---3--:R-:W-:Y:S01]  /*13ca0*/  ISETP.NE.AND P0, PT, R14, RZ, PT ;  /* 0x000000ff0e00720c */ /* 0x008fe20003f05270 */
[----:B------:R-:W-:-:S12]  /*13cb0*/  BSSY B0, `(.L_x_1021) ;  /* 0x000002e000007945 */ /* 0x000fd80003800000 */
[----:B------:R-:W-:Y:S05]  /*13cc0*/  @P0 BRA `(.L_x_1022) ;  /* 0x0000000000b00947 */ /* 0x000fea0003800000 */
[----:B------:R-:W-:-:S03]  /*13cd0*/  UMOV UR4, 0xffffffff ;  /* 0xffffffff00047882 */ /* 0x000fc60000000000 */
[----:B------:R-:W-:Y:S05]  /*13ce0*/  BRA.DIV UR4, `(.L_x_1023) ;  /* 0x0000001604587947 */ /* 0x000fea000b800000 */
[----:B------:R-:W-:-:S13]  /*13cf0*/  ELECT P6, URZ, PT ;  /* 0x00000000003f782f */ /* 0x000fda00038c0000 */
.L_x_1072:
[----:B------:R-:W-:Y:S05]  /*13d00*/  @!P6 BRA `(.L_x_1022) ;  /* 0x0000000000a0e947 */ /* 0x000fea0003800000 */
[----:B------:R-:W-:-:S06]  /*13d10*/  ULOP3.LUT UR4, UR38, 0x2, URZ, 0xfc, !UPT ;  /* 0x0000000226047892 */ /* 0x000fcc000f8efc3f */
[----:B--2---:R-:W-:-:S05]  /*13d20*/  IMAD.U32 R2, RZ, RZ, UR4 ;  /* 0x00000004ff027e24 */ /* 0x004fca000f8e00ff */
[----:B------:R-:W-:-:S13]  /*13d30*/  ISETP.NE.AND P0, PT, R2, 0x3, PT ;  /* 0x000000030200780c */ /* 0x000fda0003f05270 */
[----:B------:R-:W-:Y:S05]  /*13d40*/  @!P0 BRA `(.L_x_1024) ;  /* 0x0000000000048947 */ /* 0x000fea0003800000 */
[----:B------:R-:W-:Y:S01]  /*13d50*/  BPT.TRAP 0x1 ;  /* 0x000000040000795c */ /* 0x000fe20000300000 */
.L_x_1024:
        /* <DEDUP_REMOVED lines=14> */
.L_x_1073:
[----:B------:R-:W2:Y:S02]  /*13e40*/  SYNCS.PHASECHK.TRANS64.TRYWAIT P1, [R7+URZ], R2 ;  /* 0x00000002070075a7 */ /* 0x000ea4000802017f */
[----:B--2---:R-:W-:Y:S05]  /*13e50*/  @!P1 BRA `(.L_x_1026) ;  /* 0x0000001400309947 */ /* 0x004fea0003800000 */
.L_x_1074:
[----:B------:R-:W-:Y:S05]  /*13e60*/  @!P0 BRA `(.L_x_1027) ;  /* 0x0000000000048947 */ /* 0x000fea0003800000 */
[----:B------:R-:W-:Y:S01]  /*13e70*/  BPT.TRAP 0x1 ;  /* 0x000000040000795c */ /* 0x000fe20000300000 */
.L_x_1027:
[----:B------:R-:W3:Y:S02]  /*13e80*/  LDL.LU R4, [R1] ;  /* 0x0000000001047983 */ /* 0x000ee40000300800 */
[----:B---3--:R-:W-:-:S04]  /*13e90*/  IMAD R4, R4, 0x8, R0 ;  /* 0x0000000804047824 */ /* 0x008fc800078e0200 */
[----:B------:R-:W3:Y:S02]  /*13ea0*/  SYNCS.PHASECHK.TRANS64.TRYWAIT P1, [R4+URZ+0x28460], R5 ;  /* 0x02846005040075a7 */ /* 0x000ee4000802017f */
[----:B---3--:R-:W-:Y:S05]  /*13eb0*/  @!P1 BRA `(.L_x_1028) ;  /* 0x00000014002c9947 */ /* 0x008fea0003800000 */
.L_x_1075:
[----:B------:R-:W-:Y:S05]  /*13ec0*/  @!P0 BRA `(.L_x_1029) ;  /* 0x0000000000048947 */ /* 0x000fea0003800000 */
[----:B------:R-:W-:Y:S01]  /*13ed0*/  BPT.TRAP 0x1 ;  /* 0x000000040000795c */ /* 0x000fe20000300000 */
.L_x_1029:
[----:B------:R-:W-:-:S04]  /*13ee0*/  IMAD R3, R3, 0x8, R0 ;  /* 0x0000000803037824 */ /* 0x000fc800078e0200 */
[----:B------:R-:W4:Y:S02]  /*13ef0*/  SYNCS.PHASECHK.TRANS64.TRYWAIT P1, [R3+URZ+0x28460], R2 ;  /* 0x02846002030075a7 */ /* 0x000f24000802017f */
[----:B----4-:R-:W-:Y:S05]  /*13f00*/  @!P1 BRA `(.L_x_1030) ;  /* 0x00000014002c9947 */ /* 0x010fea0003800000 */
.L_x_1076:
[----:B------:R-:W-:Y:S05]  /*13f10*/  @!P0 BRA `(.L_x_1031) ;  /* 0x0000000000048947 */ /* 0x000fea0003800000 */
[----:B------:R-:W-:Y:S01]  /*13f20*/  BPT.TRAP 0x1 ;  /* 0x000000040000795c */ /* 0x000fe20000300000 */
.L_x_1031:
[----:B------:R-:W5:Y:S02]  /*13f30*/  SYNCS.PHASECHK.TRANS64.TRYWAIT P0, [R4+URZ+0x28480], R5 ;  /* 0x02848005040075a7 */ /* 0x000f64000800017f */
[----:B-----5:R-:W-:Y:S05]  /*13f40*/  @!P0 BRA `(.L_x_1032) ;  /* 0x0000001400308947 */ /* 0x020fea0003800000 */
.L_x_1033:
[----:B------:R0:W0:Y:S02]  /*13f50*/  SYNCS.PHASECHK.TRANS64.TRYWAIT P0, [R3+URZ+0x28480], R2 ;  /* 0x02848002030075a7 */ /* 0x000024000800017f */
[----:B0-----:R-:W-:Y:S05]  /*13f60*/  @!P0 NANOSLEEP.SYNCS 0x989680 ;  /* 0x009896800000895d */ /* 0x001fea0003900000 */
[----:B------:R-:W0:Y:S02]  /*13f70*/  @!P0 SYNCS.PHASECHK.TRANS64 P0, [R3+URZ+0x28480], R2 ;  /* 0x02848002030085a7 */ /* 0x000e24000800007f */
[----:B0-----:R-:W-:Y:S05]  /*13f80*/  @!P0 BRA `(.L_x_1033) ;  /* 0xfffffffc00f08947 */ /* 0x001fea000383ffff */
.L_x_1022:
[----:B------:R-:W-:Y:S05]  /*13f90*/  BSYNC B0 ;  /* 0x0000000000007941 */ /* 0x000fea0003800000 */
.L_x_1021:
[----:B------:R-:W-:Y:S05]  /*13fa0*/  EXIT ;  /* 0x000000000000794d */ /* 0x000fea0003800000 */
.L_x_857:
[----:B0-----:R-:W-:-:S04]  /*13fb0*/  IMAD.U32 R3, RZ, RZ, UR41 ;  /* 0x00000029ff037e24 */ /* 0x001fc8000f8e00ff */
[----:B------:R0:W1:Y:S03]  /*13fc0*/  SYNCS.PHASECHK.TRANS64.TRYWAIT P1, [R3+URZ+0x28400], R8 ;  /* 0x02840008030075a7 */ /* 0x000066000802017f */
[----:B-1----:R-:W-:Y:S05]  /*13fd0*/  @!P1 NANOSLEEP.SYNCS 0x989680 ;  /* 0x009896800000995d */ /* 0x002fea0003900000 */
[----:B------:R-:W1:Y:S02]  /*13fe0*/  @!P1 SYNCS.PHASECHK.TRANS64 P1, [R3+URZ+0x28400], R8 ;  /* 0x02840008030095a7 */ /* 0x000e64000802007f */
[----:B-1----:R-:W-:Y:S05]  /*13ff0*/  @!P1 BRA `(.L_x_857) ;  /* 0xfffffffc00ec9947 */ /* 0x002fea000383ffff */
[----:B------:R-:W-:Y:S05]  /*14000*/  BRA `(.L_x_1034) ;  /* 0xfffffedc00e07947 */ /* 0x000fea000383ffff */
.L_x_861:
[----:B-1----:R1:W2:Y:S02]  /*14010*/  SYNCS.PHASECHK.TRANS64.TRYWAIT P2, [R6+URZ+0x28430], R3 ;  /* 0x02843003060075a7 */ /* 0x0022a4000804017f */
[----:B--2---:R-:W-:Y:S05]  /*14020*/  @!P2 NANOSLEEP.SYNCS 0x989680 ;  /* 0x009896800000a95d */ /* 0x004fea0003900000 */
[----:B------:R-:W2:Y:S02]  /*14030*/  @!P2 SYNCS.PHASECHK.TRANS64 P2, [R6+URZ+0x28430], R3 ;  /* 0x028430030600a5a7 */ /* 0x000ea4000804007f */
[----:B--2---:R-:W-:Y:S05]  /*14040*/  @!P2 BRA `(.L_x_861) ;  /* 0xfffffffc00f0a947 */ /* 0x004fea000383ffff */
[----:B------:R-:W-:Y:S05]  /*14050*/  BRA `(.L_x_860) ;  /* 0xfffffee000047947 */ /* 0x000fea000383ffff */
.L_x_877:
[----:B-1----:R-:W-:-:S04]  /*14060*/  IMAD.U32 R9, RZ, RZ, UR6 ;  /* 0x00000006ff097e24 */ /* 0x002fc8000f8e00ff */
[----:B------:R1:W2:Y:S03]  /*14070*/  SYNCS.PHASECHK.TRANS64.TRYWAIT P2, [R9+URZ+0x28430], R8 ;  /* 0x02843008090075a7 */ /* 0x0002a6000804017f */
[----:B--2---:R-:W-:Y:S05]  /*14080*/  @!P2 NANOSLEEP.SYNCS 0x989680 ;  /* 0x009896800000a95d */ /* 0x004fea0003900000 */
[----:B------:R-:W2:Y:S02]  /*14090*/  @!P2 SYNCS.PHASECHK.TRANS64 P2, [R9+URZ+0x28430], R8 ;  /* 0x028430080900a5a7 */ /* 0x000ea4000804007f */
[----:B--2---:R-:W-:Y:S05]  /*140a0*/  @!P2 BRA `(.L_x_877) ;  /* 0xfffffffc00eca947 */ /* 0x004fea000383ffff */
[----:B------:R-:W-:Y:S05]  /*140b0*/  BRA `(.L_x_874) ;  /* 0xffffff0400b47947 */ /* 0x000fea000383ffff */
.L_x_881:
[----:B-1----:R-:W-:-:S04]  /*140c0*/  IMAD.U32 R9, RZ, RZ, UR6 ;  /* 0x00000006ff097e24 */ /* 0x002fc8000f8e00ff */
[----:B------:R1:W2:Y:S03]  /*140d0*/  SYNCS.PHASECHK.TRANS64.TRYWAIT P2, [R9+URZ+0x28450], R8 ;  /* 0x02845008090075a7 */ /* 0x0002a6000804017f */
[----:B--2---:R-:W-:Y:S05]  /*140e0*/  @!P2 NANOSLEEP.SYNCS 0x989680 ;  /* 0x009896800000a95d */ /* 0x004fea0003900000 */
[----:B------:R-:W2:Y:S02]  /*140f0*/  @!P2 SYNCS.PHASECHK.TRANS64 P2, [R9+URZ+0x28450], R8 ;  /* 0x028450080900a5a7 */ /* 0x000ea4000804007f */
[----:B--2---:R-:W-:Y:S05]  /*14100*/  @!P2 BRA `(.L_x_881) ;  /* 0xfffffffc00eca947 */ /* 0x004fea000383ffff */
[----:B------:R-:W-:Y:S05]  /*14110*/  BRA `(.L_x_878) ;  /* 0xffffff08007c7947 */ /* 0x000fea000383ffff */
.L_x_899:
[----:B-1----:R-:W-:-:S04]  /*14120*/  IMAD.U32 R7, RZ, RZ, UR6 ;  /* 0x00000006ff077e24 */ /* 0x002fc8000f8e00ff */
[----:B------:R1:W2:Y:S03]  /*14130*/  SYNCS.PHASECHK.TRANS64.TRYWAIT P3, [R7+URZ+0x28430], R6 ;  /* 0x02843006070075a7 */ /* 0x0002a6000806017f */
[----:B--2---:R-:W-:Y:S05]  /*14140*/  @!P3 NANOSLEEP.SYNCS 0x989680 ;  /* 0x009896800000b95d */ /* 0x004fea0003900000 */
[----:B------:R-:W2:Y:S02]  /*14150*/  @!P3 SYNCS.PHASECHK.TRANS64 P3, [R7+URZ+0x28430], R6 ;  /* 0x028430060700b5a7 */ /* 0x000ea4000806007f */
[----:B--2---:R-:W-:Y:S05]  /*14160*/  @!P3 BRA `(.L_x_899) ;  /* 0xfffffffc00ecb947 */ /* 0x004fea000383ffff */
[----:B------:R-:W-:Y:S05]  /*14170*/  BRA `(.L_x_896) ;  /* 0xffffff3000447947 */ /* 0x000fea000383ffff */
.L_x_903:
[----:B-1----:R-:W-:-:S04]  /*14180*/  IMAD.U32 R7, RZ, RZ, UR6 ;  /* 0x00000006ff077e24 */ /* 0x002fc8000f8e00ff */
[----:B------:R1:W2:Y:S03]  /*14190*/  SYNCS.PHASECHK.TRANS64.TRYWAIT P2, [R7+URZ+0x28450], R6 ;  /* 0x02845006070075a7 */ /* 0x0002a6000804017f */
[----:B--2---:R-:W-:Y:S05]  /*141a0*/  @!P2 NANOSLEEP.SYNCS 0x989680 ;  /* 0x009896800000a95d */ /* 0x004fea0003900000 */
[----:B------:R-:W2:Y:S02]  /*141b0*/  @!P2 SYNCS.PHASECHK.TRANS64 P2, [R7+URZ+0x28450], R6 ;  /* 0x028450060700a5a7 */ /* 0x000ea4000804007f */
[----:B--2---:R-:W-:Y:S05]  /*141c0*/  @!P2 BRA `(.L_x_903) ;  /* 0xfffffffc00eca947 */ /* 0x004fea000383ffff */
[----:B------:R-:W-:Y:S05]  /*141d0*/  BRA `(.L_x_900) ;  /* 0xffffff3400187947 */ /* 0x000fea000383ffff */
.L_x_910:
[----:B-1----:R-:W-:-:S04]  /*141e0*/  IMAD.U32 R7, RZ, RZ, UR6 ;  /* 0x00000006ff077e24 */ /* 0x002fc8000f8e00ff */
[----:B------:R1:W2:Y:S03]  /*141f0*/  SYNCS.PHASECHK.TRANS64.TRYWAIT P3, [R7+URZ+0x28430], R6 ;  /* 0x02843006070075a7 */ /* 0x0002a6000806017f */
[----:B--2---:R-:W-:Y:S05]  /*14200*/  @!P3 NANOSLEEP.SYNCS 0x989680 ;  /* 0x009896800000b95d */ /* 0x004fea0003900000 */
[----:B------:R-:W2:Y:S02]  /*14210*/  @!P3 SYNCS.PHASECHK.TRANS64 P3, [R7+URZ+0x28430], R6 ;  /* 0x028430060700b5a7 */ /* 0x000ea4000806007f */
[----:B--2---:R-:W-:Y:S05]  /*14220*/  @!P3 BRA `(.L_x_910) ;  /* 0xfffffffc00ecb947 */ /* 0x004fea000383ffff */
[----:B------:R-:W-:Y:S05]  /*14230*/  BRA `(.L_x_907) ;  /* 0xffffff4c00947947 */ /* 0x000fea000383ffff */
.L_x_914:
[----:B-1----:R-:W-:-:S04]  /*14240*/  IMAD.U32 R7, RZ, RZ, UR6 ;  /* 0x00000006ff077e24 */ /* 0x002fc8000f8e00ff */
[----:B------:R1:W2:Y:S03]  /*14250*/  SYNCS.PHASECHK.TRANS64.TRYWAIT P2, [R7+URZ+0x28450], R6 ;  /* 0x02845006070075a7 */ /* 0x0002a6000804017f */
[----:B--2---:R-:W-:Y:S05]  /*14260*/  @!P2 NANOSLEEP.SYNCS 0x989680 ;  /* 0x009896800000a95d */ /* 0x004fea0003900000 */
[----:B------:R-:W2:Y:S02]  /*14270*/  @!P2 SYNCS.PHASECHK.TRANS64 P2, [R7+URZ+0x28450], R6 ;  /* 0x028450060700a5a7 */ /* 0x000ea4000804007f */
[----:B--2---:R-:W-:Y:S05]  /*14280*/  @!P2 BRA `(.L_x_914) ;  /* 0xfffffffc00eca947 */ /* 0x004fea000383ffff */
[----:B------:R-:W-:Y:S05]  /*14290*/  BRA `(.L_x_911) ;  /* 0xffffff5000687947 */ /* 0x000fea000383ffff */
.L_x_928:
[----:B-1----:R-:W-:-:S04]  /*142a0*/  IMAD.U32 R5, RZ, RZ, UR9 ;  /* 0x00000009ff057e24 */ /* 0x002fc8000f8e00ff */
[----:B------:R1:W2:Y:S03]  /*142b0*/  SYNCS.PHASECHK.TRANS64.TRYWAIT P1, [R5+URZ+0x28450], R0 ;  /* 0x02845000050075a7 */ /* 0x0002a6000802017f */
[----:B--2---:R-:W-:Y:S05]  /*142c0*/  @!P1 NANOSLEEP.SYNCS 0x989680 ;  /* 0x009896800000995d */ /* 0x004fea0003900000 */
[----:B------:R-:W2:Y:S02]  /*142d0*/  @!P1 SYNCS.PHASECHK.TRANS64 P1, [R5+URZ+0x28450], R0 ;  /* 0x02845000050095a7 */ /* 0x000ea4000802007f */
[----:B--2---:R-:W-:Y:S05]  /*142e0*/  @!P1 BRA `(.L_x_928) ;  /* 0xfffffffc00ec9947 */ /* 0x004fea000383ffff */
[----:B------:R-:W-:Y:S05]  /*142f0*/  BRA `(.L_x_927) ;  /* 0xffffff7400487947 */ /* 0x000fea000383ffff */
.L_x_968:
[----:B------:R-:W-:Y:S02]  /*14300*/  IMAD.MOV.U32 R13, RZ, RZ, R19 ;  /* 0x000000ffff0d7224 */ /* 0x000fe400078e0013 */
[----:B------:R-:W-:Y:S02]  /*14310*/  IMAD.MOV.U32 R12, RZ, RZ, RZ ;  /* 0x000000ffff0c7224 */ /* 0x000fe400078e00ff */
[----:B------:R-:W-:Y:S02]  /*14320*/  IMAD.MOV.U32 R11, RZ, RZ, 0x1f ;  /* 0x0000001fff0b7424 */ /* 0x000fe400078e00ff */
[----:B------:R-:W-:-:S07]  /*14330*/  IMAD.MOV.U32 R15, RZ, RZ, -0x1 ;  /* 0xffffffffff0f7424 */ /* 0x000fce00078e00ff */
[----:B-1----:R-:W-:Y:S05]  /*14340*/  WARPSYNC.COLLECTIVE R15, `(.L_x_1035) ;  /* 0x000000000f087348 */ /* 0x002fea0003c00000 */
[----:B------:R0:W2:Y:S02]  /*14350*/  SHFL.IDX P6, R14, R13, R12, R11 ;  /* 0x0000000c0d0e7389 */ /* 0x0000a400000c000b */
[----:B012---:R-:W-:Y:S01]  /*14360*/  ENDCOLLECTIVE ;  /* 0x000000000000791b */ /* 0x007fe20003800000 */
.L_x_1035:
[----:B------:R-:W-:Y:S05]  /*14370*/  BRA `(.L_x_1036) ;  /* 0xffffffcc00107947 */ /* 0x000fea000383ffff */
.L_x_970:
[----:B------:R-:W-:Y:S01]  /*14380*/  BSSY B0, `(.L_x_1037) ;  /* 0x0000006000007945 */ /* 0x000fe20003800000 */
[----:B------:R-:W-:-:S07]  /*14390*/  IMAD.MOV.U32 R15, RZ, RZ, -0x1 ;  /* 0xffffffffff0f7424 */ /* 0x000fce00078e00ff */
[----:B01----:R-:W-:Y:S05]  /*143a0*/  WARPSYNC.COLLECTIVE R15, `(.L_x_1038) ;  /* 0x000000000f0c7348 */ /* 0x003fea0003c00000 */
[----:B------:R-:W-:Y:S02]  /*143b0*/  ELECT P6, UR62, PT ;  /* 0x00000000003e782f */ /* 0x000fe400038c0000 */
[----:B------:R-:W-:Y:S01]  /*143c0*/  MOV R14, UR62 ;  /* 0x0000003e000e7c02 */ /* 0x000fe20008000f00 */
[----:B01----:R-:W-:Y:S10]  /*143d0*/  ENDCOLLECTIVE ;  /* 0x000000000000791b */ /* 0x003ff40003800000 */
.L_x_1038:
[----:B------:R-:W-:Y:S05]  /*143e0*/  BSYNC B0 ;  /* 0x0000000000007941 */ /* 0x000fea0003800000 */
.L_x_1037:
[----:B------:R-:W-:Y:S05]  /*143f0*/  BRA `(.L_x_1039) ;  /* 0xffffffcc00207947 */ /* 0x000fea000383ffff */
.L_x_972:
[----:B--2---:R2:W3:Y:S02]  /*14400*/  SYNCS.PHASECHK.TRANS64.TRYWAIT P1, [R4+URZ+0x28480], R3 ;  /* 0x02848003040075a7 */ /* 0x0044e4000802017f */
[----:B---3--:R-:W-:Y:S05]  /*14410*/  @!P1 NANOSLEEP.SYNCS 0x989680 ;  /* 0x009896800000995d */ /* 0x008fea0003900000 */
[----:B------:R-:W3:Y:S02]  /*14420*/  @!P1 SYNCS.PHASECHK.TRANS64 P1, [R4+URZ+0x28480], R3 ;  /* 0x02848003040095a7 */ /* 0x000ee4000802007f */
[----:B---3--:R-:W-:Y:S05]  /*14430*/  @!P1 BRA `(.L_x_972) ;  /* 0xfffffffc00f09947 */ /* 0x008fea000383ffff */
[----:B------:R-:W-:Y:S05]  /*14440*/  BRA `(.L_x_1040) ;  /* 0xffffffcc00807947 */ /* 0x000fea000383ffff */
.L_x_974:
[----:B---3--:R3:W4:Y:S02]  /*14450*/  SYNCS.PHASECHK.TRANS64.TRYWAIT P1, [R4+URZ+0x28440], R3 ;  /* 0x02844003040075a7 */ /* 0x008724000802017f */
[----:B----4-:R-:W-:Y:S05]  /*14460*/  @!P1 NANOSLEEP.SYNCS 0x989680 ;  /* 0x009896800000995d */ /* 0x010fea0003900000 */
[----:B------:R-:W4:Y:S02]  /*14470*/  @!P1 SYNCS.PHASECHK.TRANS64 P1, [R4+URZ+0x28440], R3 ;  /* 0x02844003040095a7 */ /* 0x000f24000802007f */
[----:B----4-:R-:W-:Y:S05]  /*14480*/  @!P1 BRA `(.L_x_974) ;  /* 0xfffffffc00f09947 */ /* 0x010fea000383ffff */
[----:B------:R-:W-:Y:S05]  /*14490*/  BRA `(.L_x_1041) ;  /* 0xffffffcc00ec7947 */ /* 0x000fea000383ffff */
.L_x_978:
[----:B------:R-:W-:Y:S02]  /*144a0*/  IMAD.MOV.U32 R13, RZ, RZ, R2 ;  /* 0x000000ffff0d7224 */ /* 0x000fe400078e0002 */
[----:B------:R-:W-:Y:S02]  /*144b0*/  IMAD.MOV.U32 R12, RZ, RZ, RZ ;  /* 0x000000ffff0c7224 */ /* 0x000fe400078e00ff */
[----:B------:R-:W-:Y:S02]  /*144c0*/  IMAD.MOV.U32 R11, RZ, RZ, 0x181f ;  /* 0x0000181fff0b7424 */ /* 0x000fe400078e00ff */
[----:B------:R-:W-:Y:S02]  /*144d0*/  IMAD.MOV.U32 R15, RZ, RZ, -0x1 ;  /* 0xffffffffff0f7424 */ /* 0x000fe400078e00ff */
[----:B------:R-:W-:-:S07]  /*144e0*/  VIADD R4, R18, UR42 ;  /* 0x0000002a12047c36 */ /* 0x000fce0008000000 */
[----:B-----5:R-:W-:Y:S05]  /*144f0*/  WARPSYNC.COLLECTIVE R15, `(.L_x_1042) ;  /* 0x000000000f087348 */ /* 0x020fea0003c00000 */
[----:B------:R0:W1:Y:S02]  /*14500*/  SHFL.IDX P6, R14, R13, R12, R11 ;  /* 0x0000000c0d0e7389 */ /* 0x00006400000c000b */
[----:B01---5:R-:W-:Y:S01]  /*14510*/  ENDCOLLECTIVE ;  /* 0x000000000000791b */ /* 0x023fe20003800000 */
.L_x_1042:
[----:B------:R-:W-:Y:S02]  /*14520*/  VIADD R5, R4, 0x10 ;  /* 0x0000001004057836 */ /* 0x000fe40000000000 */
[----:B------:R-:W-:Y:S02]  /*14530*/  IMAD.MOV.U32 R13, RZ, RZ, R0 ;  /* 0x000000ffff0d7224 */ /* 0x000fe400078e0000 */
[----:B------:R-:W-:-:S07]  /*14540*/  IMAD.MOV.U32 R6, RZ, RZ, R14 ;  /* 0x000000ffff067224 */ /* 0x000fce00078e000e */
[----:B------:R-:W-:Y:S05]  /*14550*/  WARPSYNC.COLLECTIVE R15, `(.L_x_1043) ;  /* 0x000000000f087348 */ /* 0x000fea0003c00000 */
[----:B------:R0:W1:Y:S02]  /*14560*/  SHFL.IDX P6, R14, R13, R12, R11 ;  /* 0x0000000c0d0e7389 */ /* 0x00006400000c000b */
[----:B01----:R-:W-:Y:S01]  /*14570*/  ENDCOLLECTIVE ;  /* 0x000000000000791b */ /* 0x003fe20003800000 */
.L_x_1043:
        /* <DEDUP_REMOVED lines=9> */
.L_x_1044:
        /* <DEDUP_REMOVED lines=16> */
.L_x_1045:
[----:B------:R-:W-:Y:S02]  /*14710*/  IMAD.MOV.U32 R13, RZ, RZ, R2 ;  /* 0x000000ffff0d7224 */ /* 0x000fe400078e0002 */
[----:B------:R-:W-:Y:S02]  /*14720*/  IMAD.MOV.U32 R12, RZ, RZ, 0x2 ;  /* 0x00000002ff0c7424 */ /* 0x000fe400078e00ff */
[----:B------:R-:W-:-:S07]  /*14730*/  IMAD.MOV.U32 R8, RZ, RZ, R14 ;  /* 0x000000ffff087224 */ /* 0x000fce00078e000e */
[----:B------:R-:W-:Y:S05]  /*14740*/  WARPSYNC.COLLECTIVE R15, `(.L_x_1046) ;  /* 0x000000000f087348 */ /* 0x000fea0003c00000 */
[----:B------:R0:W1:Y:S02]  /*14750*/  SHFL.IDX P6, R14, R13, R12, R11 ;  /* 0x0000000c0d0e7389 */ /* 0x00006400000c000b */
[----:B01----:R-:W-:Y:S01]  /*14760*/  ENDCOLLECTIVE ;  /* 0x000000000000791b */ /* 0x003fe20003800000 */
.L_x_1046:
[----:B------:R-:W-:-:S05]  /*14770*/  @!P2 IADD3 R8, P4, R10, R8, RZ ;  /* 0x000000080a08a210 */ /* 0x000fca0007f9e0ff */
[----:B------:R-:W-:Y:S02]  /*14780*/  @!P2 IMAD.X R5, RZ, RZ, R5, P4 ;  /* 0x000000ffff05a224 */ /* 0x000fe400020e0605 */
[----:B------:R-:W-:Y:S02]  /*14790*/  @!P2 IMAD.MOV.U32 R6, RZ, RZ, R8 ;  /* 0x000000ffff06a224 */ /* 0x000fe400078e0008 */
[----:B------:R-:W-:Y:S02]  /*147a0*/  @!P2 IMAD.MOV.U32 R7, RZ, RZ, R5 ;  /* 0x000000ffff07a224 */ /* 0x000fe400078e0005 */
[C---:B------:R-:W-:Y:S02]  /*147b0*/  VIADD R5, R4.reuse, 0x20 ;  /* 0x0000002004057836 */ /* 0x040fe40000000000 */
[----:B------:R-:W-:Y:S01]  /*147c0*/  IMAD.MOV.U32 R13, RZ, RZ, R0 ;  /* 0x000000ffff0d7224 */ /* 0x000fe200078e0000 */
[----:B------:R-:W-:Y:S01]  /*147d0*/  @!PT LDS RZ, [RZ] ;  /* 0x00000000fffff984 */ /* 0x000fe20000000800 */
[----:B------:R-:W-:Y:S01]  /*147e0*/  @!PT LDS RZ, [RZ] ;  /* 0x00000000fffff984 */ /* 0x000fe20000000800 */
[----:B------:R-:W-:Y:S01]  /*147f0*/  @!PT LDS RZ, [RZ] ;  /* 0x00000000fffff984 */ /* 0x000fe20000000800 */
[----:B------:R0:W-:Y:S01]  /*14800*/  @!P2 LDGSTS.E.BYPASS.LTC128B.128 [R9+0x18800], desc[UR50][R6.64], !P1 ;  /* 0x188000000609afae */ /* 0x0001e2000c901d72 */
[----:B------:R-:W-:-:S03]  /*14810*/  VIADD R8, R4, 0x60 ;  /* 0x0000006004087836 */ /* 0x000fc60000000000 */
[----:B------:R0:W-:Y:S01]  /*14820*/  @!P2 LDGSTS.E.BYPASS.LTC128B.128 [R9+0x1c800], desc[UR50][R6.64+0x80], !P0 ;  /* 0x1c8000800609afae */ /* 0x0001e2000c101d72 */
[----:B------:R-:W-:Y:S01]  /*14830*/  ISETP.GE.AND P2, PT, R5, R3, PT ;  /* 0x000000030500720c */ /* 0x000fe20003f46270 */
[----:B------:R-:W-:-:S12]  /*14840*/  IMAD.MOV.U32 R5, RZ, RZ, R14 ;  /* 0x000000ffff057224 */ /* 0x000fd800078e000e */
[----:B0-----:R-:W-:Y:S05]  /*14850*/  WARPSYNC.COLLECTIVE R15, `(.L_x_1047) ;  /* 0x000000000f087348 */ /* 0x001fea0003c00000 */
[----:B------:R1:W2:Y:S02]  /*14860*/  SHFL.IDX P6, R14, R13, R12, R11 ;  /* 0x0000000c0d0e7389 */ /* 0x0002a400000c000b */
[----:B012---:R-:W-:Y:S01]  /*14870*/  ENDCOLLECTIVE ;  /* 0x000000000000791b */ /* 0x007fe20003800000 */
.L_x_1047:
[----:B------:R-:W-:Y:S02]  /*14880*/  IMAD.MOV.U32 R13, RZ, RZ, R2 ;  /* 0x000000ffff0d7224 */ /* 0x000fe400078e0002 */
[----:B------:R-:W-:Y:S02]  /*14890*/  IMAD.MOV.U32 R12, RZ, RZ, 0x3 ;  /* 0x00000003ff0c7424 */ /* 0x000fe400078e00ff */
[----:B------:R-:W-:-:S07]  /*148a0*/  IMAD.MOV.U32 R6, RZ, RZ, R14 ;  /* 0x000000ffff067224 */ /* 0x000fce00078e000e */
[----:B------:R-:W-:Y:S05]  /*148b0*/  WARPSYNC.COLLECTIVE R15, `(.L_x_1048) ;  /* 0x000000000f087348 */ /* 0x000fea0003c00000 */
[----:B------:R0:W1:Y:S02]  /*148c0*/  SHFL.IDX P6, R14, R13, R12, R11 ;  /* 0x0000000c0d0e7389 */ /* 0x00006400000c000b */
[----:B01----:R-:W-:Y:S01]  /*148d0*/  ENDCOLLECTIVE ;  /* 0x000000000000791b */ /* 0x003fe20003800000 */
.L_x_1048:
        /* <DEDUP_REMOVED lines=15> */
.L_x_1049:
[----:B------:R-:W-:Y:S02]  /*149d0*/  IMAD.MOV.U32 R13, RZ, RZ, R2 ;  /* 0x000000ffff0d7224 */ /* 0x000fe400078e0002 */
[----:B------:R-:W-:Y:S02]  /*149e0*/  IMAD.MOV.U32 R12, RZ, RZ, 0x4 ;  /* 0x00000004ff0c7424 */ /* 0x000fe400078e00ff */
[----:B------:R-:W-:-:S07]  /*149f0*/  IMAD.MOV.U32 R6, RZ, RZ, R14 ;  /* 0x000000ffff067224 */ /* 0x000fce00078e000e */
[----:B------:R-:W-:Y:S05]  /*14a00*/  WARPSYNC.COLLECTIVE R15, `(.L_x_1050) ;  /* 0x000000000f087348 */ /* 0x000fea0003c00000 */
[----:B------:R0:W1:Y:S02]  /*14a10*/  SHFL.IDX P6, R14, R13, R12, R11 ;  /* 0x0000000c0d0e7389 */ /* 0x00006400000c000b */
[----:B01----:R-:W-:Y:S01]  /*14a20*/  ENDCOLLECTIVE ;  /* 0x000000000000791b */ /* 0x003fe20003800000 */
.L_x_1050:
        /* <DEDUP_REMOVED lines=15> */
.L_x_1051:
[----:B------:R-:W-:Y:S02]  /*14b20*/  IMAD.MOV.U32 R13, RZ, RZ, R2 ;  /* 0x000000ffff0d7224 */ /* 0x000fe400078e0002 */
[----:B------:R-:W-:Y:S02]  /*14b30*/  IMAD.MOV.U32 R12, RZ, RZ, 0x5 ;  /* 0x00000005ff0c7424 */ /* 0x000fe400078e00ff */
[----:B------:R-:W-:-:S07]  /*14b40*/  IMAD.MOV.U32 R6, RZ, RZ, R14 ;  /* 0x000000ffff067224 */ /* 0x000fce00078e000e */
[----:B------:R-:W-:Y:S05]  /*14b50*/  WARPSYNC.COLLECTIVE R15, `(.L_x_1052) ;  /* 0x000000000f087348 */ /* 0x000fea0003c00000 */
[----:B------:R0:W1:Y:S02]  /*14b60*/  SHFL.IDX P6, R14, R13, R12, R11 ;  /* 0x0000000c0d0e7389 */ /* 0x00006400000c000b */
[----:B01----:R-:W-:Y:S01]  /*14b70*/  ENDCOLLECTIVE ;  /* 0x000000000000791b */ /* 0x003fe20003800000 */
.L_x_1052:
        /* <DEDUP_REMOVED lines=15> */
.L_x_1053:
[----:B------:R-:W-:Y:S02]  /*14c70*/  IMAD.MOV.U32 R13, RZ, RZ, R2 ;  /* 0x000000ffff0d7224 */ /* 0x000fe400078e0002 */
[----:B------:R-:W-:Y:S02]  /*14c80*/  IMAD.MOV.U32 R12, RZ, RZ, 0x6 ;  /* 0x00000006ff0c7424 */ /* 0x000fe400078e00ff */
[----:B------:R-:W-:-:S07]  /*14c90*/  IMAD.MOV.U32 R6, RZ, RZ, R14 ;  /* 0x000000ffff067224 */ /* 0x000fce00078e000e */
[----:B------:R-:W-:Y:S05]  /*14ca0*/  WARPSYNC.COLLECTIVE R15, `(.L_x_1054) ;  /* 0x000000000f087348 */ /* 0x000fea0003c00000 */
[----:B------:R0:W1:Y:S02]  /*14cb0*/  SHFL.IDX P6, R14, R13, R12, R11 ;  /* 0x0000000c0d0e7389 */ /* 0x00006400000c000b */
[----:B01----:R-:W-:Y:S01]  /*14cc0*/  ENDCOLLECTIVE ;  /* 0x000000000000791b */ /* 0x003fe20003800000 */
.L_x_1054:
[----:B------:R-:W-:-:S05]  /*14cd0*/  @!P2 IADD3 R6, P3, R10, R6, RZ ;  /* 0x000000060a06a210 */ /* 0x000fca0007f7e0ff */
[----:B------:R-:W-:Y:S01]  /*14ce0*/  @!P2 IMAD.X R5, RZ, RZ, R5, P3 ;  /* 0x000000ffff05a224 */ /* 0x000fe200018e0605 */
[----:B------:R-:W-:-:S03]  /*14cf0*/  ISETP.GE.AND P3, PT, R8, R3, PT ;  /* 0x000000030800720c */ /* 0x000fc60003f66270 */
        /* <DEDUP_REMOVED lines=11> */
.L_x_1055:
[----:B------:R-:W-:Y:S02]  /*14db0*/  IMAD.MOV.U32 R13, RZ, RZ, R2 ;  /* 0x000000ffff0d7224 */ /* 0x000fe400078e0002 */
[----:B------:R-:W-:Y:S02]  /*14dc0*/  IMAD.MOV.U32 R12, RZ, RZ, 0x7 ;  /* 0x00000007ff0c7424 */ /* 0x000fe400078e00ff */
[----:B------:R-:W-:-:S07]  /*14dd0*/  IMAD.MOV.U32 R6, RZ, RZ, R14 ;  /* 0x000000ffff067224 */ /* 0x000fce00078e000e */
[----:B------:R-:W-:Y:S05]  /*14de0*/  WARPSYNC.COLLECTIVE R15, `(.L_x_1056) ;  /* 0x000000000f087348 */ /* 0x000fea0003c00000 */
[----:B------:R0:W1:Y:S02]  /*14df0*/  SHFL.IDX P6, R14, R13, R12, R11 ;  /* 0x0000000c0d0e7389 */ /* 0x00006400000c000b */
[----:B01----:R-:W-:Y:S01]  /*14e00*/  ENDCOLLECTIVE ;  /* 0x000000000000791b */ /* 0x003fe20003800000 */
.L_x_1056:
        /* <DEDUP_REMOVED lines=13> */
.L_x_1057:
[----:B------:R-:W-:Y:S01]  /*14ee0*/  IMAD.MOV.U32 R0, RZ, RZ, R14 ;  /* 0x000000ffff007224 */ /* 0x000fe200078e000e */
[----:B------:R-:W-:Y:S06]  /*14ef0*/  BRA `(.L_x_1058) ;  /* 0xffffffd000407947 */ /* 0x000fec000383ffff */
.L_x_983:
[----:B0-----:R0:W1:Y:S02]  /*14f00*/  SYNCS.PHASECHK.TRANS64.TRYWAIT P0, [R17+URZ+0x28420], R0 ;  /* 0x02842000110075a7 */ /* 0x001064000800017f */
[----:B-1----:R-:W-:Y:S05]  /*14f10*/  @!P0 NANOSLEEP.SYNCS 0x989680 ;  /* 0x009896800000895d */ /* 0x002fea0003900000 */
[----:B------:R-:W1:Y:S02]  /*14f20*/  @!P0 SYNCS.PHASECHK.TRANS64 P0, [R17+URZ+0x28420], R0 ;  /* 0x02842000110085a7 */ /* 0x000e64000800007f */
[----:B-1----:R-:W-:Y:S05]  /*14f30*/  @!P0 BRA `(.L_x_983) ;  /* 0xfffffffc00f08947 */ /* 0x002fea000383ffff */
[----:B------:R-:W-:Y:S05]  /*14f40*/  BRA `(.L_x_1059) ;  /* 0xffffffd000ac7947 */ /* 0x000fea000383ffff */
.L_x_989:
[----:B0-----:R0:W3:Y:S02]  /*14f50*/  SYNCS.PHASECHK.TRANS64.TRYWAIT P0, [R4+URZ+0x28480], R3 ;  /* 0x02848003040075a7 */ /* 0x0010e4000800017f */
[----:B---3--:R-:W-:Y:S05]  /*14f60*/  @!P0 NANOSLEEP.SYNCS 0x989680 ;  /* 0x009896800000895d */ /* 0x008fea0003900000 */
[----:B------:R-:W3:Y:S02]  /*14f70*/  @!P0 SYNCS.PHASECHK.TRANS64 P0, [R4+URZ+0x28480], R3 ;  /* 0x02848003040085a7 */ /* 0x000ee4000800007f */
[----:B---3--:R-:W-:Y:S05]  /*14f80*/  @!P0 BRA `(.L_x_989) ;  /* 0xfffffffc00f08947 */ /* 0x008fea000383ffff */
[----:B------:R-:W-:Y:S05]  /*14f90*/  BRA `(.L_x_1060) ;  /* 0xffffffd400647947 */ /* 0x000fea000383ffff */
.L_x_995:
[----:B--2---:R2:W3:Y:S02]  /*14fa0*/  SYNCS.PHASECHK.TRANS64.TRYWAIT P0, [R4+URZ+0x28440], R3 ;  /* 0x02844003040075a7 */ /* 0x0044e4000800017f */
[----:B---3--:R-:W-:Y:S05]  /*14fb0*/  @!P0 NANOSLEEP.SYNCS 0x989680 ;  /* 0x009896800000895d */ /* 0x008fea0003900000 */
[----:B------:R-:W3:Y:S02]  /*14fc0*/  @!P0 SYNCS.PHASECHK.TRANS64 P0, [R4+URZ+0x28440], R3 ;  /* 0x02844003040085a7 */ /* 0x000ee4000800007f */
[----:B---3--:R-:W-:Y:S05]  /*14fd0*/  @!P0 BRA `(.L_x_995) ;  /* 0xfffffffc00f08947 */ /* 0x008fea000383ffff */
[----:B------:R-:W-:Y:S05]  /*14fe0*/  BRA `(.L_x_1061) ;  /* 0xffffffd800207947 */ /* 0x000fea000383ffff */
.L_x_1002:
[----:B0-----:R0:W3:Y:S02]  /*14ff0*/  SYNCS.PHASECHK.TRANS64.TRYWAIT P1, [R19+URZ+0x28470], R2 ;  /* 0x02847002130075a7 */ /* 0x0010e4000802017f */
[----:B---3--:R-:W-:Y:S05]  /*15000*/  @!P1 NANOSLEEP.SYNCS 0x989680 ;  /* 0x009896800000995d */ /* 0x008fea0003900000 */
[----:B------:R-:W3:Y:S02]  /*15010*/  @!P1 SYNCS.PHASECHK.TRANS64 P1, [R19+URZ+0x28470], R2 ;  /* 0x02847002130095a7 */ /* 0x000ee4000802007f */
[----:B---3--:R-:W-:Y:S05]  /*15020*/  @!P1 BRA `(.L_x_1002) ;  /* 0xfffffffc00f09947 */ /* 0x008fea000383ffff */
[----:B------:R-:W-:Y:S05]  /*15030*/  BRA `(.L_x_1062) ;  /* 0xffffffd800f87947 */ /* 0x000fea000383ffff */
.L_x_1004:
[----:B0-----:R0:W3:Y:S02]  /*15040*/  SYNCS.PHASECHK.TRANS64.TRYWAIT P1, [R19+URZ+0x28460], R3 ;  /* 0x02846003130075a7 */ /* 0x0010e4000802017f */
[----:B---3--:R-:W-:Y:S05]  /*15050*/  @!P1 NANOSLEEP.SYNCS 0x989680 ;  /* 0x009896800000995d */ /* 0x008fea0003900000 */
[----:B------:R-:W3:Y:S02]  /*15060*/  @!P1 SYNCS.PHASECHK.TRANS64 P1, [R19+URZ+0x28460], R3 ;  /* 0x02846003130095a7 */ /* 0x000ee4000802007f */
[----:B---3--:R-:W-:Y:S05]  /*15070*/  @!P1 BRA `(.L_x_1004) ;  /* 0xfffffffc00f09947 */ /* 0x008fea000383ffff */
[----:B------:R-:W-:Y:S05]  /*15080*/  BRA `(.L_x_1063) ;  /* 0xffffffdc00007947 */ /* 0x000fea000383ffff */
.L_x_1011:
[----:B0-----:R0:W2:Y:S02]  /*15090*/  SYNCS.PHASECHK.TRANS64.TRYWAIT P1, [R16+URZ+0x28470], R3 ;  /* 0x02847003100075a7 */ /* 0x0010a4000802017f */
[----:B--2---:R-:W-:Y:S05]  /*150a0*/  @!P1 NANOSLEEP.SYNCS 0x989680 ;  /* 0x009896800000995d */ /* 0x004fea0003900000 */
[----:B------:R-:W2:Y:S02]  /*150b0*/  @!P1 SYNCS.PHASECHK.TRANS64 P1, [R16+URZ+0x28470], R3 ;  /* 0x02847003100095a7 */ /* 0x000ea4000802007f */
[----:B--2---:R-:W-:Y:S05]  /*150c0*/  @!P1 BRA `(.L_x_1011) ;  /* 0xfffffffc00f09947 */ /* 0x004fea000383ffff */
[----:B------:R-:W-:Y:S05]  /*150d0*/  BRA `(.L_x_1064) ;  /* 0xffffffe000c47947 */ /* 0x000fea000383ffff */
.L_x_1013:
[----:B0-----:R0:W2:Y:S02]  /*150e0*/  SYNCS.PHASECHK.TRANS64.TRYWAIT P1, [R16+URZ+0x28460], R3 ;  /* 0x02846003100075a7 */ /* 0x0010a4000802017f */
[----:B--2---:R-:W-:Y:S05]  /*150f0*/  @!P1 NANOSLEEP.SYNCS 0x989680 ;  /* 0x009896800000995d */ /* 0x004fea0003900000 */
[----:B------:R-:W2:Y:S02]  /*15100*/  @!P1 SYNCS.PHASECHK.TRANS64 P1, [R16+URZ+0x28460], R3 ;  /* 0x02846003100095a7 */ /* 0x000ea4000802007f */
[----:B--2---:R-:W-:Y:S05]  /*15110*/  @!P1 BRA `(.L_x_1013) ;  /* 0xfffffffc00f09947 */ /* 0x004fea000383ffff */
[----:B------:R-:W-:Y:S05]  /*15120*/  BRA `(.L_x_1065) ;  /* 0xffffffe000cc7947 */ /* 0x000fea000383ffff */
.L_x_1019:
[----:B0-----:R0:W2:Y:S02]  /*15130*/  SYNCS.PHASECHK.TRANS64.TRYWAIT P0, [R0+URZ+0x28420], R3 ;  /* 0x02842003000075a7 */ /* 0x0010a4000800017f */
[----:B--2---:R-:W-:Y:S05]  /*15140*/  @!P0 NANOSLEEP.SYNCS 0x989680 ;  /* 0x009896800000895d */ /* 0x004fea0003900000 */
[----:B------:R-:W2:Y:S02]  /*15150*/  @!P0 SYNCS.PHASECHK.TRANS64 P0, [R0+URZ+0x28420], R3 ;  /* 0x02842003000085a7 */ /* 0x000ea4000800007f */
[----:B--2---:R-:W-:Y:S05]  /*15160*/  @!P0 BRA `(.L_x_1019) ;  /* 0xfffffffc00f08947 */ /* 0x004fea000383ffff */
[----:B------:R-:W-:Y:S05]  /*15170*/  BRA `(.L_x_1066) ;  /* 0xffffffe800ac7947 */ /* 0x000fea000383ffff */
.L_x_1020:
[----:B------:R-:W2:Y:S01]  /*15180*/  S2R R2, SR_TID.X ;  /* 0x0000000000027919 */ /* 0x000ea20000002100 */
[----:B------:R-:W-:Y:S01]  /*15190*/  BSSY B0, `(.L_x_1067) ;  /* 0x000000a000007945 */ /* 0x000fe20003800000 */
[----:B------:R-:W-:Y:S02]  /*151a0*/  IMAD.MOV.U32 R12, RZ, RZ, RZ ;  /* 0x000000ffff0c7224 */ /* 0x000fe400078e00ff */
[----:B------:R-:W-:Y:S02]  /*151b0*/  IMAD.MOV.U32 R11, RZ, RZ, 0x1f ;  /* 0x0000001fff0b7424 */ /* 0x000fe400078e00ff */
[----:B------:R-:W-:Y:S01]  /*151c0*/  IMAD.MOV.U32 R15, RZ, RZ, -0x1 ;  /* 0xffffffffff0f7424 */ /* 0x000fe200078e00ff */
[----:B--2---:R-:W-:-:S04]  /*151d0*/  SHF.R.U32.HI R2, RZ, 0x5, R2 ;  /* 0x00000005ff027819 */ /* 0x004fc80000011602 */
[----:B------:R-:W-:-:S05]  /*151e0*/  LOP3.LUT R2, R2, 0x3, RZ, 0xc0, !PT ;  /* 0x0000000302027812 */ /* 0x000fca00078ec0ff */
[----:B------:R-:W-:-:S07]  /*151f0*/  IMAD.MOV.U32 R13, RZ, RZ, R2 ;  /* 0x000000ffff0d7224 */ /* 0x000fce00078e0002 */
[----:B01----:R-:W-:Y:S05]  /*15200*/  WARPSYNC.COLLECTIVE R15, `(.L_x_1068) ;  /* 0x000000000f087348 */ /* 0x003fea0003c00000 */
[----:B------:R2:W3:Y:S02]  /*15210*/  SHFL.IDX P6, R14, R13, R12, R11 ;  /* 0x0000000c0d0e7389 */ /* 0x0004e400000c000b */
[----:B0123--:R-:W-:Y:S01]  /*15220*/  ENDCOLLECTIVE ;  /* 0x000000000000791b */ /* 0x00ffe20003800000 */
.L_x_1068:
[----:B------:R-:W-:Y:S05]  /*15230*/  BSYNC B0 ;  /* 0x0000000000007941 */ /* 0x000fea0003800000 */
.L_x_1067:
[----:B------:R-:W-:Y:S05]  /*15240*/  BRA `(.L_x_1069) ;  /* 0xffffffe800947947 */ /* 0x000fea000383ffff */
.L_x_1023:
[----:B------:R-:W-:Y:S01]  /*15250*/  BSSY B1, `(.L_x_1070) ;  /* 0x0000006000017945 */ /* 0x000fe20003800000 */
[----:B------:R-:W-:-:S07]  /*15260*/  IMAD.MOV.U32 R15, RZ, RZ, -0x1 ;  /* 0xffffffffff0f7424 */ /* 0x000fce00078e00ff */
[----:B012---:R-:W-:Y:S05]  /*15270*/  WARPSYNC.COLLECTIVE R15, `(.L_x_1071) ;  /* 0x000000000f0c7348 */ /* 0x007fea0003c00000 */
[----:B------:R-:W-:Y:S02]  /*15280*/  ELECT P6, UR62, PT ;  /* 0x00000000003e782f */ /* 0x000fe400038c0000 */
[----:B------:R-:W-:Y:S01]  /*15290*/  MOV R14, UR62 ;  /* 0x0000003e000e7c02 */ /* 0x000fe20008000f00 */
[----:B012---:R-:W-:Y:S10]  /*152a0*/  ENDCOLLECTIVE ;  /* 0x000000000000791b */ /* 0x007ff40003800000 */
.L_x_1071:
[----:B------:R-:W-:Y:S05]  /*152b0*/  BSYNC B1 ;  /* 0x0000000000017941 */ /* 0x000fea0003800000 */
.L_x_1070:
[----:B------:R-:W-:Y:S05]  /*152c0*/  BRA `(.L_x_1072) ;  /* 0xffffffe8008c7947 */ /* 0x000fea000383ffff */
.L_x_1025:
[----:B0-----:R0:W2:Y:S02]  /*152d0*/  SYNCS.PHASECHK.TRANS64.TRYWAIT P1, [R6+URZ], R5 ;  /* 0x00000005060075a7 */ /* 0x0010a4000802017f */
[----:B--2---:R-:W-:Y:S05]  /*152e0*/  @!P1 NANOSLEEP.SYNCS 0x989680 ;  /* 0x009896800000995d */ /* 0x004fea0003900000 */
[----:B------:R-:W2:Y:S02]  /*152f0*/  @!P1 SYNCS.PHASECHK.TRANS64 P1, [R6+URZ], R5 ;  /* 0x00000005060095a7 */ /* 0x000ea4000802007f */
[----:B--2---:R-:W-:Y:S05]  /*15300*/  @!P1 BRA `(.L_x_1025) ;  /* 0xfffffffc00f09947 */ /* 0x004fea000383ffff */
[----:B------:R-:W-:Y:S05]  /*15310*/  BRA `(.L_x_1073) ;  /* 0xffffffe800c87947 */ /* 0x000fea000383ffff */
.L_x_1026:
[----:B--2---:R2:W3:Y:S02]  /*15320*/  SYNCS.PHASECHK.TRANS64.TRYWAIT P1, [R7+URZ], R2 ;  /* 0x00000002070075a7 */ /* 0x0044e4000802017f */
[----:B---3--:R-:W-:Y:S05]  /*15330*/  @!P1 NANOSLEEP.SYNCS 0x989680 ;  /* 0x009896800000995d */ /* 0x008fea0003900000 */
[----:B------:R-:W3:Y:S02]  /*15340*/  @!P1 SYNCS.PHASECHK.TRANS64 P1, [R7+URZ], R2 ;  /* 0x00000002070095a7 */ /* 0x000ee4000802007f */
[----:B---3--:R-:W-:Y:S05]  /*15350*/  @!P1 BRA `(.L_x_1026) ;  /* 0xfffffffc00f09947 */ /* 0x008fea000383ffff */
[----:B------:R-:W-:Y:S05]  /*15360*/  BRA `(.L_x_1074) ;  /* 0xffffffe800bc7947 */ /* 0x000fea000383ffff */
.L_x_1028:
[----:B---3--:R3:W4:Y:S02]  /*15370*/  SYNCS.PHASECHK.TRANS64.TRYWAIT P1, [R4+URZ+0x28460], R5 ;  /* 0x02846005040075a7 */ /* 0x008724000802017f */
[----:B----4-:R-:W-:Y:S05]  /*15380*/  @!P1 NANOSLEEP.SYNCS 0x989680 ;  /* 0x009896800000995d */ /* 0x010fea0003900000 */
[----:B------:R-:W4:Y:S02]  /*15390*/  @!P1 SYNCS.PHASECHK.TRANS64 P1, [R4+URZ+0x28460], R5 ;  /* 0x02846005040095a7 */ /* 0x000f24000802007f */
[----:B----4-:R-:W-:Y:S05]  /*153a0*/  @!P1 BRA `(.L_x_1028) ;  /* 0xfffffffc00f09947 */ /* 0x010fea000383ffff */
[----:B------:R-:W-:Y:S05]  /*153b0*/  BRA `(.L_x_1075) ;  /* 0xffffffe800c07947 */ /* 0x000fea000383ffff */
.L_x_1030:
[----:B----4-:R4:W0:Y:S02]  /*153c0*/  SYNCS.PHASECHK.TRANS64.TRYWAIT P1, [R3+URZ+0x28460], R2 ;  /* 0x02846002030075a7 */ /* 0x010824000802017f */
[----:B0-----:R-:W-:Y:S05]  /*153d0*/  @!P1 NANOSLEEP.SYNCS 0x989680 ;  /* 0x009896800000995d */ /* 0x001fea0003900000 */
[----:B------:R-:W0:Y:S02]  /*153e0*/  @!P1 SYNCS.PHASECHK.TRANS64 P1, [R3+URZ+0x28460], R2 ;  /* 0x02846002030095a7 */ /* 0x000e24000802007f */
[----:B0-----:R-:W-:Y:S05]  /*153f0*/  @!P1 BRA `(.L_x_1030) ;  /* 0xfffffffc00f09947 */ /* 0x001fea000383ffff */
[----:B------:R-:W-:Y:S05]  /*15400*/  BRA `(.L_x_1076) ;  /* 0xffffffe800c07947 */ /* 0x000fea000383ffff */
.L_x_1032:
[----:B------:R0:W0:Y:S02]  /*15410*/  SYNCS.PHASECHK.TRANS64.TRYWAIT P0, [R4+URZ+0x28480], R5 ;  /* 0x02848005040075a7 */ /* 0x000024000800017f */
[----:B0-----:R-:W-:Y:S05]  /*15420*/  @!P0 NANOSLEEP.SYNCS 0x989680 ;  /* 0x009896800000895d */ /* 0x001fea0003900000 */
[----:B------:R-:W0:Y:S02]  /*15430*/  @!P0 SYNCS.PHASECHK.TRANS64 P0, [R4+URZ+0x28480], R5 ;  /* 0x02848005040085a7 */ /* 0x000e24000800007f */
[----:B0-----:R-:W-:Y:S05]  /*15440*/  @!P0 BRA `(.L_x_1032) ;  /* 0xfffffffc00f08947 */ /* 0x001fea000383ffff */
[----:B------:R-:W-:Y:S05]  /*15450*/  BRA `(.L_x_1033) ;  /* 0xffffffe800bc7947 */ /* 0x000fea000383ffff */
.L_x_1077:
        /* <DEDUP_REMOVED lines=10> */
.L_x_2899:


//--------------------- .text._ZN7cutlass13device_kernelIN5flash11enable_sm90INS1_16FlashAttnFwdSm90INS1_25CollectiveMainloopFwdSm90ILi2EN4cute5tupleIJNS5_1CILi1EEES8_S8_EEENS6_IJNS7_ILi128EEENS7_ILi64EEENS7_ILi256EEEEEELi256ENS_12float_e4m3_tEfNS_4arch4Sm90ELb0ELb1ELb1ELb1ELb0ELb0ELb0ELb1ELb1ELb1ELb0ELb0EEENS1_21CollectiveEpilogueFwdINS6_IJSA_SC_SB_EEES9_NS_10bfloat16_tESG_Li256ELb1ELb1ELb0ELb1EEENS1_36VarlenDynamicPersistentTileSchedulerILi128ELi64ELi256ELi128ELb0ELb1ELb1ELb1ELb0ELb1EEEEEEEEEvNT_6ParamsE --------------------------
	.section	.text._ZN7cutlass13device_kernelIN5flash11enable_sm90INS1_16FlashAttnFwdSm90INS1_25CollectiveMainloopFwdSm90ILi2EN4cute5tupleIJNS5_1CILi1EEES8_S8_EEENS6_IJNS7_ILi128EEENS7_ILi64EEENS7_ILi256EEEEEELi256ENS_12float_e4m3_tEfNS_4arch4Sm90ELb0ELb1ELb1ELb1ELb0ELb0ELb0ELb1ELb1ELb1ELb0ELb0EEENS1_21CollectiveEpilogueFwdINS6_IJSA_SC_SB_EEES9_NS_10bfloat16_tESG_Li256ELb1ELb1ELb0ELb1EEENS1_36VarlenDynamicPersistentTileSchedulerILi128ELi64ELi256ELi128ELb0ELb1ELb1ELb1ELb0ELb1EEEEEEEEEvNT_6ParamsE,"ax",@progbits
	.align	128
.text._ZN7cutlass13device_kernelIN5flash11enable_sm90INS1_16FlashAttnFwdSm90INS1_25CollectiveMainloopFwdSm90ILi2EN4cute5tupleIJNS5_1CILi1EEES8_S8_EEENS6_IJNS7_ILi128EEENS7_ILi64EEENS7_ILi256EEEEEELi256ENS_12float_e4m3_tEfNS_4arch4Sm90ELb0ELb1ELb1ELb1ELb0ELb0ELb0ELb1ELb1ELb1ELb0ELb0EEENS1_21CollectiveEpilogueFwdINS6_IJSA_SC_SB_EEES9_NS_10bfloat16_tESG_Li256ELb1ELb1ELb0ELb1EEENS1_36VarlenDynamicPersistentTileSchedulerILi128ELi64ELi256ELi128ELb0ELb1ELb1ELb1ELb0ELb1EEEEEEEEEvNT_6ParamsE:
        .type           _ZN7cutlass13device_kernelIN5flash11enable_sm90INS1_16FlashAttnFwdSm90INS1_25CollectiveMainloopFwdSm90ILi2EN4cute5tupleIJNS5_1CILi1EEES8_S8_EEENS6_IJNS7_ILi128EEENS7_ILi64EEENS7_ILi256EEEEEELi256ENS_12float_e4m3_tEfNS_4arch4Sm90ELb0ELb1ELb1ELb1ELb0ELb0ELb0ELb1ELb1ELb1ELb0ELb0EEENS1_21CollectiveEpilogueFwdINS6_IJSA_SC_SB_EEES9_NS_10bfloat16_tESG_Li256ELb1ELb1ELb0ELb1EEENS1_36VarlenDynamicPersistentTileSchedulerILi128ELi64ELi256ELi128ELb0ELb1ELb1ELb1ELb0ELb1EEEEEEEEEvNT_6ParamsE,@function
        .size           _ZN7cutlass13device_kernelIN5flash11enable_sm90INS1_16FlashAttnFwdSm90INS1_25CollectiveMainloopFwdSm90ILi2EN4cute5tupleIJNS5_1CILi1EEES8_S8_EEENS6_IJNS7_ILi128EEENS7_ILi64EEENS7_ILi256EEEEEELi256ENS_12float_e4m3_tEfNS_4arch4Sm90ELb0ELb1ELb1ELb1ELb0ELb0ELb0ELb1ELb1ELb1ELb0ELb0EEENS1_21CollectiveEpilogueFwdINS6_IJSA_SC_SB_EEES9_NS_10bfloat16_tESG_Li256ELb1ELb1ELb0ELb1EEENS1_36VarlenDynamicPersistentTileSchedulerILi128ELi64ELi256ELi128ELb0ELb1ELb1ELb1ELb0ELb1EEEEEEEEEvNT_6ParamsE,(.L_x_2900 - _ZN7cutlass13device_kernelIN5flash11enable_sm90INS1_16FlashAttnFwdSm90INS1_25CollectiveMainloopFwdSm90ILi2EN4cute5tupleIJNS5_1CILi1EEES8_S8_EEENS6_IJNS7_ILi128EEENS7_ILi64EEENS7_ILi256EEEEEELi256ENS_12float_e4m3_tEfNS_4arch4Sm90ELb0ELb1ELb1ELb1ELb0ELb0ELb0ELb1ELb1ELb1ELb0ELb0EEENS1_21CollectiveEpilogueFwdINS6_IJSA_SC_SB_EEES9_NS_10bfloat16_tESG_Li256ELb1ELb1ELb0ELb1EEENS1_36VarlenDynamicPersistentTileSchedulerILi128ELi64ELi256ELi128ELb0ELb1ELb1ELb1ELb0ELb1EEEEEEEEEvNT_6ParamsE)
        .other          _ZN7cutlass13device_kernelIN5flash11enable_sm90INS1_16FlashAttnFwdSm90INS1_25CollectiveMainloopFwdSm90ILi2EN4cute5tupleIJNS5_1CILi1EEES8_S8_EEENS6_IJNS7_ILi128EEENS7_ILi64EEENS7_ILi256EEEEEELi256ENS_12float_e4m3_tEfNS_4arch4Sm90ELb0ELb1ELb1ELb1ELb0ELb0ELb0ELb1ELb1ELb1ELb0ELb0EEENS1_21CollectiveEpilogueFwdINS6_IJSA_SC_SB_EEES9_NS_10bfloat16_tESG_Li256ELb1ELb1ELb0ELb1EEENS1_36VarlenDynamicPersistentTileSchedulerILi128ELi64ELi256ELi128ELb0ELb1ELb1ELb1ELb0ELb1EEEEEEEEEvNT_6ParamsE,@"STO_CUDA_ENTRY STV_DEFAULT"
_ZN7cutlass13device_kernelIN5flash11enable_sm90INS1_16FlashAttnFwdSm90INS1_25CollectiveMainloopFwdSm90ILi2EN4cute5tupleIJNS5_1CILi1EEES8_S8_EEENS6_IJNS7_ILi128EEENS7_ILi64EEENS7_ILi256EEEEEELi256ENS_12float_e4m3_tEfNS_4arch4Sm90ELb0ELb1ELb1ELb1ELb0ELb0ELb0ELb1ELb1ELb1ELb0ELb0EEENS1_21CollectiveEpilogueFwdINS6_IJSA_SC_SB_EEES9_NS_10bfloat16_tESG_Li256ELb1ELb1ELb0ELb1EEENS1_36VarlenDynamicPersistentTileSchedulerILi128ELi64ELi256ELi128ELb0ELb1ELb1ELb1ELb0ELb1EEEEEEEEEvNT_6ParamsE:
        /* <DEDUP_REMOVED lines=18> */
.L_x_1079:
[----:B------:R-:W-:Y:S05]  /*0120*/  BSYNC B0 ;  /* 0x0000000000007941 */ /* 0x000fea0003800000 */
.L_x_1078:
        /* <DEDUP_REMOVED lines=41> */
.L_x_1080:
        /* <DEDUP_REMOVED lines=22> */
.L_x_1081:
        /* <DEDUP_REMOVED lines=18> */
.L_x_1082:
        /* <DEDUP_REMOVED lines=22> */
.L_x_1083:
        /* <DEDUP_REMOVED lines=22> */
.L_x_1084:
[----:B------:R-:W-:Y:S01]  /*0900*/  PLOP3.LUT P0, PT, PT, PT, UP0, 0x80, 0x0 ;  /* 0x000000000000781c */ /* 0x000fe20003f0f008 */
[----:B------:R-:W-:Y:S01]  /*0910*/  UMOV UR38, 0x1 ;  /* 0x0000000100267882 */ /* 0x000fe20000000000 */
[----:B------:R-:W-:Y:S01]  /*0920*/  NOP ;  /* 0x0000000000007918 */ /* 0x000fe20000000000 */
[----:B------:R-:W-:Y:S01]  /*0930*/  USEL UR38, UR38, 0x2, !UP0 ;  /* 0x0000000226267887 */ /* 0x000fe2000c000000 */
[----:B------:R-:W-:Y:S01]  /*0940*/  ULDC.64 UR52, c[0x0][0x208] ;  /* 0x0000820000347ab9 */ /* 0x000fe20000000a00 */
[----:B012-4-:R-:W-:Y:S08]  /*0950*/  BAR.SYNC.DEFER_BLOCKING 0x0 ;  /* 0x0000000000007b1d */ /* 0x017ff00000010000 */
[----:B------:R-:W-:Y:S05]  /*0960*/  @!P0 BRA `(.L_x_1085) ;  /* 0x000000f400e48947 */ /* 0x000fea0003800000 */
.L_x_1086:
        /* <DEDUP_REMOVED lines=25> */
[----:B------:R-:W-:Y:S01]  /*0b00*/  R2UR UR48, R7 ;  /* 0x00000000073072ca */ /* 0x000fe200000e0000 */
[----:B------:R-:W-:Y:S01]  /*0b10*/  UMOV UR55, URZ ;  /* 0x0000003f00377c82 */ /* 0x000fe20008000000 */
[CC--:B------:R-:W-:Y:S02]  /*0b20*/  LEA.HI R3, R0.reuse, R201.reuse, RZ, 0x7 ;  /* 0x000000c900037211 */ /* 0x0c0fe400078f38ff */
[----:B------:R-:W-:-:S02]  /*0b30*/  LEA.HI R4, R0, R201, RZ, 0x5 ;  /* 0x000000c900047211 */ /* 0x000fc400078f28ff */
[----:B------:R-:W-:Y:S02]  /*0b40*/  LOP3.LUT R2, R3, 0xffffff80, RZ, 0xc0, !PT ;  /* 0xffffff8003027812 */ /* 0x000fe400078ec0ff */
[----:B------:R-:W-:Y:S01]  /*0b50*/  SHF.R.S32.HI R194, RZ, 0x7, R3 ;  /* 0x00000007ffc27819 */ /* 0x000fe20000011403 */
[----:B------:R-:W-:Y:S02]  /*0b60*/  IMAD.SHL.U32 R6, R4, 0x20, RZ ;  /* 0x0000002004067824 */ /* 0x000fe400078e00ff */
[----:B------:R-:W-:Y:S01]  /*0b70*/  IMAD.IADD R193, R201, 0x1, -R2 ;  /* 0x00000001c9c17824 */ /* 0x000fe200078e0a02 */
[----:B------:R-:W-:Y:S02]  /*0b80*/  LEA.HI R2, R0, R201, RZ, 0x4 ;  /* 0x000000c900027211 */ /* 0x000fe400078f20ff */
[----:B------:R-:W-:Y:S02]  /*0b90*/  LOP3.LUT R7, R6, 0xfffffc00, RZ, 0xc0, !PT ;  /* 0xfffffc0006077812 */ /* 0x000fe400078ec0ff */
[----:B------:R-:W-:-:S02]  /*0ba0*/  SHF.R.S32.HI R8, RZ, 0x1f, R193 ;  /* 0x0000001fff087819 */ /* 0x000fc400000114c1 */
[----:B------:R-:W-:Y:S02]  /*0bb0*/  SHF.R.S32.HI R5, RZ, 0x4, R2 ;  /* 0x00000004ff057819 */ /* 0x000fe40000011402 */
[----:B------:R-:W-:Y:S02]  /*0bc0*/  LEA.HI R9, R8, R193, RZ, 0x2 ;  /* 0x000000c108097211 */ /* 0x000fe400078f10ff */
[C---:B------:R-:W-:Y:S02]  /*0bd0*/  LOP3.LUT R4, R2.reuse, 0x3fffff0, RZ, 0xc0, !PT ;  /* 0x03fffff002047812 */ /* 0x040fe400078ec0ff */
[----:B------:R-:W-:Y:S02]  /*0be0*/  LEA.HI R2, R2, R5, RZ, 0x1 ;  /* 0x0000000502027211 */ /* 0x000fe400078f08ff */
[----:B------:R-:W-:Y:S01]  /*0bf0*/  LEA.HI R6, R0, R201, RZ, 0x2 ;  /* 0x000000c900067211 */ /* 0x000fe200078f10ff */
[----:B------:R-:W-:Y:S01]  /*0c00*/  IMAD.IADD R4, R201, 0x1, -R4 ;  /* 0x00000001c9047824 */ /* 0x000fe200078e0a04 */
[----:B------:R-:W-:-:S02]  /*0c10*/  SHF.R.S32.HI R10, RZ, 0x2, R9 ;  /* 0x00000002ff0a7819 */ /* 0x000fc40000011409 */
        /* <DEDUP_REMOVED lines=35> */
.L_x_1190:
[----:B------:R-:W-:Y:S01]  /*0e50*/  ULDC.64 UR6, c[0x0][0xa28] ;  /* 0x00028a0000067ab9 */ /* 0x000fe20000000a00 */
[----:B------:R-:W-:Y:S01]  /*0e60*/  ULDC UR4, c[0x0][0x424] ;  /* 0x0001090000047ab9 */ /* 0x000fe20000000800 */
[----:B------:R-:W-:-:S04]  /*0e70*/  UISETP.NE.U32.AND UP0, UPT, UR6, URZ, UPT ;  /* 0x0000003f0600728c */ /* 0x000fc8000bf05070 */
[----:B------:R-:W-:-:S03]  /*0e80*/  UISETP.NE.AND.EX UP0, UPT, UR7, URZ, UPT, UP0 ;  /* 0x0000003f0700728c */ /* 0x000fc6000bf05300 */
[----:B------:R-:W-:Y:S02]  /*0e90*/  ULDC.64 UR6, c[0x0][0xa18] ;  /* 0x0002860000067ab9 */ /* 0x000fe40000000a00 */
[----:B------:R-:W-:Y:S01]  /*0ea0*/  UISETP.NE.U32.AND UP1, UPT, UR6, URZ, UPT ;  /* 0x0000003f0600728c */ /* 0x000fe2000bf25070 */
[----:B------:R-:W-:-:S03]  /*0eb0*/  PLOP3.LUT P0, PT, PT, PT, UP0, 0x80, 0x0 ;  /* 0x000000000000781c */ /* 0x000fc60003f0f008 */
[----:B------:R-:W-:-:S03]  /*0ec0*/  UISETP.NE.AND.EX UP1, UPT, UR7, URZ, UPT, UP1 ;  /* 0x0000003f0700728c */ /* 0x000fc6000bf25310 */
[----:B------:R-:W-:Y:S02]  /*0ed0*/  @UP0 ULDC.64 UR6, c[0x0][0xa28] ;  /* 0x00028a0000060ab9 */ /* 0x000fe40000000a00 */
[----:B------:R-:W-:Y:S01]  /*0ee0*/  @UP0 UIMAD.WIDE UR6, UR48, 0x4, UR6 ;  /* 0x00000004300608a5 */ /* 0x000fe2000f8e0206 */
[----:B------:R-:W-:-:S05]  /*0ef0*/  PLOP3.LUT P2, PT, PT, PT, UP1, 0x80, 0x0 ;  /* 0x000000000000781c */ /* 0x000fca0003f4f018 */
[----:B------:R-:W-:Y:S01]  /*0f00*/  @UP1 ULDC.64 UR8, c[0x0][0xa18] ;  /* 0x0002860000081ab9 */ /* 0x000fe20000000a00 */
[----:B0--3--:R-:W-:Y:S02]  /*0f10*/  IMAD.U32 R4, RZ, RZ, UR6 ;  /* 0x00000006ff047e24 */ /* 0x009fe4000f8e00ff */
[----:B--2---:R-:W-:Y:S01]  /*0f20*/  IMAD.U32 R5, RZ, RZ, UR7 ;  /* 0x00000007ff057e24 */ /* 0x004fe2000f8e00ff */
[----:B------:R-:W-:-:S04]  /*0f30*/  @UP1 UIMAD.WIDE UR6, UR48, 0x4, UR8 ;  /* 0x00000004300618a5 */ /* 0x000fc8000f8e0208 */
[----:B------:R-:W2:Y:S02]  /*0f40*/  @P0 LDG.E R4, desc[UR52][R4.64] ;  /* 0x0000003404040981 */ /* 0x000ea4000c1e1900 */
[----:B------:R-:W-:Y:S02]  /*0f50*/  IMAD.U32 R6, RZ, RZ, UR6 ;  /* 0x00000006ff067e24 */ /* 0x000fe4000f8e00ff */
[----:B------:R-:W-:Y:S01]  /*0f60*/  IMAD.U32 R7, RZ, RZ, UR7 ;  /* 0x00000007ff077e24 */ /* 0x000fe2000f8e00ff */
[----:B------:R-:W-:-:S04]  /*0f70*/  ULDC.64 UR6, c[0x0][0x418] ;  /* 0x0001060000067ab9 */ /* 0x000fc80000000a00 */
[----:B------:R-:W3:Y:S01]  /*0f80*/  @P2 LDG.E R6, desc[UR52][R6.64] ;  /* 0x0000003406062981 */ /* 0x000ee2000c1e1900 */
[----:B------:R-:W-:Y:S01]  /*0f90*/  UISETP.NE.U32.AND UP0, UPT, UR6, URZ, UPT ;  /* 0x0000003f0600728c */ /* 0x000fe2000bf05070 */
[----:B------:R-:W-:Y:S01]  /*0fa0*/  UMOV UR37, URZ ;  /* 0x0000003f00257c82 */ /* 0x000fe20008000000 */
[----:B------:R-:W-:Y:S02]  /*0fb0*/  ULDC UR45, c[0x0][0x288] ;  /* 0x0000a200002d7ab9 */ /* 0x000fe40000000800 */
[----:B------:R-:W-:-:S03]  /*0fc0*/  UISETP.NE.AND.EX UP0, UPT, UR7, URZ, UPT, UP0 ;  /* 0x0000003f0700728c */ /* 0x000fc6000bf05300 */
[----:B------:R-:W-:Y:S01]  /*0fd0*/  ULDC.64 UR6, c[0x0][0xa20] ;  /* 0x0002880000067ab9 */ /* 0x000fe20000000a00 */
[----:B------:R-:W-:Y:S01]  /*0fe0*/  USEL UR4, UR4, 0x1, UP0 ;  /* 0x0000000104047887 */ /* 0x000fe20008000000 */
[----:B------:R-:W-:Y:S01]  /*0ff0*/  ISETP.NE.U32.AND P1, PT, RZ, UR6, PT ;  /* 0x00000006ff007c0c */ /* 0x000fe2000bf25070 */
[----:B------:R-:W-:Y:S02]  /*1000*/  ULDC UR6, c[0x0][0x2f0] ;  /* 0x0000bc0000067ab9 */ /* 0x000fe40000000800 */
[----:B------:R-:W-:Y:S01]  /*1010*/  UIMAD UR4, UR4, UR6, URZ ;  /* 0x00000006040472a4 */ /* 0x000fe2000f8e023f */
[----:B------:R-:W-:Y:S02]  /*1020*/  ISETP.NE.AND.EX P1, PT, RZ, UR7, PT, P1 ;  /* 0x00000007ff007c0c */ /* 0x000fe4000bf25310 */
[----:B--2---:R-:W-:Y:S02]  /*1030*/  @P0 R2UR UR37, R4 ;  /* 0x00000000042502ca */ /* 0x004fe400000e0000 */
[----:B---3--:R-:W-:Y:S01]  /*1040*/  @P2 R2UR UR45, R6 ;  /* 0x00000000062d22ca */ /* 0x008fe200000e0000 */
[----:B-1--4-:R-:W-:-:S14]  /*1050*/  @P2 BRA `(.L_x_1087) ;  /* 0x0000000000342947 */ /* 0x012fdc0003800000 */
        /* <DEDUP_REMOVED lines=13> */
.L_x_1087:
[----:B------:R-:W-:Y:S01]  /*1130*/  UMOV UR43, UR49 ;  /* 0x00000031002b7c82 */ /* 0x000fe20008000000 */
[----:B------:R-:W-:Y:S01]  /*1140*/  UMOV UR42, UR48 ;  /* 0x00000030002a7c82 */ /* 0x000fe20008000000 */
[----:B------:R-:W-:Y:S05]  /*1150*/  @!P1 BRA `(.L_x_1088) ;  /* 0x00000000001c9947 */ /* 0x000fea0003800000 */
[----:B------:R-:W-:Y:S02]  /*1160*/  ULDC.64 UR6, c[0x0][0xa20] ;  /* 0x0002880000067ab9 */ /* 0x000fe40000000a00 */
[----:B------:R-:W-:-:S06]  /*1170*/  UIMAD.WIDE UR6, UR48, 0x4, UR6 ;  /* 0x00000004300678a5 */ /* 0x000fcc000f8e0206 */
[----:B------:R-:W-:Y:S02]  /*1180*/  IMAD.U32 R4, RZ, RZ, UR6 ;  /* 0x00000006ff047e24 */ /* 0x000fe4000f8e00ff */
[----:B------:R-:W-:-:S05]  /*1190*/  IMAD.U32 R5, RZ, RZ, UR7 ;  /* 0x00000007ff057e24 */ /* 0x000fca000f8e00ff */
[----:B------:R-:W2:Y:S02]  /*11a0*/  LDG.E R4, desc[UR52][R4.64] ;  /* 0x0000003404047981 */ /* 0x000ea4000c1e1900 */
[----:B--2---:R-:W-:Y:S01]  /*11b0*/  R2UR UR4, R4 ;  /* 0x00000000040472ca */ /* 0x004fe200000e0000 */
[----:B------:R-:W-:-:S14]  /*11c0*/  BRA `(.L_x_1089) ;  /* 0x0000000000347947 */ /* 0x000fdc0003800000 */
.L_x_1088:
        /* <DEDUP_REMOVED lines=13> */
.L_x_1089:
[----:B------:R-:W-:Y:S01]  /*12a0*/  ULDC UR6, c[0x0][0x448] ;  /* 0x0001120000067ab9 */ /* 0x000fe20000000800 */
[----:B------:R-:W-:Y:S02]  /*12b0*/  USHF.L.U32 UR36, UR5, 0x7, URZ ;  /* 0x0000000705247899 */ /* 0x000fe4000800063f */
[----:B------:R-:W-:Y:S02]  /*12c0*/  UISETP.NE.AND UP1, UPT, UR6, 0x1, UPT ;  /* 0x000000010600788c */ /* 0x000fe4000bf25270 */
[----:B------:R-:W-:Y:S02]  /*12d0*/  UIADD3 UR8, UR36, 0x7f, URZ ;  /* 0x0000007f24087890 */ /* 0x000fe4000fffe03f */
[----:B------:R-:W-:-:S03]  /*12e0*/  UIADD3 UR37, -UR37, UR4, URZ ;  /* 0x0000000425257290 */ /* 0x000fc6000fffe13f */
[----:B------:R-:W-:Y:S01]  /*12f0*/  ULDC.64 UR4, c[0x0][0x9e0] ;  /* 0x0002780000047ab9 */ /* 0x000fe20000000a00 */
[----:B------:R-:W-:Y:S02]  /*1300*/  UIADD3 UR9, UR37, 0x1, -UR45 ;  /* 0x0000000125097890 */ /* 0x000fe4000fffe82d */
[----:B------:R-:W-:Y:S01]  /*1310*/  UISETP.GE.AND UP0, UPT, UR5, 0x1, UPT ;  /* 0x000000010500788c */ /* 0x000fe2000bf06270 */
[----:B------:R-:W-:Y:S01]  /*1320*/  @UP1 ULDC UR6, c[0x0][0x44c] ;  /* 0x0001130000061ab9 */ /* 0x000fe20000000800 */
[----:B------:R-:W-:Y:S01]  /*1330*/  @UP1 ULDC UR10, c[0x0][0x450] ;  /* 0x00011400000a1ab9 */ /* 0x000fe20000000800 */
[----:B------:R-:W-:-:S03]  /*1340*/  UIMAD.WIDE.U32 UR6, UR8, UR6, URZ ;  /* 0x00000006080672a5 */ /* 0x000fc6000f8e003f */
[----:B------:R-:W-:Y:S01]  /*1350*/  PLOP3.LUT P1, PT, PT, PT, UP0, 0x80, 0x0 ;  /* 0x000000000000781c */ /* 0x000fe20003f2f008 */
[----:B------:R-:W-:-:S04]  /*1360*/  @UP1 USHF.R.U32.HI UR8, URZ, UR10, UR7 ;  /* 0x0000000a3f081299 */ /* 0x000fc80008011607 */
[----:B------:R-:W-:-:S04]  /*1370*/  UIADD3 UR8, UR9, UR8, URZ ;  /* 0x0000000809087290 */ /* 0x000fc8000fffe03f */
[----:B------:R-:W-:-:S06]  /*1380*/  UIADD3 UR4, UR8, UR4, URZ ;  /* 0x0000000408047290 */ /* 0x000fcc000fffe03f */
[----:B------:R-:W-:Y:S01]  /*1390*/  IMAD.U32 R0, RZ, RZ, UR4 ;  /* 0x00000004ff007e24 */ /* 0x000fe2000f8e00ff */
[----:B------:R-:W-:Y:S06]  /*13a0*/  @!P1 BRA `(.L_x_1090) ;  /* 0x0000000000409947 */ /* 0x000fec0003800000 */
        /* <DEDUP_REMOVED lines=10> */
.L_x_1091:
[----:B------:R-:W-:-:S11]  /*1450*/  UISETP.NE.AND UP0, UPT, UR5, 0x1, UPT ;  /* 0x000000010500788c */ /* 0x000fd6000bf05270 */
[----:B------:R-:W-:Y:S02]  /*1460*/  @UP0 ULDC.64 UR8, c[0x0][0x9e8] ;  /* 0x00027a0000080ab9 */ /* 0x000fe40000000a00 */
[----:B------:R-:W-:-:S04]  /*1470*/  UIMAD.WIDE.U32 UR6, UR4, UR8, URZ ;  /* 0x00000008040672a5 */ /* 0x000fc8000f8e003f */
[----:B------:R-:W-:-:S12]  /*1480*/  @UP0 USHF.R.U32.HI UR4, URZ, UR9, UR7 ;  /* 0x000000093f040299 */ /* 0x000fd80008011607 */
.L_x_1092:
[----:B------:R-:W-:-:S06]  /*1490*/  UIMAD UR4, UR4, UR5, UR5 ;  /* 0x00000005040472a4 */ /* 0x000fcc000f8e0205 */
[----:B------:R-:W-:-:S07]  /*14a0*/  VIMNMX R0, R0, UR4, PT ;  /* 0x0000000400007c48 */ /* 0x000fce000bfe0100 */
.L_x_1090:
[----:B------:R-:W-:Y:S01]  /*14b0*/  UIADD3 UR4, UR37, 0x3f, URZ ;  /* 0x0000003f25047890 */ /* 0x000fe2000fffe03f */
        /* <DEDUP_REMOVED lines=10> */
[----:B------:R-:W-:-:S02]  /*1560*/  UIADD3 UR56, UR37, -UR45, URZ ;  /* 0x8000002d25387290 */ /* 0x000fc4000fffe03f */
        /* <DEDUP_REMOVED lines=17> */
.L_x_1094:
[----:B------:R-:W-:-:S11]  /*1680*/  UISETP.NE.AND UP0, UPT, UR5, 0x1, UPT ;  /* 0x000000010500788c */ /* 0x000fd6000bf05270 */
[----:B------:R-:W-:Y:S02]  /*1690*/  @UP0 ULDC.64 UR10, c[0x0][0x9e8] ;  /* 0x00027a00000a0ab9 */ /* 0x000fe40000000a00 */
[----:B------:R-:W-:-:S04]  /*16a0*/  UIMAD.WIDE.U32 UR6, UR4, UR10, URZ ;  /* 0x0000000a040672a5 */ /* 0x000fc8000f8e003f */
[----:B------:R-:W-:-:S12]  /*16b0*/  @UP0 USHF.R.U32.HI UR4, URZ, UR11, UR7 ;  /* 0x0000000b3f040299 */ /* 0x000fd80008011607 */
.L_x_1095:
[----:B------:R-:W-:-:S04]  /*16c0*/  UIMAD UR4, UR4, UR5, URZ ;  /* 0x00000005040472a4 */ /* 0x000fc8000f8e023f */
[----:B------:R-:W-:-:S04]  /*16d0*/  UISETP.LT.AND UP0, UPT, UR9, UR4, UPT ;  /* 0x000000040900728c */ /* 0x000fc8000bf01270 */
[----:B------:R-:W-:-:S12]  /*16e0*/  USEL UR9, UR9, UR4, !UP0 ;  /* 0x0000000409097287 */ /* 0x000fd8000c000000 */
.L_x_1093:
        /* <DEDUP_REMOVED lines=71> */
[----:B------:R-:W-:Y:S01]  /*1b60*/  IMAD.MOV.U32 R164, RZ, RZ, RZ ;  /* 0x000000ffffa47224 */ /* 0x000fe200078e00ff */
        /* <DEDUP_REMOVED lines=35> */
.L_x_1097:
        /* <DEDUP_REMOVED lines=56> */
.L_x_1294:
[----:B------:R-:W-:Y:S05]  /*2120*/  @!P0 BRA `(.L_x_1099) ;  /* 0x0000000000048947 */ /* 0x000fea0003800000 */
[----:B------:R-:W-:Y:S01]  /*2130*/  BPT.TRAP 0x1 ;  /* 0x000000040000795c */ /* 0x000fe20000300000 */
.L_x_1099:
[----:B------:R-:W-:Y:S02]  /*2140*/  IMAD.U32 R6, RZ, RZ, UR55 ;  /* 0x00000037ff067e24 */ /* 0x000fe4000f8e00ff */
[----:B0-----:R-:W-:-:S03]  /*2150*/  IMAD.U32 R3, RZ, RZ, UR50 ;  /* 0x00000032ff037e24 */ /* 0x001fc6000f8e00ff */
[----:B------:R-:W-:Y:S02]  /*2160*/  LEA R6, R6, UR41, 0x3 ;  /* 0x0000002906067c11 */ /* 0x000fe4000f8e18ff */
[----:B------:R-:W-:-:S04]  /*2170*/  SHF.L.U32 R3, R3, 0x1f, RZ ;  /* 0x0000001f03037819 */ /* 0x000fc800000006ff */
[----:B------:R0:W1:Y:S01]  /*2180*/  SYNCS.PHASECHK.TRANS64.TRYWAIT P2, [R6+URZ+0x28430], R3 ;  /* 0x02843003060075a7 */ /* 0x000062000804017f */
[----:B------:R-:W-:Y:S05]  /*2190*/  @!P0 BRA `(.L_x_1100) ;  /* 0x0000000000048947 */ /* 0x000fea0003800000 */
[----:B------:R-:W-:Y:S01]  /*21a0*/  BPT.TRAP 0x1 ;  /* 0x000000040000795c */ /* 0x000fe20000300000 */
.L_x_1100:
[----:B------:R-:W2:Y:S02]  /*21b0*/  S2R R4, SR_TID.X ;  /* 0x0000000000047919 */ /* 0x000ea40000002100 */
[----:B--2---:R-:W-:Y:S01]  /*21c0*/  LOP3.LUT P1, RZ, R4, 0x7f, RZ, 0xc0, !PT ;  /* 0x0000007f04ff7812 */ /* 0x004fe2000782c0ff */
[----:B-1----:R-:W-:-:S12]  /*21d0*/  @P2 BRA `(.L_x_1101) ;  /* 0x0000000000082947 */ /* 0x002fd80003800000 */
[----:B------:R-:W1:Y:S02]  /*21e0*/  SYNCS.PHASECHK.TRANS64.TRYWAIT P2, [R6+URZ+0x28430], R3 ;  /* 0x02843003060075a7 */ /* 0x000e64000804017f */
[----:B-1----:R-:W-:Y:S05]  /*21f0*/  @!P2 BRA `(.L_x_1102) ;  /* 0x0000013c005ca947 */ /* 0x002fea0003800000 */
.L_x_1101:
[----:B------:R-:W-:Y:S05]  /*2200*/  WARPSYNC.ALL ;  /* 0x0000000000007948 */ /* 0x000fea0003800000 */
[----:B------:R-:W-:Y:S01]  /*2210*/  UIADD3 UR4, UR41, 0x20000, URZ ;  /* 0x0002000029047890 */ /* 0x000fe2000fffe03f */
[----:B------:R-:W-:Y:S01]  /*2220*/  WARPGROUP.ARRIVE ;  /* 0x00000000000079c5 */ /* 0x000fe20000000000 */
[----:B------:R-:W-:Y:S01]  /*2230*/  ULOP3.LUT UR32, UR54, 0x10000, URZ, 0xfc, !UPT ;  /* 0x0001000036207892 */ /* 0x000fe2000f8efc3f */
[----:B01----:R-:W-:Y:S01]  /*2240*/  VIADD R3, R17, UR36 ;  /* 0x0000002411037c36 */ /* 0x003fe20008000000 */
[----:B------:R-:W-:Y:S01]  /*2250*/  USHF.R.U32.HI UR4, URZ, 0x4, UR4 ;  /* 0x000000043f047899 */ /* 0x000fe20008011604 */
[----:B------:R-:W-:Y:S01]  /*2260*/  UMOV UR33, 0x40000040 ;  /* 0x4000004000217882 */ /* 0x000fe20000000000 */
[----:B------:R-:W-:-:S02]  /*2270*/  UMOV UR35, 0x40000040 ;  /* 0x4000004000237882 */ /* 0x000fc40000000000 */
[----:B------:R-:W-:Y:S01]  /*2280*/  ULOP3.LUT UR4, UR4, 0x3fff, URZ, 0xc0, !UPT ;  /* 0x00003fff04047892 */ /* 0x000fe2000f8ec03f */
[----:B------:R-:W-:Y:S01]  /*2290*/  IMAD.MOV.U32 R4, RZ, RZ, R3 ;  /* 0x000000ffff047224 */ /* 0x000fe200078e0003 */
[----:B------:R-:W-:Y:S01]  /*22a0*/  UMOV UR5, 0x40000040 ;  /* 0x4000004000057882 */ /* 0x000fe20000000000 */
[----:B------:R-:W-:Y:S01]  /*22b0*/  UMOV UR7, 0x40000040 ;  /* 0x4000004000077882 */ /* 0x000fe20000000000 */
[----:B------:R-:W-:Y:S02]  /*22c0*/  ULOP3.LUT UR51, UR4, 0x10000, URZ, 0xfc, !UPT ;  /* 0x0001000004337892 */ /* 0x000fe4000f8efc3f */
[----:B------:R-:W-:Y:S02]  /*22d0*/  UIADD3 UR4, UR32, 0x2, URZ ;  /* 0x0000000220047890 */ /* 0x000fe4000fffe03f */
[----:B------:R-:W-:Y:S02]  /*22e0*/  ULEA UR34, UR55, UR51, 0xa ;  /* 0x0000003337227291 */ /* 0x000fe4000f8e503f */
[----:B------:R-:W-:-:S02]  /*22f0*/  UIADD3 UR8, UR32, 0x4, URZ ;  /* 0x0000000420087890 */ /* 0x000fc4000fffe03f */
        /* <DEDUP_REMOVED lines=39> */
[----:B------:R-:W-:Y:S01]  /*2570*/  IMAD.MOV.U32 R5, RZ, RZ, -0x40 ;  /* 0xffffffc0ff057424 */ /* 0x000fe200078e00ff */
[----:B------:R-:W-:Y:S02]  /*2580*/  ULDC.64 UR6, c[0x0][0x9e0] ;  /* 0x0002780000067ab9 */ /* 0x000fe40000000a00 */
[----:B------:R-:W-:Y:S01]  /*2590*/  @!P1 PRMT R3, RZ, 0x654, R3 ;  /* 0x00000654ff039816 */ /* 0x000fe20000000003 */
[----:B------:R-:W0:Y:S01]  /*25a0*/  SHFL.IDX PT, R6, R4, RZ, 0x1c1f ;  /* 0x001c1fff04067589 */ /* 0x000e2200000e0000 */
[----:B------:R-:W-:-:S06]  /*25b0*/  UISETP.GE.AND UP1, UPT, UR7, 0x1, UPT ;  /* 0x000000010700788c */ /* 0x000fcc000bf26270 */
        /* <DEDUP_REMOVED lines=22> */
[----:B------:R1:W-:Y:S01]  /*2720*/  @!P1 SYNCS.ARRIVE.TRANS64.RED.A1T0 RZ, [R3+URZ], RZ ;  /* 0x000000ff03ff99a7 */ /* 0x0003e2000810043f */
        /* <DEDUP_REMOVED lines=10> */
[----:B--2---:R-:W-:-:S02]  /*27d0*/  IMAD R30, R58, R5, 0x40 ;  /* 0x000000403a1e7424 */ /* 0x004fc400078e0205 */
[C---:B------:R-:W-:Y:S01]  /*27e0*/  FMUL.FTZ R40, R0.reuse, R40 ;  /* 0x0000002800287220 */ /* 0x040fe20000410000 */
[C---:B------:R-:W-:Y:S01]  /*27f0*/  FMUL.FTZ R41, R0.reuse, R41 ;  /* 0x0000002900297220 */ /* 0x040fe20000410000 */
[----:B------:R-:W-:Y:S01]  /*2800*/  FMUL.FTZ R44, R0, R44 ;  /* 0x0000002c002c7220 */ /* 0x000fe20000410000 */
[----:B-1----:R-:W-:Y:S02]  /*2810*/  VIADD R3, R30, 0x1 ;  /* 0x000000011e037836 */ /* 0x002fe40000000000 */
        /* <DEDUP_REMOVED lines=15> */
[----:B------:R-:W-:Y:S01]  /*2910*/  FMUL.FTZ R46, R0, R46 ;  /* 0x0000002e002e7220 */ /* 0x000fe20000410000 */
[----:B------:R-:W-:-:S02]  /*2920*/  IMAD R5, R2, -0x2, R3 ;  /* 0xfffffffe02057824 */ /* 0x000fc400078e0203 */
[C---:B------:R-:W-:Y:S01]  /*2930*/  FMUL.FTZ R31, R0.reuse, R31 ;  /* 0x0000001f001f7220 */ /* 0x040fe20000410000 */
[----:B------:R-:W4:Y:S01]  /*2940*/  MUFU.TANH R24, R24 ;  /* 0x0000001800187308 */ /* 0x000f220000002400 */
[----:B-1----:R-:W-:Y:S02]  /*2950*/  IMAD.U32 R34, RZ, RZ, UR45 ;  /* 0x0000002dff227e24 */ /* 0x002fe4000f8e00ff */
[----:B------:R-:W-:Y:S01]  /*2960*/  FMUL.FTZ R35, R0, R35 ;  /* 0x0000002300237220 */ /* 0x000fe20000410000 */
[----:B------:R-:W-:Y:S02]  /*2970*/  VIADD R3, R30, UR37 ;  /* 0x000000251e037c36 */ /* 0x000fe40008000000 */
[----:B------:R-:W-:Y:S01]  /*2980*/  FMUL.FTZ R27, R0, R27 ;  /* 0x0000001b001b7220 */ /* 0x000fe20000410000 */
[----:B------:R-:W-:Y:S01]  /*2990*/  IADD3 R5, -R34, UR37, R5 ;  /* 0x0000002522057c10 */ /* 0x000fe2000fffe105 */
[----:B------:R-:W1:Y:S04]  /*29a0*/  MUFU.TANH R25, R25 ;  /* 0x0000001900197308 */ /* 0x000e680000002400 */
[----:B------:R-:W-:-:S04]  /*29b0*/  VIADD R34, R5, UR6 ;  /* 0x0000000605227c36 */ /* 0x000fc80008000000 */
        /* <DEDUP_REMOVED lines=25> */
[----:B------:R5:W1:Y:S08]  /*2b50*/  MUFU.TANH R10, R31 ;  /* 0x0000001f000a7308 */ /* 0x000a700000002400 */
[----:B------:R3:W1:Y:S01]  /*2b60*/  MUFU.TANH R12, R35 ;  /* 0x00000023000c7308 */ /* 0x0006620000002400 */
[----:B-----5:R-:W-:-:S05]  /*2b70*/  IMAD R31, R2, -0x2, R3 ;  /* 0xfffffffe021f7824 */ /* 0x020fca00078e0203 */
[----:B0-----:R-:W-:Y:S02]  /*2b80*/  VIADDMNMX R3, R6, R34, R31, PT ;  /* 0x0000002206037246 */ /* 0x001fe4000380011f */
[----:B------:R0:W1:Y:S01]  /*2b90*/  MUFU.TANH R9, R27 ;  /* 0x0000001b00097308 */ /* 0x0000620000002400 */
[----:B---3--:R-:W-:-:S04]  /*2ba0*/  VIADD R35, R5, UR54 ;  /* 0x0000003605237c36 */ /* 0x008fc80008000000 */
[----:B------:R-:W-:Y:S01]  /*2bb0*/  IMAD.IADD R5, R35, 0x1, R6 ;  /* 0x0000000123057824 */ /* 0x000fe200078e0206 */
[----:B0-----:R-:W-:Y:S01]  /*2bc0*/  LEA R27, R58, 0xffffffc0, 0x6 ;  /* 0xffffffc03a1b7811 */ /* 0x001fe200078e30ff */
[----:B--2-4-:R-:W-:Y:S06]  /*2bd0*/  @P2 BRA `(.L_x_1103) ;  /* 0x00000000005c2947 */ /* 0x014fec0003800000 */
[----:B------:R-:W-:Y:S01]  /*2be0*/  IMAD.U32 R7, RZ, RZ, UR45 ;  /* 0x0000002dff077e24 */ /* 0x000fe2000f8e00ff */
[----:B------:R-:W-:Y:S04]  /*2bf0*/  BSSY B0, `(.L_x_1104) ;  /* 0x0000011000007945 */ /* 0x000fe80003800000 */
[----:B------:R-:W-:-:S04]  /*2c00*/  IADD3 R6, -R7, UR37, R6 ;  /* 0x0000002507067c10 */ /* 0x000fc8000fffe106 */
        /* <DEDUP_REMOVED lines=10> */
.L_x_1105:
[----:B------:R-:W-:-:S06]  /*2cb0*/  UISETP.NE.AND UP2, UPT, UR7, 0x1, UPT ;  /* 0x000000010700788c */ /* 0x000fcc000bf45270 */
[----:B------:R-:W-:-:S05]  /*2cc0*/  PLOP3.LUT P2, PT, PT, PT, UP2, 0x80, 0x0 ;  /* 0x000000000000781c */ /* 0x000fca0003f4f028 */
[----:B------:R-:W-:-:S08]  /*2cd0*/  @UP2 ULDC.64 UR10, c[0x0][0x9e8] ;  /* 0x00027a00000a2ab9 */ /* 0x000fd00000000a00 */
[----:B------:R-:W-:-:S05]  /*2ce0*/  @P2 IMAD.HI.U32 R7, R6, UR10, RZ ;  /* 0x0000000a06072c27 */ /* 0x000fca000f8e00ff */
[----:B------:R-:W-:-:S07]  /*2cf0*/  @P2 SHF.R.U32.HI R6, RZ, UR11, R7 ;  /* 0x0000000bff062c19 */ /* 0x000fce0008011607 */
.L_x_1106:
[----:B------:R-:W-:Y:S05]  /*2d00*/  BSYNC B0 ;  /* 0x0000000000007941 */ /* 0x000fea0003800000 */
.L_x_1104:
[----:B------:R-:W-:-:S04]  /*2d10*/  IMAD R7, R6, UR7, -R27 ;  /* 0x0000000706077c24 */ /* 0x000fc8000f8e0a1b */
[----:B------:R-:W-:-:S05]  /*2d20*/  IMAD R6, R2, -0x2, R7 ;  /* 0xfffffffe02067824 */ /* 0x000fca00078e0207 */
[----:B------:R-:W-:Y:S02]  /*2d30*/  VIMNMX R5, R5, R6, !PT ;  /* 0x0000000605057248 */ /* 0x000fe40007fe0100 */
[----:B------:R-:W-:-:S07]  /*2d40*/  VIADDMNMX R3, R6, UR7, R3, PT ;  /* 0x0000000706037c46 */ /* 0x000fce000b800103 */
.L_x_1103:
[C---:B------:R-:W-:Y:S01]  /*2d50*/  ISETP.GE.AND P2, PT, R30.reuse, 0x2, PT ;  /* 0x000000021e00780c */ /* 0x040fe20003f46270 */
[----:B------:R-:W0:Y:S01]  /*2d60*/  SHFL.IDX PT, R4, R4, 0x1, 0x1c1f ;  /* 0x003c1f0004047f89 */ /* 0x000e2200000e0000 */
[C---:B------:R-:W-:Y:S02]  /*2d70*/  ISETP.GE.AND P6, PT, R30.reuse, 0xa, PT ;  /* 0x0000000a1e00780c */ /* 0x040fe40003fc6270 */
[----:B------:R-:W-:Y:S02]  /*2d80*/  ISETP.GT.AND P4, PT, R5, 0x1, !P2 ;  /* 0x000000010500780c */ /* 0x000fe40005784270 */
[----:B------:R-:W-:Y:S02]  /*2d90*/  ISETP.GE.AND P3, PT, R30, 0x9, PT ;  /* 0x000000091e00780c */ /* 0x000fe40003f66270 */
[----:B------:R-:W-:Y:S02]  /*2da0*/  ISETP.LT.OR P4, PT, R3, 0x2, P4 ;  /* 0x000000020300780c */ /* 0x000fe40002781670 */
[----:B------:R-:W-:-:S02]  /*2db0*/  ISETP.GT.AND P5, PT, R5, 0x8, !P3 ;  /* 0x000000080500780c */ /* 0x000fc40005fa4270 */
[----:B-1----:R-:W-:Y:S02]  /*2dc0*/  FSEL R38, R25, -INF , !P4 ;  /* 0xff80000019267808 */ /* 0x002fe40006000000 */
        /* <DEDUP_REMOVED lines=87> */
.L_x_1109:
[----:B------:R-:W-:-:S06]  /*3340*/  UISETP.NE.AND UP2, UPT, UR7, 0x1, UPT ;  /* 0x000000010700788c */ /* 0x000fcc000bf45270 */
[----:B------:R-:W-:-:S05]  /*3350*/  PLOP3.LUT P6, PT, PT, PT, UP2, 0x80, 0x0 ;  /* 0x000000000000781c */ /* 0x000fca0003fcf028 */
[----:B------:R-:W-:-:S08]  /*3360*/  @UP2 ULDC.64 UR10, c[0x0][0x9e8] ;  /* 0x00027a00000a2ab9 */ /* 0x000fd00000000a00 */
[----:B------:R-:W-:Y:S01]  /*3370*/  @P6 IMAD.HI.U32 R7, R4, UR10, RZ ;  /* 0x0000000a04076c27 */ /* 0x000fe2000f8e00ff */
[----:B------:R-:W-:-:S13]  /*3380*/  PLOP3.LUT P6, PT, PT, PT, UP2, 0x80, 0x0 ;  /* 0x000000000000781c */ /* 0x000fda0003fcf028 */
[----:B------:R-:W-:-:S07]  /*3390*/  @P6 SHF.R.U32.HI R4, RZ, UR11, R7 ;  /* 0x0000000bff046c19 */ /* 0x000fce0008011607 */
.L_x_1110:
[----:B------:R-:W-:Y:S05]  /*33a0*/  BSYNC B0 ;  /* 0x0000000000007941 */ /* 0x000fea0003800000 */
.L_x_1108:
[----:B------:R-:W-:-:S04]  /*33b0*/  IMAD R7, R4, UR7, -R27 ;  /* 0x0000000704077c24 */ /* 0x000fc8000f8e0a1b */
[----:B------:R-:W-:-:S05]  /*33c0*/  IMAD R4, R2, -0x2, R7 ;  /* 0xfffffffe02047824 */ /* 0x000fca00078e0207 */
[----:B------:R-:W-:Y:S02]  /*33d0*/  VIMNMX R5, R5, R4, !PT ;  /* 0x0000000405057248 */ /* 0x000fe40007fe0100 */
[----:B------:R-:W-:-:S07]  /*33e0*/  VIADDMNMX R3, R4, UR7, R3, PT ;  /* 0x0000000704037c46 */ /* 0x000fce000b800103 */
.L_x_1107:
[----:B------:R-:W-:Y:S01]  /*33f0*/  ISETP.GT.AND P2, PT, R5, 0x1, !P2 ;  /* 0x000000010500780c */ /* 0x000fe20005744270 */
[----:B------:R-:W-:Y:S01]  /*3400*/  ULDC UR14, c[0x0][0x988] ;  /* 0x00026200000e7ab9 */ /* 0x000fe20000000800 */
[----:B------:R-:W-:Y:S01]  /*3410*/  ISETP.NE.AND P6, PT, R6, RZ, PT ;  /* 0x000000ff0600720c */ /* 0x000fe20003fc5270 */
[----:B------:R-:W-:Y:S01]  /*3420*/  @UP0 ULDC UR10, c[0x0][0x44c] ;  /* 0x00011300000a0ab9 */ /* 0x000fe20000000800 */
[----:B------:R-:W-:Y:S01]  /*3430*/  ISETP.LT.OR P2, PT, R3, 0x2, P2 ;  /* 0x000000020300780c */ /* 0x000fe20001741670 */
[----:B------:R-:W-:Y:S01]  /*3440*/  UIMAD.WIDE.U32 UR10, UR36, UR10, URZ ;  /* 0x0000000a240a72a5 */ /* 0x000fe2000f8e003f */
[----:B------:R-:W-:Y:S01]  /*3450*/  FMNMX.FTZ R6, R28, R38, !PT ;  /* 0x000000261c067209 */ /* 0x000fe20007810000 */
[----:B------:R-:W-:Y:S01]  /*3460*/  @UP0 ULDC UR18, c[0x0][0x450] ;  /* 0x0001140000120ab9 */ /* 0x000fe20000000800 */
[----:B------:R-:W-:Y:S01]  /*3470*/  FSEL R9, R9, -INF , !P2 ;  /* 0xff80000009097808 */ /* 0x000fe20005000000 */
[----:B------:R-:W-:Y:S01]  /*3480*/  UMOV UR15, UR36 ;  /* 0x00000024000f7c82 */ /* 0x000fe20008000000 */
[----:B------:R-:W-:Y:S01]  /*3490*/  ISETP.NE.AND P2, PT, R25, RZ, PT ;  /* 0x000000ff1900720c */ /* 0x000fe20003f45270 */
[----:B------:R-:W-:Y:S01]  /*34a0*/  @UP0 USHF.R.U32.HI UR15, URZ, UR18, UR11 ;  /* 0x000000123f0f0299 */ /* 0x000fe2000801160b */
[----:B------:R-:W-:-:S02]  /*34b0*/  FMNMX.FTZ R6, R42, R6, !PT ;  /* 0x000000062a067209 */ /* 0x000fc40007810000 */
[----:B------:R-:W-:Y:S01]  /*34c0*/  ISETP.GT.AND P2, PT, R5, 0x9, !P2 ;  /* 0x000000090500780c */ /* 0x000fe20005744270 */
[----:B------:R-:W-:Y:S01]  /*34d0*/  UIADD3 UR56, UR56, UR15, URZ ;  /* 0x0000000f38387290 */ /* 0x000fe2000fffe03f */
[----:B------:R-:W-:Y:S02]  /*34e0*/  FMNMX.FTZ R6, R46, R6, !PT ;  /* 0x000000062e067209 */ /* 0x000fe40007810000 */
[----:B------:R-:W-:Y:S01]  /*34f0*/  ISETP.LT.OR P2, PT, R3, 0xa, P2 ;  /* 0x0000000a0300780c */ /* 0x000fe20001741670 */
[----:B------:R-:W-:Y:S01]  /*3500*/  UIADD3 UR6, UR56, UR6, URZ ;  /* 0x0000000638067290 */ /* 0x000fe2000fffe03f */
[----:B------:R-:W-:Y:S02]  /*3510*/  FMNMX.FTZ R6, R56, R6, !PT ;  /* 0x0000000638067209 */ /* 0x000fe40007810000 */
[----:B------:R-:W-:Y:S02]  /*3520*/  FSEL R10, R10, -INF , !P2 ;  /* 0xff8000000a0a7808 */ /* 0x000fe40005000000 */
[----:B------:R-:W-:-:S02]  /*3530*/  ISETP.NE.AND P2, PT, R29, RZ, PT ;  /* 0x000000ff1d00720c */ /* 0x000fc40003f45270 */
[----:B------:R-:W-:Y:S02]  /*3540*/  FMNMX.FTZ R6, R60, R6, !PT ;  /* 0x000000063c067209 */ /* 0x000fe40007810000 */
[----:B------:R-:W-:Y:S02]  /*3550*/  ISETP.GT.AND P2, PT, R5, 0x10, !P2 ;  /* 0x000000100500780c */ /* 0x000fe40005744270 */
[----:B------:R-:W-:Y:S02]  /*3560*/  FMNMX.FTZ R6, R36, R6, !PT ;  /* 0x0000000624067209 */ /* 0x000fe40007810000 */
[----:B------:R-:W-:Y:S02]  /*3570*/  ISETP.LT.OR P2, PT, R3, 0x11, P2 ;  /* 0x000000110300780c */ /* 0x000fe40001741670 */
[----:B------:R-:W-:Y:S02]  /*3580*/  FMNMX.FTZ R6, R62, R6, !PT ;  /* 0x000000063e067209 */ /* 0x000fe40007810000 */
[----:B------:R-:W-:-:S02]  /*3590*/  FSEL R11, R11, -INF , !P2 ;  /* 0xff8000000b0b7808 */ /* 0x000fc40005000000 */
[----:B------:R-:W-:Y:S02]  /*35a0*/  ISETP.NE.AND P2, PT, R32, RZ, PT ;  /* 0x000000ff2000720c */ /* 0x000fe40003f45270 */
[----:B------:R-:W-:Y:S02]  /*35b0*/  FMNMX.FTZ R6, R40, R6, !PT ;  /* 0x0000000628067209 */ /* 0x000fe40007810000 */
[----:B------:R-:W-:Y:S02]  /*35c0*/  ISETP.GT.AND P2, PT, R5, 0x11, !P2 ;  /* 0x000000110500780c */ /* 0x000fe40005744270 */
[----:B------:R-:W-:Y:S02]  /*35d0*/  FMNMX.FTZ R6, R64, R6, !PT ;  /* 0x0000000640067209 */ /* 0x000fe40007810000 */
[----:B------:R-:W-:Y:S02]  /*35e0*/  ISETP.LT.OR P2, PT, R3, 0x12, P2 ;  /* 0x000000120300780c */ /* 0x000fe40001741670 */
[----:B------:R-:W-:-:S02]  /*35f0*/  FMNMX.FTZ R6, R44, R6, !PT ;  /* 0x000000062c067209 */ /* 0x000fc40007810000 */
        /* <DEDUP_REMOVED lines=10> */
[C---:B------:R-:W-:Y:S02]  /*36a0*/  ISETP.GT.AND P2, PT, R5.reuse, 0x19, !P2 ;  /* 0x000000190500780c */ /* 0x040fe40005744270 */
[----:B------:R-:W-:-:S02]  /*36b0*/  ISETP.GT.AND P3, PT, R5, 0x8, !P3 ;  /* 0x000000080500780c */ /* 0x000fc40005f64270 */
[----:B------:R-:W-:Y:S02]  /*36c0*/  ISETP.LT.OR P2, PT, R3, 0x1a, P2 ;  /* 0x0000001a0300780c */ /* 0x000fe40001741670 */
[----:B------:R-:W-:Y:S02]  /*36d0*/  FMNMX.FTZ R25, R70, R6, !PT ;  /* 0x0000000646197209 */ /* 0x000fe40007810000 */
[----:B------:R-:W-:Y:S02]  /*36e0*/  FSEL R14, R14, -INF , !P2 ;  /* 0xff8000000e0e7808 */ /* 0x000fe40005000000 */
[----:B------:R-:W-:Y:S01]  /*36f0*/  ISETP.NE.AND P2, PT, R37, RZ, PT ;  /* 0x000000ff2500720c */ /* 0x000fe20003f45270 */
[----:B------:R-:W0:Y:S01]  /*3700*/  SHFL.BFLY PT, R6, R25, 0x2, 0x1f ;  /* 0x0c401f0019067f89 */ /* 0x000e2200000e0000 */
[----:B------:R-:W-:Y:S02]  /*3710*/  ISETP.LT.OR P3, PT, R3, 0x9, P3 ;  /* 0x000000090300780c */ /* 0x000fe40001f61670 */
[----:B------:R-:W-:-:S02]  /*3720*/  ISETP.GT.AND P2, PT, R5, 0x20, !P2 ;  /* 0x000000200500780c */ /* 0x000fc40005744270 */
[----:B------:R-:W-:Y:S02]  /*3730*/  FSEL R8, R8, -INF , !P3 ;  /* 0xff80000008087808 */ /* 0x000fe40005800000 */
[----:B------:R-:W-:Y:S02]  /*3740*/  ISETP.LT.OR P2, PT, R3, 0x21, P2 ;  /* 0x000000210300780c */ /* 0x000fe40001741670 */
[----:B------:R-:W-:Y:S02]  /*3750*/  ISETP.NE.AND P3, PT, R41, RZ, PT ;  /* 0x000000ff2900720c */ /* 0x000fe40003f65270 */
[----:B------:R-:W-:Y:S02]  /*3760*/  FSEL R15, R15, -INF , !P2 ;  /* 0xff8000000f0f7808 */ /* 0x000fe40005000000 */
[----:B------:R-:W-:Y:S02]  /*3770*/  ISETP.NE.AND P2, PT, R43, RZ, PT ;  /* 0x000000ff2b00720c */ /* 0x000fe40003f45270 */
[----:B------:R-:W-:-:S02]  /*3780*/  ISETP.GT.AND P4, PT, R5, 0x31, !P4 ;  /* 0x000000310500780c */ /* 0x000fc40006784270 */
[C---:B------:R-:W-:Y:S02]  /*3790*/  ISETP.GT.AND P2, PT, R5.reuse, 0x21, !P2 ;  /* 0x000000210500780c */ /* 0x040fe40005744270 */
[----:B------:R-:W-:Y:S02]  /*37a0*/  ISETP.GT.AND P5, PT, R5, 0x38, !P5 ;  /* 0x000000380500780c */ /* 0x000fe40006fa4270 */
[C---:B------:R-:W-:Y:S02]  /*37b0*/  ISETP.LT.OR P2, PT, R3.reuse, 0x22, P2 ;  /* 0x000000220300780c */ /* 0x040fe40001741670 */
[----:B------:R-:W-:Y:S02]  /*37c0*/  ISETP.LT.OR P4, PT, R3, 0x32, P4 ;  /* 0x000000320300780c */ /* 0x000fe40002781670 */
[----:B------:R-:W-:Y:S02]  /*37d0*/  FSEL R20, R20, -INF , !P2 ;  /* 0xff80000014147808 */ /* 0x000fe40005000000 */
[----:B------:R-:W-:-:S02]  /*37e0*/  ISETP.GT.AND P2, PT, R5, 0x28, !P3 ;  /* 0x000000280500780c */ /* 0x000fc40005f44270 */
[----:B------:R-:W-:Y:S02]  /*37f0*/  ISETP.NE.AND P3, PT, R45, RZ, PT ;  /* 0x000000ff2d00720c */ /* 0x000fe40003f65270 */
[----:B------:R-:W-:Y:S02]  /*3800*/  ISETP.LT.OR P2, PT, R3, 0x29, P2 ;  /* 0x000000290300780c */ /* 0x000fe40001741670 */
[----:B------:R-:W-:Y:S02]  /*3810*/  ISETP.GT.AND P3, PT, R5, 0x30, !P3 ;  /* 0x000000300500780c */ /* 0x000fe40005f64270 */
[----:B------:R-:W-:Y:S02]  /*3820*/  FSEL R21, R21, -INF , !P2 ;  /* 0xff80000015157808 */ /* 0x000fe40005000000 */
[----:B------:R-:W-:Y:S02]  /*3830*/  ISETP.GT.AND P2, PT, R5, RZ, !P6 ;  /* 0x000000ff0500720c */ /* 0x000fe40007744270 */
[----:B------:R-:W-:-:S02]  /*3840*/  ISETP.NE.AND P6, PT, R24, RZ, PT ;  /* 0x000000ff1800720c */ /* 0x000fc40003fc5270 */
[C---:B------:R-:W-:Y:S02]  /*3850*/  ISETP.LT.OR P2, PT, R3.reuse, 0x1, P2 ;  /* 0x000000010300780c */ /* 0x040fe40001741670 */
[----:B------:R-:W-:Y:S02]  /*3860*/  ISETP.LT.OR P3, PT, R3, 0x31, P3 ;  /* 0x000000310300780c */ /* 0x000fe40001f61670 */
[----:B------:R-:W-:Y:S02]  /*3870*/  FSEL R4, R26, -INF , !P2 ;  /* 0xff8000001a047808 */ /* 0x000fe40005000000 */
[----:B0-----:R-:W-:Y:S01]  /*3880*/  FMNMX.FTZ R26, R25, R6, !PT ;  /* 0x00000006191a7209 */ /* 0x001fe20007810000 */
[----:B------:R-:W-:Y:S01]  /*3890*/  IMAD.U32 R25, RZ, RZ, UR14 ;  /* 0x0000000eff197e24 */ /* 0x000fe2000f8e00ff */
[----:B------:R-:W-:Y:S02]  /*38a0*/  FMNMX.FTZ R7, R4, R9, !PT ;  /* 0x0000000904077209 */ /* 0x000fe40007810000 */
[----:B------:R-:W-:Y:S01]  /*38b0*/  ISETP.NE.AND P2, PT, R57, RZ, PT ;  /* 0x000000ff3900720c */ /* 0x000fe20003f45270 */
[----:B------:R-:W0:Y:S01]  /*38c0*/  SHFL.BFLY PT, R27, R26, 0x1, 0x1f ;  /* 0x0c201f001a1b7f89 */ /* 0x000e2200000e0000 */
[----:B------:R-:W-:-:S02]  /*38d0*/  FMNMX.FTZ R7, R8, R7, !PT ;  /* 0x0000000708077209 */ /* 0x000fc40007810000 */
[----:B------:R-:W-:Y:S02]  /*38e0*/  ISETP.GT.AND P2, PT, R5, 0x29, !P2 ;  /* 0x000000290500780c */ /* 0x000fe40005744270 */
[----:B------:R-:W-:Y:S02]  /*38f0*/  FMNMX.FTZ R6, R10, R7, !PT ;  /* 0x000000070a067209 */ /* 0x000fe40007810000 */
[----:B------:R-:W-:Y:S02]  /*3900*/  ISETP.LT.OR P2, PT, R3, 0x2a, P2 ;  /* 0x0000002a0300780c */ /* 0x000fe40001741670 */
[----:B------:R-:W-:Y:S02]  /*3910*/  FMNMX.FTZ R7, R11, R6, !PT ;  /* 0x000000060b077209 */ /* 0x000fe40007810000 */
[----:B------:R-:W-:Y:S02]  /*3920*/  ISETP.LT.OR P5, PT, R3, 0x39, P5 ;  /* 0x000000390300780c */ /* 0x000fe40002fa1670 */
[----:B------:R-:W-:-:S04]  /*3930*/  FMNMX.FTZ R24, R12, R7, !PT ;  /* 0x000000070c187209 */ /* 0x000fc80007810000 */
[----:B------:R-:W-:Y:S02]  /*3940*/  FMNMX.FTZ R7, R13, R24, !PT ;  /* 0x000000180d077209 */ /* 0x000fe40007810000 */
[----:B------:R-:W-:Y:S02]  /*3950*/  FSEL R24, R47, -INF , !P2 ;  /* 0xff8000002f187808 */ /* 0x000fe40005000000 */
[----:B0-----:R-:W-:Y:S02]  /*3960*/  FMNMX.FTZ R6, R26, R27, !PT ;  /* 0x0000001b1a067209 */ /* 0x001fe40007810000 */
[----:B------:R-:W-:Y:S02]  /*3970*/  FMNMX.FTZ R26, R14, R7, !PT ;  /* 0x000000070e1a7209 */ /* 0x000fe40007810000 */
[C---:B------:R-:W-:Y:S01]  /*3980*/  FSETP.NEU.FTZ.AND P2, PT, R6.reuse, -INF , PT ;  /* 0xff8000000600780b */ /* 0x040fe20003f5d000 */
[----:B------:R-:W-:-:S01]  /*3990*/  FFMA.FTZ R25, R6, R25, -8 ;  /* 0xc100000006197423 */ /* 0x000fc20000010019 */
[----:B------:R-:W-:-:S04]  /*39a0*/  FMNMX.FTZ R7, R15, R26, !PT ;  /* 0x0000001a0f077209 */ /* 0x000fc80007810000 */
[----:B------:R-:W-:Y:S02]  /*39b0*/  FMNMX.FTZ R26, R20, R7, !PT ;  /* 0x00000007141a7209 */ /* 0x000fe40007810000 */
[----:B------:R-:W-:Y:S02]  /*39c0*/  FSEL R27, R25, RZ, P2 ;  /* 0x000000ff191b7208 */ /* 0x000fe40001000000 */
[----:B------:R-:W-:Y:S02]  /*39d0*/  FMNMX.FTZ R7, R21, R26, !PT ;  /* 0x0000001a15077209 */ /* 0x000fe40007810000 */
[----:B------:R-:W-:Y:S01]  /*39e0*/  ISETP.GT.AND P2, PT, R5, 0x39, !P6 ;  /* 0x000000390500780c */ /* 0x000fe20007744270 */
[--C-:B------:R-:W-:Y:S01]  /*39f0*/  FFMA.FTZ R29, R28, UR14, -R27.reuse ;  /* 0x0000000e1c1d7c23 */ /* 0x100fe2000801081b */
[----:B------:R-:W-:Y:S01]  /*3a00*/  FSEL R5, R50, -INF , !P3 ;  /* 0xff80000032057808 */ /* 0x000fe20005800000 */
[--C-:B------:R-:W-:Y:S01]  /*3a10*/  FFMA.FTZ R39, R44, UR14, -R27.reuse ;  /* 0x0000000e2c277c23 */ /* 0x100fe2000801081b */
[----:B------:R-:W-:Y:S01]  /*3a20*/  FMNMX.FTZ R26, R24, R7, !PT ;  /* 0x00000007181a7209 */ /* 0x000fe20007810000 */
[----:B------:R-:W-:Y:S01]  /*3a30*/  IMAD.U32 R44, RZ, RZ, UR14 ;  /* 0x0000000eff2c7e24 */ /* 0x000fe2000f8e00ff */
[----:B------:R-:W-:Y:S01]  /*3a40*/  FSEL R25, R51, -INF , !P4 ;  /* 0xff80000033197808 */ /* 0x000fe20006000000 */
[--C-:B------:R-:W-:Y:S01]  /*3a50*/  FFMA.FTZ R30, R38, UR14, -R27.reuse ;  /* 0x0000000e261e7c23 */ /* 0x100fe2000801081b */
[----:B------:R-:W-:Y:S01]  /*3a60*/  FMNMX.FTZ R26, R5, R26, !PT ;  /* 0x0000001a051a7209 */ /* 0x000fe20007810000 */
[--C-:B------:R-:W-:Y:S01]  /*3a70*/  FFMA.FTZ R31, R42, UR14, -R27.reuse ;  /* 0x0000000e2a1f7c23 */ /* 0x100fe2000801081b */
[----:B------:R-:W-:Y:S01]  /*3a80*/  ISETP.LT.OR P2, PT, R3, 0x3a, P2 ;  /* 0x0000003a0300780c */ /* 0x000fe20001741670 */
[----:B------:R-:W-:Y:S01]  /*3a90*/  MUFU.EX2 R29, R29 ;  /* 0x0000001d001d7308 */ /* 0x000fe20000000800 */
[----:B------:R-:W-:Y:S01]  /*3aa0*/  FSEL R3, R54, -INF , !P5 ;  /* 0xff80000036037808 */ /* 0x000fe20006800000 */
[--C-:B------:R-:W-:Y:S01]  /*3ab0*/  FFMA.FTZ R32, R46, UR14, -R27.reuse ;  /* 0x0000000e2e207c23 */ /* 0x100fe2000801081b */
[----:B------:R-:W-:Y:S01]  /*3ac0*/  FMNMX.FTZ R28, R25, R26, !PT ;  /* 0x0000001a191c7209 */ /* 0x000fe20007810000 */
[--C-:B------:R-:W-:Y:S01]  /*3ad0*/  FFMA.FTZ R33, R56, UR14, -R27.reuse ;  /* 0x0000000e38217c23 */ /* 0x100fe2000801081b */
[----:B------:R-:W-:Y:S01]  /*3ae0*/  FSEL R26, R55, -INF , !P2 ;  /* 0xff800000371a7808 */ /* 0x000fe20005000000 */
[--C-:B------:R-:W-:Y:S01]  /*3af0*/  FFMA.FTZ R35, R36, UR14, -R27.reuse ;  /* 0x0000000e24237c23 */ /* 0x100fe2000801081b */
[----:B------:R-:W-:Y:S01]  /*3b00*/  FMNMX.FTZ R7, R3, R28, !PT ;  /* 0x0000001c03077209 */ /* 0x000fe20007810000 */
[----:B------:R-:W0:Y:S01]  /*3b10*/  MUFU.EX2 R30, R30 ;  /* 0x0000001e001e7308 */ /* 0x000e220000000800 */
[----:B------:R-:W-:-:S01]  /*3b20*/  FFMA.FTZ R36, R62, UR14, -R27 ;  /* 0x0000000e3e247c23 */ /* 0x000fc2000801081b */
[--C-:B------:R-:W-:Y:S01]  /*3b30*/  FFMA.FTZ R34, R60, UR14, -R27.reuse ;  /* 0x0000000e3c227c23 */ /* 0x100fe2000801081b */
[----:B------:R-:W-:Y:S01]  /*3b40*/  FMNMX.FTZ R7, R26, R7, !PT ;  /* 0x000000071a077209 */ /* 0x000fe20007810000 */
[--C-:B------:R-:W-:Y:S01]  /*3b50*/  FFMA.FTZ R37, R40, UR14, -R27.reuse ;  /* 0x0000000e28257c23 */ /* 0x100fe2000801081b */
[----:B------:R-:W-:-:S01]  /*3b60*/  FFMA.FTZ R40, R66, UR14, -R27 ;  /* 0x0000000e42287c23 */ /* 0x000fc2000801081b */
[--C-:B------:R-:W-:Y:S01]  /*3b70*/  FFMA.FTZ R38, R64, UR14, -R27.reuse ;  /* 0x0000000e40267c23 */ /* 0x100fe2000801081b */
[----:B------:R-:W-:-:S01]  /*3b80*/  FFMA.FTZ R41, R48, UR14, -R27 ;  /* 0x0000000e30297c23 */ /* 0x000fc2000801081b */
[----:B------:R-:W1:Y:S01]  /*3b90*/  SHFL.BFLY PT, R28, R7, 0x2, 0x1f ;  /* 0x0c401f00071c7f89 */ /* 0x000e6200000e0000 */
[----:B------:R-:W2:Y:S01]  /*3ba0*/  MUFU.EX2 R31, R31 ;  /* 0x0000001f001f7308 */ /* 0x000ea20000000800 */
[----:B------:R-:W-:-:S07]  /*3bb0*/  FFMA.FTZ R42, R68, UR14, -R27 ;  /* 0x0000000e442a7c23 */ /* 0x000fce000801081b */
[----:B------:R-:W3:Y:S08]  /*3bc0*/  MUFU.EX2 R32, R32 ;  /* 0x0000002000207308 */ /* 0x000ef00000000800 */
        /* <DEDUP_REMOVED lines=15> */
[----:B------:R-:W-:Y:S01]  /*3cc0*/  MUFU.EX2 R37, R37 ;  /* 0x0000002500257308 */ /* 0x000fe20000000800 */
        /* <DEDUP_REMOVED lines=15> */
[----:B------:R-:W1:Y:S01]  /*3dc0*/  MUFU.EX2 R9, R9 ;  /* 0x0000000900097308 */ /* 0x000e620000000800 */
[----:B------:R-:W-:-:S01]  /*3dd0*/  FFMA.FTZ R3, R3, UR14, -R43 ;  /* 0x0000000e03037c23 */ /* 0x000fc2000801082b */
[----:B------:R-:W-:-:S06]  /*3de0*/  FFMA.FTZ R26, R26, UR14, -R43 ;  /* 0x0000000e1a1a7c23 */ /* 0x000fcc000801082b */
[----:B------:R-:W4:Y:S08]  /*3df0*/  MUFU.EX2 R8, R8 ;  /* 0x0000000800087308 */ /* 0x000f300000000800 */
[----:B------:R0:W5:Y:S08]  /*3e00*/  MUFU.EX2 R45, R10 ;  /* 0x0000000a002d7308 */ /* 0x0001700000000800 */
[----:B------:R-:W5:Y:S01]  /*3e10*/  MUFU.EX2 R11, R11 ;  /* 0x0000000b000b7308 */ /* 0x000f620000000800 */
[----:B0-----:R-:W-:-:S04]  /*3e20*/  FADD.FTZ R10, R29, R30 ;  /* 0x0000001e1d0a7221 */ /* 0x001fc80000010000 */
[----:B--2---:R-:W-:-:S03]  /*3e30*/  FADD.FTZ R47, R31, R10 ;  /* 0x0000000a1f2f7221 */ /* 0x004fc60000010000 */
[----:B------:R-:W0:Y:S01]  /*3e40*/  MUFU.EX2 R12, R12 ;  /* 0x0000000c000c7308 */ /* 0x000e220000000800 */
[----:B---3--:R-:W-:-:S01]  /*3e50*/  FADD.FTZ R10, R32, R47 ;  /* 0x0000002f200a7221 */ /* 0x008fc20000010000 */
[----:B------:R-:W-:Y:S01]  /*3e60*/  F2FP.SATFINITE.E4M3.F32.PACK_AB_MERGE_C R32, R32, R31, RZ ;  /* 0x0000001f2020723e */ /* 0x000fe200048070ff */
[----:B-1----:R-:W-:-:S02]  /*3e70*/  FADD.FTZ R31, R4, R9 ;  /* 0x00000009041f7221 */ /* 0x002fc40000010000 */
[----:B------:R-:W-:Y:S01]  /*3e80*/  FADD.FTZ R47, R33, R10 ;  /* 0x0000000a212f7221 */ /* 0x000fe20000010000 */
[----:B------:R-:W-:Y:S01]  /*3e90*/  F2FP.SATFINITE.E4M3.F32.PACK_AB_MERGE_C R188, R30, R29, R32 ;  /* 0x0000001d1ebc723e */ /* 0x000fe20004807020 */
[----:B----4-:R-:W-:Y:S01]  /*3ea0*/  FADD.FTZ R10, R8, R31 ;  /* 0x0000001f080a7221 */ /* 0x010fe20000010000 */
[----:B------:R-:W1:Y:S01]  /*3eb0*/  MUFU.EX2 R13, R13 ;  /* 0x0000000d000d7308 */ /* 0x000e620000000800 */
[----:B------:R-:W-:Y:S01]  /*3ec0*/  F2FP.SATFINITE.E4M3.F32.PACK_AB_MERGE_C R29, R36, R35, RZ ;  /* 0x00000023241d723e */ /* 0x000fe200048070ff */
[----:B------:R-:W-:Y:S01]  /*3ed0*/  FADD.FTZ R30, R34, R47 ;  /* 0x0000002f221e7221 */ /* 0x000fe20000010000 */
[----:B-----5:R-:W-:-:S01]  /*3ee0*/  FADD.FTZ R10, R45, R10 ;  /* 0x0000000a2d0a7221 */ /* 0x020fc20000010000 */
[----:B------:R-:W-:-:S02]  /*3ef0*/  F2FP.SATFINITE.E4M3.F32.PACK_AB_MERGE_C R32, R40, R39, RZ ;  /* 0x000000272820723e */ /* 0x000fc400048070ff */
[----:B------:R-:W-:Y:S01]  /*3f00*/  F2FP.SATFINITE.E4M3.F32.PACK_AB_MERGE_C R190, R34, R33, R29 ;  /* 0x0000002122be723e */ /* 0x000fe2000480701d */
[----:B------:R-:W-:Y:S01]  /*3f10*/  FADD.FTZ R29, R11, R10 ;  /* 0x0000000a0b1d7221 */ /* 0x000fe20000010000 */
[----:B------:R-:W2:Y:S01]  /*3f20*/  MUFU.EX2 R14, R14 ;  /* 0x0000000e000e7308 */ /* 0x000ea20000000800 */
[----:B------:R-:W-:-:S01]  /*3f30*/  FADD.FTZ R35, R35, R30 ;  /* 0x0000001e23237221 */ /* 0x000fc20000010000 */
[----:B------:R-:W-:Y:S01]  /*3f40*/  F2FP.SATFINITE.E4M3.F32.PACK_AB_MERGE_C R45, R45, R8, RZ ;  /* 0x000000082d2d723e */ /* 0x000fe200048070ff */
[----:B0-----:R-:W-:-:S02]  /*3f50*/  FADD.FTZ R30, R12, R29 ;  /* 0x0000001d0c1e7221 */ /* 0x001fc40000010000 */
[----:B------:R-:W-:Y:S01]  /*3f60*/  FADD.FTZ R36, R36, R35 ;  /* 0x0000002324247221 */ /* 0x000fe20000010000 */
[----:B------:R-:W-:Y:S02]  /*3f70*/  F2FP.SATFINITE.E4M3.F32.PACK_AB_MERGE_C R189, R9, R4, R45 ;  /* 0x0000000409bd723e */ /* 0x000fe4000480702d */
[----:B------:R-:W0:Y:S01]  /*3f80*/  MUFU.EX2 R15, R15 ;  /* 0x0000000f000f7308 */ /* 0x000e220000000800 */
[----:B-1----:R-:W-:-:S01]  /*3f90*/  FADD.FTZ R29, R13, R30 ;  /* 0x0000001e0d1d7221 */ /* 0x002fc20000010000 */
[----:B------:R-:W-:-:S06]  /*3fa0*/  FADD.FTZ R31, R37, R36 ;  /* 0x00000024251f7221 */ /* 0x000fcc0000010000 */
        /* <DEDUP_REMOVED lines=13> */
[----:B------:R-:W-:Y:S01]  /*4080*/  MUFU.EX2 R27, R27 ;  /* 0x0000001b001b7308 */ /* 0x000fe20000000800 */
[----:B0-----:R-:W-:-:S07]  /*4090*/  FADD.FTZ R9, R21, R8 ;  /* 0x0000000815097221 */ /* 0x001fce0000010000 */
[----:B------:R-:W0:Y:S08]  /*40a0*/  MUFU.EX2 R24, R24 ;  /* 0x0000001800187308 */ /* 0x000e300000000800 */
[----:B------:R-:W-:Y:S08]  /*40b0*/  MUFU.EX2 R41, R41 ;  /* 0x0000002900297308 */ /* 0x000ff00000000800 */
[----:B------:R-:W-:Y:S01]  /*40c0*/  MUFU.EX2 R42, R42 ;  /* 0x0000002a002a7308 */ /* 0x000fe20000000800 */
[C---:B0-----:R-:W-:Y:S01]  /*40d0*/  F2FP.SATFINITE.E4M3.F32.PACK_AB_MERGE_C R21, R24.reuse, R21, RZ ;  /* 0x000000151815723e */ /* 0x041fe200048070ff */
        /* <DEDUP_REMOVED lines=30> */
.L_x_1112:
[----:B------:R-:W-:-:S11]  /*42c0*/  UISETP.NE.AND UP2, UPT, UR7, 0x1, UPT ;  /* 0x000000010700788c */ /* 0x000fd6000bf45270 */
[----:B------:R-:W-:Y:S02]  /*42d0*/  @UP2 ULDC.64 UR10, c[0x0][0x9e8] ;  /* 0x00027a00000a2ab9 */ /* 0x000fe40000000a00 */
[----:B------:R-:W-:-:S04]  /*42e0*/  UIMAD.WIDE.U32 UR18, UR15, UR10, URZ ;  /* 0x0000000a0f1272a5 */ /* 0x000fc8000f8e003f */
[----:B------:R-:W-:-:S12]  /*42f0*/  @UP2 USHF.R.U32.HI UR15, URZ, UR11, UR19 ;  /* 0x0000000b3f0f2299 */ /* 0x000fd80008011613 */
.L_x_1113:
[----:B------:R-:W-:-:S04]  /*4300*/  UIMAD UR7, UR15, UR7, UR7 ;  /* 0x000000070f0772a4 */ /* 0x000fc8000f8e0207 */
[----:B------:R-:W-:-:S04]  /*4310*/  UISETP.LT.AND UP2, UPT, UR6, UR7, UPT ;  /* 0x000000070600728c */ /* 0x000fc8000bf41270 */
[----:B------:R-:W-:-:S12]  /*4320*/  USEL UR6, UR6, UR7, UP2 ;  /* 0x0000000706067287 */ /* 0x000fd80009000000 */
.L_x_1111:
        /* <DEDUP_REMOVED lines=75> */
.L_x_1132:
        /* <DEDUP_REMOVED lines=9> */
.L_x_1116:
[----:B------:R-:W-:Y:S01]  /*4870*/  ULEA UR6, UR60, UR41, 0x3 ;  /* 0x000000293c067291 */ /* 0x000fe2000f8e183f */
[----:B------:R-:W-:-:S05]  /*4880*/  IMAD.U32 R8, RZ, RZ, UR59 ;  /* 0x0000003bff087e24 */ /* 0x000fca000f8e00ff */
[----:B------:R-:W-:-:S04]  /*4890*/  SHF.L.U32 R8, R8, 0x1f, RZ ;  /* 0x0000001f08087819 */ /* 0x000fc800000006ff */
[----:B------:R0:W1:Y:S01]  /*48a0*/  SYNCS.PHASECHK.TRANS64.TRYWAIT P2, [UR6+0x28430], R8 ;  /* 0x02843008ff0075a7 */ /* 0x0000620008040146 */
[----:B------:R-:W-:Y:S05]  /*48b0*/  @!P0 BRA `(.L_x_1117) ;  /* 0x0000000000048947 */ /* 0x000fea0003800000 */
[----:B------:R-:W-:Y:S01]  /*48c0*/  BPT.TRAP 0x1 ;  /* 0x000000040000795c */ /* 0x000fe20000300000 */
.L_x_1117:
[----:B-1----:R-:W-:Y:S05]  /*48d0*/  @P2 BRA `(.L_x_1115) ;  /* 0x0000000000082947 */ /* 0x002fea0003800000 */
[----:B------:R-:W1:Y:S02]  /*48e0*/  SYNCS.PHASECHK.TRANS64.TRYWAIT P2, [UR6+0x28430], R8 ;  /* 0x02843008ff0075a7 */ /* 0x000e640008040146 */
[----:B-1----:R-:W-:Y:S05]  /*48f0*/  @!P2 BRA `(.L_x_1118) ;  /* 0x0000011400b0a947 */ /* 0x002fea0003800000 */
.L_x_1115:
        /* <DEDUP_REMOVED lines=47> */
.L_x_1120:
[----:B------:R-:W-:Y:S01]  /*4bf0*/  ULEA UR6, UR55, UR41, 0x3 ;  /* 0x0000002937067291 */ /* 0x000fe2000f8e183f */
[----:B------:R-:W-:-:S05]  /*4c00*/  IMAD.U32 R8, RZ, RZ, UR50 ;  /* 0x00000032ff087e24 */ /* 0x000fca000f8e00ff */
[----:B------:R-:W-:-:S04]  /*4c10*/  SHF.L.U32 R8, R8, 0x1f, RZ ;  /* 0x0000001f08087819 */ /* 0x000fc800000006ff */
[----:B------:R0:W1:Y:S01]  /*4c20*/  SYNCS.PHASECHK.TRANS64.TRYWAIT P2, [UR6+0x28450], R8 ;  /* 0x02845008ff0075a7 */ /* 0x0000620008040146 */
[----:B------:R-:W-:Y:S05]  /*4c30*/  @!P0 BRA `(.L_x_1121) ;  /* 0x0000000000048947 */ /* 0x000fea0003800000 */
[----:B------:R-:W-:Y:S01]  /*4c40*/  BPT.TRAP 0x1 ;  /* 0x000000040000795c */ /* 0x000fe20000300000 */
.L_x_1121:
[----:B-1----:R-:W-:Y:S05]  /*4c50*/  @P2 BRA `(.L_x_1119) ;  /* 0x0000000000082947 */ /* 0x002fea0003800000 */
[----:B------:R-:W1:Y:S02]  /*4c60*/  SYNCS.PHASECHK.TRANS64.TRYWAIT P2, [UR6+0x28450], R8 ;  /* 0x02845008ff0075a7 */ /* 0x000e640008040146 */
[----:B-1----:R-:W-:Y:S05]  /*4c70*/  @!P2 BRA `(.L_x_1122) ;  /* 0x0000011000e8a947 */ /* 0x002fea0003800000 */
.L_x_1119:
[----:B------:R-:W-:Y:S01]  /*4c80*/  UIADD3 UR6, UR41, 0x8000, URZ ;  /* 0x0000800029067890 */ /* 0x000fe2000fffe03f */
[----:B------:R-:W-:Y:S01]  /*4c90*/  WARPGROUP.ARRIVE ;  /* 0x00000000000079c5 */ /* 0x000fe20000000000 */
[----:B------:R-:W-:Y:S01]  /*4ca0*/  UMOV UR7, 0x80000020 ;  /* 0x8000002000077882 */ /* 0x000fe20000000000 */
[----:B------:R-:W-:Y:S01]  /*4cb0*/  PLOP3.LUT P2, PT, PT, PT, UP0, 0x80, 0x0 ;  /* 0x000000000000781c */ /* 0x000fe20003f4f008 */
[----:B------:R-:W-:-:S03]  /*4cc0*/  USHF.R.U32.HI UR6, URZ, 0x4, UR6 ;  /* 0x000000043f067899 */ /* 0x000fc60008011606 */
[----:B------:R-:W2:Y:S01]  /*4cd0*/  S2R R202, SR_TID.X ;  /* 0x0000000000ca7919 */ /* 0x000ea20000002100 */
[----:B------:R-:W-:Y:S01]  /*4ce0*/  PLOP3.LUT P3, PT, PT, PT, UP0, 0x80, 0x0 ;  /* 0x000000000000781c */ /* 0x000fe20003f6f008 */
[C---:B------:R-:W-:Y:S01]  /*4cf0*/  FMUL.FTZ R10, R0.reuse, R154 ;  /* 0x0000009a000a7220 */ /* 0x040fe20000410000 */
[----:B------:R-:W-:Y:S01]  /*4d00*/  ULOP3.LUT UR6, UR6, 0x3fff, URZ, 0xc0, !UPT ;  /* 0x00003fff06067892 */ /* 0x000fe2000f8ec03f */
[C---:B------:R-:W-:Y:S01]  /*4d10*/  FMUL.FTZ R154, R0.reuse, R156 ;  /* 0x0000009c009a7220 */ /* 0x040fe20000410000 */
[C---:B------:R-:W-:Y:S01]  /*4d20*/  FMUL.FTZ R156, R0.reuse, R170 ;  /* 0x000000aa009c7220 */ /* 0x040fe20000410000 */
[----:B------:R-:W-:Y:S01]  /*4d30*/  VIADD R170, R17, UR36 ;  /* 0x0000002411aa7c36 */ /* 0x000fe20008000000 */
[----:B------:R-:W-:Y:S01]  /*4d40*/  ULOP3.LUT UR6, UR6, 0x10000, URZ, 0xfc, !UPT ;  /* 0x0001000006067892 */ /* 0x000fe2000f8efc3f */
[C---:B------:R-:W-:Y:S01]  /*4d50*/  FMUL.FTZ R12, R0.reuse, R158 ;  /* 0x0000009e000c7220 */ /* 0x040fe20000410000 */
[C---:B------:R-:W-:Y:S01]  /*4d60*/  FMUL.FTZ R14, R0.reuse, R162 ;  /* 0x000000a2000e7220 */ /* 0x040fe20000410000 */
[C---:B------:R-:W-:Y:S01]  /*4d70*/  FMUL.FTZ R158, R0.reuse, R174 ;  /* 0x000000ae009e7220 */ /* 0x040fe20000410000 */
[----:B------:R-:W-:Y:S01]  /*4d80*/  ULEA UR6, UR55, UR6, 0xa ;  /* 0x0000000637067291 */ /* 0x000fe2000f8e503f */
[C---:B------:R-:W-:Y:S01]  /*4d90*/  FMUL.FTZ R162, R0.reuse, R178 ;  /* 0x000000b200a27220 */ /* 0x040fe20000410000 */
[----:B------:R-:W-:Y:S01]  /*4da0*/  FMUL.FTZ R11, R0, R155 ;  /* 0x0000009b000b7220 */ /* 0x000fe20000410000 */
[----:B------:R-:W-:-:S02]  /*4db0*/  IMAD.SHL.U32 R178, R5, 0x40, RZ ;  /* 0x0000004005b27824 */ /* 0x000fc400078e00ff */
[C---:B------:R-:W-:Y:S01]  /*4dc0*/  FMUL.FTZ R155, R0.reuse, R157 ;  /* 0x0000009d009b7220 */ /* 0x040fe20000410000 */
[C---:B------:R-:W-:Y:S01]  /*4dd0*/  FMUL.FTZ R157, R0.reuse, R171 ;  /* 0x000000ab009d7220 */ /* 0x040fe20000410000 */
[----:B-1----:R-:W-:Y:S02]  /*4de0*/  IMAD.U32 R9, RZ, RZ, UR60 ;  /* 0x0000003cff097e24 */ /* 0x002fe4000f8e00ff */
        /* <DEDUP_REMOVED lines=11> */
[----:B------:R-:W-:Y:S01]  /*4ea0*/  FMUL.FTZ R167, R0, R168 ;  /* 0x000000a800a77220 */ /* 0x000fe20000410000 */
[----:B------:R-:W-:Y:S01]  /*4eb0*/  IADD3 R173, -R178, 0x1, RZ ;  /* 0x00000001b2ad7810 */ /* 0x000fe20007ffe1ff */
        /* <DEDUP_REMOVED lines=12> */
[----:B------:R-:W-:Y:S01]  /*4f80*/  @!P1 LEA R9, R9, UR41, 0x3 ;  /* 0x0000002909099c11 */ /* 0x000fe2000f8e18ff */
[----:B------:R-:W-:Y:S01]  /*4f90*/  IMAD R173, R2, -0x2, R173 ;  /* 0xfffffffe02ad7824 */ /* 0x000fe200078e02ad */
[----:B--2---:R-:W-:Y:S01]  /*4fa0*/  SHF.R.U32.HI R202, RZ, 0x7, R202 ;  /* 0x00000007ffca7819 */ /* 0x004fe200000116ca */
[----:B------:R-:W-:Y:S01]  /*4fb0*/  IMAD.U32 R182, RZ, RZ, UR45 ;  /* 0x0000002dffb67e24 */ /* 0x000fe2000f8e00ff */
[----:B------:R-:W1:Y:S01]  /*4fc0*/  MUFU.TANH R20, R20 ;  /* 0x0000001400147308 */ /* 0x000e620000002400 */
[----:B------:R-:W-:-:S03]  /*4fd0*/  @!P1 VIADD R9, R9, 0x28440 ;  /* 0x0002844009099836 */ /* 0x000fc60000000000 */
[----:B------:R-:W-:Y:S02]  /*4fe0*/  IADD3 R173, -R182, UR37, R173 ;  /* 0x00000025b6ad7c10 */ /* 0x000fe4000fffe1ad */
[----:B------:R-:W-:Y:S02]  /*4ff0*/  @!P1 PRMT R9, RZ, 0x654, R9 ;  /* 0x00000654ff099816 */ /* 0x000fe40000000009 */
[----:B------:R-:W2:Y:S01]  /*5000*/  MUFU.TANH R21, R21 ;  /* 0x0000001500157308 */ /* 0x000ea20000002400 */
[C---:B------:R-:W-:Y:S02]  /*5010*/  VIADD R182, R173.reuse, UR58 ;  /* 0x0000003aadb67c36 */ /* 0x040fe40008000000 */
[----:B------:R-:W-:-:S05]  /*5020*/  VIADD R183, R173, UR54 ;  /* 0x00000036adb77c36 */ /* 0x000fca0008000000 */
        /* <DEDUP_REMOVED lines=30> */
[----:B------:R-:W-:-:S06]  /*5210*/  WARPGROUP.ARRIVE ;  /* 0x00000000000079c5 */ /* 0x000fcc0000000000 */
[----:B------:R-:W-:Y:S01]  /*5220*/  QGMMA.64x256x32.F32.E4M3.E4M3 R24, R184, gdesc[UR4], R24, gsb0 ;  /* 0x03e00004b8187df3 */ /* 0x000fe20008000818 */
[----:B------:R-:W-:Y:S02]  /*5230*/  @UP0 ULDC UR6, c[0x0][0x44c] ;  /* 0x0001130000060ab9 */ /* 0x000fe40000000800 */
[----:B0-----:R-:W-:Y:S01]  /*5240*/  @P2 IMAD.HI.U32 R8, R170, UR6, RZ ;  /* 0x00000006aa082c27 */ /* 0x001fe2000f8e00ff */
[----:B------:R-:W-:Y:S01]  /*5250*/  @UP0 ULDC UR6, c[0x0][0x450] ;  /* 0x0001140000060ab9 */ /* 0x000fe20000000800 */
[----:B------:R-:W-:-:S03]  /*5260*/  PLOP3.LUT P2, PT, PT, PT, UP1, 0x40, 0x0 ;  /* 0x000000000000781c */ /* 0x000fc60003f4e818 */
[----:B------:R-:W-:Y:S02]  /*5270*/  @P3 SHF.R.U32.HI R170, RZ, UR6, R8 ;  /* 0x00000006ffaa3c19 */ /* 0x000fe40008011608 */
[----:B------:R-:W-:-:S03]  /*5280*/  IADD3 R8, -R202, 0xb, RZ ;  /* 0x0000000bca087810 */ /* 0x000fc60007ffe1ff */
[----:B------:R-:W0:Y:S02]  /*5290*/  SHFL.IDX PT, R174, R170, RZ, 0x1c1f ;  /* 0x001c1fffaaae7589 */ /* 0x000e2400000e0000 */
[--C-:B0-----:R-:W-:Y:S01]  /*52a0*/  IMAD.IADD R179, R183, 0x1, R174.reuse ;  /* 0x00000001b7b37824 */ /* 0x101fe200078e02ae */
[----:B------:R-:W-:Y:S02]  /*52b0*/  WARPGROUP.DEPBAR.LE gsb0, 0x0 ;  /* 0x00008000000079c5 */ /* 0x000fe40000010000 */
[----:B------:R-:W-:Y:S01]  /*52c0*/  FMUL.FTZ R184, R0, R177 ;  /* 0x000000b100b87220 */ /* 0x000fe20000410000 */
[----:B------:R0:W-:Y:S06]  /*52d0*/  BAR.ARV R8, 0x100 ;  /* 0x000400080000751d */ /* 0x0001ec0000002000 */
[----:B------:R-:W0:Y:S01]  /*52e0*/  MUFU.TANH R184, R184 ;  /* 0x000000b800b87308 */ /* 0x000e220000002400 */
[----:B------:R0:W-:Y:S01]  /*52f0*/  @!P1 SYNCS.ARRIVE.TRANS64.RED.A1T0 RZ, [R9+URZ], RZ ;  /* 0x000000ff09ff99a7 */ /* 0x0001e2000810043f */
[----:B------:R-:W-:Y:S01]  /*5300*/  IMAD.IADD R177, R182, 0x1, R174 ;  /* 0x00000001b6b17824 */ /* 0x000fe200078e02ae */
[----:B-1234-:R-:W-:Y:S06]  /*5310*/  @P2 BRA `(.L_x_1123) ;  /* 0x00000000005c2947 */ /* 0x01efec0003800000 */
[----:B------:R-:W-:Y:S01]  /*5320*/  IMAD.U32 R173, RZ, RZ, UR45 ;  /* 0x0000002dffad7e24 */ /* 0x000fe2000f8e00ff */
[----:B------:R-:W-:Y:S04]  /*5330*/  BSSY B0, `(.L_x_1124) ;  /* 0x0000011000007945 */ /* 0x000fe80003800000 */
[----:B------:R-:W-:-:S04]  /*5340*/  IADD3 R173, -R173, UR37, R174 ;  /* 0x00000025adad7c10 */ /* 0x000fc8000fffe1ae */
[----:B------:R-:W-:-:S13]  /*5350*/  ISETP.GT.AND P2, PT, R173, -0x1, PT ;  /* 0xffffffffad00780c */ /* 0x000fda0003f44270 */
[----:B------:R-:W-:Y:S05]  /*5360*/  @P2 BRA `(.L_x_1125) ;  /* 0x0000000000202947 */ /* 0x000fea0003800000 */
[----:B------:R-:W-:Y:S01]  /*5370*/  IMAD.U32 R174, RZ, RZ, UR57 ;  /* 0x00000039ffae7e24 */ /* 0x000fe2000f8e00ff */
[----:B------:R-:W-:-:S04]  /*5380*/  LOP3.LUT R173, RZ, R173, RZ, 0x33, !PT ;  /* 0x000000adffad7212 */ /* 0x000fc800078e33ff */
[----:B------:R-:W-:-:S13]  /*5390*/  ISETP.NE.AND P2, PT, R174, 0x1, PT ;  /* 0x00000001ae00780c */ /* 0x000fda0003f45270 */
[----:B0-----:R-:W0:Y:S02]  /*53a0*/  @P2 LDC.64 R8, c[0x0][0x9e8] ;  /* 0x00027a00ff082b82 */ /* 0x001e240000000a00 */
[----:B0-----:R-:W-:-:S05]  /*53b0*/  @P2 IMAD.HI.U32 R8, R173, R8, RZ ;  /* 0x00000008ad082227 */ /* 0x001fca00078e00ff */
[----:B------:R-:W-:-:S04]  /*53c0*/  @P2 SHF.R.U32.HI R173, RZ, R9, R8 ;  /* 0x00000009ffad2219 */ /* 0x000fc80000011608 */
[----:B------:R-:W-:Y:S01]  /*53d0*/  LOP3.LUT R173, RZ, R173, RZ, 0x33, !PT ;  /* 0x000000adffad7212 */ /* 0x000fe200078e33ff */
[----:B------:R-:W-:Y:S06]  /*53e0*/  BRA `(.L_x_1126) ;  /* 0x0000000000147947 */ /* 0x000fec0003800000 */
.L_x_1125:
[----:B------:R-:W-:-:S05]  /*53f0*/  IMAD.U32 R174, RZ, RZ, UR57 ;  /* 0x00000039ffae7e24 */ /* 0x000fca000f8e00ff */
[----:B------:R-:W-:-:S13]  /*5400*/  ISETP.NE.AND P2, PT, R174, 0x1, PT ;  /* 0x00000001ae00780c */ /* 0x000fda0003f45270 */
[----:B0-----:R-:W0:Y:S02]  /*5410*/  @P2 LDC.64 R8, c[0x0][0x9e8] ;  /* 0x00027a00ff082b82 */ /* 0x001e240000000a00 */
[----:B0-----:R-:W-:-:S05]  /*5420*/  @P2 IMAD.HI.U32 R8, R173, R8, RZ ;  /* 0x00000008ad082227 */ /* 0x001fca00078e00ff */
[----:B------:R-:W-:-:S07]  /*5430*/  @P2 SHF.R.U32.HI R173, RZ, R9, R8 ;  /* 0x00000009ffad2219 */ /* 0x000fce0000011608 */
.L_x_1126:
[----:B------:R-:W-:Y:S05]  /*5440*/  BSYNC B0 ;  /* 0x0000000000007941 */ /* 0x000fea0003800000 */
.L_x_1124:
[----:B------:R-:W-:-:S04]  /*5450*/  IMAD R173, R173, R174, -R178 ;  /* 0x000000aeadad7224 */ /* 0x000fc800078e0ab2 */
[----:B------:R-:W-:-:S05]  /*5460*/  IMAD R8, R2, -0x2, R173 ;  /* 0xfffffffe02087824 */ /* 0x000fca00078e02ad */
[----:B------:R-:W-:Y:S02]  /*5470*/  VIADDMNMX R177, R8, R174, R177, PT ;  /* 0x000000ae08b17246 */ /* 0x000fe400038001b1 */
[----:B------:R-:W-:-:S07]  /*5480*/  VIMNMX R179, R179, R8, !PT ;  /* 0x00000008b3b37248 */ /* 0x000fce0007fe0100 */
.L_x_1123:
[----:B------:R-:W-:Y:S01]  /*5490*/  ISETP.GT.AND P2, PT, R5, -0x1, PT ;  /* 0xffffffff0500780c */ /* 0x000fe20003f44270 */
[----:B0-----:R0:W1:Y:S03]  /*54a0*/  SHFL.IDX PT, R8, R170, 0x1, 0x1c1f ;  /* 0x003c1f00aa087f89 */ /* 0x00106600000e0000 */
[C---:B------:R-:W-:Y:S02]  /*54b0*/  ISETP.GT.AND P5, PT, R179.reuse, RZ, P2 ;  /* 0x000000ffb300720c */ /* 0x040fe400017a4270 */
[----:B------:R-:W-:Y:S02]  /*54c0*/  ISETP.GT.AND P6, PT, R179, 0x8, P2 ;  /* 0x00000008b300780c */ /* 0x000fe400017c4270 */
[C---:B------:R-:W-:Y:S02]  /*54d0*/  ISETP.LT.OR P5, PT, R177.reuse, 0x1, P5 ;  /* 0x00000001b100780c */ /* 0x040fe40002fa1670 */
[----:B------:R-:W-:-:S02]  /*54e0*/  ISETP.LT.OR P6, PT, R177, 0x9, P6 ;  /* 0x00000009b100780c */ /* 0x000fc400037c1670 */
[----:B------:R-:W-:Y:S02]  /*54f0*/  FSEL R175, R20, -INF , !P5 ;  /* 0xff80000014af7808 */ /* 0x000fe40006800000 */
[C---:B------:R-:W-:Y:S02]  /*5500*/  ISETP.GT.AND P5, PT, R179.reuse, 0x10, P2 ;  /* 0x00000010b300780c */ /* 0x040fe400017a4270 */
[----:B------:R-:W-:Y:S02]  /*5510*/  ISETP.GT.AND P4, PT, R179, 0x1, P2 ;  /* 0x00000001b300780c */ /* 0x000fe40001784270 */
[----:B------:R-:W-:Y:S02]  /*5520*/  ISETP.LT.OR P5, PT, R177, 0x11, P5 ;  /* 0x00000011b100780c */ /* 0x000fe40002fa1670 */
[----:B------:R-:W-:Y:S02]  /*5530*/  ISETP.GT.AND P3, PT, R179, 0x9, P2 ;  /* 0x00000009b300780c */ /* 0x000fe40001764270 */
[----:B------:R-:W-:-:S02]  /*5540*/  FSEL R173, R154, -INF , !P6 ;  /* 0xff8000009aad7808 */ /* 0x000fc40007000000 */
[C---:B------:R-:W-:Y:S02]  /*5550*/  ISETP.GT.AND P6, PT, R179.reuse, 0x18, P2 ;  /* 0x00000018b300780c */ /* 0x040fe400017c4270 */
[----:B------:R-:W-:Y:S02]  /*5560*/  FSEL R160, R160, -INF , !P5 ;  /* 0xff800000a0a07808 */ /* 0x000fe40006800000 */
[----:B------:R-:W-:Y:S02]  /*5570*/  ISETP.GT.AND P5, PT, R179, 0x20, P2 ;  /* 0x00000020b300780c */ /* 0x000fe400017a4270 */
[C---:B------:R-:W-:Y:S02]  /*5580*/  ISETP.LT.OR P4, PT, R177.reuse, 0x2, P4 ;  /* 0x00000002b100780c */ /* 0x040fe40002781670 */
[C---:B------:R-:W-:Y:S02]  /*5590*/  ISETP.LT.OR P3, PT, R177.reuse, 0xa, P3 ;  /* 0x0000000ab100780c */ /* 0x040fe40001f61670 */
[----:B------:R-:W-:-:S02]  /*55a0*/  ISETP.LT.OR P6, PT, R177, 0x19, P6 ;  /* 0x00000019b100780c */ /* 0x000fc400037c1670 */
[----:B------:R-:W-:Y:S02]  /*55b0*/  ISETP.LT.OR P5, PT, R177, 0x21, P5 ;  /* 0x00000021b100780c */ /* 0x000fe40002fa1670 */
[----:B------:R-:W-:Y:S02]  /*55c0*/  FSEL R174, R21, -INF , !P4 ;  /* 0xff80000015ae7808 */ /* 0x000fe40006000000 */
[----:B0-----:R-:W-:Y:S02]  /*55d0*/  FSEL R170, R155, -INF , !P3 ;  /* 0xff8000009baa7808 */ /* 0x001fe40005800000 */
[C---:B------:R-:W-:Y:S02]  /*55e0*/  ISETP.GT.AND P4, PT, R179.reuse, 0x11, P2 ;  /* 0x00000011b300780c */ /* 0x040fe40001784270 */
[----:B------:R-:W-:Y:S02]  /*55f0*/  ISETP.GT.AND P3, PT, R179, 0x19, P2 ;  /* 0x00000019b300780c */ /* 0x000fe40001764270 */
[----:B------:R-:W-:-:S02]  /*5600*/  FSEL R164, R164, -INF , !P6 ;  /* 0xff800000a4a47808 */ /* 0x000fc40007000000 */
[----:B------:R-:W-:Y:S02]  /*5610*/  ISETP.GT.AND P6, PT, R179, 0x28, P2 ;  /* 0x00000028b300780c */ /* 0x000fe400017c4270 */
[----:B------:R-:W-:Y:S02]  /*5620*/  FSEL R167, R167, -INF , !P5 ;  /* 0xff800000a7a77808 */ /* 0x000fe40006800000 */
[----:B------:R-:W-:Y:S02]  /*5630*/  ISETP.GT.AND P5, PT, R179, 0x30, P2 ;  /* 0x00000030b300780c */ /* 0x000fe400017a4270 */
[C---:B------:R-:W-:Y:S02]  /*5640*/  ISETP.LT.OR P4, PT, R177.reuse, 0x12, P4 ;  /* 0x00000012b100780c */ /* 0x040fe40002781670 */
[C---:B------:R-:W-:Y:S02]  /*5650*/  ISETP.LT.OR P3, PT, R177.reuse, 0x1a, P3 ;  /* 0x0000001ab100780c */ /* 0x040fe40001f61670 */
[----:B------:R-:W-:-:S02]  /*5660*/  ISETP.LT.OR P6, PT, R177, 0x29, P6 ;  /* 0x00000029b100780c */ /* 0x000fc400037c1670 */
[----:B------:R-:W-:Y:S02]  /*5670*/  ISETP.LT.OR P5, PT, R177, 0x31, P5 ;  /* 0x00000031b100780c */ /* 0x000fe40002fa1670 */
[----:B------:R-:W-:Y:S02]  /*5680*/  FSEL R161, R161, -INF , !P4 ;  /* 0xff800000a1a17808 */ /* 0x000fe40006000000 */
[----:B------:R-:W-:Y:S02]  /*5690*/  FSEL R165, R165, -INF , !P3 ;  /* 0xff800000a5a57808 */ /* 0x000fe40005800000 */
[C---:B------:R-:W-:Y:S02]  /*56a0*/  ISETP.GT.AND P4, PT, R179.reuse, 0x21, P2 ;  /* 0x00000021b300780c */ /* 0x040fe40001784270 */
[----:B------:R-:W-:Y:S02]  /*56b0*/  ISETP.GT.AND P3, PT, R179, 0x29, P2 ;  /* 0x00000029b300780c */ /* 0x000fe40001764270 */
[----:B------:R-:W-:-:S02]  /*56c0*/  FSEL R20, R171, -INF , !P6 ;  /* 0xff800000ab147808 */ /* 0x000fc40007000000 */
[----:B------:R-:W-:Y:S01]  /*56d0*/  FSEL R171, R176, -INF , !P5 ;  /* 0xff800000b0ab7808 */ /* 0x000fe20006800000 */
[----:B-1----:R-:W-:Y:S01]  /*56e0*/  IMAD.IADD R176, R182, 0x1, R8 ;  /* 0x00000001b6b07824 */ /* 0x002fe200078e0208 */
[----:B------:R-:W-:Y:S02]  /*56f0*/  PLOP3.LUT P5, PT, PT, PT, UP1, 0x40, 0x0 ;  /* 0x000000000000781c */ /* 0x000fe40003fae818 */
[C---:B------:R-:W-:Y:S02]  /*5700*/  ISETP.LT.OR P4, PT, R177.reuse, 0x22, P4 ;  /* 0x00000022b100780c */ /* 0x040fe40002781670 */
[----:B------:R-:W-:Y:S02]  /*5710*/  ISETP.LT.OR P3, PT, R177, 0x2a, P3 ;  /* 0x0000002ab100780c */ /* 0x000fe40001f61670 */
[----:B------:R-:W-:Y:S02]  /*5720*/  FSEL R169, R169, -INF , !P4 ;  /* 0xff800000a9a97808 */ /* 0x000fe40006000000 */
[----:B------:R-:W-:-:S02]  /*5730*/  FSEL R154, R172, -INF , !P3 ;  /* 0xff800000ac9a7808 */ /* 0x000fc40005800000 */
[C---:B------:R-:W-:Y:S02]  /*5740*/  ISETP.GT.AND P4, PT, R179.reuse, 0x31, P2 ;  /* 0x00000031b300780c */ /* 0x040fe40001784270 */
[C---:B------:R-:W-:Y:S02]  /*5750*/  ISETP.GT.AND P6, PT, R179.reuse, 0x38, P2 ;  /* 0x00000038b300780c */ /* 0x040fe400017c4270 */
[----:B------:R-:W-:Y:S02]  /*5760*/  ISETP.GT.AND P3, PT, R179, 0x39, P2 ;  /* 0x00000039b300780c */ /* 0x000fe40001764270 */
        /* <DEDUP_REMOVED lines=21> */
.L_x_1129:
[----:B------:R-:W-:-:S05]  /*58c0*/  IMAD.U32 R180, RZ, RZ, UR57 ;  /* 0x00000039ffb47e24 */ /* 0x000fca000f8e00ff */
[----:B------:R-:W-:-:S13]  /*58d0*/  ISETP.NE.AND P3, PT, R180, 0x1, PT ;  /* 0x00000001b400780c */ /* 0x000fda0003f65270 */
[----:B------:R-:W0:Y:S02]  /*58e0*/  @P3 LDC.64 R8, c[0x0][0x9e8] ;  /* 0x00027a00ff083b82 */ /* 0x000e240000000a00 */
[----:B0-----:R-:W-:-:S05]  /*58f0*/  @P3 IMAD.HI.U32 R8, R179, R8, RZ ;  /* 0x00000008b3083227 */ /* 0x001fca00078e00ff */
[----:B------:R-:W-:-:S07]  /*5900*/  @P3 SHF.R.U32.HI R179, RZ, R9, R8 ;  /* 0x00000009ffb33219 */ /* 0x000fce0000011608 */
.L_x_1130:
[----:B------:R-:W-:Y:S05]  /*5910*/  BSYNC B0 ;  /* 0x0000000000007941 */ /* 0x000fea0003800000 */
.L_x_1128:
[----:B------:R-:W-:-:S04]  /*5920*/  IMAD R179, R179, R180, -R178 ;  /* 0x000000b4b3b37224 */ /* 0x000fc800078e0ab2 */
[----:B------:R-:W-:-:S05]  /*5930*/  IMAD R179, R2, -0x2, R179 ;  /* 0xfffffffe02b37824 */ /* 0x000fca00078e02b3 */
[----:B------:R-:W-:Y:S02]  /*5940*/  VIADDMNMX R176, R179, R180, R176, PT ;  /* 0x000000b4b3b07246 */ /* 0x000fe400038001b0 */
[----:B------:R-:W-:-:S07]  /*5950*/  VIMNMX R177, R177, R179, !PT ;  /* 0x000000b3b1b17248 */ /* 0x000fce0007fe0100 */
.L_x_1127:
[----:B------:R-:W-:Y:S01]  /*5960*/  FMNMX.FTZ R9, R175, R6, !PT ;  /* 0x00000006af097209 */ /* 0x000fe20007810000 */
[----:B------:R-:W-:Y:S01]  /*5970*/  UMOV UR14, UR56 ;  /* 0x00000038000e7c82 */ /* 0x000fe20008000000 */
[----:B------:R-:W-:Y:S02]  /*5980*/  ISETP.GT.AND P3, PT, R177, 0x1, P2 ;  /* 0x00000001b100780c */ /* 0x000fe40001764270 */
        /* <DEDUP_REMOVED lines=11> */
[----:B------:R-:W-:Y:S02]  /*5a40*/  FSEL R10, R10, -INF , !P3 ;  /* 0xff8000000a0a7808 */ /* 0x000fe40005800000 */
[----:B------:R-:W-:Y:S02]  /*5a50*/  FMNMX.FTZ R8, R165, R8, !PT ;  /* 0x00000008a5087209 */ /* 0x000fe40007810000 */
[----:B------:R-:W-:Y:S02]  /*5a60*/  ISETP.GT.AND P6, PT, R177, 0x9, P2 ;  /* 0x00000009b100780c */ /* 0x000fe400017c4270 */
[----:B------:R-:W-:Y:S02]  /*5a70*/  FMNMX.FTZ R8, R167, R8, !PT ;  /* 0x00000008a7087209 */ /* 0x000fe40007810000 */
[----:B------:R-:W-:-:S02]  /*5a80*/  ISETP.GT.AND P4, PT, R177, 0x10, P2 ;  /* 0x00000010b100780c */ /* 0x000fc40001784270 */
[----:B------:R-:W-:Y:S02]  /*5a90*/  FMNMX.FTZ R9, R169, R8, !PT ;  /* 0x00000008a9097209 */ /* 0x000fe40007810000 */
[----:B------:R-:W-:Y:S02]  /*5aa0*/  ISETP.LT.OR P5, PT, R176, 0x9, P5 ;  /* 0x00000009b000780c */ /* 0x000fe40002fa1670 */
[----:B------:R-:W-:Y:S02]  /*5ab0*/  FMNMX.FTZ R9, R20, R9, !PT ;  /* 0x0000000914097209 */ /* 0x000fe40007810000 */
[----:B------:R-:W-:Y:S02]  /*5ac0*/  ISETP.LT.OR P6, PT, R176, 0xa, P6 ;  /* 0x0000000ab000780c */ /* 0x000fe400037c1670 */
[----:B------:R-:W-:Y:S02]  /*5ad0*/  FMNMX.FTZ R8, R154, R9, !PT ;  /* 0x000000099a087209 */ /* 0x000fe40007810000 */
[----:B------:R-:W-:-:S02]  /*5ae0*/  FSEL R12, R12, -INF , !P5 ;  /* 0xff8000000c0c7808 */ /* 0x000fc40006800000 */
[----:B------:R-:W-:Y:S02]  /*5af0*/  FMNMX.FTZ R9, R171, R8, !PT ;  /* 0x00000008ab097209 */ /* 0x000fe40007810000 */
[----:B------:R-:W-:Y:S02]  /*5b00*/  ISETP.LT.OR P4, PT, R176, 0x11, P4 ;  /* 0x00000011b000780c */ /* 0x000fe40002781670 */
[----:B------:R-:W-:Y:S02]  /*5b10*/  FMNMX.FTZ R8, R172, R9, !PT ;  /* 0x00000009ac087209 */ /* 0x000fe40007810000 */
[----:B------:R-:W-:Y:S02]  /*5b20*/  ISETP.GT.AND P5, PT, R177, 0x11, P2 ;  /* 0x00000011b100780c */ /* 0x000fe400017a4270 */
[----:B------:R-:W-:Y:S02]  /*5b30*/  FMNMX.FTZ R8, R155, R8, !PT ;  /* 0x000000089b087209 */ /* 0x000fe40007810000 */
[----:B------:R-:W-:-:S02]  /*5b40*/  FSEL R13, R13, -INF , !P6 ;  /* 0xff8000000d0d7808 */ /* 0x000fc40007000000 */
[----:B------:R-:W-:Y:S02]  /*5b50*/  FMNMX.FTZ R9, R21, R8, !PT ;  /* 0x0000000815097209 */ /* 0x000fe40007810000 */
[----:B------:R-:W-:Y:S02]  /*5b60*/  FSEL R14, R14, -INF , !P4 ;  /* 0xff8000000e0e7808 */ /* 0x000fe40006000000 */
[C---:B------:R-:W-:Y:S01]  /*5b70*/  ISETP.GT.AND P4, PT, R177.reuse, 0x19, P2 ;  /* 0x00000019b100780c */ /* 0x040fe20001784270 */
[----:B------:R-:W0:Y:S01]  /*5b80*/  SHFL.BFLY PT, R8, R9, 0x2, 0x1f ;  /* 0x0c401f0009087f89 */ /* 0x000e2200000e0000 */
[----:B------:R-:W-:Y:S02]  /*5b90*/  ISETP.GT.AND P6, PT, R177, 0x18, P2 ;  /* 0x00000018b100780c */ /* 0x000fe400017c4270 */
[C---:B------:R-:W-:Y:S02]  /*5ba0*/  ISETP.LT.OR P5, PT, R176.reuse, 0x12, P5 ;  /* 0x00000012b000780c */ /* 0x040fe40002fa1670 */
[----:B------:R-:W-:-:S02]  /*5bb0*/  ISETP.LT.OR P4, PT, R176, 0x1a, P4 ;  /* 0x0000001ab000780c */ /* 0x000fc40002781670 */
[----:B------:R-:W-:Y:S02]  /*5bc0*/  ISETP.LT.OR P6, PT, R176, 0x19, P6 ;  /* 0x00000019b000780c */ /* 0x000fe400037c1670 */
[----:B------:R-:W-:Y:S02]  /*5bd0*/  FSEL R15, R15, -INF , !P5 ;  /* 0xff8000000f0f7808 */ /* 0x000fe40006800000 */
[----:B------:R-:W-:Y:S02]  /*5be0*/  FSEL R153, R153, -INF , !P4 ;  /* 0xff80000099997808 */ /* 0x000fe40006000000 */
[C---:B------:R-:W-:Y:S02]  /*5bf0*/  ISETP.GT.AND P3, PT, R177.reuse, 0x20, P2 ;  /* 0x00000020b100780c */ /* 0x040fe40001764270 */
[----:B------:R-:W-:Y:S02]  /*5c00*/  FSEL R152, R152, -INF , !P6 ;  /* 0xff80000098987808 */ /* 0x000fe40007000000 */
[----:B------:R-:W-:-:S02]  /*5c10*/  ISETP.GT.AND P5, PT, R177, 0x21, P2 ;  /* 0x00000021b100780c */ /* 0x000fc400017a4270 */
[C---:B------:R-:W-:Y:S02]  /*5c20*/  ISETP.LT.OR P3, PT, R176.reuse, 0x21, P3 ;  /* 0x00000021b000780c */ /* 0x040fe40001f61670 */
[----:B------:R-:W-:Y:S02]  /*5c30*/  ISETP.GT.AND P6, PT, R177, 0x28, P2 ;  /* 0x00000028b100780c */ /* 0x000fe400017c4270 */
[----:B------:R-:W-:Y:S02]  /*5c40*/  ISETP.LT.OR P5, PT, R176, 0x22, P5 ;  /* 0x00000022b000780c */ /* 0x000fe40002fa1670 */
[----:B0-----:R-:W-:Y:S02]  /*5c50*/  FMNMX.FTZ R178, R9, R8, !PT ;  /* 0x0000000809b27209 */ /* 0x001fe40007810000 */
[----:B------:R-:W-:Y:S02]  /*5c60*/  FSEL R156, R156, -INF , !P3 ;  /* 0xff8000009c9c7808 */ /* 0x000fe40005800000 */
[----:B------:R-:W-:Y:S01]  /*5c70*/  ISETP.GT.AND P3, PT, R177, 0x29, P2 ;  /* 0x00000029b100780c */ /* 0x000fe20001764270 */
[----:B------:R-:W0:Y:S01]  /*5c80*/  SHFL.BFLY PT, R179, R178, 0x1, 0x1f ;  /* 0x0c201f00b2b37f89 */ /* 0x000e2200000e0000 */
[----:B------:R-:W-:-:S02]  /*5c90*/  FSEL R157, R157, -INF , !P5 ;  /* 0xff8000009d9d7808 */ /* 0x000fc40006800000 */
[C---:B------:R-:W-:Y:S02]  /*5ca0*/  ISETP.LT.OR P6, PT, R176.reuse, 0x29, P6 ;  /* 0x00000029b000780c */ /* 0x040fe400037c1670 */
[----:B------:R-:W-:Y:S02]  /*5cb0*/  ISETP.GT.AND P5, PT, R177, 0x30, P2 ;  /* 0x00000030b100780c */ /* 0x000fe400017a4270 */
[C---:B------:R-:W-:Y:S02]  /*5cc0*/  ISETP.LT.OR P3, PT, R176.reuse, 0x2a, P3 ;  /* 0x0000002ab000780c */ /* 0x040fe40001f61670 */
[----:B------:R-:W-:Y:S02]  /*5cd0*/  ISETP.LT.OR P5, PT, R176, 0x31, P5 ;  /* 0x00000031b000780c */ /* 0x000fe40002fa1670 */
[----:B------:R-:W-:Y:S02]  /*5ce0*/  FSEL R159, R159, -INF , !P3 ;  /* 0xff8000009f9f7808 */ /* 0x000fe40005800000 */
[----:B------:R-:W-:-:S02]  /*5cf0*/  ISETP.GT.AND P3, PT, R177, 0x38, P2 ;  /* 0x00000038b100780c */ /* 0x000fc40001764270 */
[----:B------:R-:W-:Y:S02]  /*5d00*/  FSEL R162, R162, -INF , !P5 ;  /* 0xff800000a2a27808 */ /* 0x000fe40006800000 */
[----:B------:R-:W-:-:S04]  /*5d10*/  ISETP.LT.OR P3, PT, R176, 0x39, P3 ;  /* 0x00000039b000780c */ /* 0x000fc80001f61670 */
[----:B------:R-:W-:Y:S02]  /*5d20*/  FSEL R166, R166, -INF , !P3 ;  /* 0xff800000a6a67808 */ /* 0x000fe40005800000 */
[----:B0-----:R-:W-:Y:S01]  /*5d30*/  FMNMX.FTZ R8, R178, R179, !PT ;  /* 0x000000b3b2087209 */ /* 0x001fe20007810000 */
[----:B------:R-:W-:Y:S01]  /*5d40*/  IMAD.U32 R179, RZ, RZ, UR14 ;  /* 0x0000000effb37e24 */ /* 0x000fe2000f8e00ff */
[----:B------:R-:W-:Y:S02]  /*5d50*/  FMNMX.FTZ R178, R10, R7, !PT ;  /* 0x000000070ab27209 */ /* 0x000fe40007810000 */
[C---:B------:R-:W-:Y:S01]  /*5d60*/  FSETP.NEU.FTZ.AND P4, PT, R8.reuse, -INF , PT ;  /* 0xff8000000800780b */ /* 0x040fe20003f9d000 */
[----:B------:R-:W-:-:S01]  /*5d70*/  FFMA.FTZ R179, R8, R179, -8 ;  /* 0xc100000008b37423 */ /* 0x000fc200000100b3 */
[----:B------:R-:W-:-:S04]  /*5d80*/  FMNMX.FTZ R9, R11, R178, !PT ;  /* 0x000000b20b097209 */ /* 0x000fc80007810000 */
[----:B------:R-:W-:-:S04]  /*5d90*/  FMNMX.FTZ R178, R12, R9, !PT ;  /* 0x000000090cb27209 */ /* 0x000fc80007810000 */
[----:B------:R-:W-:-:S04]  /*5da0*/  FMNMX.FTZ R9, R13, R178, !PT ;  /* 0x000000b20d097209 */ /* 0x000fc80007810000 */
[----:B------:R-:W-:-:S04]  /*5db0*/  FMNMX.FTZ R178, R14, R9, !PT ;  /* 0x000000090eb27209 */ /* 0x000fc80007810000 */
[----:B------:R-:W-:Y:S02]  /*5dc0*/  FMNMX.FTZ R9, R15, R178, !PT ;  /* 0x000000b20f097209 */ /* 0x000fe40007810000 */
[----:B------:R-:W-:Y:S02]  /*5dd0*/  FSEL R178, R179, RZ, P4 ;  /* 0x000000ffb3b27208 */ /* 0x000fe40002000000 */
[----:B------:R-:W-:Y:S02]  /*5de0*/  FMNMX.FTZ R180, R152, R9, !PT ;  /* 0x0000000998b47209 */ /* 0x000fe40007810000 */
[----:B------:R-:W-:Y:S01]  /*5df0*/  FSEL R9, R158, -INF , !P6 ;  /* 0xff8000009e097808 */ /* 0x000fe20007000000 */
[--C-:B------:R-:W-:Y:S01]  /*5e00*/  FFMA.FTZ R179, R175, UR14, -R178.reuse ;  /* 0x0000000eafb37c23 */ /* 0x100fe200080108b2 */
[----:B------:R-:W-:Y:S01]  /*5e10*/  FMNMX.FTZ R175, R153, R180, !PT ;  /* 0x000000b499af7209 */ /* 0x000fe20007810000 */
[--C-:B------:R-:W-:Y:S01]  /*5e20*/  FFMA.FTZ R173, R173, UR14, -R178.reuse ;  /* 0x0000000eadad7c23 */ /* 0x100fe200080108b2 */
[C---:B------:R-:W-:Y:S01]  /*5e30*/  ISETP.GT.AND P6, PT, R177.reuse, 0x31, P2 ;  /* 0x00000031b100780c */ /* 0x040fe200017c4270 */
        /* <DEDUP_REMOVED lines=15> */
[----:B------:R-:W-:Y:S01]  /*5f30*/  ISETP.LT.OR P2, PT, R176, 0x3a, P2 ;  /* 0x0000003ab000780c */ /* 0x000fe20001741670 */
[----:B------:R-:W-:Y:S01]  /*5f40*/  FFMA.FTZ R155, R155, UR14, -R178 ;  /* 0x0000000e9b9b7c23 */ /* 0x000fe200080108b2 */
[----:B------:R-:W-:Y:S01]  /*5f50*/  FMNMX.FTZ R174, R162, R177, !PT ;  /* 0x000000b1a2ae7209 */ /* 0x000fe20007810000 */
[----:B------:R0:W-:Y:S01]  /*5f60*/  MUFU.EX2 R158, R179 ;  /* 0x000000b3009e7308 */ /* 0x0001e20000000800 */
[----:B------:R-:W-:-:S02]  /*5f70*/  FSEL R168, R168, -INF , !P2 ;  /* 0xff800000a8a87808 */ /* 0x000fc40005000000 */
[----:B------:R-:W-:Y:S01]  /*5f80*/  FMNMX.FTZ R177, R163, R174, !PT ;  /* 0x000000aea3b17209 */ /* 0x000fe20007810000 */
[----:B------:R-:W-:-:S01]  /*5f90*/  FFMA.FTZ R174, R169, UR14, -R178 ;  /* 0x0000000ea9ae7c23 */ /* 0x000fc200080108b2 */
[--C-:B------:R-:W-:Y:S01]  /*5fa0*/  FFMA.FTZ R169, R154, UR14, -R178.reuse ;  /* 0x0000000e9aa97c23 */ /* 0x100fe200080108b2 */
[----:B------:R-:W-:-:S01]  /*5fb0*/  FFMA.FTZ R154, R171, UR14, -R178 ;  /* 0x0000000eab9a7c23 */ /* 0x000fc200080108b2 */
[----:B------:R-:W-:Y:S01]  /*5fc0*/  FMNMX.FTZ R177, R166, R177, !PT ;  /* 0x000000b1a6b17209 */ /* 0x000fe20007810000 */
[----:B------:R-:W-:-:S01]  /*5fd0*/  FFMA.FTZ R171, R172, UR14, -R178 ;  /* 0x0000000eacab7c23 */ /* 0x000fc200080108b2 */
[----:B------:R-:W-:Y:S01]  /*5fe0*/  FFMA.FTZ R178, R21, UR14, -R178 ;  /* 0x0000000e15b27c23 */ /* 0x000fe200080108b2 */
[----:B------:R-:W-:Y:S01]  /*5ff0*/  IMAD.U32 R172, RZ, RZ, UR14 ;  /* 0x0000000effac7e24 */ /* 0x000fe2000f8e00ff */
[----:B------:R-:W-:Y:S01]  /*6000*/  FMNMX.FTZ R177, R168, R177, !PT ;  /* 0x000000b1a8b17209 */ /* 0x000fe20007810000 */
[----:B------:R-:W-:Y:S01]  /*6010*/  MUFU.EX2 R175, R175 ;  /* 0x000000af00af7308 */ /* 0x000fe20000000800 */
[----:B0-----:R-:W-:-:S03]  /*6020*/  FSEL R179, R8, RZ, P4 ;  /* 0x000000ff08b37208 */ /* 0x001fc60002000000 */
[----:B------:R-:W0:Y:S02]  /*6030*/  SHFL.BFLY PT, R176, R177, 0x2, 0x1f ;  /* 0x0c401f00b1b07f89 */ /* 0x000e2400000e0000 */
[----:B------:R-:W-:-:S02]  /*6040*/  FADD.FTZ R179, -R179, R6 ;  /* 0x00000006b3b37221 */ /* 0x000fc40000010100 */
[----:B------:R-:W-:Y:S08]  /*6050*/  MUFU.EX2 R173, R173 ;  /* 0x000000ad00ad7308 */ /* 0x000ff00000000800 */
[----:B------:R-:W-:Y:S08]  /*6060*/  MUFU.EX2 R170, R170 ;  /* 0x000000aa00aa7308 */ /* 0x000ff00000000800 */
[----:B------:R-:W-:Y:S01]  /*6070*/  MUFU.EX2 R160, R160 ;  /* 0x000000a000a07308 */ /* 0x000fe20000000800 */
[----:B0-----:R-:W-:-:S07]  /*6080*/  FMNMX.FTZ R176, R177, R176, !PT ;  /* 0x000000b0b1b07209 */ /* 0x001fce0007810000 */
        /* <DEDUP_REMOVED lines=19> */
[----:B------:R-:W-:-:S01]  /*61c0*/  FFMA.FTZ R15, R152, UR14, -R172 ;  /* 0x0000000e980f7c23 */ /* 0x000fc200080108ac */
[----:B------:R-:W-:Y:S01]  /*61d0*/  FMUL.FTZ R152, R176, UR14 ;  /* 0x0000000eb0987c20 */ /* 0x000fe20008410000 */
[----:B------:R-:W-:Y:S01]  /*61e0*/  MUFU.EX2 R179, R179 ;  /* 0x000000b300b37308 */ /* 0x000fe20000000800 */
[----:B0-----:R-:W-:-:S01]  /*61f0*/  FFMA.FTZ R176, R177, R3, R158 ;  /* 0x00000003b1b07223 */ /* 0x001fc2000001009e */
[--C-:B------:R-:W-:Y:S01]  /*6200*/  FFMA.FTZ R153, R153, UR14, -R172.reuse ;  /* 0x0000000e99997c23 */ /* 0x100fe200080108ac */
[----:B------:R-:W-:-:S01]  /*6210*/  FFMA.FTZ R7, R156, UR14, -R172 ;  /* 0x0000000e9c077c23 */ /* 0x000fc200080108ac */
[----:B------:R-:W-:Y:S01]  /*6220*/  FFMA.FTZ R156, R157, UR14, -R172 ;  /* 0x0000000e9d9c7c23 */ /* 0x000fe200080108ac */
[----:B------:R-:W-:-:S01]  /*6230*/  FADD.FTZ R176, R175, R176 ;  /* 0x000000b0afb07221 */ /* 0x000fc20000010000 */
[--C-:B------:R-:W-:Y:S01]  /*6240*/  FFMA.FTZ R9, R9, UR14, -R172.reuse ;  /* 0x0000000e09097c23 */ /* 0x100fe200080108ac */
[----:B------:R-:W-:-:S01]  /*6250*/  FFMA.FTZ R159, R159, UR14, -R172 ;  /* 0x0000000e9f9f7c23 */ /* 0x000fc200080108ac */
[----:B------:R-:W0:Y:S01]  /*6260*/  MUFU.EX2 R152, R152 ;  /* 0x0000009800987308 */ /* 0x000e220000000800 */
[----:B------:R-:W-:-:S01]  /*6270*/  FFMA.FTZ R162, R162, UR14, -R172 ;  /* 0x0000000ea2a27c23 */ /* 0x000fc200080108ac */
[--C-:B------:R-:W-:Y:S01]  /*6280*/  FFMA.FTZ R163, R163, UR14, -R172.reuse ;  /* 0x0000000ea3a37c23 */ /* 0x100fe200080108ac */
[----:B------:R-:W-:-:S01]  /*6290*/  FFMA.FTZ R166, R166, UR14, -R172 ;  /* 0x0000000ea6a67c23 */ /* 0x000fc200080108ac */
[----:B------:R-:W-:-:S04]  /*62a0*/  FFMA.FTZ R168, R168, UR14, -R172 ;  /* 0x0000000ea8a87c23 */ /* 0x000fc800080108ac */
[----:B------:R-:W1:Y:S08]  /*62b0*/  MUFU.EX2 R10, R10 ;  /* 0x0000000a000a7308 */ /* 0x000e700000000800 */
[----:B------:R-:W2:Y:S01]  /*62c0*/  MUFU.EX2 R11, R11 ;  /* 0x0000000b000b7308 */ /* 0x000ea20000000800 */
[----:B0-----:R-:W-:-:S07]  /*62d0*/  FFMA.FTZ R3, R152, R4, R179 ;  /* 0x0000000498037223 */ /* 0x001fce00000100b3 */
[----:B------:R-:W0:Y:S01]  /*62e0*/  MUFU.EX2 R12, R12 ;  /* 0x0000000c000c7308 */ /* 0x000e220000000800 */
[----:B-1----:R-:W-:-:S01]  /*62f0*/  FADD.FTZ R4, R10, R3 ;  /* 0x000000030a047221 */ /* 0x002fc20000010000 */
[----:B------:R-:W-:-:S04]  /*6300*/  FADD.FTZ R3, R173, R176 ;  /* 0x000000b0ad037221 */ /* 0x000fc80000010000 */
[----:B------:R-:W-:Y:S02]  /*6310*/  FADD.FTZ R3, R170, R3 ;  /* 0x00000003aa037221 */ /* 0x000fe40000010000 */
[----:B------:R-:W1:Y:S02]  /*6320*/  MUFU.EX2 R13, R13 ;  /* 0x0000000d000d7308 */ /* 0x000e640000000800 */
[----:B------:R-:W-:-:S06]  /*6330*/  FADD.FTZ R176, R160, R3 ;  /* 0x00000003a0b07221 */ /* 0x000fcc0000010000 */
[----:B------:R-:W3:Y:S08]  /*6340*/  MUFU.EX2 R14, R14 ;  /* 0x0000000e000e7308 */ /* 0x000ef00000000800 */
[----:B------:R-:W4:Y:S08]  /*6350*/  MUFU.EX2 R15, R15 ;  /* 0x0000000f000f7308 */ /* 0x000f300000000800 */
[----:B------:R2:W5:Y:S08]  /*6360*/  MUFU.EX2 R178, R153 ;  /* 0x0000009900b27308 */ /* 0x0005700000000800 */
[----:B------:R-:W-:Y:S01]  /*6370*/  MUFU.EX2 R167, R167 ;  /* 0x000000a700a77308 */ /* 0x000fe20000000800 */
[----:B--2---:R-:W-:-:S04]  /*6380*/  FADD.FTZ R153, R11, R4 ;  /* 0x000000040b997221 */ /* 0x004fc80000010000 */
[----:B0-----:R-:W-:-:S03]  /*6390*/  FADD.FTZ R4, R12, R153 ;  /* 0x000000990c047221 */ /* 0x001fc60000010000 */
[----:B------:R-:W0:Y:S01]  /*63a0*/  MUFU.EX2 R7, R7 ;  /* 0x0000000700077308 */ /* 0x000e220000000800 */
[----:B-1----:R-:W-:-:S04]  /*63b0*/  FADD.FTZ R3, R13, R4 ;  /* 0x000000040d037221 */ /* 0x002fc80000010000 */
[----:B---3--:R-:W-:-:S03]  /*63c0*/  FADD.FTZ R4, R14, R3 ;  /* 0x000000030e047221 */ /* 0x008fc60000010000 */
[----:B------:R-:W-:Y:S01]  /*63d0*/  MUFU.EX2 R174, R174 ;  /* 0x000000ae00ae7308 */ /* 0x000fe20000000800 */
[----:B----4-:R-:W-:-:S04]  /*63e0*/  FADD.FTZ R4, R15, R4 ;  /* 0x000000040f047221 */ /* 0x010fc80000010000 */
[----:B-----5:R-:W-:-:S03]  /*63f0*/  FADD.FTZ R4, R178, R4 ;  /* 0x00000004b2047221 */ /* 0x020fc60000010000 */
[----:B------:R-:W1:Y:S08]  /*6400*/  MUFU.EX2 R156, R156 ;  /* 0x0000009c009c7308 */ /* 0x000e700000000800 */
[----:B------:R2:W3:Y:S08]  /*6410*/  MUFU.EX2 R180, R9 ;  /* 0x0000000900b47308 */ /* 0x0004f00000000800 */
[----:B------:R-:W4:Y:S01]  /*6420*/  MUFU.EX2 R20, R20 ;  /* 0x0000001400147308 */ /* 0x000f220000000800 */
[----:B--2---:R-:W-:-:S04]  /*6430*/  FADD.FTZ R9, R161, R176 ;  /* 0x000000b0a1097221 */ /* 0x004fc80000010000 */
[----:B------:R-:W-:Y:S01]  /*6440*/  FADD.FTZ R176, R164, R9 ;  /* 0x00000009a4b07221 */ /* 0x000fe20000010000 */
[----:B0-----:R-:W-:-:S02]  /*6450*/  FADD.FTZ R9, R7, R4 ;  /* 0x0000000407097221 */ /* 0x001fc40000010000 */
[----:B------:R-:W0:Y:S01]  /*6460*/  MUFU.EX2 R169, R169 ;  /* 0x000000a900a97308 */ /* 0x000e220000000800 */
[----:B------:R-:W-:-:S01]  /*6470*/  FADD.FTZ R176, R165, R176 ;  /* 0x000000b0a5b07221 */ /* 0x000fc20000010000 */
[----:B-1----:R-:W-:-:S03]  /*6480*/  FADD.FTZ R9, R156, R9 ;  /* 0x000000099c097221 */ /* 0x002fc60000010000 */
[----:B------:R-:W-:Y:S01]  /*6490*/  FADD.FTZ R3, R167, R176 ;  /* 0x000000b0a7037221 */ /* 0x000fe20000010000 */
[----:B---3--:R-:W-:-:S02]  /*64a0*/  FADD.FTZ R9, R180, R9 ;  /* 0x00000009b4097221 */ /* 0x008fc40000010000 */
[----:B------:R-:W1:Y:S01]  /*64b0*/  MUFU.EX2 R159, R159 ;  /* 0x0000009f009f7308 */ /* 0x000e620000000800 */
[----:B------:R-:W-:-:S04]  /*64c0*/  FADD.FTZ R3, R174, R3 ;  /* 0x00000003ae037221 */ /* 0x000fc80000010000 */
[----:B----4-:R-:W-:-:S03]  /*64d0*/  FADD.FTZ R4, R20, R3 ;  /* 0x0000000314047221 */ /* 0x010fc60000010000 */
        /* <DEDUP_REMOVED lines=14> */
[----:B------:R-:W-:Y:S01]  /*65c0*/  FADD.FTZ R3, R6, R3 ;  /* 0x0000000306037221 */ /* 0x000fe20000010000 */
[----:B-1----:R-:W-:-:S04]  /*65d0*/  FADD.FTZ R9, R166, R9 ;  /* 0x00000009a6097221 */ /* 0x002fc80000010000 */
[----:B--2---:R-:W-:Y:S01]  /*65e0*/  FADD.FTZ R4, R168, R9 ;  /* 0x00000009a8047221 */ /* 0x004fe20000010000 */
[----:B------:R-:W-:Y:S06]  /*65f0*/  @!P0 BRA `(.L_x_1131) ;  /* 0x0000000000048947 */ /* 0x000fec0003800000 */
[----:B------:R-:W-:Y:S01]  /*6600*/  BPT.TRAP 0x1 ;  /* 0x000000040000795c */ /* 0x000fe20000300000 */
.L_x_1131:
        /* <DEDUP_REMOVED lines=18> */
[----:B------:R-:W-:Y:S01]  /*6730*/  SYNCS.ARRIVE.TRANS64.RED.A1T0 RZ, [UR6], RZ ;  /* 0x000000ffffff79a7 */ /* 0x000fe20008100406 */
[----:B------:R-:W-:Y:S01]  /*6740*/  F2FP.SATFINITE.E4M3.F32.PACK_AB_MERGE_C R185, R156, R7, R9 ;  /* 0x000000079cb9723e */ /* 0x000fe20004807009 */
[-C--:B------:R-:W-:Y:S01]  /*6750*/  FMUL.FTZ R32, R32, R177.reuse ;  /* 0x000000b120207220 */ /* 0x080fe20000410000 */
        /* <DEDUP_REMOVED lines=134> */
[----:B------:R-:W-:Y:S01]  /*6fc0*/  IMAD.MOV.U32 R7, RZ, RZ, R21 ;  /* 0x000000ffff077224 */ /* 0x000fe200078e0015 */
[----:B------:R-:W-:Y:S01]  /*6fd0*/  UMOV UR55, UR60 ;  /* 0x0000003c00377c82 */ /* 0x000fe20008000000 */
[----:B------:R-:W-:Y:S01]  /*6fe0*/  IMAD.MOV.U32 R6, RZ, RZ, R8 ;  /* 0x000000ffff067224 */ /* 0x000fe200078e0008 */
[----:B------:R-:W-:-:S06]  /*6ff0*/  UMOV UR50, UR59 ;  /* 0x0000003b00327c82 */ /* 0x000fcc0008000000 */
.L_x_1114:
[----:B------:R-:W-:Y:S01]  /*7000*/  ULDC UR6, c[0x0][0x448] ;  /* 0x0001120000067ab9 */ /* 0x000fe20000000800 */
[----:B------:R-:W-:Y:S01]  /*7010*/  ULDC UR15, c[0x0][0x9e4] ;  /* 0x00027900000f7ab9 */ /* 0x000fe20000000800 */
[----:B------:R-:W-:Y:S02]  /*7020*/  UISETP.NE.AND UP0, UPT, UR6, 0x1, UPT ;  /* 0x000000010600788c */ /* 0x000fe4000bf05270 */
[----:B------:R-:W-:Y:S02]  /*7030*/  UISETP.GE.AND UP1, UPT, UR15, 0x1, UPT ;  /* 0x000000010f00788c */ /* 0x000fe4000bf26270 */
[----:B------:R-:W-:Y:S02]  /*7040*/  UIADD3 UR10, UR36, 0x7f, URZ ;  /* 0x0000007f240a7890 */ /* 0x000fe4000fffe03f */
[----:B------:R-:W-:Y:S02]  /*7050*/  UIADD3 UR11, UR37, 0x1, -UR45 ;  /* 0x00000001250b7890 */ /* 0x000fe4000fffe82d */
[----:B------:R-:W-:Y:S01]  /*7060*/  PLOP3.LUT P6, PT, PT, PT, UP1, 0x80, 0x0 ;  /* 0x000000000000781c */ /* 0x000fe20003fcf018 */
[----:B------:R-:W-:-:S02]  /*7070*/  ULDC UR19, c[0x0][0x9dc] ;  /* 0x0002770000137ab9 */ /* 0x000fc40000000800 */
[----:B------:R-:W-:Y:S01]  /*7080*/  @UP0 ULDC UR6, c[0x0][0x44c] ;  /* 0x0001130000060ab9 */ /* 0x000fe20000000800 */
[----:B------:R-:W-:Y:S01]  /*7090*/  @UP0 ULDC UR18, c[0x0][0x450] ;  /* 0x0001140000120ab9 */ /* 0x000fe20000000800 */
[----:B------:R-:W-:-:S04]  /*70a0*/  UIMAD.WIDE.U32 UR6, UR10, UR6, URZ ;  /* 0x000000060a0672a5 */ /* 0x000fc8000f8e003f */
[----:B------:R-:W-:-:S04]  /*70b0*/  @UP0 USHF.R.U32.HI UR10, URZ, UR18, UR7 ;  /* 0x000000123f0a0299 */ /* 0x000fc80008011607 */
[----:B------:R-:W-:-:S04]  /*70c0*/  UIADD3 UR10, UR11, UR10, URZ ;  /* 0x0000000a0b0a7290 */ /* 0x000fc8000fffe03f */
[----:B------:R-:W-:Y:S01]  /*70d0*/  UIADD3 UR19, UR10, -UR19, URZ ;  /* 0x800000130a137290 */ /* 0x000fe2000fffe03f */
[----:B------:R-:W-:Y:S11]  /*70e0*/  @!P6 BRA `(.L_x_1133) ;  /* 0x000000000048e947 */ /* 0x000ff60003800000 */
[----:B------:R-:W-:Y:S02]  /*70f0*/  UMOV UR18, UR10 ;  /* 0x0000000a00127c82 */ /* 0x000fe40008000000 */
        /* <DEDUP_REMOVED lines=10> */
.L_x_1134:
[----:B------:R-:W-:-:S11]  /*71a0*/  UISETP.NE.AND UP1, UPT, UR15, 0x1, UPT ;  /* 0x000000010f00788c */ /* 0x000fd6000bf25270 */
[----:B------:R-:W-:Y:S02]  /*71b0*/  @UP1 ULDC.64 UR6, c[0x0][0x9e8] ;  /* 0x00027a0000061ab9 */ /* 0x000fe40000000a00 */
[----:B------:R-:W-:-:S04]  /*71c0*/  UIMAD.WIDE.U32 UR10, UR18, UR6, URZ ;  /* 0x00000006120a72a5 */ /* 0x000fc8000f8e003f */
[----:B------:R-:W-:-:S12]  /*71d0*/  @UP1 USHF.R.U32.HI UR18, URZ, UR7, UR11 ;  /* 0x000000073f121299 */ /* 0x000fd8000801160b */
.L_x_1135:
[----:B------:R-:W-:-:S04]  /*71e0*/  UIMAD UR15, UR18, UR15, URZ ;  /* 0x0000000f120f72a4 */ /* 0x000fc8000f8e023f */
[----:B------:R-:W-:-:S04]  /*71f0*/  UISETP.LT.AND UP1, UPT, UR19, UR15, UPT ;  /* 0x0000000f1300728c */ /* 0x000fc8000bf21270 */
[----:B------:R-:W-:-:S12]  /*7200*/  USEL UR19, UR19, UR15, !UP1 ;  /* 0x0000000f13137287 */ /* 0x000fd8000c800000 */
.L_x_1133:
[----:B------:R-:W-:-:S04]  /*7210*/  UIADD3 UR19, UR19, 0x3f, URZ ;  /* 0x0000003f13137890 */ /* 0x000fc8000fffe03f */
[----:B------:R-:W-:-:S04]  /*7220*/  USHF.R.S32.HI UR6, URZ, 0x1f, UR19 ;  /* 0x0000001f3f067899 */ /* 0x000fc80008011413 */
[----:B------:R-:W-:-:S04]  /*7230*/  ULEA.HI UR6, UR6, UR19, URZ, 0x6 ;  /* 0x0000001306067291 */ /* 0x000fc8000f8f303f */
[----:B------:R-:W-:-:S04]  /*7240*/  USHF.R.S32.HI UR6, URZ, 0x6, UR6 ;  /* 0x000000063f067899 */ /* 0x000fc80008011406 */
[----:B------:R-:W-:-:S04]  /*7250*/  UISETP.LT.AND UP1, UPT, UR39, UR6, UPT ;  /* 0x000000062700728c */ /* 0x000fc8000bf21270 */
[----:B------:R-:W-:-:S06]  /*7260*/  USEL UR56, UR39, UR6, !UP1 ;  /* 0x0000000627387287 */ /* 0x000fcc000c800000 */
[----:B------:R-:W-:-:S13]  /*7270*/  ISETP.GE.AND P2, PT, R5, UR56, PT ;  /* 0x0000003805007c0c */ /* 0x000fda000bf46270 */
[----:B------:R-:W-:Y:S05]  /*7280*/  @!P2 BRA `(.L_x_1136) ;  /* 0x0000001c006ca947 */ /* 0x000fea0003800000 */
[----:B------:R-:W-:Y:S01]  /*7290*/  IMAD.MOV.U32 R14, RZ, RZ, R7 ;  /* 0x000000ffff0e7224 */ /* 0x000fe200078e0007 */
[----:B------:R-:W-:Y:S01]  /*72a0*/  UMOV UR58, UR55 ;  /* 0x00000037003a7c82 */ /* 0x000fe20008000000 */
[----:B------:R-:W-:Y:S01]  /*72b0*/  IMAD.MOV.U32 R15, RZ, RZ, R6 ;  /* 0x000000ffff0f7224 */ /* 0x000fe200078e0006 */
[----:B------:R-:W-:Y:S01]  /*72c0*/  UMOV UR59, UR50 ;  /* 0x00000032003b7c82 */ /* 0x000fe20008000000 */
[----:B------:R-:W-:-:S05]  /*72d0*/  ULDC UR55, c[0x0][0x988] ;  /* 0x0002620000377ab9 */ /* 0x000fca0000000800 */
.L_x_1146:
[----:B------:R-:W-:Y:S01]  /*72e0*/  ISETP.NE.AND P3, PT, RZ, UR44, PT ;  /* 0x0000002cff007c0c */ /* 0x000fe2000bf65270 */
[----:B------:R-:W-:-:S04]  /*72f0*/  UISETP.NE.AND UP1, UPT, UR58, 0x1, UPT ;  /* 0x000000013a00788c */ /* 0x000fc8000bf25270 */
[----:B------:R-:W-:-:S04]  /*7300*/  USEL UR50, URZ, 0x1, UP1 ;  /* 0x000000013f327887 */ /* 0x000fc80008800000 */
[----:B------:R-:W-:-:S04]  /*7310*/  ULOP3.LUT UR50, UR59, UR50, URZ, 0x3c, !UPT ;  /* 0x000000323b327292 */ /* 0x000fc8000f8e3c3f */
[----:B------:R-:W-:Y:S08]  /*7320*/  @P3 BRA `(.L_x_1137) ;  /* 0x0000000000383947 */ /* 0x000ff00003800000 */
[----:B------:R-:W-:Y:S05]  /*7330*/  @!P0 BRA `(.L_x_1138) ;  /* 0x0000000000048947 */ /* 0x000fea0003800000 */
[----:B------:R-:W-:Y:S01]  /*7340*/  BPT.TRAP 0x1 ;  /* 0x000000040000795c */ /* 0x000fe20000300000 */
.L_x_1138:
        /* <DEDUP_REMOVED lines=9> */
.L_x_1139:
[----:B-1----:R-:W-:Y:S05]  /*73e0*/  @P2 BRA `(.L_x_1137) ;  /* 0x0000000000082947 */ /* 0x002fea0003800000 */
[----:B------:R-:W1:Y:S02]  /*73f0*/  SYNCS.PHASECHK.TRANS64.TRYWAIT P2, [UR6+0x28430], R6 ;  /* 0x02843006ff0075a7 */ /* 0x000e640008040146 */
[----:B-1----:R-:W-:Y:S05]  /*7400*/  @!P2 BRA `(.L_x_1140) ;  /* 0x000000ec001ca947 */ /* 0x002fea0003800000 */
.L_x_1137:
        /* <DEDUP_REMOVED lines=50> */
.L_x_1142:
[----:B------:R-:W-:Y:S01]  /*7730*/  ULEA UR6, UR58, UR41, 0x3 ;  /* 0x000000293a067291 */ /* 0x000fe2000f8e183f */
[----:B------:R-:W-:-:S05]  /*7740*/  IMAD.U32 R6, RZ, RZ, UR59 ;  /* 0x0000003bff067e24 */ /* 0x000fca000f8e00ff */
[----:B------:R-:W-:-:S04]  /*7750*/  SHF.L.U32 R6, R6, 0x1f, RZ ;  /* 0x0000001f06067819 */ /* 0x000fc800000006ff */
[----:B------:R0:W1:Y:S01]  /*7760*/  SYNCS.PHASECHK.TRANS64.TRYWAIT P2, [UR6+0x28450], R6 ;  /* 0x02845006ff0075a7 */ /* 0x0000620008040146 */
[----:B------:R-:W-:Y:S05]  /*7770*/  @!P0 BRA `(.L_x_1143) ;  /* 0x0000000000048947 */ /* 0x000fea0003800000 */
[----:B------:R-:W-:Y:S01]  /*7780*/  BPT.TRAP 0x1 ;  /* 0x000000040000795c */ /* 0x000fe20000300000 */
.L_x_1143:
[----:B-1----:R-:W-:Y:S05]  /*7790*/  @P2 BRA `(.L_x_1141) ;  /* 0x0000000000082947 */ /* 0x002fea0003800000 */
[----:B------:R-:W1:Y:S02]  /*77a0*/  SYNCS.PHASECHK.TRANS64.TRYWAIT P2, [UR6+0x28450], R6 ;  /* 0x02845006ff0075a7 */ /* 0x000e640008040146 */
[----:B-1----:R-:W-:Y:S05]  /*77b0*/  @!P2 BRA `(.L_x_1144) ;  /* 0x000000e80048a947 */ /* 0x002fea0003800000 */
.L_x_1141:
        /* <DEDUP_REMOVED lines=24> */
[----:B------:R-:W-:Y:S01]  /*7940*/  FMUL.FTZ R163, R0, R165 ;  /* 0x000000a500a37220 */ /* 0x000fe20000410000 */
[----:B------:R-:W-:Y:S01]  /*7950*/  QGMMA.64x256x32.F32.E4M3.E4M3 R24, R188, gdesc[UR4], R24, gsb0 ;  /* 0x03e00004bc187df3 */ /* 0x000fe20008000818 */
[----:B------:R-:W3:Y:S01]  /*7960*/  MUFU.TANH R21, R21 ;  /* 0x0000001500157308 */ /* 0x000ee20000002400 */
[----:B01----:R-:W-:Y:S01]  /*7970*/  FMNMX.FTZ R6, R20, R15, !PT ;  /* 0x0000000f14067209 */ /* 0x003fe20007810000 */
[C---:B------:R-:W-:Y:S01]  /*7980*/  FMUL.FTZ R166, R0.reuse, R169 ;  /* 0x000000a900a67220 */ /* 0x040fe20000410000 */
[C---:B------:R-:W-:Y:S01]  /*7990*/  FMUL.FTZ R169, R0.reuse, R173 ;  /* 0x000000ad00a97220 */ /* 0x040fe20000410000 */
[C---:B------:R-:W-:Y:S01]  /*79a0*/  FMUL.FTZ R153, R0.reuse, R167 ;  /* 0x000000a700997220 */ /* 0x040fe20000410000 */
[C---:B------:R-:W-:Y:S01]  /*79b0*/  FMUL.FTZ R167, R0.reuse, R172 ;  /* 0x000000ac00a77220 */ /* 0x040fe20000410000 */
[C---:B------:R-:W-:Y:S01]  /*79c0*/  FMUL.FTZ R156, R0.reuse, R170 ;  /* 0x000000aa009c7220 */ /* 0x040fe20000410000 */
[----:B------:R-:W-:Y:S01]  /*79d0*/  FMUL.FTZ R161, R0, R175 ;  /* 0x000000af00a17220 */ /* 0x000fe20000410000 */
[----:B------:R-:W0:Y:S01]  /*79e0*/  MUFU.TANH R9, R9 ;  /* 0x0000000900097308 */ /* 0x000e220000002400 */
[----:B--2---:R-:W-:Y:S01]  /*79f0*/  FMNMX.FTZ R168, R8, R14, !PT ;  /* 0x0000000e08a87209 */ /* 0x004fe20007810000 */
[C---:B------:R-:W-:Y:S01]  /*7a00*/  FMUL.FTZ R157, R0.reuse, R171 ;  /* 0x000000ab009d7220 */ /* 0x040fe20000410000 */
[C---:B------:R-:W-:Y:S01]  /*7a10*/  FMUL.FTZ R160, R0.reuse, R174 ;  /* 0x000000ae00a07220 */ /* 0x040fe20000410000 */
[C---:B------:R-:W-:Y:S01]  /*7a20*/  FMUL.FTZ R171, R0.reuse, R177 ;  /* 0x000000b100ab7220 */ /* 0x040fe20000410000 */
[C---:B------:R-:W-:Y:S01]  /*7a30*/  FMUL.FTZ R170, R0.reuse, R176 ;  /* 0x000000b000aa7220 */ /* 0x040fe20000410000 */
[C---:B------:R-:W-:Y:S01]  /*7a40*/  FMUL.FTZ R165, R0.reuse, R178 ;  /* 0x000000b200a57220 */ /* 0x040fe20000410000 */
[----:B------:R-:W-:Y:S01]  /*7a50*/  UIADD3 UR6, UR6, 0x2, URZ ;  /* 0x0000000206067890 */ /* 0x000fe2000fffe03f */
[----:B------:R-:W1:Y:S01]  /*7a60*/  MUFU.TANH R154, R154 ;  /* 0x0000009a009a7308 */ /* 0x000e620000002400 */
[----:B---3--:R-:W-:Y:S01]  /*7a70*/  FMNMX.FTZ R7, R21, R6, !PT ;  /* 0x0000000615077209 */ /* 0x008fe20007810000 */
[----:B------:R-:W-:Y:S01]  /*7a80*/  UMOV UR7, 0x80000020 ;  /* 0x8000002000077882 */ /* 0x000fe20000000000 */
[----:B------:R-:W-:Y:S01]  /*7a90*/  UMOV UR14, UR55 ;  /* 0x00000037000e7c82 */ /* 0x000fe20008000000 */
[----:B------:R-:W2:Y:S04]  /*7aa0*/  S2R R202, SR_TID.X ;  /* 0x0000000000ca7919 */ /* 0x000ea80000002100 */
[----:B------:R-:W3:Y:S01]  /*7ab0*/  MUFU.TANH R10, R10 ;  /* 0x0000000a000a7308 */ /* 0x000ee20000002400 */
[----:B0-----:R-:W-:Y:S01]  /*7ac0*/  FMNMX.FTZ R173, R9, R168, !PT ;  /* 0x000000a809ad7209 */ /* 0x001fe20007810000 */
[----:B------:R-:W-:-:S06]  /*7ad0*/  FMUL.FTZ R168, R0, R179 ;  /* 0x000000b300a87220 */ /* 0x000fcc0000410000 */
[----:B------:R-:W0:Y:S01]  /*7ae0*/  MUFU.TANH R155, R155 ;  /* 0x0000009b009b7308 */ /* 0x000e220000002400 */
[----:B-1----:R-:W-:-:S07]  /*7af0*/  FMNMX.FTZ R6, R154, R7, !PT ;  /* 0x000000079a067209 */ /* 0x002fce0007810000 */
[----:B------:R-:W1:Y:S01]  /*7b00*/  MUFU.TANH R11, R11 ;  /* 0x0000000b000b7308 */ /* 0x000e620000002400 */
[----:B---3--:R-:W-:Y:S01]  /*7b10*/  FMNMX.FTZ R172, R10, R173, !PT ;  /* 0x000000ad0aac7209 */ /* 0x008fe20007810000 */
[----:B------:R-:W-:-:S06]  /*7b20*/  FMUL.FTZ R173, R0, R180 ;  /* 0x000000b400ad7220 */ /* 0x000fcc0000410000 */
[----:B------:R-:W3:Y:S01]  /*7b30*/  MUFU.TANH R158, R158 ;  /* 0x0000009e009e7308 */ /* 0x000ee20000002400 */
[----:B0-----:R-:W-:Y:S02]  /*7b40*/  FMNMX.FTZ R7, R155, R6, !PT ;  /* 0x000000069b077209 */ /* 0x001fe40007810000 */
[----:B--2---:R-:W-:-:S05]  /*7b50*/  SHF.R.U32.HI R202, RZ, 0x7, R202 ;  /* 0x00000007ffca7819 */ /* 0x004fca00000116ca */
[----:B------:R-:W0:Y:S01]  /*7b60*/  MUFU.TANH R12, R12 ;  /* 0x0000000c000c7308 */ /* 0x000e220000002400 */
[----:B-1----:R-:W-:-:S07]  /*7b70*/  FMNMX.FTZ R175, R11, R172, !PT ;  /* 0x000000ac0baf7209 */ /* 0x002fce0007810000 */
[----:B------:R-:W1:Y:S01]  /*7b80*/  MUFU.TANH R159, R159 ;  /* 0x0000009f009f7308 */ /* 0x000e620000002400 */
[----:B---3--:R-:W-:-:S07]  /*7b90*/  FMNMX.FTZ R6, R158, R7, !PT ;  /* 0x000000079e067209 */ /* 0x008fce0007810000 */
[----:B------:R-:W2:Y:S01]  /*7ba0*/  MUFU.TANH R13, R13 ;  /* 0x0000000d000d7308 */ /* 0x000ea20000002400 */
[----:B0-----:R-:W-:Y:S01]  /*7bb0*/  FMNMX.FTZ R172, R12, R175, !PT ;  /* 0x000000af0cac7209 */ /* 0x001fe20007810000 */
[----:B------:R-:W-:Y:S01]  /*7bc0*/  FMUL.FTZ R175, R0, R181 ;  /* 0x000000b500af7220 */ /* 0x000fe20000410000 */
[----:B------:R-:W-:-:S05]  /*7bd0*/  IMAD.U32 R181, RZ, RZ, UR14 ;  /* 0x0000000effb57e24 */ /* 0x000fca000f8e00ff */
        /* <DEDUP_REMOVED lines=41> */
[----:B--2---:R-:W-:Y:S02]  /*7e70*/  FMNMX.FTZ R7, R172, R7, !PT ;  /* 0x00000007ac077209 */ /* 0x004fe40007810000 */
[----:B0-----:R-:W-:Y:S02]  /*7e80*/  FMNMX.FTZ R176, R175, R6, !PT ;  /* 0x00000006afb07209 */ /* 0x001fe40007810000 */
[----:B-1----:R-:W-:-:S03]  /*7e90*/  FMNMX.FTZ R177, R174, R7, !PT ;  /* 0x00000007aeb17209 */ /* 0x002fc60007810000 */
[----:B------:R-:W0:Y:S04]  /*7ea0*/  SHFL.BFLY PT, R7, R176, 0x2, 0x1f ;  /* 0x0c401f00b0077f89 */ /* 0x000e2800000e0000 */
[----:B------:R-:W1:Y:S01]  /*7eb0*/  SHFL.BFLY PT, R6, R177, 0x2, 0x1f ;  /* 0x0c401f00b1067f89 */ /* 0x000e6200000e0000 */
[----:B------:R-:W-:Y:S02]  /*7ec0*/  WARPGROUP.DEPBAR.LE gsb0, 0x0 ;  /* 0x00008000000079c5 */ /* 0x000fe40000010000 */
[----:B------:R-:W-:Y:S01]  /*7ed0*/  WARPGROUP.ARRIVE ;  /* 0x00000000000079c5 */ /* 0x000fe20000000000 */
[----:B0-----:R-:W-:-:S05]  /*7ee0*/  FMNMX.FTZ R178, R176, R7, !PT ;  /* 0x00000007b0b27209 */ /* 0x001fca0007810000 */
[----:B------:R-:W-:Y:S01]  /*7ef0*/  QGMMA.64x256x32.F32.E4M3.E4M3 R24, R184, gdesc[UR4], R24, gsb0 ;  /* 0x03e00004b8187df3 */ /* 0x000fe20008000818 */
[----:B-1----:R-:W-:Y:S01]  /*7f00*/  FMNMX.FTZ R179, R177, R6, !PT ;  /* 0x00000006b1b37209 */ /* 0x002fe20007810000 */
[----:B------:R-:W0:Y:S04]  /*7f10*/  SHFL.BFLY PT, R7, R178, 0x1, 0x1f ;  /* 0x0c201f00b2077f89 */ /* 0x000e2800000e0000 */
[----:B------:R-:W1:Y:S01]  /*7f20*/  SHFL.BFLY PT, R180, R179, 0x1, 0x1f ;  /* 0x0c201f00b3b47f89 */ /* 0x000e6200000e0000 */
[----:B0-----:R-:W-:Y:S02]  /*7f30*/  FMNMX.FTZ R6, R178, R7, !PT ;  /* 0x00000007b2067209 */ /* 0x001fe40007810000 */
[----:B-1----:R-:W-:-:S03]  /*7f40*/  FMNMX.FTZ R7, R179, R180, !PT ;  /* 0x000000b4b3077209 */ /* 0x002fc60007810000 */
[C---:B------:R-:W-:Y:S01]  /*7f50*/  FFMA.FTZ R178, R6.reuse, R181, -8 ;  /* 0xc100000006b27423 */ /* 0x040fe200000100b5 */
[----:B------:R-:W-:-:S01]  /*7f60*/  FADD.FTZ R15, -R6, R15 ;  /* 0x0000000f060f7221 */ /* 0x000fc20000010100 */
[----:B------:R-:W-:Y:S01]  /*7f70*/  IMAD.U32 R180, RZ, RZ, UR14 ;  /* 0x0000000effb47e24 */ /* 0x000fe2000f8e00ff */
[----:B------:R-:W-:Y:S01]  /*7f80*/  IADD3 R181, -R202, 0xb, RZ ;  /* 0x0000000bcab57810 */ /* 0x000fe20007ffe1ff */
        /* <DEDUP_REMOVED lines=15> */
[----:B------:R-:W-:-:S01]  /*8080*/  FFMA.FTZ R171, R173, UR14, -R178 ;  /* 0x0000000eadab7c23 */ /* 0x000fc200080108b2 */
[C---:B------:R-:W-:Y:S01]  /*8090*/  FADD.FTZ R15, -R7.reuse, R14 ;  /* 0x0000000e070f7221 */ /* 0x040fe20000010100 */
[----:B------:R-:W-:-:S01]  /*80a0*/  FFMA.FTZ R173, R7, R180, -8 ;  /* 0xc100000007ad7423 */ /* 0x000fc200000100b4 */
[----:B------:R0:W-:Y:S02]  /*80b0*/  MUFU.EX2 R14, R176 ;  /* 0x000000b0000e7308 */ /* 0x0001e40000000800 */
[----:B------:R-:W-:Y:S01]  /*80c0*/  FMUL.FTZ R15, R15, UR14 ;  /* 0x0000000e0f0f7c20 */ /* 0x000fe20008410000 */
[--C-:B------:R-:W-:Y:S01]  /*80d0*/  FFMA.FTZ R8, R8, UR14, -R173.reuse ;  /* 0x0000000e08087c23 */ /* 0x100fe200080108ad */
[----:B------:R-:W-:-:S01]  /*80e0*/  FFMA.FTZ R9, R9, UR14, -R173 ;  /* 0x0000000e09097c23 */ /* 0x000fc200080108ad */
[--C-:B------:R-:W-:Y:S01]  /*80f0*/  FFMA.FTZ R10, R10, UR14, -R173.reuse ;  /* 0x0000000e0a0a7c23 */ /* 0x100fe200080108ad */
[----:B------:R-:W-:-:S01]  /*8100*/  FFMA.FTZ R11, R11, UR14, -R173 ;  /* 0x0000000e0b0b7c23 */ /* 0x000fc200080108ad */
[--C-:B------:R-:W-:Y:S01]  /*8110*/  FFMA.FTZ R12, R12, UR14, -R173.reuse ;  /* 0x0000000e0c0c7c23 */ /* 0x100fe200080108ad */
[----:B------:R-:W1:Y:S01]  /*8120*/  MUFU.EX2 R177, R177 ;  /* 0x000000b100b17308 */ /* 0x000e620000000800 */
[----:B------:R-:W-:-:S01]  /*8130*/  FFMA.FTZ R13, R13, UR14, -R173 ;  /* 0x0000000e0d0d7c23 */ /* 0x000fc200080108ad */
[----:B0-----:R-:W-:Y:S01]  /*8140*/  FFMA.FTZ R176, R175, UR14, -R178 ;  /* 0x0000000eafb07c23 */ /* 0x001fe200080108b2 */
        /* <DEDUP_REMOVED lines=10> */
[----:B------:R-:W-:-:S03]  /*81f0*/  FFMA.FTZ R173, R174, UR14, -R173 ;  /* 0x0000000eaead7c23 */ /* 0x000fc600080108ad */
[----:B------:R-:W0:Y:S01]  /*8200*/  MUFU.EX2 R8, R8 ;  /* 0x0000000800087308 */ /* 0x000e220000000800 */
[----:B-1----:R-:W-:-:S07]  /*8210*/  FFMA.FTZ R3, R14, R3, R177 ;  /* 0x000000030e037223 */ /* 0x002fce00000100b1 */
        /* <DEDUP_REMOVED lines=25> */
[----:B------:R-:W-:-:S06]  /*83b0*/  IMAD.U32 R160, RZ, RZ, UR57 ;  /* 0x00000039ffa07e24 */ /* 0x000fcc000f8e00ff */
[----:B------:R-:W2:Y:S01]  /*83c0*/  MUFU.EX2 R178, R178 ;  /* 0x000000b200b27308 */ /* 0x000ea20000000800 */
[----:B0-----:R-:W-:-:S07]  /*83d0*/  FADD.FTZ R157, R175, R4 ;  /* 0x00000004af9d7221 */ /* 0x001fce0000010000 */
[----:B------:R-:W0:Y:S01]  /*83e0*/  MUFU.EX2 R163, R163 ;  /* 0x000000a300a37308 */ /* 0x000e220000000800 */
[----:B-1----:R-:W-:-:S01]  /*83f0*/  FADD.FTZ R4, R162, R3 ;  /* 0x00000003a2047221 */ /* 0x002fc20000010000 */
[----:B------:R-:W-:-:S05]  /*8400*/  @!P1 LEA R3, R160, UR41, 0x3 ;  /* 0x00000029a0039c11 */ /* 0x000fca000f8e18ff */
[----:B------:R-:W-:Y:S01]  /*8410*/  @!P1 VIADD R3, R3, 0x28440 ;  /* 0x0002844003039836 */ /* 0x000fe20000000000 */
[----:B------:R-:W1:Y:S01]  /*8420*/  MUFU.EX2 R152, R152 ;  /* 0x0000009800987308 */ /* 0x000e620000000800 */
[----:B--2---:R-:W-:-:S03]  /*8430*/  FADD.FTZ R157, R178, R157 ;  /* 0x0000009db29d7221 */ /* 0x004fc60000010000 */
[----:B------:R-:W-:-:S04]  /*8440*/  @!P1 PRMT R3, RZ, 0x654, R3 ;  /* 0x00000654ff039816 */ /* 0x000fc80000000003 */
[----:B------:R-:W2:Y:S08]  /*8450*/  MUFU.EX2 R164, R164 ;  /* 0x000000a400a47308 */ /* 0x000eb00000000800 */
[----:B------:R-:W3:Y:S08]  /*8460*/  MUFU.EX2 R153, R153 ;  /* 0x0000009900997308 */ /* 0x000ef00000000800 */
[----:B------:R-:W4:Y:S08]  /*8470*/  MUFU.EX2 R166, R166 ;  /* 0x000000a600a67308 */ /* 0x000f300000000800 */
[----:B------:R-:W5:Y:S08]  /*8480*/  MUFU.EX2 R156, R156 ;  /* 0x0000009c009c7308 */ /* 0x000f700000000800 */
[----:B------:R-:W5:Y:S08]  /*8490*/  MUFU.EX2 R167, R167 ;  /* 0x000000a700a77308 */ /* 0x000f700000000800 */
[----:B------:R0:W5:Y:S08]  /*84a0*/  MUFU.EX2 R179, R161 ;  /* 0x000000a100b37308 */ /* 0x0001700000000800 */
[----:B------:R-:W-:Y:S01]  /*84b0*/  MUFU.EX2 R169, R169 ;  /* 0x000000a900a97308 */ /* 0x000fe20000000800 */
[----:B0-----:R-:W-:-:S01]  /*84c0*/  FADD.FTZ R161, R163, R4 ;  /* 0x00000004a3a17221 */ /* 0x001fc20000010000 */
[----:B-1----:R-:W-:-:S03]  /*84d0*/  FADD.FTZ R4, R152, R157 ;  /* 0x0000009d98047221 */ /* 0x002fc60000010000 */
[----:B--2---:R-:W-:Y:S01]  /*84e0*/  FADD.FTZ R161, R164, R161 ;  /* 0x000000a1a4a17221 */ /* 0x004fe20000010000 */
[----:B---3--:R-:W-:-:S02]  /*84f0*/  FADD.FTZ R157, R153, R4 ;  /* 0x00000004999d7221 */ /* 0x008fc40000010000 */
[----:B------:R-:W0:Y:S01]  /*8500*/  MUFU.EX2 R180, R165 ;  /* 0x000000a500b47308 */ /* 0x000e220000000800 */
[----:B----4-:R-:W-:-:S01]  /*8510*/  FADD.FTZ R4, R166, R161 ;  /* 0x000000a1a6047221 */ /* 0x010fc20000010000 */
[----:B-----5:R-:W-:Y:S01]  /*8520*/  FADD.FTZ R157, R156, R157 ;  /* 0x0000009d9c9d7221 */ /* 0x020fe20000010000 */
[----:B------:R-:W-:Y:S02]  /*8530*/  WARPGROUP.DEPBAR.LE gsb0, 0x0 ;  /* 0x00008000000079c5 */ /* 0x000fe40000010000 */
[----:B------:R-:W-:Y:S01]  /*8540*/  FADD.FTZ R4, R167, R4 ;  /* 0x00000004a7047221 */ /* 0x000fe20000010000 */
[----:B------:R-:W-:-:S01]  /*8550*/  FADD.FTZ R157, R179, R157 ;  /* 0x0000009db39d7221 */ /* 0x000fc20000010000 */
[----:B------:R1:W-:Y:S06]  /*8560*/  BAR.ARV R181, 0x100 ;  /* 0x000400b50000751d */ /* 0x0003ec0000002000 */
[----:B------:R-:W2:Y:S01]  /*8570*/  MUFU.EX2 R170, R170 ;  /* 0x000000aa00aa7308 */ /* 0x000ea20000000800 */
[----:B------:R3:W-:Y:S01]  /*8580*/  @!P1 SYNCS.ARRIVE.TRANS64.RED.A1T0 RZ, [R3+URZ], RZ ;  /* 0x000000ff03ff99a7 */ /* 0x0007e2000810043f */
[----:B0-----:R-:W-:-:S06]  /*8590*/  FADD.FTZ R157, R180, R157 ;  /* 0x0000009db49d7221 */ /* 0x001fcc0000010000 */
[----:B------:R-:W0:Y:S01]  /*85a0*/  MUFU.EX2 R168, R168 ;  /* 0x000000a800a87308 */ /* 0x000e220000000800 */
[----:B---3--:R-:W-:-:S07]  /*85b0*/  FADD.FTZ R3, R169, R4 ;  /* 0x00000004a9037221 */ /* 0x008fce0000010000 */
[----:B------:R-:W3:Y:S01]  /*85c0*/  MUFU.EX2 R171, R171 ;  /* 0x000000ab00ab7308 */ /* 0x000ee20000000800 */
[----:B--2---:R-:W-:-:S07]  /*85d0*/  FADD.FTZ R4, R170, R3 ;  /* 0x00000003aa047221 */ /* 0x004fce0000010000 */
[----:B------:R-:W2:Y:S01]  /*85e0*/  MUFU.EX2 R172, R172 ;  /* 0x000000ac00ac7308 */ /* 0x000ea20000000800 */
[----:B0-----:R-:W-:-:S07]  /*85f0*/  FADD.FTZ R157, R168, R157 ;  /* 0x0000009da89d7221 */ /* 0x001fce0000010000 */
[----:B------:R-:W0:Y:S01]  /*8600*/  MUFU.EX2 R176, R176 ;  /* 0x000000b000b07308 */ /* 0x000e220000000800 */
[----:B---3--:R-:W-:-:S07]  /*8610*/  FADD.FTZ R3, R171, R4 ;  /* 0x00000004ab037221 */ /* 0x008fce0000010000 */
[----:B------:R-:W3:Y:S01]  /*8620*/  MUFU.EX2 R173, R173 ;  /* 0x000000ad00ad7308 */ /* 0x000ee20000000800 */
[----:B--2---:R-:W-:-:S01]  /*8630*/  FADD.FTZ R157, R172, R157 ;  /* 0x0000009dac9d7221 */ /* 0x004fc20000010000 */
[----:B0-----:R-:W-:-:S03]  /*8640*/  FADD.FTZ R3, R176, R3 ;  /* 0x00000003b0037221 */ /* 0x001fc60000010000 */
[----:B---3--:R-:W-:Y:S01]  /*8650*/  FADD.FTZ R4, R173, R157 ;  /* 0x0000009dad047221 */ /* 0x008fe20000010000 */
[----:B-1----:R-:W-:Y:S06]  /*8660*/  @!P0 BRA `(.L_x_1145) ;  /* 0x0000000000048947 */ /* 0x002fec0003800000 */
[----:B------:R-:W-:Y:S01]  /*8670*/  BPT.TRAP 0x1 ;  /* 0x000000040000795c */ /* 0x000fe20000300000 */
.L_x_1145:
        /* <DEDUP_REMOVED lines=153> */
[----:B------:R-:W-:Y:S01]  /*9010*/  F2FP.SATFINITE.E4M3.F32.PACK_AB_MERGE_C R187, R168, R180, R11 ;  /* 0x000000b4a8bb723e */ /* 0x000fe2000480700b */
[----:B------:R-:W-:Y:S06]  /*9020*/  @P2 BRA `(.L_x_1146) ;  /* 0xffffffe000ac2947 */ /* 0x000fec000383ffff */
[----:B------:R-:W-:-:S05]  /*9030*/  UMOV UR55, UR57 ;  /* 0x0000003900377c82 */ /* 0x000fca0008000000 */
.L_x_1136:
        /* <DEDUP_REMOVED lines=8> */
[----:B------:R-:W-:-:S05]  /*90c0*/  ULDC UR57, c[0x0][0x9e0] ;  /* 0x0002780000397ab9 */ /* 0x000fca0000000800 */
.L_x_1165:
[----:B------:R-:W-:Y:S01]  /*90d0*/  ISETP.NE.AND P3, PT, RZ, UR44, PT ;  /* 0x0000002cff007c0c */ /* 0x000fe2000bf65270 */
[----:B------:R-:W-:-:S04]  /*90e0*/  UISETP.NE.AND UP1, UPT, UR59, 0x1, UPT ;  /* 0x000000013b00788c */ /* 0x000fc8000bf25270 */
[----:B------:R-:W-:-:S04]  /*90f0*/  USEL UR50, URZ, 0x1, UP1 ;  /* 0x000000013f327887 */ /* 0x000fc80008800000 */
[----:B------:R-:W-:-:S04]  /*9100*/  ULOP3.LUT UR50, UR60, UR50, URZ, 0x3c, !UPT ;  /* 0x000000323c327292 */ /* 0x000fc8000f8e3c3f */
[----:B------:R-:W-:Y:S08]  /*9110*/  @P3 BRA `(.L_x_1148) ;  /* 0x0000000000383947 */ /* 0x000ff00003800000 */
[----:B------:R-:W-:Y:S05]  /*9120*/  @!P0 BRA `(.L_x_1149) ;  /* 0x0000000000048947 */ /* 0x000fea0003800000 */
[----:B------:R-:W-:Y:S01]  /*9130*/  BPT.TRAP 0x1 ;  /* 0x000000040000795c */ /* 0x000fe20000300000 */
.L_x_1149:
        /* <DEDUP_REMOVED lines=9> */
.L_x_1150:
[----:B-1----:R-:W-:Y:S05]  /*91d0*/  @P2 BRA `(.L_x_1148) ;  /* 0x0000000000082947 */ /* 0x002fea0003800000 */
[----:B------:R-:W1:Y:S02]  /*91e0*/  SYNCS.PHASECHK.TRANS64.TRYWAIT P2, [UR6+0x28430], R6 ;  /* 0x02843006ff0075a7 */ /* 0x000e640008040146 */
[----:B-1----:R-:W-:Y:S05]  /*91f0*/  @!P2 BRA `(.L_x_1151) ;  /* 0x000000cc00d0a947 */ /* 0x002fea0003800000 */
.L_x_1148:
        /* <DEDUP_REMOVED lines=50> */
.L_x_1153:
[----:B------:R-:W-:Y:S01]  /*9520*/  ULEA UR6, UR59, UR41, 0x3 ;  /* 0x000000293b067291 */ /* 0x000fe2000f8e183f */
[----:B------:R-:W-:-:S05]  /*9530*/  IMAD.U32 R6, RZ, RZ, UR60 ;  /* 0x0000003cff067e24 */ /* 0x000fca000f8e00ff */
[----:B------:R-:W-:-:S04]  /*9540*/  SHF.L.U32 R6, R6, 0x1f, RZ ;  /* 0x0000001f06067819 */ /* 0x000fc800000006ff */
[----:B------:R0:W1:Y:S01]  /*9550*/  SYNCS.PHASECHK.TRANS64.TRYWAIT P2, [UR6+0x28450], R6 ;  /* 0x02845006ff0075a7 */ /* 0x0000620008040146 */
[----:B------:R-:W-:Y:S05]  /*9560*/  @!P0 BRA `(.L_x_1154) ;  /* 0x0000000000048947 */ /* 0x000fea0003800000 */
[----:B------:R-:W-:Y:S01]  /*9570*/  BPT.TRAP 0x1 ;  /* 0x000000040000795c */ /* 0x000fe20000300000 */
.L_x_1154:
[----:B-1----:R-:W-:Y:S05]  /*9580*/  @P2 BRA `(.L_x_1152) ;  /* 0x0000000000082947 */ /* 0x002fea0003800000 */
[----:B------:R-:W1:Y:S02]  /*9590*/  SYNCS.PHASECHK.TRANS64.TRYWAIT P2, [UR6+0x28450], R6 ;  /* 0x02845006ff0075a7 */ /* 0x000e640008040146 */
[----:B-1----:R-:W-:Y:S05]  /*95a0*/  @!P2 BRA `(.L_x_1155) ;  /* 0x000000c800fca947 */ /* 0x002fea0003800000 */
.L_x_1152:
[----:B------:R-:W-:Y:S01]  /*95b0*/  UIADD3 UR6, UR41, 0x8000, URZ ;  /* 0x0000800029067890 */ /* 0x000fe2000fffe03f */
[----:B------:R-:W-:Y:S01]  /*95c0*/  WARPGROUP.ARRIVE ;  /* 0x00000000000079c5 */ /* 0x000fe20000000000 */
[----:B------:R-:W-:-:S05]  /*95d0*/  UMOV UR7, 0x80000020 ;  /* 0x8000002000077882 */ /* 0x000fca0000000000 */
[----:B------:R-:W2:Y:S01]  /*95e0*/  S2R R202, SR_TID.X ;  /* 0x0000000000ca7919 */ /* 0x000ea20000002100 */
[----:B------:R-:W-:Y:S01]  /*95f0*/  USHF.R.U32.HI UR6, URZ, 0x4, UR6 ;  /* 0x000000043f067899 */ /* 0x000fe20008011606 */
[----:B------:R-:W-:Y:S01]  /*9600*/  PLOP3.LUT P2, PT, PT, PT, UP0, 0x80, 0x0 ;  /* 0x000000000000781c */ /* 0x000fe20003f4f008 */
[----:B01----:R-:W-:Y:S02]  /*9610*/  IMAD.U32 R6, RZ, RZ, UR58 ;  /* 0x0000003aff067e24 */ /* 0x003fe4000f8e00ff */
[C---:B------:R-:W-:Y:S01]  /*9620*/  FMUL.FTZ R11, R0.reuse, R155 ;  /* 0x0000009b000b7220 */ /* 0x040fe20000410000 */
[----:B------:R-:W-:Y:S01]  /*9630*/  ULOP3.LUT UR6, UR6, 0x3fff, URZ, 0xc0, !UPT ;  /* 0x00003fff06067892 */ /* 0x000fe2000f8ec03f */
[C---:B------:R-:W-:Y:S01]  /*9640*/  FMUL.FTZ R155, R0.reuse, R157 ;  /* 0x0000009d009b7220 */ /* 0x040fe20000410000 */
[----:B------:R-:W-:Y:S01]  /*9650*/  FMUL.FTZ R157, R0, R171 ;  /* 0x000000ab009d7220 */ /* 0x000fe20000410000 */
[----:B------:R-:W-:Y:S01]  /*9660*/  @!P1 LEA R6, R6, UR41, 0x3 ;  /* 0x0000002906069c11 */ /* 0x000fe2000f8e18ff */
[----:B------:R-:W-:Y:S01]  /*9670*/  ULOP3.LUT UR6, UR6, 0x10000, URZ, 0xfc, !UPT ;  /* 0x0001000006067892 */ /* 0x000fe2000f8efc3f */
[C---:B------:R-:W-:Y:S01]  /*9680*/  FMUL.FTZ R14, R0.reuse, R163 ;  /* 0x000000a3000e7220 */ /* 0x040fe20000410000 */
[C---:B------:R-:W-:Y:S01]  /*9690*/  FMUL.FTZ R171, R0.reuse, R172 ;  /* 0x000000ac00ab7220 */ /* 0x040fe20000410000 */
[C---:B------:R-:W-:Y:S01]  /*96a0*/  FMUL.FTZ R172, R0.reuse, R173 ;  /* 0x000000ad00ac7220 */ /* 0x040fe20000410000 */
[----:B------:R-:W-:Y:S01]  /*96b0*/  ULEA UR6, UR59, UR6, 0xa ;  /* 0x000000063b067291 */ /* 0x000fe2000f8e503f */
[C---:B------:R-:W-:Y:S01]  /*96c0*/  FMUL.FTZ R163, R0.reuse, R178 ;  /* 0x000000b200a37220 */ /* 0x040fe20000410000 */
[----:B------:R-:W-:Y:S01]  /*96d0*/  FMUL.FTZ R10, R0, R154 ;  /* 0x0000009a000a7220 */ /* 0x000fe20000410000 */
[----:B------:R-:W-:-:S02]  /*96e0*/  @!P1 VIADD R6, R6, 0x28440 ;  /* 0x0002844006069836 */ /* 0x000fc40000000000 */
[C---:B------:R-:W-:Y:S01]  /*96f0*/  FMUL.FTZ R154, R0.reuse, R156 ;  /* 0x0000009c009a7220 */ /* 0x040fe20000410000 */
[----:B------:R-:W-:Y:S02]  /*9700*/  IMAD.SHL.U32 R178, R5, 0x40, RZ ;  /* 0x0000004005b27824 */ /* 0x000fe400078e00ff */
        /* <DEDUP_REMOVED lines=11> */
[----:B------:R-:W-:Y:S01]  /*97c0*/  @!P1 PRMT R6, RZ, 0x654, R6 ;  /* 0x00000654ff069816 */ /* 0x000fe20000000006 */
[C---:B------:R-:W-:Y:S01]  /*97d0*/  FMUL.FTZ R160, R0.reuse, R160 ;  /* 0x000000a000a07220 */ /* 0x040fe20000410000 */
[----:B--2---:R-:W-:Y:S01]  /*97e0*/  SHF.R.U32.HI R202, RZ, 0x7, R202 ;  /* 0x00000007ffca7819 */ /* 0x004fe200000116ca */
        /* <DEDUP_REMOVED lines=13> */
[----:B------:R-:W0:Y:S01]  /*98c0*/  MUFU.TANH R20, R20 ;  /* 0x0000001400147308 */ /* 0x000e220000002400 */
[----:B------:R-:W-:-:S07]  /*98d0*/  FMUL.FTZ R180, R0, R180 ;  /* 0x000000b400b47220 */ /* 0x000fce0000410000 */
[----:B------:R-:W1:Y:S08]  /*98e0*/  MUFU.TANH R21, R21 ;  /* 0x0000001500157308 */ /* 0x000e700000002400 */
        /* <DEDUP_REMOVED lines=30> */
[----:B------:R-:W-:Y:S01]  /*9ad0*/  QGMMA.64x256x32.F32.E4M3.E4M3 R24, R184, gdesc[UR4], R24, gsb0 ;  /* 0x03e00004b8187df3 */ /* 0x000fe20008000818 */
[----:B------:R-:W-:Y:S02]  /*9ae0*/  @UP0 ULDC UR6, c[0x0][0x44c] ;  /* 0x0001130000060ab9 */ /* 0x000fe40000000800 */
[----:B------:R-:W-:Y:S02]  /*9af0*/  WARPGROUP.DEPBAR.LE gsb0, 0x0 ;  /* 0x00008000000079c5 */ /* 0x000fe40000010000 */
[----:B------:R-:W-:Y:S01]  /*9b00*/  FMUL.FTZ R184, R0, R177 ;  /* 0x000000b100b87220 */ /* 0x000fe20000410000 */
[----:B------:R-:W-:Y:S01]  /*9b10*/  VIADD R177, R17, UR36 ;  /* 0x0000002411b17c36 */ /* 0x000fe20008000000 */
[----:B------:R0:W-:Y:S06]  /*9b20*/  BAR.ARV R170, 0x100 ;  /* 0x000400aa0000751d */ /* 0x0001ec0000002000 */
[----:B------:R-:W-:Y:S01]  /*9b30*/  @P2 IMAD.HI.U32 R7, R177, UR6, RZ ;  /* 0x00000006b1072c27 */ /* 0x000fe2000f8e00ff */
[----:B------:R-:W-:Y:S01]  /*9b40*/  @UP0 ULDC UR6, c[0x0][0x450] ;  /* 0x0001140000060ab9 */ /* 0x000fe20000000800 */
[----:B------:R5:W-:Y:S01]  /*9b50*/  @!P1 SYNCS.ARRIVE.TRANS64.RED.A1T0 RZ, [R6+URZ], RZ ;  /* 0x000000ff06ff99a7 */ /* 0x000be2000810043f */
[----:B------:R-:W0:Y:S02]  /*9b60*/  MUFU.TANH R184, R184 ;  /* 0x000000b800b87308 */ /* 0x000e240000002400 */
[----:B------:R-:W-:-:S02]  /*9b70*/  @P2 SHF.R.U32.HI R177, RZ, UR6, R7 ;  /* 0x00000006ffb12c19 */ /* 0x000fc40008011607 */
[----:B------:R-:W-:-:S03]  /*9b80*/  IADD3 R7, -R178, 0x1, RZ ;  /* 0x00000001b2077810 */ /* 0x000fc60007ffe1ff */
[----:B------:R-:W1:Y:S01]  /*9b90*/  SHFL.IDX PT, R173, R177, RZ, 0x1c1f ;  /* 0x001c1fffb1ad7589 */ /* 0x000e6200000e0000 */
[----:B-----5:R-:W-:Y:S01]  /*9ba0*/  IMAD.U32 R6, RZ, RZ, UR45 ;  /* 0x0000002dff067e24 */ /* 0x020fe2000f8e00ff */
[----:B------:R5:W0:Y:S01]  /*9bb0*/  MUFU.TANH R185, R180 ;  /* 0x000000b400b97308 */ /* 0x000a220000002400 */
[----:B------:R-:W-:-:S05]  /*9bc0*/  IMAD R7, R2, -0x2, R7 ;  /* 0xfffffffe02077824 */ /* 0x000fca00078e0207 */
[----:B------:R-:W-:-:S05]  /*9bd0*/  IADD3 R7, -R6, UR37, R7 ;  /* 0x0000002506077c10 */ /* 0x000fca000fffe107 */
[C---:B------:R-:W-:Y:S02]  /*9be0*/  VIADD R182, R7.reuse, UR57 ;  /* 0x0000003907b67c36 */ /* 0x040fe40008000000 */
[----:B------:R-:W-:Y:S02]  /*9bf0*/  VIADD R183, R7, UR54 ;  /* 0x0000003607b77c36 */ /* 0x000fe40008000000 */
[--C-:B-1----:R-:W-:Y:S02]  /*9c00*/  IMAD.IADD R179, R182, 0x1, R173.reuse ;  /* 0x00000001b6b37824 */ /* 0x102fe400078e02ad */
[----:B-----5:R-:W-:Y:S01]  /*9c10*/  IMAD.IADD R180, R183, 0x1, R173 ;  /* 0x00000001b7b47824 */ /* 0x020fe200078e02ad */
[----:B0-234-:R-:W-:Y:S06]  /*9c20*/  @!P6 BRA `(.L_x_1156) ;  /* 0x00000000005ce947 */ /* 0x01dfec0003800000 */
        /* <DEDUP_REMOVED lines=13> */
.L_x_1158:
[----:B------:R-:W-:-:S05]  /*9d00*/  IMAD.U32 R170, RZ, RZ, UR56 ;  /* 0x00000038ffaa7e24 */ /* 0x000fca000f8e00ff */
[----:B------:R-:W-:-:S13]  /*9d10*/  ISETP.NE.AND P2, PT, R170, 0x1, PT ;  /* 0x00000001aa00780c */ /* 0x000fda0003f45270 */
[----:B------:R-:W0:Y:S02]  /*9d20*/  @P2 LDC.64 R6, c[0x0][0x9e8] ;  /* 0x00027a00ff062b82 */ /* 0x000e240000000a00 */
[----:B0-----:R-:W-:-:S05]  /*9d30*/  @P2 IMAD.HI.U32 R6, R173, R6, RZ ;  /* 0x00000006ad062227 */ /* 0x001fca00078e00ff */
[----:B------:R-:W-:-:S07]  /*9d40*/  @P2 SHF.R.U32.HI R173, RZ, R7, R6 ;  /* 0x00000007ffad2219 */ /* 0x000fce0000011606 */
.L_x_1159:
[----:B------:R-:W-:Y:S05]  /*9d50*/  BSYNC B0 ;  /* 0x0000000000007941 */ /* 0x000fea0003800000 */
.L_x_1157:
[----:B------:R-:W-:-:S04]  /*9d60*/  IMAD R173, R173, R170, -R178 ;  /* 0x000000aaadad7224 */ /* 0x000fc800078e0ab2 */
[----:B------:R-:W-:-:S05]  /*9d70*/  IMAD R173, R2, -0x2, R173 ;  /* 0xfffffffe02ad7824 */ /* 0x000fca00078e02ad */
[----:B------:R-:W-:Y:S02]  /*9d80*/  VIADDMNMX R179, R173, R170, R179, PT ;  /* 0x000000aaadb37246 */ /* 0x000fe400038001b3 */
[----:B------:R-:W-:-:S07]  /*9d90*/  VIMNMX R180, R180, R173, !PT ;  /* 0x000000adb4b47248 */ /* 0x000fce0007fe0100 */
.L_x_1156:
[----:B------:R-:W-:Y:S01]  /*9da0*/  ISETP.GT.AND P2, PT, R5, -0x1, PT ;  /* 0xffffffff0500780c */ /* 0x000fe20003f44270 */
[----:B------:R-:W0:Y:S03]  /*9db0*/  SHFL.IDX PT, R6, R177, 0x1, 0x1c1f ;  /* 0x003c1f00b1067f89 */ /* 0x000e2600000e0000 */
[C---:B------:R-:W-:Y:S02]  /*9dc0*/  ISETP.GT.AND P3, PT, R180.reuse, RZ, P2 ;  /* 0x000000ffb400720c */ /* 0x040fe40001764270 */
[C---:B------:R-:W-:Y:S02]  /*9dd0*/  ISETP.GT.AND P5, PT, R180.reuse, 0x1, P2 ;  /* 0x00000001b400780c */ /* 0x040fe400017a4270 */
[----:B------:R-:W-:Y:S02]  /*9de0*/  ISETP.LT.OR P4, PT, R179, 0x1, P3 ;  /* 0x00000001b300780c */ /* 0x000fe40001f81670 */
[----:B------:R-:W-:-:S02]  /*9df0*/  ISETP.GT.AND P3, PT, R180, 0x8, P2 ;  /* 0x00000008b400780c */ /* 0x000fc40001764270 */
[----:B------:R-:W-:Y:S02]  /*9e00*/  FSEL R175, R20, -INF , !P4 ;  /* 0xff80000014af7808 */ /* 0x000fe40006000000 */
[----:B------:R-:W-:Y:S02]  /*9e10*/  ISETP.GT.AND P4, PT, R180, 0x9, P2 ;  /* 0x00000009b400780c */ /* 0x000fe40001784270 */
[C---:B------:R-:W-:Y:S02]  /*9e20*/  ISETP.LT.OR P5, PT, R179.reuse, 0x2, P5 ;  /* 0x00000002b300780c */ /* 0x040fe40002fa1670 */
[C---:B------:R-:W-:Y:S02]  /*9e30*/  ISETP.LT.OR P3, PT, R179.reuse, 0x9, P3 ;  /* 0x00000009b300780c */ /* 0x040fe40001f61670 */
[----:B------:R-:W-:Y:S02]  /*9e40*/  ISETP.LT.OR P4, PT, R179, 0xa, P4 ;  /* 0x0000000ab300780c */ /* 0x000fe40002781670 */
[----:B------:R-:W-:-:S02]  /*9e50*/  FSEL R174, R21, -INF , !P5 ;  /* 0xff80000015ae7808 */ /* 0x000fc40006800000 */
[----:B------:R-:W-:Y:S01]  /*9e60*/  FSEL R173, R154, -INF , !P3 ;  /* 0xff8000009aad7808 */ /* 0x000fe20005800000 */
[----:B0-----:R-:W-:Y:S01]  /*9e70*/  IMAD.IADD R177, R183, 0x1, R6 ;  /* 0x00000001b7b17824 */ /* 0x001fe200078e0206 */
[----:B------:R-:W-:Y:S02]  /*9e80*/  FSEL R170, R155, -INF , !P4 ;  /* 0xff8000009baa7808 */ /* 0x000fe40006000000 */
[C---:B------:R-:W-:Y:S02]  /*9e90*/  ISETP.GT.AND P5, PT, R180.reuse, 0x10, P2 ;  /* 0x00000010b400780c */ /* 0x040fe400017a4270 */
[C---:B------:R-:W-:Y:S02]  /*9ea0*/  ISETP.GT.AND P3, PT, R180.reuse, 0x11, P2 ;  /* 0x00000011b400780c */ /* 0x040fe40001764270 */
[----:B------:R-:W-:Y:S02]  /*9eb0*/  ISETP.GT.AND P4, PT, R180, 0x18, P2 ;  /* 0x00000018b400780c */ /* 0x000fe40001784270 */
[----:B------:R-:W-:-:S02]  /*9ec0*/  ISETP.LT.OR P5, PT, R179, 0x11, P5 ;  /* 0x00000011b300780c */ /* 0x000fc40002fa1670 */
[C---:B------:R-:W-:Y:S02]  /*9ed0*/  ISETP.LT.OR P3, PT, R179.reuse, 0x12, P3 ;  /* 0x00000012b300780c */ /* 0x040fe40001f61670 */
[----:B------:R-:W-:Y:S02]  /*9ee0*/  ISETP.LT.OR P4, PT, R179, 0x19, P4 ;  /* 0x00000019b300780c */ /* 0x000fe40002781670 */
[----:B------:R-:W-:Y:S02]  /*9ef0*/  FSEL R160, R160, -INF , !P5 ;  /* 0xff800000a0a07808 */ /* 0x000fe40006800000 */
[----:B------:R-:W-:Y:S02]  /*9f00*/  FSEL R161, R161, -INF , !P3 ;  /* 0xff800000a1a17808 */ /* 0x000fe40005800000 */
[----:B------:R-:W-:Y:S02]  /*9f10*/  FSEL R164, R164, -INF , !P4 ;  /* 0xff800000a4a47808 */ /* 0x000fe40006000000 */
[----:B------:R-:W-:-:S02]  /*9f20*/  ISETP.GT.AND P5, PT, R180, 0x19, P2 ;  /* 0x00000019b400780c */ /* 0x000fc400017a4270 */
[C---:B------:R-:W-:Y:S02]  /*9f30*/  ISETP.GT.AND P3, PT, R180.reuse, 0x20, P2 ;  /* 0x00000020b400780c */ /* 0x040fe40001764270 */
[----:B------:R-:W-:Y:S02]  /*9f40*/  ISETP.GT.AND P4, PT, R180, 0x21, P2 ;  /* 0x00000021b400780c */ /* 0x000fe40001784270 */
[C---:B------:R-:W-:Y:S02]  /*9f50*/  ISETP.LT.OR P5, PT, R179.reuse, 0x1a, P5 ;  /* 0x0000001ab300780c */ /* 0x040fe40002fa1670 */
[C---:B------:R-:W-:Y:S02]  /*9f60*/  ISETP.LT.OR P3, PT, R179.reuse, 0x21, P3 ;  /* 0x00000021b300780c */ /* 0x040fe40001f61670 */
[----:B------:R-:W-:Y:S02]  /*9f70*/  ISETP.LT.OR P4, PT, R179, 0x22, P4 ;  /* 0x00000022b300780c */ /* 0x000fe40002781670 */
[----:B------:R-:W-:-:S02]  /*9f80*/  FSEL R165, R165, -INF , !P5 ;  /* 0xff800000a5a57808 */ /* 0x000fc40006800000 */
[----:B------:R-:W-:Y:S02]  /*9f90*/  FSEL R168, R168, -INF , !P3 ;  /* 0xff800000a8a87808 */ /* 0x000fe40005800000 */
        /* <DEDUP_REMOVED lines=9> */
[----:B------:R-:W-:Y:S01]  /*a030*/  FSEL R155, R176, -INF , !P4 ;  /* 0xff800000b09b7808 */ /* 0x000fe20006000000 */
[----:B------:R-:W-:Y:S01]  /*a040*/  IMAD.IADD R176, R182, 0x1, R6 ;  /* 0x00000001b6b07824 */ /* 0x000fe200078e0206 */
        /* <DEDUP_REMOVED lines=8> */
[----:B------:R-:W-:Y:S01]  /*a0d0*/  FSEL R154, R181, -INF , !P4 ;  /* 0xff800000b59a7808 */ /* 0x000fe20006000000 */
[----:B------:R-:W-:Y:S06]  /*a0e0*/  @!P6 BRA `(.L_x_1160) ;  /* 0x00000000005ce947 */ /* 0x000fec0003800000 */
        /* <DEDUP_REMOVED lines=13> */
.L_x_1162:
[----:B------:R-:W-:-:S05]  /*a1c0*/  IMAD.U32 R180, RZ, RZ, UR56 ;  /* 0x00000038ffb47e24 */ /* 0x000fca000f8e00ff */
[----:B------:R-:W-:-:S13]  /*a1d0*/  ISETP.NE.AND P3, PT, R180, 0x1, PT ;  /* 0x00000001b400780c */ /* 0x000fda0003f65270 */
[----:B------:R-:W0:Y:S02]  /*a1e0*/  @P3 LDC.64 R6, c[0x0][0x9e8] ;  /* 0x00027a00ff063b82 */ /* 0x000e240000000a00 */
[----:B0-----:R-:W-:-:S05]  /*a1f0*/  @P3 IMAD.HI.U32 R6, R179, R6, RZ ;  /* 0x00000006b3063227 */ /* 0x001fca00078e00ff */
[----:B------:R-:W-:-:S07]  /*a200*/  @P3 SHF.R.U32.HI R179, RZ, R7, R6 ;  /* 0x00000007ffb33219 */ /* 0x000fce0000011606 */
.L_x_1163:
[----:B------:R-:W-:Y:S05]  /*a210*/  BSYNC B0 ;  /* 0x0000000000007941 */ /* 0x000fea0003800000 */
.L_x_1161:
[----:B------:R-:W-:-:S04]  /*a220*/  IMAD R179, R179, R180, -R178 ;  /* 0x000000b4b3b37224 */ /* 0x000fc800078e0ab2 */
[----:B------:R-:W-:-:S05]  /*a230*/  IMAD R179, R2, -0x2, R179 ;  /* 0xfffffffe02b37824 */ /* 0x000fca00078e02b3 */
[----:B------:R-:W-:Y:S02]  /*a240*/  VIADDMNMX R176, R179, R180, R176, PT ;  /* 0x000000b4b3b07246 */ /* 0x000fe400038001b0 */
[----:B------:R-:W-:-:S07]  /*a250*/  VIMNMX R177, R177, R179, !PT ;  /* 0x000000b3b1b17248 */ /* 0x000fce0007fe0100 */
.L_x_1160:
        /* <DEDUP_REMOVED lines=8> */
[C---:B------:R-:W-:Y:S02]  /*a2e0*/  ISETP.GT.AND P4, PT, R177.reuse, RZ, P2 ;  /* 0x000000ffb100720c */ /* 0x040fe40001784270 */
[----:B------:R-:W-:Y:S02]  /*a2f0*/  FMNMX.FTZ R6, R160, R7, !PT ;  /* 0x00000007a0067209 */ /* 0x000fe40007810000 */
[----:B------:R-:W-:Y:S02]  /*a300*/  ISETP.GT.AND P5, PT, R177, 0x9, P2 ;  /* 0x00000009b100780c */ /* 0x000fe400017a4270 */
[----:B------:R-:W-:Y:S02]  /*a310*/  FMNMX.FTZ R7, R161, R6, !PT ;  /* 0x00000006a1077209 */ /* 0x000fe40007810000 */
[----:B------:R-:W-:-:S02]  /*a320*/  ISETP.GT.AND P3, PT, R177, 0x1, P2 ;  /* 0x00000001b100780c */ /* 0x000fc40001764270 */
[----:B------:R-:W-:Y:S02]  /*a330*/  FMNMX.FTZ R6, R164, R7, !PT ;  /* 0x00000007a4067209 */ /* 0x000fe40007810000 */
[C---:B------:R-:W-:Y:S02]  /*a340*/  ISETP.LT.OR P4, PT, R176.reuse, 0x1, P4 ;  /* 0x00000001b000780c */ /* 0x040fe40002781670 */
[----:B------:R-:W-:Y:S02]  /*a350*/  FMNMX.FTZ R7, R165, R6, !PT ;  /* 0x00000006a5077209 */ /* 0x000fe40007810000 */
[----:B------:R-:W-:Y:S02]  /*a360*/  ISETP.LT.OR P5, PT, R176, 0xa, P5 ;  /* 0x0000000ab000780c */ /* 0x000fe40002fa1670 */
[----:B------:R-:W-:Y:S02]  /*a370*/  FMNMX.FTZ R6, R168, R7, !PT ;  /* 0x00000007a8067209 */ /* 0x000fe40007810000 */
[----:B------:R-:W-:-:S02]  /*a380*/  ISETP.LT.OR P3, PT, R176, 0x2, P3 ;  /* 0x00000002b000780c */ /* 0x000fc40001f61670 */
[----:B------:R-:W-:Y:S02]  /*a390*/  FMNMX.FTZ R6, R169, R6, !PT ;  /* 0x00000006a9067209 */ /* 0x000fe40007810000 */
[----:B------:R-:W-:Y:S02]  /*a3a0*/  FSEL R10, R10, -INF , !P4 ;  /* 0xff8000000a0a7808 */ /* 0x000fe40006000000 */
[----:B------:R-:W-:Y:S02]  /*a3b0*/  FMNMX.FTZ R7, R21, R6, !PT ;  /* 0x0000000615077209 */ /* 0x000fe40007810000 */
[----:B------:R-:W-:Y:S02]  /*a3c0*/  FSEL R13, R13, -INF , !P5 ;  /* 0xff8000000d0d7808 */ /* 0x000fe40006800000 */
[----:B------:R-:W-:Y:S02]  /*a3d0*/  FMNMX.FTZ R6, R20, R7, !PT ;  /* 0x0000000714067209 */ /* 0x000fe40007810000 */
[----:B------:R-:W-:-:S02]  /*a3e0*/  FSEL R11, R11, -INF , !P3 ;  /* 0xff8000000b0b7808 */ /* 0x000fc40005800000 */
[----:B------:R-:W-:Y:S02]  /*a3f0*/  FMNMX.FTZ R7, R155, R6, !PT ;  /* 0x000000069b077209 */ /* 0x000fe40007810000 */
[C---:B------:R-:W-:Y:S02]  /*a400*/  ISETP.GT.AND P5, PT, R177.reuse, 0x11, P2 ;  /* 0x00000011b100780c */ /* 0x040fe400017a4270 */
[----:B------:R-:W-:Y:S02]  /*a410*/  FMNMX.FTZ R6, R172, R7, !PT ;  /* 0x00000007ac067209 */ /* 0x000fe40007810000 */
[----:B------:R-:W-:Y:S02]  /*a420*/  ISETP.GT.AND P3, PT, R177, 0x10, P2 ;  /* 0x00000010b100780c */ /* 0x000fe40001764270 */
[----:B------:R-:W-:Y:S02]  /*a430*/  FMNMX.FTZ R7, R171, R6, !PT ;  /* 0x00000006ab077209 */ /* 0x000fe40007810000 */
[----:B------:R-:W-:-:S02]  /*a440*/  ISETP.LT.OR P5, PT, R176, 0x12, P5 ;  /* 0x00000012b000780c */ /* 0x000fc40002fa1670 */
[----:B------:R-:W-:Y:S02]  /*a450*/  FMNMX.FTZ R7, R154, R7, !PT ;  /* 0x000000079a077209 */ /* 0x000fe40007810000 */
[----:B------:R-:W-:Y:S02]  /*a460*/  ISETP.LT.OR P3, PT, R176, 0x11, P3 ;  /* 0x00000011b000780c */ /* 0x000fe40001f61670 */
[----:B------:R-:W-:Y:S01]  /*a470*/  FSEL R14, R14, -INF , !P5 ;  /* 0xff8000000e0e7808 */ /* 0x000fe20006800000 */
[----:B------:R-:W0:Y:S01]  /*a480*/  SHFL.BFLY PT, R6, R7, 0x2, 0x1f ;  /* 0x0c401f0007067f89 */ /* 0x000e2200000e0000 */
[----:B------:R-:W-:Y:S02]  /*a490*/  ISETP.GT.AND P5, PT, R177, 0x20, P2 ;  /* 0x00000020b100780c */ /* 0x000fe400017a4270 */
[----:B------:R-:W-:Y:S02]  /*a4a0*/  FSEL R15, R15, -INF , !P3 ;  /* 0xff8000000f0f7808 */ /* 0x000fe40005800000 */
[----:B------:R-:W-:-:S02]  /*a4b0*/  ISETP.GT.AND P3, PT, R177, 0x18, P2 ;  /* 0x00000018b100780c */ /* 0x000fc40001764270 */
[C---:B------:R-:W-:Y:S02]  /*a4c0*/  ISETP.LT.OR P5, PT, R176.reuse, 0x21, P5 ;  /* 0x00000021b000780c */ /* 0x040fe40002fa1670 */
[----:B------:R-:W-:Y:S02]  /*a4d0*/  ISETP.GT.AND P4, PT, R177, 0x19, P2 ;  /* 0x00000019b100780c */ /* 0x000fe40001784270 */
[----:B------:R-:W-:Y:S02]  /*a4e0*/  ISETP.LT.OR P3, PT, R176, 0x19, P3 ;  /* 0x00000019b000780c */ /* 0x000fe40001f61670 */
[----:B------:R-:W-:Y:S02]  /*a4f0*/  FSEL R156, R156, -INF , !P5 ;  /* 0xff8000009c9c7808 */ /* 0x000fe40006800000 */
[----:B------:R-:W-:Y:S02]  /*a500*/  FSEL R152, R152, -INF , !P3 ;  /* 0xff80000098987808 */ /* 0x000fe40005800000 */
[----:B------:R-:W-:-:S02]  /*a510*/  ISETP.LT.OR P4, PT, R176, 0x1a, P4 ;  /* 0x0000001ab000780c */ /* 0x000fc40002781670 */
[----:B------:R-:W-:Y:S02]  /*a520*/  ISETP.GT.AND P3, PT, R177, 0x21, P2 ;  /* 0x00000021b100780c */ /* 0x000fe40001764270 */
[----:B------:R-:W-:Y:S02]  /*a530*/  FSEL R153, R153, -INF , !P4 ;  /* 0xff80000099997808 */ /* 0x000fe40006000000 */
[----:B------:R-:W-:Y:S02]  /*a540*/  ISETP.GT.AND P4, PT, R177, 0x28, P2 ;  /* 0x00000028b100780c */ /* 0x000fe40001784270 */
[----:B0-----:R-:W-:Y:S02]  /*a550*/  FMNMX.FTZ R178, R7, R6, !PT ;  /* 0x0000000607b27209 */ /* 0x001fe40007810000 */
[C---:B------:R-:W-:Y:S02]  /*a560*/  ISETP.LT.OR P3, PT, R176.reuse, 0x22, P3 ;  /* 0x00000022b000780c */ /* 0x040fe40001f61670 */
[----:B------:R-:W-:Y:S01]  /*a570*/  ISETP.LT.OR P4, PT, R176, 0x29, P4 ;  /* 0x00000029b000780c */ /* 0x000fe20002781670 */
[----:B------:R-:W0:Y:S01]  /*a580*/  SHFL.BFLY PT, R179, R178, 0x1, 0x1f ;  /* 0x0c201f00b2b37f89 */ /* 0x000e2200000e0000 */
[----:B------:R-:W-:-:S02]  /*a590*/  FSEL R157, R157, -INF , !P3 ;  /* 0xff8000009d9d7808 */ /* 0x000fc40005800000 */
[C---:B------:R-:W-:Y:S02]  /*a5a0*/  ISETP.GT.AND P3, PT, R177.reuse, 0x29, P2 ;  /* 0x00000029b100780c */ /* 0x040fe40001764270 */
[----:B------:R-:W-:Y:S02]  /*a5b0*/  FSEL R158, R158, -INF , !P4 ;  /* 0xff8000009e9e7808 */ /* 0x000fe40006000000 */
[----:B------:R-:W-:Y:S02]  /*a5c0*/  ISETP.GT.AND P4, PT, R177, 0x30, P2 ;  /* 0x00000030b100780c */ /* 0x000fe40001784270 */
[C---:B------:R-:W-:Y:S02]  /*a5d0*/  ISETP.LT.OR P3, PT, R176.reuse, 0x2a, P3 ;  /* 0x0000002ab000780c */ /* 0x040fe40001f61670 */
[----:B------:R-:W-:Y:S02]  /*a5e0*/  ISETP.LT.OR P4, PT, R176, 0x31, P4 ;  /* 0x00000031b000780c */ /* 0x000fe40002781670 */
[----:B------:R-:W-:-:S02]  /*a5f0*/  FSEL R159, R159, -INF , !P3 ;  /* 0xff8000009f9f7808 */ /* 0x000fc40005800000 */
[----:B------:R-:W-:Y:S02]  /*a600*/  ISETP.GT.AND P3, PT, R177, 0x31, P2 ;  /* 0x00000031b100780c */ /* 0x000fe40001764270 */
[----:B------:R-:W-:Y:S02]  /*a610*/  FSEL R163, R163, -INF , !P4 ;  /* 0xff800000a3a37808 */ /* 0x000fe40006000000 */
[C---:B------:R-:W-:Y:S02]  /*a620*/  ISETP.GT.AND P4, PT, R177.reuse, 0x38, P2 ;  /* 0x00000038b100780c */ /* 0x040fe40001784270 */
[----:B------:R-:W-:Y:S02]  /*a630*/  ISETP.LT.OR P3, PT, R176, 0x32, P3 ;  /* 0x00000032b000780c */ /* 0x000fe40001f61670 */
[----:B------:R-:W-:Y:S02]  /*a640*/  ISETP.GT.AND P2, PT, R177, 0x39, P2 ;  /* 0x00000039b100780c */ /* 0x000fe40001744270 */
[----:B0-----:R-:W-:Y:S01]  /*a650*/  FMNMX.FTZ R6, R178, R179, !PT ;  /* 0x000000b3b2067209 */ /* 0x001fe20007810000 */
[----:B------:R-:W-:Y:S01]  /*a660*/  IMAD.U32 R179, RZ, RZ, UR14 ;  /* 0x0000000effb37e24 */ /* 0x000fe2000f8e00ff */
[----:B------:R-:W-:-:S02]  /*a670*/  FMNMX.FTZ R178, R10, R9, !PT ;  /* 0x000000090ab27209 */ /* 0x000fc40007810000 */
[----:B------:R-:W-:Y:S02]  /*a680*/  FSETP.NEU.FTZ.AND P5, PT, R6, -INF , PT ;  /* 0xff8000000600780b */ /* 0x000fe40003fbd000 */
[----:B------:R-:W-:Y:S02]  /*a690*/  FMNMX.FTZ R7, R11, R178, !PT ;  /* 0x000000b20b077209 */ /* 0x000fe40007810000 */
[----:B------:R-:W-:Y:S02]  /*a6a0*/  ISETP.LT.OR P4, PT, R176, 0x39, P4 ;  /* 0x00000039b000780c */ /* 0x000fe40002781670 */
[----:B------:R-:W-:Y:S02]  /*a6b0*/  FMNMX.FTZ R178, R12, R7, !PT ;  /* 0x000000070cb27209 */ /* 0x000fe40007810000 */
[----:B------:R-:W-:Y:S02]  /*a6c0*/  FSEL R162, R162, -INF , !P3 ;  /* 0xff800000a2a27808 */ /* 0x000fe40005800000 */
[----:B------:R-:W-:-:S02]  /*a6d0*/  FMNMX.FTZ R178, R13, R178, !PT ;  /* 0x000000b20db27209 */ /* 0x000fc40007810000 */
[----:B------:R-:W-:Y:S02]  /*a6e0*/  ISETP.LT.OR P2, PT, R176, 0x3a, P2 ;  /* 0x0000003ab000780c */ /* 0x000fe40001741670 */
[----:B------:R-:W-:Y:S01]  /*a6f0*/  FMNMX.FTZ R7, R15, R178, !PT ;  /* 0x000000b20f077209 */ /* 0x000fe20007810000 */
[----:B------:R-:W-:-:S01]  /*a700*/  FFMA.FTZ R178, R6, R179, -8 ;  /* 0xc100000006b27423 */ /* 0x000fc200000100b3 */
[----:B------:R-:W-:Y:S02]  /*a710*/  FSEL R166, R166, -INF , !P4 ;  /* 0xff800000a6a67808 */ /* 0x000fe40006000000 */
[----:B------:R-:W-:Y:S02]  /*a720*/  FMNMX.FTZ R179, R14, R7, !PT ;  /* 0x000000070eb37209 */ /* 0x000fe40007810000 */
[----:B------:R-:W-:Y:S02]  /*a730*/  FSEL R7, R178, RZ, P5 ;  /* 0x000000ffb2077208 */ /* 0x000fe40002800000 */
[----:B------:R-:W-:-:S02]  /*a740*/  FMNMX.FTZ R178, R152, R179, !PT ;  /* 0x000000b398b27209 */ /* 0x000fc40007810000 */
[----:B------:R-:W-:Y:S01]  /*a750*/  FSEL R167, R167, -INF , !P2 ;  /* 0xff800000a7a77808 */ /* 0x000fe20005000000 */
        /* <DEDUP_REMOVED lines=22> */
[----:B------:R-:W-:Y:S01]  /*a8c0*/  IMAD.U32 R154, RZ, RZ, UR14 ;  /* 0x0000000eff9a7e24 */ /* 0x000fe2000f8e00ff */
[----:B------:R-:W-:Y:S01]  /*a8d0*/  FSEL R179, R6, RZ, P5 ;  /* 0x000000ff06b37208 */ /* 0x000fe20002800000 */
[----:B------:R-:W-:Y:S01]  /*a8e0*/  MUFU.EX2 R178, R181 ;  /* 0x000000b500b27308 */ /* 0x000fe20000000800 */
[----:B------:R-:W-:-:S03]  /*a8f0*/  FMNMX.FTZ R177, R162, R177, !PT ;  /* 0x000000b1a2b17209 */ /* 0x000fc60007810000 */
[----:B------:R-:W-:Y:S01]  /*a900*/  FADD.FTZ R179, -R179, R8 ;  /* 0x00000008b3b37221 */ /* 0x000fe20000010100 */
[----:B------:R-:W-:-:S03]  /*a910*/  FMNMX.FTZ R174, R166, R177, !PT ;  /* 0x000000b1a6ae7209 */ /* 0x000fc60007810000 */
[----:B------:R-:W-:Y:S01]  /*a920*/  MUFU.EX2 R175, R175 ;  /* 0x000000af00af7308 */ /* 0x000fe20000000800 */
[----:B------:R-:W-:-:S05]  /*a930*/  FMNMX.FTZ R174, R167, R174, !PT ;  /* 0x000000aea7ae7209 */ /* 0x000fca0007810000 */
[----:B------:R-:W0:Y:S02]  /*a940*/  SHFL.BFLY PT, R177, R174, 0x2, 0x1f ;  /* 0x0c401f00aeb17f89 */ /* 0x000e2400000e0000 */
        /* <DEDUP_REMOVED lines=13> */
[----:B------:R-:W-:Y:S01]  /*aa20*/  MUFU.EX2 R168, R168 ;  /* 0x000000a800a87308 */ /* 0x000fe20000000800 */
[----:B------:R-:W-:Y:S02]  /*aa30*/  FSEL R174, R7, RZ, P2 ;  /* 0x000000ff07ae7208 */ /* 0x000fe40001000000 */
[----:B------:R-:W-:-:S03]  /*aa40*/  FSEL R154, R154, RZ, P2 ;  /* 0x000000ff9a9a7208 */ /* 0x000fc60001000000 */
[----:B------:R-:W-:Y:S02]  /*aa50*/  FADD.FTZ R174, -R174, R9 ;  /* 0x00000009aeae7221 */ /* 0x000fe40000010100 */
[----:B------:R-:W0:Y:S01]  /*aa60*/  MUFU.EX2 R177, R177 ;  /* 0x000000b100b17308 */ /* 0x000e220000000800 */
        /* <DEDUP_REMOVED lines=16> */
[----:B0-----:R-:W-:-:S01]  /*ab70*/  FFMA.FTZ R174, R177, R3, R178 ;  /* 0x00000003b1ae7223 */ /* 0x001fc200000100b2 */
[--C-:B------:R-:W-:Y:S01]  /*ab80*/  FFMA.FTZ R162, R162, UR14, -R154.reuse ;  /* 0x0000000ea2a27c23 */ /* 0x100fe2000801089a */
[----:B------:R-:W-:-:S01]  /*ab90*/  FFMA.FTZ R166, R166, UR14, -R154 ;  /* 0x0000000ea6a67c23 */ /* 0x000fc2000801089a */
[----:B------:R-:W-:Y:S01]  /*aba0*/  FFMA.FTZ R154, R167, UR14, -R154 ;  /* 0x0000000ea79a7c23 */ /* 0x000fe2000801089a */
[----:B------:R-:W-:-:S03]  /*abb0*/  FADD.FTZ R174, R175, R174 ;  /* 0x000000aeafae7221 */ /* 0x000fc60000010000 */
[----:B------:R-:W0:Y:S08]  /*abc0*/  MUFU.EX2 R10, R10 ;  /* 0x0000000a000a7308 */ /* 0x000e300000000800 */
[----:B------:R-:W2:Y:S01]  /*abd0*/  MUFU.EX2 R11, R11 ;  /* 0x0000000b000b7308 */ /* 0x000ea20000000800 */
[----:B-1----:R-:W-:-:S07]  /*abe0*/  FFMA.FTZ R3, R152, R4, R179 ;  /* 0x0000000498037223 */ /* 0x002fce00000100b3 */
[----:B------:R-:W1:Y:S01]  /*abf0*/  MUFU.EX2 R12, R12 ;  /* 0x0000000c000c7308 */ /* 0x000e620000000800 */
[----:B0-----:R-:W-:-:S01]  /*ac00*/  FADD.FTZ R4, R10, R3 ;  /* 0x000000030a047221 */ /* 0x001fc20000010000 */
[----:B------:R-:W-:-:S04]  /*ac10*/  FADD.FTZ R3, R173, R174 ;  /* 0x000000aead037221 */ /* 0x000fc80000010000 */
[----:B------:R-:W-:Y:S02]  /*ac20*/  FADD.FTZ R3, R170, R3 ;  /* 0x00000003aa037221 */ /* 0x000fe40000010000 */
[----:B------:R-:W0:Y:S02]  /*ac30*/  MUFU.EX2 R13, R13 ;  /* 0x0000000d000d7308 */ /* 0x000e240000000800 */
[----:B------:R-:W-:-:S06]  /*ac40*/  FADD.FTZ R174, R160, R3 ;  /* 0x00000003a0ae7221 */ /* 0x000fcc0000010000 */
[----:B------:R-:W3:Y:S08]  /*ac50*/  MUFU.EX2 R14, R14 ;  /* 0x0000000e000e7308 */ /* 0x000ef00000000800 */
[----:B------:R-:W4:Y:S08]  /*ac60*/  MUFU.EX2 R15, R15 ;  /* 0x0000000f000f7308 */ /* 0x000f300000000800 */
[----:B------:R2:W5:Y:S08]  /*ac70*/  MUFU.EX2 R176, R153 ;  /* 0x0000009900b07308 */ /* 0x0005700000000800 */
[----:B------:R-:W5:Y:S01]  /*ac80*/  MUFU.EX2 R9, R9 ;  /* 0x0000000900097308 */ /* 0x000f620000000800 */
[----:B--2---:R-:W-:-:S04]  /*ac90*/  FADD.FTZ R153, R11, R4 ;  /* 0x000000040b997221 */ /* 0x004fc80000010000 */
[----:B-1----:R-:W-:Y:S01]  /*aca0*/  FADD.FTZ R4, R12, R153 ;  /* 0x000000990c047221 */ /* 0x002fe20000010000 */
[----:B------:R-:W-:-:S02]  /*acb0*/  FADD.FTZ R153, R161, R174 ;  /* 0x000000aea1997221 */ /* 0x000fc40000010000 */
[----:B------:R-:W1:Y:S01]  /*acc0*/  MUFU.EX2 R169, R169 ;  /* 0x000000a900a97308 */ /* 0x000e620000000800 */
[----:B0-----:R-:W-:-:S04]  /*acd0*/  FADD.FTZ R3, R13, R4 ;  /* 0x000000040d037221 */ /* 0x001fc80000010000 */
[----:B---3--:R-:W-:-:S03]  /*ace0*/  FADD.FTZ R4, R14, R3 ;  /* 0x000000030e047221 */ /* 0x008fc60000010000 */
[----:B------:R-:W0:Y:S01]  /*acf0*/  MUFU.EX2 R156, R156 ;  /* 0x0000009c009c7308 */ /* 0x000e220000000800 */
[----:B----4-:R-:W-:-:S04]  /*ad00*/  FADD.FTZ R4, R15, R4 ;  /* 0x000000040f047221 */ /* 0x010fc80000010000 */
[----:B-----5:R-:W-:-:S03]  /*ad10*/  FADD.FTZ R4, R176, R4 ;  /* 0x00000004b0047221 */ /* 0x020fc60000010000 */
[----:B------:R-:W2:Y:S08]  /*ad20*/  MUFU.EX2 R21, R21 ;  /* 0x0000001500157308 */ /* 0x000eb00000000800 */
[----:B------:R3:W4:Y:S08]  /*ad30*/  MUFU.EX2 R180, R158 ;  /* 0x0000009e00b47308 */ /* 0x0007300000000800 */
[----:B------:R-:W5:Y:S01]  /*ad40*/  MUFU.EX2 R20, R20 ;  /* 0x0000001400147308 */ /* 0x000f620000000800 */
[----:B---3--:R-:W-:-:S04]  /*ad50*/  FADD.FTZ R158, R164, R153 ;  /* 0x00000099a49e7221 */ /* 0x008fc80000010000 */
[----:B------:R-:W-:-:S03]  /*ad60*/  FADD.FTZ R3, R165, R158 ;  /* 0x0000009ea5037221 */ /* 0x000fc60000010000 */
[----:B------:R-:W3:Y:S01]  /*ad70*/  MUFU.EX2 R159, R159 ;  /* 0x0000009f009f7308 */ /* 0x000ee20000000800 */
[----:B------:R-:W-:-:S01]  /*ad80*/  FADD.FTZ R158, R168, R3 ;  /* 0x00000003a89e7221 */ /* 0x000fc20000010000 */
[----:B------:R-:W-:-:S03]  /*ad90*/  FADD.FTZ R3, R9, R4 ;  /* 0x0000000409037221 */ /* 0x000fc60000010000 */
[----:B-1----:R-:W-:Y:S01]  /*ada0*/  FADD.FTZ R158, R169, R158 ;  /* 0x0000009ea99e7221 */ /* 0x002fe20000010000 */
[----:B0-----:R-:W-:-:S02]  /*adb0*/  FADD.FTZ R3, R156, R3 ;  /* 0x000000039c037221 */ /* 0x001fc40000010000 */
[----:B------:R-:W0:Y:S01]  /*adc0*/  MUFU.EX2 R155, R155 ;  /* 0x0000009b009b7308 */ /* 0x000e220000000800 */
[----:B--2---:R-:W-:-:S01]  /*add0*/  FADD.FTZ R153, R21, R158 ;  /* 0x0000009e15997221 */ /* 0x004fc20000010000 */
[----:B----4-:R-:W-:-:S03]  /*ade0*/  FADD.FTZ R3, R180, R3 ;  /* 0x00000003b4037221 */ /* 0x010fc60000010000 */
[----:B-----5:R-:W-:-:S03]  /*adf0*/  FADD.FTZ R4, R20, R153 ;  /* 0x0000009914047221 */ /* 0x020fc60000010000 */
        /* <DEDUP_REMOVED lines=17> */
.L_x_1164:
        /* <DEDUP_REMOVED lines=12> */
[-C--:B------:R-:W-:Y:S01]  /*afd0*/  FMUL.FTZ R25, R25, R177.reuse ;  /* 0x000000b119197220 */ /* 0x080fe20000410000 */
        /* <DEDUP_REMOVED lines=143> */
.L_x_1147:
[----:B------:R-:W-:Y:S06]  /*b8d0*/  BAR.ARV 0x8, 0x180 ;  /* 0x0206000000007b1d */ /* 0x000fec0000002000 */
[----:B------:R-:W-:Y:S05]  /*b8e0*/  @!P0 BRA `(.L_x_1166) ;  /* 0x0000000000048947 */ /* 0x000fea0003800000 */
[----:B------:R-:W-:Y:S01]  /*b8f0*/  BPT.TRAP 0x1 ;  /* 0x000000040000795c */ /* 0x000fe20000300000 */
.L_x_1166:
[----:B------:R-:W-:Y:S01]  /*b900*/  ULEA UR9, UR55, UR41, 0x3 ;  /* 0x0000002937097291 */ /* 0x000fe2000f8e183f */
[----:B------:R-:W-:-:S05]  /*b910*/  IMAD.U32 R0, RZ, RZ, UR50 ;  /* 0x00000032ff007e24 */ /* 0x000fca000f8e00ff */
[----:B------:R-:W-:-:S04]  /*b920*/  SHF.L.U32 R0, R0, 0x1f, RZ ;  /* 0x0000001f00007819 */ /* 0x000fc800000006ff */
[----:B------:R0:W1:Y:S01]  /*b930*/  SYNCS.PHASECHK.TRANS64.TRYWAIT P1, [UR9+0x28450], R0 ;  /* 0x02845000ff0075a7 */ /* 0x0000620008020149 */
[----:B------:R-:W-:Y:S05]  /*b940*/  @!P0 BRA `(.L_x_1167) ;  /* 0x0000000000048947 */ /* 0x000fea0003800000 */
[----:B------:R-:W-:Y:S01]  /*b950*/  BPT.TRAP 0x1 ;  /* 0x000000040000795c */ /* 0x000fe20000300000 */
.L_x_1167:
[----:B-1----:R-:W-:Y:S05]  /*b960*/  @P1 BRA `(.L_x_1168) ;  /* 0x0000000000081947 */ /* 0x002fea0003800000 */
[----:B------:R-:W1:Y:S02]  /*b970*/  SYNCS.PHASECHK.TRANS64.TRYWAIT P1, [UR9+0x28450], R0 ;  /* 0x02845000ff0075a7 */ /* 0x000e640008020149 */
[----:B-1----:R-:W-:Y:S05]  /*b980*/  @!P1 BRA `(.L_x_1169) ;  /* 0x000000a8001c9947 */ /* 0x002fea0003800000 */
.L_x_1168:
[----:B------:R-:W-:Y:S01]  /*b990*/  ULDC.64 UR4, c[0x0][0x9a0] ;  /* 0x0002680000047ab9 */ /* 0x000fe20000000a00 */
[----:B------:R-:W-:Y:S01]  /*b9a0*/  UIADD3 UR41, UR41, 0x8000, URZ ;  /* 0x0000800029297890 */ /* 0x000fe2000fffe03f */
[----:B------:R-:W-:Y:S01]  /*b9b0*/  WARPGROUP.ARRIVE ;  /* 0x00000000000079c5 */ /* 0x000fe20000000000 */
[----:B------:R-:W-:Y:S01]  /*b9c0*/  UISETP.NE.U32.AND UP0, UPT, UR4, URZ, UPT ;  /* 0x0000003f0400728c */ /* 0x000fe2000bf05070 */
[----:B-1----:R-:W-:Y:S01]  /*b9d0*/  IMAD.MOV.U32 R5, RZ, RZ, 0x3f800000 ;  /* 0x3f800000ff057424 */ /* 0x002fe200078e00ff */
[----:B------:R-:W-:Y:S02]  /*b9e0*/  USHF.R.U32.HI UR41, URZ, 0x4, UR41 ;  /* 0x000000043f297899 */ /* 0x000fe40008011629 */
[----:B------:R-:W-:Y:S02]  /*b9f0*/  UISETP.NE.AND.EX UP0, UPT, UR5, URZ, UPT, UP0 ;  /* 0x0000003f0500728c */ /* 0x000fe4000bf05300 */
[----:B------:R-:W-:-:S04]  /*ba00*/  ULOP3.LUT UR41, UR41, 0x3fff, URZ, 0xc0, !UPT ;  /* 0x00003fff29297892 */ /* 0x000fc8000f8ec03f */
[----:B------:R-:W-:-:S05]  /*ba10*/  PLOP3.LUT P1, PT, PT, PT, UP0, 0x80, 0x0 ;  /* 0x000000000000781c */ /* 0x000fca0003f2f008 */
[----:B------:R-:W-:Y:S01]  /*ba20*/  @UP0 USHF.R.S32.HI UR8, URZ, 0x1f, UR48 ;  /* 0x0000001f3f080899 */ /* 0x000fe20008011430 */
[----:B------:R-:W-:Y:S01]  /*ba30*/  @UP0 ULDC.64 UR10, c[0x0][0x9c8] ;  /* 0x00027200000a0ab9 */ /* 0x000fe20000000a00 */
[----:B------:R-:W-:Y:S02]  /*ba40*/  @UP0 ULDC.64 UR12, c[0x0][0x9d0] ;  /* 0x00027400000c0ab9 */ /* 0x000fe40000000a00 */
[----:B------:R-:W-:Y:S02]  /*ba50*/  @UP0 UIMAD UR8, UR8, UR10, URZ ;  /* 0x0000000a080802a4 */ /* 0x000fe4000f8e023f */
[----:B------:R-:W-:Y:S02]  /*ba60*/  @UP0 UIMAD.WIDE.U32 UR6, UR48, UR10, URZ ;  /* 0x0000000a300602a5 */ /* 0x000fe4000f8e003f */
[----:B------:R-:W-:Y:S02]  /*ba70*/  ULOP3.LUT UR10, UR41, 0x10000, URZ, 0xfc, !UPT ;  /* 0x00010000290a7892 */ /* 0x000fe4000f8efc3f */
[----:B------:R-:W-:-:S02]  /*ba80*/  @UP0 UIMAD UR8, UR48, UR11, UR8 ;  /* 0x0000000b300802a4 */ /* 0x000fc4000f8e0208 */
[----:B------:R-:W-:Y:S02]  /*ba90*/  @UP0 USHF.R.S32.HI UR11, URZ, 0x1f, UR49 ;  /* 0x0000001f3f0b0899 */ /* 0x000fe40008011431 */
[----:B------:R-:W-:Y:S02]  /*baa0*/  ULEA UR10, UR55, UR10, 0xa ;  /* 0x0000000a370a7291 */ /* 0x000fe4000f8e503f */
[----:B------:R-:W-:Y:S02]  /*bab0*/  @UP0 UIADD3 UR7, UR7, UR8, URZ ;  /* 0x0000000807070290 */ /* 0x000fe4000fffe03f */
[----:B------:R-:W-:Y:S02]  /*bac0*/  @UP0 UIMAD UR8, UR11, UR12, URZ ;  /* 0x0000000c0b0802a4 */ /* 0x000fe4000f8e023f */
[----:B------:R-:W-:Y:S01]  /*bad0*/  @UP0 UIMAD.WIDE.U32 UR6, UR49, UR12, UR6 ;  /* 0x0000000c310602a5 */ /* 0x000fe2000f8e0006 */
[----:B------:R-:W-:Y:S01]  /*bae0*/  UMOV UR11, 0x80000020 ;  /* 0x80000020000b7882 */ /* 0x000fe20000000000 */
[----:B------:R-:W-:-:S09]  /*baf0*/  @UP0 UIMAD UR8, UR49, UR13, UR8 ;  /* 0x0000000d310802a4 */ /* 0x000fd2000f8e0208 */
[----:B------:R-:W-:Y:S01]  /*bb00*/  QGMMA.64x256x32.F32.E4M3.E4M3 R24, R188, gdesc[UR8], R24, gsb0 ;  /* 0x03e00008bc187df3 */ /* 0x000fe20008000818 */
        /* <DEDUP_REMOVED lines=26> */
[----:B------:R-:W1:Y:S01]  /*bcb0*/  @P3 MUFU.LG2 R11, R11 ;  /* 0x0000000b000b3308 */ /* 0x000e620000000c00 */
[----:B------:R-:W-:Y:S02]  /*bcc0*/  WARPGROUP.DEPBAR.LE gsb0, 0x0 ;  /* 0x00008000000079c5 */ /* 0x000fe40000010000 */
[----:B------:R-:W-:-:S06]  /*bcd0*/  WARPGROUP.ARRIVE ;  /* 0x00000000000079c5 */ /* 0x000fcc0000000000 */
[----:B------:R-:W-:Y:S01]  /*bce0*/  QGMMA.64x256x32.F32.E4M3.E4M3 R24, R184, gdesc[UR8], R24, gsb0 ;  /* 0x03e00008b8187df3 */ /* 0x000fe20008000818 */
[----:B------:R-:W3:Y:S01]  /*bcf0*/  @P1 MUFU.RCP R10, R14 ;  /* 0x0000000e000a1308 */ /* 0x000ee20000001000 */
[----:B------:R-:W-:Y:S02]  /*bd00*/  IMAD.U32 R9, RZ, RZ, UR14 ;  /* 0x0000000eff097e24 */ /* 0x000fe4000f8e00ff */
[----:B------:R-:W-:Y:S02]  /*bd10*/  IMAD.U32 R13, RZ, RZ, UR14 ;  /* 0x0000000eff0d7e24 */ /* 0x000fe4000f8e00ff */
[----:B0-----:R-:W-:Y:S01]  /*bd20*/  @P2 FMUL.FTZ R4, R4, 0.69314718246459960938 ;  /* 0x3f31721804042820 */ /* 0x001fe20000410000 */
[----:B------:R-:W-:Y:S01]  /*bd30*/  @P2 FMUL.FTZ R9, R9, 0.69314718246459960938 ;  /* 0x3f31721809092820 */ /* 0x000fe20000410000 */
[----:B-1----:R-:W-:Y:S01]  /*bd40*/  @P3 FMUL.FTZ R12, R11, 0.69314718246459960938 ;  /* 0x3f3172180b0c3820 */ /* 0x002fe20000410000 */
[----:B------:R-:W-:Y:S01]  /*bd50*/  @P3 FMUL.FTZ R13, R13, 0.69314718246459960938 ;  /* 0x3f3172180d0d3820 */ /* 0x000fe20000410000 */
[----:B------:R-:W-:-:S02]  /*bd60*/  IMAD.MOV.U32 R3, RZ, RZ, -0x800000 ;  /* 0xff800000ff037424 */ /* 0x000fc400078e00ff */
[----:B------:R-:W-:Y:S01]  /*bd70*/  @P2 FFMA.FTZ R3, R9, R6, R4 ;  /* 0x0000000609032223 */ /* 0x000fe20000010004 */
[----:B------:R-:W-:Y:S02]  /*bd80*/  IMAD.MOV.U32 R0, RZ, RZ, -0x800000 ;  /* 0xff800000ff007424 */ /* 0x000fe400078e00ff */
[----:B------:R-:W-:Y:S01]  /*bd90*/  @P3 FFMA.FTZ R0, R13, R7, R12 ;  /* 0x000000070d003223 */ /* 0x000fe2000001000c */
[-C--:B--2---:R-:W-:Y:S01]  /*bda0*/  FMUL.FTZ R20, R8, R5.reuse ;  /* 0x0000000508147220 */ /* 0x084fe20000410000 */
[----:B---3--:R-:W-:Y:S01]  /*bdb0*/  FMUL.FTZ R4, R10, R5 ;  /* 0x000000050a047220 */ /* 0x008fe20000410000 */
[----:B------:R-:W-:Y:S02]  /*bdc0*/  WARPGROUP.DEPBAR.LE gsb0, 0x0 ;  /* 0x00008000000079c5 */ /* 0x000fe40000010000 */
[----:B------:R-:W-:Y:S05]  /*bdd0*/  @!P0 BRA `(.L_x_1170) ;  /* 0x0000000000048947 */ /* 0x000fea0003800000 */
[----:B------:R-:W-:Y:S01]  /*bde0*/  BPT.TRAP 0x1 ;  /* 0x000000040000795c */ /* 0x000fe20000300000 */
.L_x_1170:
        /* <DEDUP_REMOVED lines=31> */
[----:B------:R-:W-:Y:S01]  /*bfe0*/  SYNCS.ARRIVE.TRANS64.RED.A1T0 RZ, [UR4], RZ ;  /* 0x000000ffffff79a7 */ /* 0x000fe20008100404 */
        /* <DEDUP_REMOVED lines=106> */
.L_x_1096:
[----:B------:R-:W0:Y:S01]  /*c690*/  S2R R21, SR_CgaCtaId ;  /* 0x0000000000157919 */ /* 0x000e220000008800 */
[----:B------:R-:W-:Y:S01]  /*c6a0*/  MOV R4, 0x400 ;  /* 0x0000040000047802 */ /* 0x000fe20000000f00 */
[----:B------:R-:W-:Y:S01]  /*c6b0*/  BSSY B0, `(.L_x_1171) ;  /* 0x000039f000007945 */ /* 0x000fe20003800000 */
[----:B------:R-:W-:Y:S02]  /*c6c0*/  BAR.SYNC.DEFER_BLOCKING 0x5, 0x180 ;  /* 0x0146000000007b1d */ /* 0x000fe40000010000 */
[----:B0-----:R-:W-:-:S05]  /*c6d0*/  LEA R4, R21, R4, 0x18 ;  /* 0x0000000415047211 */ /* 0x001fca00078ec0ff */
[----:B------:R-:W0:Y:S02]  /*c6e0*/  LDS.128 R52, [R4+0x284d0] ;  /* 0x0284d00004347984 */ /* 0x000e240000000c00 */
[----:B0-----:R-:W-:Y:S02]  /*c6f0*/  R2UR UR5, R53 ;  /* 0x00000000350572ca */ /* 0x001fe400000e0000 */
[----:B------:R-:W-:Y:S02]  /*c700*/  R2UR UR49, R54 ;  /* 0x00000000363172ca */ /* 0x000fe400000e0000 */
        /* <DEDUP_REMOVED lines=12> */
[----:B------:R-:W-:Y:S01]  /*c7d0*/  F2FP.BF16.F32.PACK_AB R10, R10, R41 ;  /* 0x000000290a0a723e */ /* 0x000fe200000010ff */
[----:B------:R-:W-:Y:S01]  /*c7e0*/  UISETP.NE.U32.AND UP0, UPT, UR6, URZ, UPT ;  /* 0x0000003f0600728c */ /* 0x000fe2000bf05070 */
[----:B------:R-:W-:Y:S02]  /*c7f0*/  F2FP.BF16.F32.PACK_AB R78, R78, R67 ;  /* 0x000000434e4e723e */ /* 0x000fe400000010ff */
[----:B------:R-:W-:Y:S01]  /*c800*/  F2FP.BF16.F32.PACK_AB R44, R44, R81 ;  /* 0x000000512c2c723e */ /* 0x000fe200000010ff */
[----:B------:R-:W-:Y:S01]  /*c810*/  UISETP.NE.AND.EX UP0, UPT, UR7, URZ, UPT, UP0 ;  /* 0x0000003f0700728c */ /* 0x000fe2000bf05300 */
[----:B------:R-:W-:Y:S02]  /*c820*/  F2FP.BF16.F32.PACK_AB R24, R5, R24 ;  /* 0x000000180518723e */ /* 0x000fe400000010ff */
[----:B------:R-:W-:Y:S01]  /*c830*/  F2FP.BF16.F32.PACK_AB R25, R6, R25 ;  /* 0x000000190619723e */ /* 0x000fe200000010ff */
[----:B------:R-:W-:Y:S01]  /*c840*/  ULDC.64 UR6, c[0x0][0xc00] ;  /* 0x0003000000067ab9 */ /* 0x000fe20000000a00 */
[----:B0-----:R-:W-:Y:S01]  /*c850*/  LOP3.LUT P0, R21, R58, 0x3, RZ, 0xc0, !PT ;  /* 0x000000033a157812 */ /* 0x001fe2000780c0ff */
[----:B------:R-:W-:Y:S01]  /*c860*/  UIMAD.WIDE UR6, UR42, 0x4, UR6 ;  /* 0x000000042a0678a5 */ /* 0x000fe2000f8e0206 */
[----:B------:R-:W-:-:S02]  /*c870*/  F2FP.BF16.F32.PACK_AB R32, R7, R32 ;  /* 0x000000200720723e */ /* 0x000fc400000010ff */
[----:B------:R-:W-:Y:S02]  /*c880*/  ISETP.EQ.OR P0, PT, R21, 0x3, !P0 ;  /* 0x000000031500780c */ /* 0x000fe40004702670 */
[----:B------:R-:W-:Y:S02]  /*c890*/  F2FP.BF16.F32.PACK_AB R120, R85, R120 ;  /* 0x000000785578723e */ /* 0x000fe400000010ff */
[----:B------:R-:W-:Y:S02]  /*c8a0*/  SEL R81, R9, R10, P0 ;  /* 0x0000000a09517207 */ /* 0x000fe40000000000 */
[----:B------:R-:W-:Y:S02]  /*c8b0*/  SEL R67, R10, R9, P0 ;  /* 0x000000090a437207 */ /* 0x000fe40000000000 */
[----:B------:R-:W0:Y:S01]  /*c8c0*/  S2R R9, SR_SWINHI ;  /* 0x0000000000097919 */ /* 0x000e220000002f00 */
        /* <DEDUP_REMOVED lines=10> */
[----:B------:R-:W-:Y:S02]  /*c970*/  SEL R115, R5, R6, P0 ;  /* 0x0000000605737207 */ /* 0x000fe40000000000 */
[----:B------:R-:W-:Y:S02]  /*c980*/  SEL R119, R6, R5, P0 ;  /* 0x0000000506777207 */ /* 0x000fe40000000000 */
[----:B------:R-:W-:Y:S02]  /*c990*/  SEL R121, R7, R160, P0 ;  /* 0x000000a007797207 */ /* 0x000fe40000000000 */
[----:B------:R-:W-:-:S02]  /*c9a0*/  SEL R123, R160, R7, P0 ;  /* 0x00000007a07b7207 */ /* 0x000fc40000000000 */
[----:B------:R-:W-:Y:S02]  /*c9b0*/  F2FP.BF16.F32.PACK_AB R40, R29, R72 ;  /* 0x000000481d28723e */ /* 0x000fe400000010ff */
[----:B------:R-:W-:Y:S02]  /*c9c0*/  F2FP.BF16.F32.PACK_AB R126, R126, R39 ;  /* 0x000000277e7e723e */ /* 0x000fe400000010ff */
[----:B------:R-:W-:Y:S02]  /*c9d0*/  MOV R6, R4 ;  /* 0x0000000400067202 */ /* 0x000fe40000000f00 */
[----:B0-----:R-:W-:Y:S02]  /*c9e0*/  MOV R7, R9 ;  /* 0x0000000900077202 */ /* 0x001fe40000000f00 */
[----:B------:R-:W-:Y:S02]  /*c9f0*/  F2FP.BF16.F32.PACK_AB R127, R127, R38 ;  /* 0x000000267f7f723e */ /* 0x000fe400000010ff */
[----:B------:R-:W-:Y:S01]  /*ca00*/  F2FP.BF16.F32.PACK_AB R33, R8, R33 ;  /* 0x000000210821723e */ /* 0x000fe200000010ff */
[----:B------:R-:W-:Y:S01]  /*ca10*/  IMAD.WIDE R52, R196, 0x2, R6 ;  /* 0x00000002c4347825 */ /* 0x000fe200078e0206 */
        /* <DEDUP_REMOVED lines=12> */
[----:B------:R-:W-:-:S02]  /*cae0*/  IADD3 R10, P2, R52, 0x20, RZ ;  /* 0x00000020340a7810 */ /* 0x000fc40007f5e0ff */
[C---:B------:R-:W-:Y:S02]  /*caf0*/  IADD3 R145, P3, R52.reuse, 0x40, RZ ;  /* 0x0000004034917810 */ /* 0x040fe40007f7e0ff */
[----:B------:R-:W-:Y:S02]  /*cb00*/  IADD3 R147, P4, R52, 0x60, RZ ;  /* 0x0000006034937810 */ /* 0x000fe40007f9e0ff */
[----:B------:R-:W-:Y:S02]  /*cb10*/  F2FP.BF16.F32.PACK_AB R155, R155, R158 ;  /* 0x0000009e9b9b723e */ /* 0x000fe400000010ff */
[----:B------:R-:W-:Y:S01]  /*cb20*/  F2FP.BF16.F32.PACK_AB R156, R153, R156 ;  /* 0x0000009c999c723e */ /* 0x000fe200000010ff */
[----:B------:R-:W-:Y:S01]  /*cb30*/  IMAD.X R55, RZ, RZ, R53, P4 ;  /* 0x000000ffff377224 */ /* 0x000fe200020e0635 */
        /* <DEDUP_REMOVED lines=21> */
[----:B------:R-:W-:Y:S02]  /*cc90*/  F2FP.BF16.F32.PACK_AB R66, R87, R66 ;  /* 0x000000425742723e */ /* 0x000fe400000010ff */
[----:B------:R-:W-:Y:S02]  /*cca0*/  F2FP.BF16.F32.PACK_AB R46, R111, R46 ;  /* 0x0000002e6f2e723e */ /* 0x000fe400000010ff */
[----:B------:R-:W-:Y:S02]  /*ccb0*/  F2FP.BF16.F32.PACK_AB R112, R77, R112 ;  /* 0x000000704d70723e */ /* 0x000fe400000010ff */
[----:B------:R-:W-:Y:S02]  /*ccc0*/  F2FP.BF16.F32.PACK_AB R113, R84, R113 ;  /* 0x000000715471723e */ /* 0x000fe400000010ff */
[----:B------:R-:W-:-:S02]  /*ccd0*/  SEL R99, R61, R68, P0 ;  /* 0x000000443d637207 */ /* 0x000fc40000000000 */
[----:B------:R-:W-:Y:S01]  /*cce0*/  SEL R33, R68, R61, P0 ;  /* 0x0000003d44217207 */ /* 0x000fe20000000000 */
[----:B------:R-:W-:Y:S01]  /*ccf0*/  IMAD.X R61, RZ, RZ, R53, P2 ;  /* 0x000000ffff3d7224 */ /* 0x000fe200010e0635 */
[----:B------:R-:W-:Y:S02]  /*cd00*/  SEL R97, R69, R76, P0 ;  /* 0x0000004c45617207 */ /* 0x000fe40000000000 */
[----:B------:R-:W-:Y:S02]  /*cd10*/  SEL R34, R76, R69, P0 ;  /* 0x000000454c227207 */ /* 0x000fe40000000000 */
[----:B------:R-:W-:Y:S02]  /*cd20*/  SEL R95, R109, R116, P0 ;  /* 0x000000746d5f7207 */ /* 0x000fe40000000000 */
[----:B------:R-:W-:Y:S02]  /*cd30*/  SEL R39, R116, R109, P0 ;  /* 0x0000006d74277207 */ /* 0x000fe40000000000 */
[----:B------:R-:W-:-:S02]  /*cd40*/  SEL R131, R59, R48, P0 ;  /* 0x000000303b837207 */ /* 0x000fc40000000000 */
[----:B------:R-:W-:Y:S01]  /*cd50*/  SEL R65, R48, R59, P0 ;  /* 0x0000003b30417207 */ /* 0x000fe20000000000 */
[----:B------:R-:W-:Y:S01]  /*cd60*/  IMAD.X R59, RZ, RZ, R53, P3 ;  /* 0x000000ffff3b7224 */ /* 0x000fe200018e0635 */
[----:B------:R-:W-:Y:S02]  /*cd70*/  SEL R135, R142, R143, P0 ;  /* 0x0000008f8e877207 */ /* 0x000fe40000000000 */
[----:B------:R-:W-:Y:S02]  /*cd80*/  SEL R74, R143, R142, P0 ;  /* 0x0000008e8f4a7207 */ /* 0x000fe40000000000 */
[----:B------:R-:W-:Y:S02]  /*cd90*/  F2FP.BF16.F32.PACK_AB R133, R133, R148 ;  /* 0x000000948585723e */ /* 0x000fe400000010ff */
[----:B------:R-:W-:Y:S02]  /*cda0*/  F2FP.BF16.F32.PACK_AB R140, R125, R140 ;  /* 0x0000008c7d8c723e */ /* 0x000fe400000010ff */
[----:B------:R-:W-:-:S02]  /*cdb0*/  F2FP.BF16.F32.PACK_AB R117, R117, R132 ;  /* 0x000000847575723e */ /* 0x000fc400000010ff */
[----:B------:R-:W-:Y:S02]  /*cdc0*/  F2FP.BF16.F32.PACK_AB R136, R101, R136 ;  /* 0x000000886588723e */ /* 0x000fe400000010ff */
[----:B------:R-:W-:Y:S02]  /*cdd0*/  F2FP.BF16.F32.PACK_AB R137, R108, R137 ;  /* 0x000000896c89723e */ /* 0x000fe400000010ff */
        /* <DEDUP_REMOVED lines=12> */
[----:B------:R-:W-:Y:S02]  /*cea0*/  F2FP.BF16.F32.PACK_AB R43, R118, R43 ;  /* 0x0000002b762b723e */ /* 0x000fe400000010ff */
        /* <DEDUP_REMOVED lines=8> */
[----:B------:R-:W-:-:S02]  /*cf30*/  SEL R107, R128, R129, P0 ;  /* 0x00000081806b7207 */ /* 0x000fc40000000000 */
[----:B------:R-:W-:Y:S01]  /*cf40*/  SEL R37, R129, R128, P0 ;  /* 0x0000008081257207 */ /* 0x000fe20000000000 */
[----:B------:R-:W-:Y:S01]  /*cf50*/  IMAD.X R25, RZ, RZ, R53, P4 ;  /* 0x000000ffff197224 */ /* 0x000fe200020e0635 */
[----:B------:R-:W-:Y:S02]  /*cf60*/  F2FP.BF16.F32.PACK_AB R13, R13, R56 ;  /* 0x000000380d0d723e */ /* 0x000fe400000010ff */
[----:B------:R-:W-:Y:S02]  /*cf70*/  F2FP.BF16.F32.PACK_AB R14, R14, R57 ;  /* 0x000000390e0e723e */ /* 0x000fe400000010ff */
        /* <DEDUP_REMOVED lines=12> */
[----:B------:R-:W-:Y:S02]  /*d040*/  SHF.R.U64 R5, R5, 0x3, RZ ;  /* 0x0000000305057819 */ /* 0x000fe400000012ff */
[----:B------:R-:W-:Y:S01]  /*d050*/  F2FP.BF16.F32.PACK_AB R12, R12, R49 ;  /* 0x000000310c0c723e */ /* 0x000fe200000010ff */
[----:B------:R-:W-:Y:S01]  /*d060*/  IMAD.X R49, RZ, RZ, R53, P6 ;  /* 0x000000ffff317224 */ /* 0x000fe200030e0635 */
[----:B------:R-:W-:-:S02]  /*d070*/  SEL R117, R78, R41, P0 ;  /* 0x000000294e757207 */ /* 0x000fc40000000000 */
[----:B------:R-:W-:Y:S01]  /*d080*/  SEL R62, R41, R78, P0 ;  /* 0x0000004e293e7207 */ /* 0x000fe20000000000 */
[--C-:B------:R-:W-:Y:S01]  /*d090*/  IMAD.X R41, RZ, RZ, R53.reuse, P3 ;  /* 0x000000ffff297224 */ /* 0x100fe200018e0635 */
[----:B------:R-:W-:Y:S02]  /*d0a0*/  SEL R133, R51, R50, P0 ;  /* 0x0000003233857207 */ /* 0x000fe40000000000 */
[----:B------:R-:W-:Y:S01]  /*d0b0*/  SEL R66, R50, R51, P0 ;  /* 0x0000003332427207 */ /* 0x000fe20000000000 */
[--C-:B------:R-:W-:Y:S01]  /*d0c0*/  IMAD.X R51, RZ, RZ, R53.reuse, P5 ;  /* 0x000000ffff337224 */ /* 0x100fe200028e0635 */
[----:B------:R-:W-:Y:S02]  /*d0d0*/  SEL R137, R47, R46, P0 ;  /* 0x0000002e2f897207 */ /* 0x000fe40000000000 */
[----:B------:R-:W-:Y:S01]  /*d0e0*/  SEL R68, R46, R47, P0 ;  /* 0x0000002f2e447207 */ /* 0x000fe20000000000 */
[----:B------:R-:W-:Y:S01]  /*d0f0*/  IMAD.X R47, RZ, RZ, R53, P1 ;  /* 0x000000ffff2f7224 */ /* 0x000fe200008e0635 */
[----:B------:R-:W-:-:S02]  /*d100*/  SEL R139, R43, R42, P0 ;  /* 0x0000002a2b8b7207 */ /* 0x000fc40000000000 */
[----:B------:R-:W-:Y:S01]  /*d110*/  SEL R69, R42, R43, P0 ;  /* 0x0000002b2a457207 */ /* 0x000fe20000000000 */
[--C-:B------:R-:W-:Y:S01]  /*d120*/  IMAD.X R43, RZ, RZ, R53.reuse, P2 ;  /* 0x000000ffff2b7224 */ /* 0x100fe200010e0635 */
[----:B------:R-:W-:Y:S02]  /*d130*/  LOP3.LUT R8, R10, 0x380, RZ, 0xc0, !PT ;  /* 0x000003800a087812 */ /* 0x000fe400078ec0ff */
[C---:B------:R-:W-:Y:S02]  /*d140*/  IADD3 R157, P5, R52.reuse, 0x8040, RZ ;  /* 0x00008040349d7810 */ /* 0x040fe40007fbe0ff */
[C---:B------:R-:W-:Y:S02]  /*d150*/  IADD3 R159, P6, R52.reuse, 0x8060, RZ ;  /* 0x00008060349f7810 */ /* 0x040fe40007fde0ff */
[C---:B------:R-:W-:Y:S01]  /*d160*/  IADD3 R44, P1, R52.reuse, 0xc000, RZ ;  /* 0x0000c000342c7810 */ /* 0x040fe20007f3e0ff */
[--C-:B------:R-:W-:Y:S01]  /*d170*/  IMAD.X R27, RZ, RZ, R53.reuse, P5 ;  /* 0x000000ffff1b7224 */ /* 0x100fe200028e0635 */
[C---:B------:R-:W-:Y:S01]  /*d180*/  IADD3 R161, P2, R52.reuse, 0xc020, RZ ;  /* 0x0000c02034a17810 */ /* 0x040fe20007f5e0ff */
[----:B------:R-:W-:Y:S01]  /*d190*/  IMAD.X R15, RZ, RZ, R53, P6 ;  /* 0x000000ffff0f7224 */ /* 0x000fe200030e0635 */
[----:B------:R-:W-:-:S02]  /*d1a0*/  IADD3 R163, P3, R52, 0xc040, RZ ;  /* 0x0000c04034a37810 */ /* 0x000fc40007f7e0ff */
[----:B------:R-:W-:Y:S02]  /*d1b0*/  IADD3 R165, P4, R52, 0xc060, RZ ;  /* 0x0000c06034a57810 */ /* 0x000fe40007f9e0ff */
[----:B------:R-:W-:Y:S02]  /*d1c0*/  F2FP.BF16.F32.PACK_AB R45, R45, R88 ;  /* 0x000000582d2d723e */ /* 0x000fe400000010ff */
[----:B------:R-:W-:Y:S01]  /*d1d0*/  LOP3.LUT R52, R5, R52, RZ, 0x3c, !PT ;  /* 0x0000003405347212 */ /* 0x000fe200078e3cff */
[--C-:B------:R-:W-:Y:S01]  /*d1e0*/  IMAD.X R9, RZ, RZ, R53.reuse, P4 ;  /* 0x000000ffff097224 */ /* 0x100fe200020e0635 */
[----:B------:R-:W-:Y:S02]  /*d1f0*/  SHF.R.U64 R5, R8, 0x3, RZ ;  /* 0x0000000308057819 */ /* 0x000fe400000012ff */
[----:B------:R-:W-:Y:S02]  /*d200*/  SEL R83, R11, R12, P0 ;  /* 0x0000000c0b537207 */ /* 0x000fe40000000000 */
[----:B------:R-:W-:Y:S01]  /*d210*/  SEL R21, R12, R11, P0 ;  /* 0x0000000b0c157207 */ /* 0x000fe20000000000 */
[----:B------:R-:W-:Y:S01]  /*d220*/  IMAD.X R11, RZ, RZ, R53, P3 ;  /* 0x000000ffff0b7224 */ /* 0x000fe200018e0635 */
[----:B------:R-:W-:-:S02]  /*d230*/  SEL R85, R13, R14, P0 ;  /* 0x0000000e0d557207 */ /* 0x000fc40000000000 */
[----:B------:R-:W-:Y:S01]  /*d240*/  SEL R28, R14, R13, P0 ;  /* 0x0000000d0e1c7207 */ /* 0x000fe20000000000 */
[--C-:B------:R-:W-:Y:S01]  /*d250*/  IMAD.X R13, RZ, RZ, R53.reuse, P1 ;  /* 0x000000ffff0d7224 */ /* 0x100fe200008e0635 */
[----:B------:R-:W-:Y:S02]  /*d260*/  SEL R93, R45, R60, P0 ;  /* 0x0000003c2d5d7207 */ /* 0x000fe40000000000 */
[----:B------:R-:W-:Y:S01]  /*d270*/  SEL R32, R60, R45, P0 ;  /* 0x0000002d3c207207 */ /* 0x000fe20000000000 */
[----:B--2---:R-:W-:Y:S01]  /*d280*/  SHFL.IDX PT, R115, R115, R20, 0x1c1f ;  /* 0x001c1f1473737589 */ /* 0x004fe200000e0000 */
[----:B------:R-:W-:Y:S01]  /*d290*/  LOP3.LUT R12, R145, 0x380, RZ, 0xc0, !PT ;  /* 0x00000380910c7812 */ /* 0x000fe200078ec0ff */
[----:B------:R-:W-:Y:S01]  /*d2a0*/  IMAD.X R45, RZ, RZ, R53, P2 ;  /* 0x000000ffff2d7224 */ /* 0x000fe200010e0635 */
[----:B------:R-:W-:Y:S01]  /*d2b0*/  LOP3.LUT R14, R147, 0x380, RZ, 0xc0, !PT ;  /* 0x00000380930e7812 */ /* 0x000fe200078ec0ff */
[----:B------:R-:W-:Y:S01]  /*d2c0*/  SHFL.IDX PT, R79, R79, R20, 0x1c1f ;  /* 0x001c1f144f4f7589 */ /* 0x000fe200000e0000 */
[----:B------:R-:W-:-:S02]  /*d2d0*/  LOP3.LUT R60, R5, R10, RZ, 0x3c, !PT ;  /* 0x0000000a053c7212 */ /* 0x000fc400078e3cff */
[----:B------:R-:W-:Y:S01]  /*d2e0*/  LOP3.LUT R5, R24, 0x380, RZ, 0xc0, !PT ;  /* 0x0000038018057812 */ /* 0x000fe200078ec0ff */
[----:B------:R-:W-:Y:S01]  /*d2f0*/  SHFL.IDX PT, R77, R77, R20, 0x1c1f ;  /* 0x001c1f144d4d7589 */ /* 0x000fe200000e0000 */
[----:B------:R-:W-:Y:S02]  /*d300*/  SHF.R.U64 R8, R12, 0x3, RZ ;  /* 0x000000030c087819 */ /* 0x000fe400000012ff */
[----:B------:R-:W-:Y:S01]  /*d310*/  SHF.R.U64 R12, R14, 0x3, RZ ;  /* 0x000000030e0c7819 */ /* 0x000fe200000012ff */
[----:B------:R-:W-:Y:S01]  /*d320*/  SHFL.IDX PT, R111, R111, R20, 0x1c1f ;  /* 0x001c1f146f6f7589 */ /* 0x000fe200000e0000 */
[----:B------:R-:W-:Y:S02]  /*d330*/  SHF.R.U64 R5, R5, 0x3, RZ ;  /* 0x0000000305057819 */ /* 0x000fe400000012ff */
[----:B------:R-:W-:Y:S01]  /*d340*/  LOP3.LUT R54, R12, R147, RZ, 0x3c, !PT ;  /* 0x000000930c367212 */ /* 0x000fe200078e3cff */
[----:B------:R-:W-:Y:S01]  /*d350*/  SHFL.IDX PT, R121, R121, R20, 0x1c1f ;  /* 0x001c1f1479797589 */ /* 0x000fe200000e0000 */
[----:B------:R-:W-:-:S02]  /*d360*/  LOP3.LUT R12, R153, 0x380, RZ, 0xc0, !PT ;  /* 0x00000380990c7812 */ /* 0x000fc400078ec0ff */
[----:B------:R-:W-:Y:S01]  /*d370*/  LOP3.LUT R50, R5, R24, RZ, 0x3c, !PT ;  /* 0x0000001805327212 */ /* 0x000fe200078e3cff */
[----:B------:R-:W-:Y:S01]  /*d380*/  SHFL.IDX PT, R81, R81, R20, 0x1c1f ;  /* 0x001c1f1451517589 */ /* 0x000fe200000e0000 */
[----:B------:R-:W-:Y:S02]  /*d390*/  LOP3.LUT R5, R26, 0x380, RZ, 0xc0, !PT ;  /* 0x000003801a057812 */ /* 0x000fe400078ec0ff */
        /* <DEDUP_REMOVED lines=8> */
[----:B------:R-:W-:Y:S02]  /*d420*/  LOP3.LUT R58, R8, R145, RZ, 0x3c, !PT ;  /* 0x00000091083a7212 */ /* 0x000fe400078e3cff */
[----:B------:R-:W-:Y:S01]  /*d430*/  LOP3.LUT R5, R44, 0x380, RZ, 0xc0, !PT ;  /* 0x000003802c057812 */ /* 0x000fe200078ec0ff */
[----:B------:R-:W-:Y:S01]  /*d440*/  SHFL.IDX PT, R89, R89, R20, 0x1c1f ;  /* 0x001c1f1459597589 */ /* 0x000fe200000e0000 */
[----:B------:R-:W-:Y:S02]  /*d450*/  LOP3.LUT R8, R149, 0x380, RZ, 0xc0, !PT ;  /* 0x0000038095087812 */ /* 0x000fe400078ec0ff */
[----:B------:R-:W-:Y:S01]  /*d460*/  LOP3.LUT R10, R151, 0x380, RZ, 0xc0, !PT ;  /* 0x00000380970a7812 */ /* 0x000fe200078ec0ff */
[----:B------:R-:W-:Y:S01]  /*d470*/  SHFL.IDX PT, R91, R91, R20, 0x1c1f ;  /* 0x001c1f145b5b7589 */ /* 0x000fe200000e0000 */
[----:B------:R-:W-:-:S02]  /*d480*/  SHF.R.U64 R12, R12, 0x3, RZ ;  /* 0x000000030c0c7819 */ /* 0x000fc400000012ff */
[----:B------:R-:W-:Y:S01]  /*d490*/  SHF.R.U64 R5, R5, 0x3, RZ ;  /* 0x0000000305057819 */ /* 0x000fe200000012ff */
[----:B------:R-:W-:Y:S01]  /*d4a0*/  SHFL.IDX PT, R93, R93, R20, 0x1c1f ;  /* 0x001c1f145d5d7589 */ /* 0x000fe200000e0000 */
[----:B------:R-:W-:Y:S02]  /*d4b0*/  SHF.R.U64 R8, R8, 0x3, RZ ;  /* 0x0000000308087819 */ /* 0x000fe400000012ff */
[----:B------:R-:W-:Y:S01]  /*d4c0*/  SHF.R.U64 R10, R10, 0x3, RZ ;  /* 0x000000030a0a7819 */ /* 0x000fe200000012ff */
[----:B------:R-:W-:Y:S01]  /*d4d0*/  SHFL.IDX PT, R99, R99, R20, 0x1c1f ;  /* 0x001c1f1463637589 */ /* 0x000fe200000e0000 */
[----:B------:R-:W-:Y:S02]  /*d4e0*/  LOP3.LUT R14, R12, R159, RZ, 0x3c, !PT ;  /* 0x0000009f0c0e7212 */ /* 0x000fe400078e3cff */
[----:B------:R-:W-:Y:S01]  /*d4f0*/  MOV R98, R54 ;  /* 0x0000003600627202 */ /* 0x000fe20000000f00 */
[----:B------:R-:W-:Y:S01]  /*d500*/  SHFL.IDX PT, R97, R97, R20, 0x1c1f ;  /* 0x001c1f1461617589 */ /* 0x000fe200000e0000 */
[----:B------:R-:W-:-:S02]  /*d510*/  LOP3.LUT R12, R5, R44, RZ, 0x3c, !PT ;  /* 0x0000002c050c7212 */ /* 0x000fc400078e3cff */
[----:B------:R-:W-:Y:S01]  /*d520*/  MOV R55, R40 ;  /* 0x0000002800377202 */ /* 0x000fe20000000f00 */
[----:B------:R-:W-:Y:S01]  /*d530*/  SHFL.IDX PT, R101, R101, R20, 0x1c1f ;  /* 0x001c1f1465657589 */ /* 0x000fe200000e0000 */
[----:B------:R-:W-:Y:S02]  /*d540*/  LOP3.LUT R48, R8, R149, RZ, 0x3c, !PT ;  /* 0x0000009508307212 */ /* 0x000fe400078e3cff */
[----:B------:R-:W-:Y:S01]  /*d550*/  LOP3.LUT R40, R20, 0x2, RZ, 0x3c, !PT ;  /* 0x0000000214287812 */ /* 0x000fe200078e3cff */
[----:B------:R-:W-:Y:S01]  /*d560*/  SHFL.IDX PT, R105, R105, R20, 0x1c1f ;  /* 0x001c1f1469697589 */ /* 0x000fe200000e0000 */
[----:B------:R-:W-:Y:S02]  /*d570*/  LOP3.LUT R46, R10, R151, RZ, 0x3c, !PT ;  /* 0x000000970a2e7212 */ /* 0x000fe400078e3cff */
[----:B------:R-:W-:Y:S01]  /*d580*/  LOP3.LUT R8, R155, 0x380, RZ, 0xc0, !PT ;  /* 0x000003809b087812 */ /* 0x000fe200078ec0ff */
[----:B------:R-:W-:Y:S01]  /*d590*/  SHFL.IDX PT, R70, R70, R40, 0x1c1f ;  /* 0x001c1f2846467589 */ /* 0x000fe200000e0000 */
[----:B------:R-:W-:-:S02]  /*d5a0*/  LOP3.LUT R10, R157, 0x380, RZ, 0xc0, !PT ;  /* 0x000003809d0a7812 */ /* 0x000fc400078ec0ff */
[----:B------:R-:W-:Y:S01]  /*d5b0*/  MOV R5, R12 ;  /* 0x0000000c00057202 */ /* 0x000fe20000000f00 */
[----:B------:R-:W-:Y:S01]  /*d5c0*/  SHFL.IDX PT, R72, R72, R40, 0x1c1f ;  /* 0x001c1f2848487589 */ /* 0x000fe200000e0000 */
[----:B------:R-:W-:Y:S02]  /*d5d0*/  SHF.R.U64 R8, R8, 0x3, RZ ;  /* 0x0000000308087819 */ /* 0x000fe400000012ff */
[----:B------:R-:W-:Y:S01]  /*d5e0*/  SHF.R.U64 R10, R10, 0x3, RZ ;  /* 0x000000030a0a7819 */ /* 0x000fe200000012ff */
[----:B------:R-:W0:Y:S01]  /*d5f0*/  SHFL.IDX PT, R12, R119, R40, 0x1c1f ;  /* 0x001c1f28770c7589 */ /* 0x000e2200000e0000 */
[----:B------:R-:W-:Y:S02]  /*d600*/  LOP3.LUT R24, R8, R155, RZ, 0x3c, !PT ;  /* 0x0000009b08187212 */ /* 0x000fe400078e3cff */
[----:B------:R-:W-:Y:S01]  /*d610*/  LOP3.LUT R26, R10, R157, RZ, 0x3c, !PT ;  /* 0x0000009d0a1a7212 */ /* 0x000fe200078e3cff */
[----:B------:R-:W1:Y:S01]  /*d620*/  SHFL.IDX PT, R76, R76, R40, 0x1c1f ;  /* 0x001c1f284c4c7589 */ /* 0x000e6200000e0000 */
[----:B------:R-:W-:-:S02]  /*d630*/  MOV R104, R52 ;  /* 0x0000003400687202 */ /* 0x000fc40000000f00 */
[----:B------:R-:W-:Y:S01]  /*d640*/  MOV R96, R50 ;  /* 0x0000003200607202 */ /* 0x000fe20000000f00 */
[----:B------:R-:W-:Y:S01]  /*d650*/  SHFL.IDX PT, R107, R107, R20, 0x1c1f ;  /* 0x001c1f146b6b7589 */ /* 0x000fe200000e0000 */
[----:B------:R-:W-:Y:S02]  /*d660*/  MOV R53, R24 ;  /* 0x0000001800357202 */ /* 0x000fe40000000f00 */
[----:B------:R-:W-:Y:S01]  /*d670*/  LOP3.LUT R8, R161, 0x380, RZ, 0xc0, !PT ;  /* 0x00000380a1087812 */ /* 0x000fe200078ec0ff */
[----:B------:R-:W2:Y:S01]  /*d680*/  SHFL.IDX PT, R24, R123, R40, 0x1c1f ;  /* 0x001c1f287b187589 */ /* 0x000ea200000e0000 */
[----:B------:R-:W-:Y:S02]  /*d690*/  MOV R51, R26 ;  /* 0x0000001a00337202 */ /* 0x000fe40000000f00 */
[----:B------:R-:W-:Y:S01]  /*d6a0*/  LOP3.LUT R10, R163, 0x380, RZ, 0xc0, !PT ;  /* 0x00000380a30a7812 */ /* 0x000fe200078ec0ff */
[----:B------:R-:W3:Y:S01]  /*d6b0*/  SHFL.IDX PT, R26, R67, R40, 0x1c1f ;  /* 0x001c1f28431a7589 */ /* 0x000ee200000e0000 */
[----:B------:R-:W-:-:S02]  /*d6c0*/  LOP3.LUT R78, R165, 0x380, RZ, 0xc0, !PT ;  /* 0x00000380a54e7812 */ /* 0x000fc400078ec0ff */
[----:B------:R-:W-:Y:S01]  /*d6d0*/  MOV R100, R58 ;  /* 0x0000003a00647202 */ /* 0x000fe20000000f00 */
[----:B------:R-:W-:Y:S01]  /*d6e0*/  SHFL.IDX PT, R103, R103, R20, 0x1c1f ;  /* 0x001c1f1467677589 */ /* 0x000fe200000e0000 */
[----:B------:R-:W-:Y:S02]  /*d6f0*/  MOV R102, R60 ;  /* 0x0000003c00667202 */ /* 0x000fe40000000f00 */
[----:B------:R-:W-:Y:S01]  /*d700*/  MOV R59, R42 ;  /* 0x0000002a003b7202 */ /* 0x000fe20000000f00 */
[----:B------:R-:W-:Y:S01]  /*d710*/  SHFL.IDX PT, R95, R95, R20, 0x1c1f ;  /* 0x001c1f145f5f7589 */ /* 0x000fe200000e0000 */
[----:B------:R-:W-:Y:S02]  /*d720*/  SHF.R.U64 R8, R8, 0x3, RZ ;  /* 0x0000000308087819 */ /* 0x000fe400000012ff */
[----:B------:R-:W-:Y:S01]  /*d730*/  MOV R61, R46 ;  /* 0x0000002e003d7202 */ /* 0x000fe20000000f00 */
[----:B------:R-:W-:Y:S01]  /*d740*/  SHFL.IDX PT, R109, R109, R20, 0x1c1f ;  /* 0x001c1f146d6d7589 */ /* 0x000fe200000e0000 */
[----:B------:R-:W-:-:S02]  /*d750*/  SHF.R.U64 R10, R10, 0x3, RZ ;  /* 0x000000030a0a7819 */ /* 0x000fc400000012ff */
[----:B------:R-:W-:Y:S01]  /*d760*/  SHF.R.U64 R78, R78, 0x3, RZ ;  /* 0x000000034e4e7819 */ /* 0x000fe200000012ff */
[----:B------:R-:W-:Y:S01]  /*d770*/  SHFL.IDX PT, R113, R113, R20, 0x1c1f ;  /* 0x001c1f1471717589 */ /* 0x000fe200000e0000 */
[----:B------:R-:W-:Y:S02]  /*d780*/  MOV R94, R48 ;  /* 0x00000030005e7202 */ /* 0x000fe40000000f00 */
[----:B------:R-:W-:Y:S01]  /*d790*/  LOP3.LUT R44, R8, R161, RZ, 0x3c, !PT ;  /* 0x000000a1082c7212 */ /* 0x000fe200078e3cff */
[----:B------:R-:W-:Y:S01]  /*d7a0*/  SHFL.IDX PT, R125, R125, R20, 0x1c1f ;  /* 0x001c1f147d7d7589 */ /* 0x000fe200000e0000 */
[----:B------:R-:W-:Y:S02]  /*d7b0*/  LOP3.LUT R10, R10, R163, RZ, 0x3c, !PT ;  /* 0x000000a30a0a7212 */ /* 0x000fe400078e3cff */
[----:B------:R-:W-:Y:S01]  /*d7c0*/  LOP3.LUT R8, R78, R165, RZ, 0x3c, !PT ;  /* 0x000000a54e087212 */ /* 0x000fe200078e3cff */
[----:B------:R-:W-:Y:S01]  /*d7d0*/  SHFL.IDX PT, R117, R117, R20, 0x1c1f ;  /* 0x001c1f1475757589 */ /* 0x000fe200000e0000 */
[----:B------:R-:W-:-:S02]  /*d7e0*/  MOV R44, R44 ;  /* 0x0000002c002c7202 */ /* 0x000fc40000000f00 */
[----:B------:R-:W-:Y:S01]  /*d7f0*/  MOV R45, R10 ;  /* 0x0000000a002d7202 */ /* 0x000fe20000000f00 */
[----:B------:R-:W-:Y:S01]  /*d800*/  SHFL.IDX PT, R129, R129, R20, 0x1c1f ;  /* 0x001c1f1481817589 */ /* 0x000fe200000e0000 */
[----:B------:R-:W-:Y:S02]  /*d810*/  MOV R47, R8 ;  /* 0x00000008002f7202 */ /* 0x000fe40000000f00 */
[----:B------:R-:W-:Y:S01]  /*d820*/  MOV R49, R14 ;  /* 0x0000000e00317202 */ /* 0x000fe20000000f00 */
[----:B------:R-:W-:Y:S01]  /*d830*/  SHFL.IDX PT, R131, R131, R20, 0x1c1f ;  /* 0x001c1f1483837589 */ /* 0x000fe200000e0000 */
[----:B0-----:R-:W-:Y:S02]  /*d840*/  SEL R9, R115, R12, P0 ;  /* 0x0000000c73097207 */ /* 0x001fe40000000000 */
        /* <DEDUP_REMOVED lines=8> */
[----:B-1----:R-:W-:Y:S02]  /*d8d0*/  SEL R25, R111, R76, P0 ;  /* 0x0000004c6f197207 */ /* 0x002fe40000000000 */
[----:B------:R-:W-:Y:S01]  /*d8e0*/  SEL R27, R76, R111, P0 ;  /* 0x0000006f4c1b7207 */ /* 0x000fe20000000000 */
[----:B------:R-:W-:Y:S01]  /*d8f0*/  SHFL.IDX PT, R141, R141, R20, 0x1c1f ;  /* 0x001c1f148d8d7589 */ /* 0x000fe200000e0000 */
[----:B--2---:R-:W-:-:S02]  /*d900*/  SEL R13, R121, R24, P0 ;  /* 0x00000018790d7207 */ /* 0x004fc40000000000 */
[----:B------:R-:W-:Y:S01]  /*d910*/  SEL R15, R24, R121, P0 ;  /* 0x00000079180f7207 */ /* 0x000fe20000000000 */
[----:B------:R-:W-:Y:S01]  /*d920*/  SHFL.IDX PT, R127, R127, R20, 0x1c1f ;  /* 0x001c1f147f7f7589 */ /* 0x000fe200000e0000 */
[----:B---3--:R-:W-:Y:S02]  /*d930*/  SEL R24, R81, R26, P0 ;  /* 0x0000001a51187207 */ /* 0x008fe40000000000 */
[----:B------:R-:W-:Y:S01]  /*d940*/  SEL R26, R26, R81, P0 ;  /* 0x000000511a1a7207 */ /* 0x000fe20000000000 */
[----:B------:R-:W-:Y:S01]  /*d950*/  SHFL.IDX PT, R135, R135, R20, 0x1c1f ;  /* 0x001c1f1487877589 */ /* 0x000fe200000e0000 */
[----:B------:R-:W-:-:S03]  /*d960*/  PLOP3.LUT P2, PT, PT, PT, UP0, 0x80, 0x0 ;  /* 0x000000000000781c */ /* 0x000fc60003f4f008 */
[----:B------:R-:W-:Y:S04]  /*d970*/  SHFL.IDX PT, R143, R143, R20, 0x1c1f ;  /* 0x001c1f148f8f7589 */ /* 0x000fe800000e0000 */
[----:B------:R-:W0:Y:S04]  /*d980*/  SHFL.IDX PT, R20, R21, R40, 0x1c1f ;  /* 0x001c1f2815147589 */ /* 0x000e2800000e0000 */
[----:B------:R-:W1:Y:S04]  /*d990*/  SHFL.IDX PT, R64, R64, R40, 0x1c1f ;  /* 0x001c1f2840407589 */ /* 0x000e6800000e0000 */
[----:B------:R0:W2:Y:S04]  /*d9a0*/  SHFL.IDX PT, R42, R28, R40, 0x1c1f ;  /* 0x001c1f281c2a7589 */ /* 0x0000a800000e0000 */
[----:B------:R-:W3:Y:S01]  /*d9b0*/  SHFL.IDX PT, R80, R57, R40, 0x1c1f ;  /* 0x001c1f2839507589 */ /* 0x000ee200000e0000 */
[----:B------:R-:W-:Y:S06]  /*d9c0*/  BAR.SYNC.DEFER_BLOCKING 0x1, 0x100 ;  /* 0x0044000000007b1d */ /* 0x000fec0000010000 */
[----:B------:R1:W-:Y:S01]  /*d9d0*/  SHFL.IDX PT, R46, R29, R40, 0x1c1f ;  /* 0x001c1f281d2e7589 */ /* 0x0003e200000e0000 */
[----:B0-----:R-:W-:-:S03]  /*d9e0*/  SEL R28, R83, R20, P0 ;  /* 0x00000014531c7207 */ /* 0x001fc60000000000 */
[----:B------:R-:W-:Y:S04]  /*d9f0*/  SHFL.IDX PT, R56, R56, R40, 0x1c1f ;  /* 0x001c1f2838387589 */ /* 0x000fe800000e0000 */
[----:B------:R0:W-:Y:S01]  /*da00*/  SHFL.IDX PT, R48, R30, R40, 0x1c1f ;  /* 0x001c1f281e307589 */ /* 0x0001e200000e0000 */
[----:B-1----:R-:W-:-:S03]  /*da10*/  SEL R29, R109, R64, P0 ;  /* 0x000000406d1d7207 */ /* 0x002fc60000000000 */
[----:B------:R-:W-:Y:S04]  /*da20*/  SHFL.IDX PT, R62, R62, R40, 0x1c1f ;  /* 0x001c1f283e3e7589 */ /* 0x000fe800000e0000 */
[----:B------:R1:W-:Y:S01]  /*da30*/  SHFL.IDX PT, R50, R31, R40, 0x1c1f ;  /* 0x001c1f281f327589 */ /* 0x0003e200000e0000 */
[----:B0-----:R-:W-:-:S03]  /*da40*/  SEL R30, R20, R83, P0 ;  /* 0x00000053141e7207 */ /* 0x001fc60000000000 */
[----:B------:R-:W-:Y:S04]  /*da50*/  SHFL.IDX PT, R82, R63, R40, 0x1c1f ;  /* 0x001c1f283f527589 */ /* 0x000fe800000e0000 */
[----:B------:R2:W-:Y:S01]  /*da60*/  SHFL.IDX PT, R52, R32, R40, 0x1c1f ;  /* 0x001c1f2820347589 */ /* 0x0005e200000e0000 */
[----:B-1----:R-:W-:-:S03]  /*da70*/  SEL R31, R64, R109, P0 ;  /* 0x0000006d401f7207 */ /* 0x002fc60000000000 */
[----:B------:R-:W-:Y:S04]  /*da80*/  SHFL.IDX PT, R84, R65, R40, 0x1c1f ;  /* 0x001c1f2841547589 */ /* 0x000fe800000e0000 */
[----:B------:R3:W0:Y:S01]  /*da90*/  SHFL.IDX PT, R54, R33, R40, 0x1c1f ;  /* 0x001c1f2821367589 */ /* 0x00062200000e0000 */
[----:B--2---:R-:W-:-:S03]  /*daa0*/  SEL R32, R85, R42, P0 ;  /* 0x0000002a55207207 */ /* 0x004fc60000000000 */
[----:B------:R-:W1:Y:S04]  /*dab0*/  SHFL.IDX PT, R66, R66, R40, 0x1c1f ;  /* 0x001c1f2842427589 */ /* 0x000e6800000e0000 */
[----:B------:R2:W-:Y:S01]  /*dac0*/  SHFL.IDX PT, R58, R34, R40, 0x1c1f ;  /* 0x001c1f28223a7589 */ /* 0x0005e200000e0000 */
[----:B---3--:R-:W-:-:S03]  /*dad0*/  SEL R33, R113, R80, P0 ;  /* 0x0000005071217207 */ /* 0x008fc60000000000 */
[----:B------:R-:W-:Y:S04]  /*dae0*/  SHFL.IDX PT, R68, R68, R40, 0x1c1f ;  /* 0x001c1f2844447589 */ /* 0x000fe800000e0000 */
[----:B------:R3:W-:Y:S01]  /*daf0*/  SHFL.IDX PT, R60, R35, R40, 0x1c1f ;  /* 0x001c1f28233c7589 */ /* 0x0007e200000e0000 */
[----:B--2---:R-:W-:-:S03]  /*db00*/  SEL R34, R42, R85, P0 ;  /* 0x000000552a227207 */ /* 0x004fc60000000000 */
[----:B------:R-:W-:Y:S04]  /*db10*/  SHFL.IDX PT, R86, R69, R40, 0x1c1f ;  /* 0x001c1f2845567589 */ /* 0x000fe800000e0000 */
[----:B------:R2:W-:Y:S01]  /*db20*/  SHFL.IDX PT, R70, R36, R40, 0x1c1f ;  /* 0x001c1f2824467589 */ /* 0x0005e200000e0000 */
[----:B0-----:R-:W-:Y:S02]  /*db30*/  SEL R42, R54, R99, P0 ;  /* 0x00000063362a7207 */ /* 0x001fe40000000000 */
[----:B---3--:R-:W-:Y:S01]  /*db40*/  SEL R35, R80, R113, P0 ;  /* 0x0000007150237207 */ /* 0x008fe20000000000 */
[----:B------:R-:W0:Y:S01]  /*db50*/  SHFL.IDX PT, R88, R71, R40, 0x1c1f ;  /* 0x001c1f2847587589 */ /* 0x000e2200000e0000 */
[----:B-1----:R-:W-:Y:S01]  /*db60*/  SEL R41, R133, R66, P0 ;  /* 0x0000004285297207 */ /* 0x002fe20000000000 */
[----:B------:R-:W-:Y:S01]  /*db70*/  ULDC UR8, c[0x0][0xa88] ;  /* 0x0002a20000087ab9 */ /* 0x000fe20000000800 */
[----:B------:R-:W-:Y:S01]  /*db80*/  SEL R43, R66, R133, P0 ;  /* 0x00000085422b7207 */ /* 0x000fe20000000000 */
[----:B------:R1:W-:Y:S01]  /*db90*/  SHFL.IDX PT, R72, R37, R40, 0x1c1f ;  /* 0x001c1f2825487589 */ /* 0x0003e200000e0000 */
[----:B------:R-:W3:Y:S01]  /*dba0*/  LDC R80, c[0x0][0xbe8] ;  /* 0x0002fa00ff507b82 */ /* 0x000ee20000000800 */
[----:B--2---:R-:W-:-:S02]  /*dbb0*/  SEL R36, R93, R52, P0 ;  /* 0x000000345d247207 */ /* 0x004fc40000000000 */
[----:B------:R2:W-:Y:S04]  /*dbc0*/  SHFL.IDX PT, R76, R38, R40, 0x1c1f ;  /* 0x001c1f28264c7589 */ /* 0x0005e800000e0000 */
[----:B------:R-:W-:Y:S01]  /*dbd0*/  SHFL.IDX PT, R90, R73, R40, 0x1c1f ;  /* 0x001c1f28495a7589 */ /* 0x000fe200000e0000 */
[----:B-1----:R-:W-:-:S03]  /*dbe0*/  SEL R37, R131, R84, P0 ;  /* 0x0000005483257207 */ /* 0x002fc60000000000 */
[----:B------:R1:W-:Y:S01]  /*dbf0*/  SHFL.IDX PT, R78, R39, R40, 0x1c1f ;  /* 0x001c1f28274e7589 */ /* 0x0003e200000e0000 */
[----:B--2---:R-:W-:-:S03]  /*dc00*/  SEL R38, R52, R93, P0 ;  /* 0x0000005d34267207 */ /* 0x004fc60000000000 */
[----:B------:R-:W-:Y:S04]  /*dc10*/  SHFL.IDX PT, R74, R74, R40, 0x1c1f ;  /* 0x001c1f284a4a7589 */ /* 0x000fe800000e0000 */
[----:B------:R2:W4:Y:S01]  /*dc20*/  SHFL.IDX PT, R92, R75, R40, 0x1c1f ;  /* 0x001c1f284b5c7589 */ /* 0x00052200000e0000 */
[----:B0-----:R-:W-:Y:S02]  /*dc30*/  SEL R69, R141, R88, P0 ;  /* 0x000000588d457207 */ /* 0x001fe40000000000 */
[----:B-1----:R-:W-:Y:S01]  /*dc40*/  SEL R39, R84, R131, P0 ;  /* 0x0000008354277207 */ /* 0x002fe20000000000 */
[----:B------:R0:W-:Y:S01]  /*dc50*/  STSM.16.M88.4 [R104], R8 ;  /* 0x0000000868007844 */ /* 0x0001e20000000200 */
[----:B------:R-:W-:-:S03]  /*dc60*/  SEL R71, R88, R141, P0 ;  /* 0x0000008d58477207 */ /* 0x000fc60000000000 */
[----:B------:R1:W-:Y:S01]  /*dc70*/  STSM.16.M88.4 [R102], R12 ;  /* 0x0000000c66007844 */ /* 0x0003e20000000200 */
[----:B--2---:R-:W-:-:S03]  /*dc80*/  SEL R40, R99, R54, P0 ;  /* 0x0000003663287207 */ /* 0x004fc60000000000 */
[----:B------:R2:W-:Y:S04]  /*dc90*/  STSM.16.M88.4 [R100], R24 ;  /* 0x0000001864007844 */ /* 0x0005e80000000200 */
[----:B------:R-:W-:Y:S01]  /*dca0*/  STSM.16.M88.4 [R98], R28 ;  /* 0x0000001c62007844 */ /* 0x000fe20000000200 */
[----:B0-----:R-:W-:-:S03]  /*dcb0*/  SEL R8, R87, R46, P0 ;  /* 0x0000002e57087207 */ /* 0x001fc60000000000 */
[----:B------:R-:W-:Y:S01]  /*dcc0*/  STSM.16.M88.4 [R96], R32 ;  /* 0x0000002060007844 */ /* 0x000fe20000000200 */
[----:B------:R-:W-:Y:S02]  /*dcd0*/  SEL R10, R46, R87, P0 ;  /* 0x000000572e0a7207 */ /* 0x000fe40000000000 */
[----:B------:R-:W-:Y:S02]  /*dce0*/  SEL R9, R125, R56, P0 ;  /* 0x000000387d097207 */ /* 0x000fe40000000000 */
[----:B------:R-:W-:Y:S02]  /*dcf0*/  SEL R11, R56, R125, P0 ;  /* 0x0000007d380b7207 */ /* 0x000fe40000000000 */
[----:B-1----:R-:W-:Y:S02]  /*dd00*/  SEL R12, R89, R48, P0 ;  /* 0x00000030590c7207 */ /* 0x002fe40000000000 */
        /* <DEDUP_REMOVED lines=9> */
[----:B----4-:R-:W-:-:S02]  /*dda0*/  SEL R77, R143, R92, P0 ;  /* 0x0000005c8f4d7207 */ /* 0x010fc40000000000 */
[----:B------:R-:W-:Y:S01]  /*ddb0*/  SEL R79, R92, R143, P0 ;  /* 0x0000008f5c4f7207 */ /* 0x000fe20000000000 */
[----:B------:R2:W-:Y:S01]  /*ddc0*/  STSM.16.M88.4 [R59], R24 ;  /* 0x000000183b007844 */ /* 0x0005e20000000200 */
[----:B0-----:R-:W-:Y:S02]  /*ddd0*/  SEL R8, R97, R58, P0 ;  /* 0x0000003a61087207 */ /* 0x001fe40000000000 */
[----:B------:R-:W-:Y:S01]  /*dde0*/  SEL R10, R58, R97, P0 ;  /* 0x000000613a0a7207 */ /* 0x000fe20000000000 */
[----:B------:R-:W-:Y:S01]  /*ddf0*/  STSM.16.M88.4 [R55], R36 ;  /* 0x0000002437007844 */ /* 0x000fe20000000200 */
[----:B------:R-:W-:Y:S02]  /*de00*/  SEL R9, R137, R68, P0 ;  /* 0x0000004489097207 */ /* 0x000fe40000000000 */
[----:B------:R-:W-:Y:S01]  /*de10*/  SEL R11, R68, R137, P0 ;  /* 0x00000089440b7207 */ /* 0x000fe20000000000 */
[----:B------:R-:W-:Y:S01]  /*de20*/  STSM.16.M88.4 [R53], R40 ;  /* 0x0000002835007844 */ /* 0x000fe20000000200 */
[----:B-1----:R-:W-:-:S02]  /*de30*/  SEL R12, R101, R60, P0 ;  /* 0x0000003c650c7207 */ /* 0x002fc40000000000 */
[----:B------:R-:W-:Y:S01]  /*de40*/  SEL R14, R60, R101, P0 ;  /* 0x000000653c0e7207 */ /* 0x000fe20000000000 */
[----:B------:R0:W-:Y:S01]  /*de50*/  STSM.16.M88.4 [R51], R8 ;  /* 0x0000000833007844 */ /* 0x0001e20000000200 */
[----:B------:R-:W-:Y:S02]  /*de60*/  SEL R13, R139, R86, P0 ;  /* 0x000000568b0d7207 */ /* 0x000fe40000000000 */
[----:B------:R-:W-:Y:S02]  /*de70*/  SEL R15, R86, R139, P0 ;  /* 0x0000008b560f7207 */ /* 0x000fe40000000000 */
[----:B------:R-:W-:Y:S02]  /*de80*/  SEL R68, R105, R70, P0 ;  /* 0x0000004669447207 */ /* 0x000fe40000000000 */
[----:B------:R-:W-:Y:S01]  /*de90*/  SEL R70, R70, R105, P0 ;  /* 0x0000006946467207 */ /* 0x000fe20000000000 */
[----:B------:R1:W-:Y:S01]  /*dea0*/  STSM.16.M88.4 [R49], R12 ;  /* 0x0000000c31007844 */ /* 0x0003e20000000200 */
[----:B--2---:R-:W-:-:S02]  /*deb0*/  SEL R24, R107, R72, P0 ;  /* 0x000000486b187207 */ /* 0x004fc40000000000 */
[----:B------:R-:W-:Y:S01]  /*dec0*/  SEL R26, R72, R107, P0 ;  /* 0x0000006b481a7207 */ /* 0x000fe20000000000 */
[----:B------:R2:W-:Y:S01]  /*ded0*/  STSM.16.M88.4 [R5], R68 ;  /* 0x0000004405007844 */ /* 0x0005e20000000200 */
[----:B------:R-:W-:Y:S02]  /*dee0*/  SEL R25, R127, R90, P0 ;  /* 0x0000005a7f197207 */ /* 0x000fe40000000000 */
[----:B------:R-:W-:Y:S01]  /*def0*/  SEL R27, R90, R127, P0 ;  /* 0x0000007f5a1b7207 */ /* 0x000fe20000000000 */
[----:B0-----:R-:W-:Y:S02]  /*df00*/  IMAD.U32 R8, RZ, RZ, UR6 ;  /* 0x00000006ff087e24 */ /* 0x001fe4000f8e00ff */
[----:B------:R-:W-:Y:S01]  /*df10*/  IMAD.U32 R9, RZ, RZ, UR7 ;  /* 0x00000007ff097e24 */ /* 0x000fe2000f8e00ff */
[----:B------:R-:W-:Y:S01]  /*df20*/  ULDC.64 UR6, c[0x0][0xc08] ;  /* 0x0003020000067ab9 */ /* 0x000fe20000000a00 */
[----:B------:R-:W-:Y:S01]  /*df30*/  STSM.16.M88.4 [R44], R24 ;  /* 0x000000182c007844 */ /* 0x000fe20000000200 */
[----:B-1----:R-:W-:-:S02]  /*df40*/  SEL R12, R103, R76, P0 ;  /* 0x0000004c670c7207 */ /* 0x002fc40000000000 */
[----:B------:R-:W-:Y:S02]  /*df50*/  SEL R14, R76, R103, P0 ;  /* 0x000000674c0e7207 */ /* 0x000fe40000000000 */
[----:B------:R-:W-:Y:S02]  /*df60*/  SEL R13, R135, R74, P0 ;  /* 0x0000004a870d7207 */ /* 0x000fe40000000000 */
[----:B------:R-:W-:Y:S02]  /*df70*/  SEL R15, R74, R135, P0 ;  /* 0x000000874a0f7207 */ /* 0x000fe40000000000 */
[----:B------:R-:W-:Y:S02]  /*df80*/  SEL R76, R95, R78, P0 ;  /* 0x0000004e5f4c7207 */ /* 0x000fe40000000000 */
[----:B------:R-:W-:Y:S01]  /*df90*/  SEL R78, R78, R95, P0 ;  /* 0x0000005f4e4e7207 */ /* 0x000fe20000000000 */
[----:B------:R0:W-:Y:S04]  /*dfa0*/  STSM.16.M88.4 [R45], R12 ;  /* 0x0000000c2d007844 */ /* 0x0001e80000000200 */
[----:B------:R1:W-:Y:S01]  /*dfb0*/  STSM.16.M88.4 [R47], R76 ;  /* 0x0000004c2f007844 */ /* 0x0003e20000000200 */
[----:B------:R-:W-:Y:S01]  /*dfc0*/  UISETP.NE.U32.AND UP1, UPT, UR6, URZ, UPT ;  /* 0x0000003f0600728c */ /* 0x000fe2000bf25070 */
[----:B------:R-:W-:Y:S03]  /*dfd0*/  BAR.SYNC.DEFER_BLOCKING 0x1, 0x100 ;  /* 0x0044000000007b1d */ /* 0x000fe60000010000 */
[----:B------:R-:W-:-:S06]  /*dfe0*/  UISETP.NE.AND.EX UP1, UPT, UR7, URZ, UPT, UP1 ;  /* 0x0000003f0700728c */ /* 0x000fcc000bf25310 */
[----:B------:R-:W-:-:S05]  /*dff0*/  PLOP3.LUT P0, PT, PT, PT, UP1, 0x80, 0x0 ;  /* 0x000000000000781c */ /* 0x000fca0003f0f018 */
[----:B------:R-:W-:Y:S02]  /*e000*/  @UP1 ULDC.64 UR6, c[0x0][0xc08] ;  /* 0x0003020000061ab9 */ /* 0x000fe40000000a00 */
[----:B------:R-:W-:Y:S01]  /*e010*/  @UP1 UIMAD.WIDE UR6, UR42, 0x4, UR6 ;  /* 0x000000042a0618a5 */ /* 0x000fe2000f8e0206 */
[----:B--2---:R-:W-:-:S05]  /*e020*/  IMAD.U32 R5, RZ, RZ, UR8 ;  /* 0x00000008ff057e24 */ /* 0x004fca000f8e00ff */
[----:B0-----:R-:W-:Y:S02]  /*e030*/  IMAD.U32 R12, RZ, RZ, UR6 ;  /* 0x00000006ff0c7e24 */ /* 0x001fe4000f8e00ff */
[----:B------:R-:W-:Y:S01]  /*e040*/  IMAD.U32 R13, RZ, RZ, UR7 ;  /* 0x00000007ff0d7e24 */ /* 0x000fe2000f8e00ff */
[----:B------:R-:W2:Y:S01]  /*e050*/  @P2 LDG.E R10, desc[UR52][R8.64] ;  /* 0x00000034080a2981 */ /* 0x000ea2000c1e1900 */
[----:B---3--:R-:W-:Y:S01]  /*e060*/  ISETP.NE.AND P1, PT, R80, 0x1, PT ;  /* 0x000000015000780c */ /* 0x008fe20003f25270 */
[----:B------:R-:W-:Y:S02]  /*e070*/  UMOV UR4, URZ ;  /* 0x0000003f00047c82 */ /* 0x000fe40008000000 */
[----:B------:R1:W5:Y:S10]  /*e080*/  @P0 LDG.E R5, desc[UR52][R12.64] ;  /* 0x000000340c050981 */ /* 0x000374000c1e1900 */
[----:B------:R-:W0:Y:S08]  /*e090*/  @P1 LDC R11, c[0x0][0xbec] ;  /* 0x0002fb00ff0b1b82 */ /* 0x000e300000000800 */
[----:B------:R-:W3:Y:S01]  /*e0a0*/  @P1 LDC R20, c[0x0][0xbf0] ;  /* 0x0002fc00ff141b82 */ /* 0x000ee20000000800 */
[----:B--2---:R-:W-:Y:S01]  /*e0b0*/  @P2 R2UR UR4, R10 ;  /* 0x000000000a0422ca */ /* 0x004fe200000e0000 */
[----:B01-3--:R-:W-:-:S14]  /*e0c0*/  @P0 BRA `(.L_x_1173) ;  /* 0x0000000000100947 */ /* 0x00bfdc0003800000 */
[----:B------:R-:W-:Y:S05]  /*e0d0*/  @!P2 BRA `(.L_x_1173) ;  /* 0x00000000000ca947 */ /* 0x000fea0003800000 */
[----:B------:R-:W2:Y:S04]  /*e0e0*/  LDG.E R10, desc[UR52][R8.64] ;  /* 0x00000034080a7981 */ /* 0x000ea8000c1e1900 */
[----:B-----5:R-:W2:Y:S02]  /*e0f0*/  LDG.E R5, desc[UR52][R8.64+0x4] ;  /* 0x0000043408057981 */ /* 0x020ea4000c1e1900 */
[----:B--2---:R-:W-:-:S07]  /*e100*/  IMAD.IADD R5, R5, 0x1, -R10 ;  /* 0x0000000105057824 */ /* 0x004fce00078e0a0a */
.L_x_1173:
[----:B------:R-:W-:Y:S01]  /*e110*/  USHF.R.S32.HI UR16, URZ, 0x1f, UR43 ;  /* 0x0000001f3f107899 */ /* 0x000fe2000801142b */
[----:B------:R-:W-:Y:S01]  /*e120*/  VIADD R10, R17, UR36 ;  /* 0x00000024110a7c36 */ /* 0x000fe20008000000 */
[----:B------:R-:W-:Y:S01]  /*e130*/  ULDC.64 UR12, c[0x0][0xb90] ;  /* 0x0002e400000c7ab9 */ /* 0x000fe20000000a00 */
[----:B------:R-:W-:Y:S01]  /*e140*/  USHF.R.S32.HI UR15, URZ, 0x1f, UR42 ;  /* 0x0000001f3f0f7899 */ /* 0x000fe2000801142a */
[----:B------:R-:W-:Y:S01]  /*e150*/  VIADD R26, R195, UR36 ;  /* 0x00000024c31a7c36 */ /* 0x000fe20008000000 */
[----:B------:R-:W-:Y:S01]  /*e160*/  USHF.R.S32.HI UR7, URZ, 0x1f, UR4 ;  /* 0x0000001f3f077899 */ /* 0x000fe20008011404 */
[----:B------:R-:W-:Y:S01]  /*e170*/  @P1 IMAD.HI.U32 R9, R10, R11, RZ ;  /* 0x0000000b0a091227 */ /* 0x000fe200078e00ff */
[----:B------:R-:W-:Y:S01]  /*e180*/  UIMAD UR10, UR16, UR12, URZ ;  /* 0x0000000c100a72a4 */ /* 0x000fe2000f8e023f */
[----:B------:R-:W-:Y:S01]  /*e190*/  UMOV UR6, UR4 ;  /* 0x0000000400067c82 */ /* 0x000fe20008000000 */
[----:B------:R-:W-:Y:S01]  /*e1a0*/  USEL UR15, UR15, URZ, !UP0 ;  /* 0x0000003f0f0f7287 */ /* 0x000fe2000c000000 */
[----:B------:R-:W-:Y:S01]  /*e1b0*/  IMAD.MOV.U32 R8, RZ, RZ, R10 ;  /* 0x000000ffff087224 */ /* 0x000fe200078e000a */
[----:B------:R-:W-:Y:S01]  /*e1c0*/  UIMAD.WIDE.U32 UR8, UR43, UR12, UR6 ;  /* 0x0000000c2b0872a5 */ /* 0x000fe2000f8e0006 */
[----:B------:R-:W-:Y:S01]  /*e1d0*/  @P1 SHF.R.U32.HI R8, RZ, R20, R9 ;  /* 0x00000014ff081219 */ /* 0x000fe20000011609 */
[----:B------:R-:W-:Y:S01]  /*e1e0*/  UIMAD UR10, UR43, UR13, UR10 ;  /* 0x0000000d2b0a72a4 */ /* 0x000fe2000f8e020a */
[----:B------:R-:W-:Y:S01]  /*e1f0*/  IMAD R9, R192, 0x40, R16 ;  /* 0x00000040c0097824 */ /* 0x000fe200078e0210 */
[----:B------:R-:W-:Y:S01]  /*e200*/  USEL UR14, UR42, URZ, !UP0 ;  /* 0x0000003f2a0e7287 */ /* 0x000fe2000c000000 */
[----:B-----5:R-:W-:Y:S01]  /*e210*/  IMAD R83, R5, R80, RZ ;  /* 0x0000005005537224 */ /* 0x020fe200078e02ff */
        /* <DEDUP_REMOVED lines=13> */
[----:B------:R-:W-:Y:S02]  /*e2f0*/  SHF.R.S32.HI R10, RZ, 0x1f, R11 ;  /* 0x0000001fff0a7819 */ /* 0x000fe4000001140b */
[----:B------:R-:W-:Y:S02]  /*e300*/  IADD3 R45, P2, R6, 0x5000, RZ ;  /* 0x00005000062d7810 */ /* 0x000fe40007f5e0ff */
[----:B------:R-:W-:Y:S01]  /*e310*/  IADD3.X R9, R9, UR9, R12, P0, !PT ;  /* 0x0000000909097c10 */ /* 0x000fe200087fe40c */
[----:B------:R-:W-:Y:S01]  /*e320*/  ULDC.64 UR8, c[0x0][0xb88] ;  /* 0x0002e20000087ab9 */ /* 0x000fe20000000a00 */
[----:B------:R-:W-:Y:S01]  /*e330*/  LOP3.LUT R56, R57, 0x380, RZ, 0xc0, !PT ;  /* 0x0000038039387812 */ /* 0x000fe200078ec0ff */
[----:B------:R-:W-:Y:S01]  /*e340*/  IMAD R10, R10, UR8, RZ ;  /* 0x000000080a0a7c24 */ /* 0x000fe2000f8e02ff */
[C---:B------:R-:W-:Y:S01]  /*e350*/  IADD3 R13, P5, R6.reuse, 0x1000, RZ ;  /* 0x00001000060d7810 */ /* 0x040fe20007fbe0ff */
[----:B------:R-:W-:Y:S01]  /*e360*/  IMAD.WIDE.U32 R8, R11, UR8, R8 ;  /* 0x000000080b087c25 */ /* 0x000fe2000f8e0008 */
[----:B------:R-:W-:-:S02]  /*e370*/  IADD3 R25, P4, R6, 0x2000, RZ ;  /* 0x0000200006197810 */ /* 0x000fc40007f9e0ff */
[----:B------:R-:W-:Y:S01]  /*e380*/  LOP3.LUT R44, R45, 0x380, RZ, 0xc0, !PT ;  /* 0x000003802d2c7812 */ /* 0x000fe200078ec0ff */
[----:B------:R-:W-:Y:S01]  /*e390*/  IMAD R15, R11, UR9, R10 ;  /* 0x000000090b0f7c24 */ /* 0x000fe2000f8e020a */
[----:B------:R-:W-:Y:S01]  /*e3a0*/  ULDC.64 UR8, c[0x0][0xb50] ;  /* 0x0002d40000087ab9 */ /* 0x000fe20000000a00 */
[----:B------:R-:W-:Y:S02]  /*e3b0*/  SHF.R.U64 R56, R56, 0x3, RZ ;  /* 0x0000000338387819 */ /* 0x000fe400000012ff */
[----:B------:R-:W-:Y:S01]  /*e3c0*/  IMAD.IADD R9, R9, 0x1, R15 ;  /* 0x0000000109097824 */ /* 0x000fe200078e020f */
[C---:B------:R-:W-:Y:S02]  /*e3d0*/  LEA R11, P0, R8.reuse, UR8, 0x2 ;  /* 0x00000008080b7c11 */ /* 0x040fe4000f8010ff */
[----:B------:R-:W-:Y:S02]  /*e3e0*/  LOP3.LUT R12, R13, 0x380, RZ, 0xc0, !PT ;  /* 0x000003800d0c7812 */ /* 0x000fe400078ec0ff */
[----:B------:R-:W-:Y:S01]  /*e3f0*/  LEA.HI.X R14, R8, UR9, R9, 0x2, P0 ;  /* 0x00000009080e7c11 */ /* 0x000fe200080f1409 */
[----:B------:R-:W-:Y:S01]  /*e400*/  SHFL.IDX PT, R20, R11, RZ, 0x1c1f ;  /* 0x001c1fff0b147589 */ /* 0x000fe200000e0000 */
[----:B------:R-:W-:Y:S01]  /*e410*/  IADD3 R29, P0, R6, 0x3000, RZ ;  /* 0x00003000061d7810 */ /* 0x000fe20007f1e0ff */
[----:B------:R-:W-:Y:S01]  /*e420*/  VIADD R8, R26, 0x8 ;  /* 0x000000081a087836 */ /* 0x000fe20000000000 */
[----:B------:R-:W-:Y:S01]  /*e430*/  LOP3.LUT R24, R25, 0x380, RZ, 0xc0, !PT ;  /* 0x0000038019187812 */ /* 0x000fe200078ec0ff */
[----:B------:R-:W0:Y:S01]  /*e440*/  SHFL.IDX PT, R21, R14, RZ, 0x1c1f ;  /* 0x001c1fff0e157589 */ /* 0x000e2200000e0000 */
[----:B------:R-:W-:-:S02]  /*e450*/  LOP3.LUT R28, R29, 0x380, RZ, 0xc0, !PT ;  /* 0x000003801d1c7812 */ /* 0x000fc400078ec0ff */
[----:B------:R-:W-:Y:S01]  /*e460*/  SHF.R.U64 R44, R44, 0x3, RZ ;  /* 0x000000032c2c7819 */ /* 0x000fe200000012ff */
[----:B------:R-:W-:Y:S01]  /*e470*/  SHFL.IDX PT, R42, R11, 0x1, 0x1c1f ;  /* 0x003c1f000b2a7f89 */ /* 0x000fe200000e0000 */
[----:B------:R-:W-:Y:S02]  /*e480*/  SHF.R.U64 R28, R28, 0x3, RZ ;  /* 0x000000031c1c7819 */ /* 0x000fe400000012ff */
[----:B------:R-:W-:Y:S01]  /*e490*/  LOP3.LUT R56, R56, R57, RZ, 0x3c, !PT ;  /* 0x0000003938387212 */ /* 0x000fe200078e3cff */
[--C-:B------:R-:W-:Y:S01]  /*e4a0*/  IMAD.X R57, RZ, RZ, R7.reuse, P3 ;  /* 0x000000ffff397224 */ /* 0x100fe200018e0607 */
[----:B------:R-:W-:Y:S01]  /*e4b0*/  LOP3.LUT R28, R28, R29, RZ, 0x3c, !PT ;  /* 0x0000001d1c1c7212 */ /* 0x000fe200078e3cff */
[----:B------:R-:W-:Y:S01]  /*e4c0*/  IMAD.X R29, RZ, RZ, R7, P0 ;  /* 0x000000ffff1d7224 */ /* 0x000fe200000e0607 */
[----:B------:R-:W-:Y:S01]  /*e4d0*/  SHF.R.U64 R12, R12, 0x3, RZ ;  /* 0x000000030c0c7819 */ /* 0x000fe200000012ff */
[----:B------:R-:W1:Y:S01]  /*e4e0*/  SHFL.IDX PT, R43, R14, 0x1, 0x1c1f ;  /* 0x003c1f000e2b7f89 */ /* 0x000e6200000e0000 */
[----:B------:R-:W-:-:S02]  /*e4f0*/  SHF.R.U64 R24, R24, 0x3, RZ ;  /* 0x0000000318187819 */ /* 0x000fc400000012ff */
[C---:B------:R-:W-:Y:S02]  /*e500*/  IADD3 R61, P0, R6.reuse, 0x9000, RZ ;  /* 0x00009000063d7810 */ /* 0x040fe40007f1e0ff */
[----:B------:R-:W-:Y:S02]  /*e510*/  IADD3 R49, P3, R6, 0xa000, RZ ;  /* 0x0000a00006317810 */ /* 0x000fe40007f7e0ff */
[----:B------:R-:W-:Y:S01]  /*e520*/  LOP3.LUT R44, R44, R45, RZ, 0x3c, !PT ;  /* 0x0000002d2c2c7212 */ /* 0x000fe200078e3cff */
[--C-:B------:R-:W-:Y:S01]  /*e530*/  IMAD.X R45, RZ, RZ, R7.reuse, P2 ;  /* 0x000000ffff2d7224 */ /* 0x100fe200010e0607 */
[----:B------:R-:W-:Y:S01]  /*e540*/  LOP3.LUT R12, R12, R13, RZ, 0x3c, !PT ;  /* 0x0000000d0c0c7212 */ /* 0x000fe200078e3cff */
[--C-:B------:R-:W-:Y:S01]  /*e550*/  IMAD.X R13, RZ, RZ, R7.reuse, P5 ;  /* 0x000000ffff0d7224 */ /* 0x100fe200028e0607 */
[----:B------:R-:W-:Y:S01]  /*e560*/  LOP3.LUT R24, R24, R25, RZ, 0x3c, !PT ;  /* 0x0000001918187212 */ /* 0x000fe200078e3cff */
[----:B------:R-:W-:Y:S01]  /*e570*/  IMAD.X R25, RZ, RZ, R7, P4 ;  /* 0x000000ffff197224 */ /* 0x000fe200020e0607 */
[----:B------:R-:W-:-:S02]  /*e580*/  LOP3.LUT R60, R61, 0x380, RZ, 0xc0, !PT ;  /* 0x000003803d3c7812 */ /* 0x000fc400078ec0ff */
[C---:B------:R-:W-:Y:S02]  /*e590*/  IADD3 R41, P2, R6.reuse, 0xb000, RZ ;  /* 0x0000b00006297810 */ /* 0x040fe40007f5e0ff */
[----:B------:R-:W-:Y:S02]  /*e5a0*/  LOP3.LUT R48, R49, 0x380, RZ, 0xc0, !PT ;  /* 0x0000038031307812 */ /* 0x000fe400078ec0ff */
[C---:B------:R-:W-:Y:S02]  /*e5b0*/  IADD3 R33, P6, R6.reuse, 0x6000, RZ ;  /* 0x0000600006217810 */ /* 0x040fe40007fde0ff */
[C---:B------:R-:W-:Y:S02]  /*e5c0*/  IADD3 R37, P5, R6.reuse, 0x7000, RZ ;  /* 0x0000700006257810 */ /* 0x040fe40007fbe0ff */
[----:B------:R-:W-:Y:S02]  /*e5d0*/  IADD3 R69, P4, R6, 0x8000, RZ ;  /* 0x0000800006457810 */ /* 0x000fe40007f9e0ff */
[----:B------:R-:W-:-:S02]  /*e5e0*/  SHF.R.U64 R60, R60, 0x3, RZ ;  /* 0x000000033c3c7819 */ /* 0x000fc400000012ff */
[----:B------:R-:W-:Y:S02]  /*e5f0*/  LOP3.LUT R40, R41, 0x380, RZ, 0xc0, !PT ;  /* 0x0000038029287812 */ /* 0x000fe400078ec0ff */
[----:B------:R-:W-:Y:S02]  /*e600*/  SHF.R.U64 R48, R48, 0x3, RZ ;  /* 0x0000000330307819 */ /* 0x000fe400000012ff */
[----:B------:R-:W-:Y:S02]  /*e610*/  LOP3.LUT R32, R33, 0x380, RZ, 0xc0, !PT ;  /* 0x0000038021207812 */ /* 0x000fe400078ec0ff */
[----:B------:R-:W-:Y:S02]  /*e620*/  LOP3.LUT R36, R37, 0x380, RZ, 0xc0, !PT ;  /* 0x0000038025247812 */ /* 0x000fe400078ec0ff */
[----:B------:R-:W-:Y:S02]  /*e630*/  LOP3.LUT R68, R69, 0x380, RZ, 0xc0, !PT ;  /* 0x0000038045447812 */ /* 0x000fe400078ec0ff */
[----:B------:R-:W-:Y:S01]  /*e640*/  LOP3.LUT R60, R60, R61, RZ, 0x3c, !PT ;  /* 0x0000003d3c3c7212 */ /* 0x000fe200078e3cff */
[----:B------:R-:W-:Y:S01]  /*e650*/  IMAD.X R61, RZ, RZ, R7, P0 ;  /* 0x000000ffff3d7224 */ /* 0x000fe200000e0607 */
[----:B------:R-:W-:-:S02]  /*e660*/  SHF.R.U64 R40, R40, 0x3, RZ ;  /* 0x0000000328287819 */ /* 0x000fc400000012ff */
[----:B------:R-:W-:Y:S01]  /*e670*/  LOP3.LUT R48, R48, R49, RZ, 0x3c, !PT ;  /* 0x0000003130307212 */ /* 0x000fe200078e3cff */
[----:B------:R-:W-:Y:S01]  /*e680*/  IMAD.X R49, RZ, RZ, R7, P3 ;  /* 0x000000ffff317224 */ /* 0x000fe200018e0607 */
[----:B------:R-:W-:Y:S02]  /*e690*/  SHF.R.U64 R32, R32, 0x3, RZ ;  /* 0x0000000320207819 */ /* 0x000fe400000012ff */
[----:B------:R-:W-:Y:S02]  /*e6a0*/  SHF.R.U64 R36, R36, 0x3, RZ ;  /* 0x0000000324247819 */ /* 0x000fe400000012ff */
[----:B------:R-:W-:Y:S02]  /*e6b0*/  SHF.R.U64 R68, R68, 0x3, RZ ;  /* 0x0000000344447819 */ /* 0x000fe400000012ff */
[----:B------:R-:W-:Y:S02]  /*e6c0*/  LOP3.LUT P0, RZ, R193, 0x3, RZ, 0xc0, !PT ;  /* 0x00000003c1ff7812 */ /* 0x000fe4000780c0ff */
[----:B------:R-:W-:-:S02]  /*e6d0*/  IADD3 R10, P3, R6, 0xf000, RZ ;  /* 0x0000f000060a7810 */ /* 0x000fc40007f7e0ff */
[----:B------:R-:W-:Y:S01]  /*e6e0*/  LOP3.LUT R40, R40, R41, RZ, 0x3c, !PT ;  /* 0x0000002928287212 */ /* 0x000fe200078e3cff */
[--C-:B------:R-:W-:Y:S01]  /*e6f0*/  IMAD.X R41, RZ, RZ, R7.reuse, P2 ;  /* 0x000000ffff297224 */ /* 0x100fe200010e0607 */
[----:B------:R-:W-:Y:S01]  /*e700*/  LOP3.LUT R32, R32, R33, RZ, 0x3c, !PT ;  /* 0x0000002120207212 */ /* 0x000fe200078e3cff */
[--C-:B------:R-:W-:Y:S01]  /*e710*/  IMAD.X R33, RZ, RZ, R7.reuse, P6 ;  /* 0x000000ffff217224 */ /* 0x100fe200030e0607 */
[----:B------:R-:W-:Y:S01]  /*e720*/  LOP3.LUT R36, R36, R37, RZ, 0x3c, !PT ;  /* 0x0000002524247212 */ /* 0x000fe200078e3cff */
[--C-:B------:R-:W-:Y:S01]  /*e730*/  IMAD.X R37, RZ, RZ, R7.reuse, P5 ;  /* 0x000000ffff257224 */ /* 0x100fe200028e0607 */
[----:B------:R-:W-:Y:S01]  /*e740*/  LOP3.LUT R68, R68, R69, RZ, 0x3c, !PT ;  /* 0x0000004544447212 */ /* 0x000fe200078e3cff */
[--C-:B------:R-:W-:Y:S01]  /*e750*/  IMAD.X R69, RZ, RZ, R7.reuse, P4 ;  /* 0x000000ffff457224 */ /* 0x100fe200020e0607 */
[-C--:B------:R-:W-:Y:S01]  /*e760*/  ISETP.GE.OR P2, PT, R26, R83.reuse, P0 ;  /* 0x000000531a00720c */ /* 0x080fe20000746670 */
[----:B------:R-:W-:Y:S01]  /*e770*/  IMAD.X R53, RZ, RZ, R7, P3 ;  /* 0x000000ffff357224 */ /* 0x000fe200018e0607 */
[----:B------:R-:W-:-:S02]  /*e780*/  ISETP.GE.OR P0, PT, R8, R83, P0 ;  /* 0x000000530800720c */ /* 0x000fc40000706670 */
[----:B------:R-:W-:Y:S02]  /*e790*/  LOP3.LUT R5, R10, 0x380, RZ, 0xc0, !PT ;  /* 0x000003800a057812 */ /* 0x000fe400078ec0ff */
[C---:B------:R-:W-:Y:S02]  /*e7a0*/  IADD3 R77, P6, R6.reuse, 0xc000, RZ ;  /* 0x0000c000064d7810 */ /* 0x040fe40007fde0ff */
[C---:B------:R-:W-:Y:S02]  /*e7b0*/  IADD3 R73, P5, R6.reuse, 0xd000, RZ ;  /* 0x0000d00006497810 */ /* 0x040fe40007fbe0ff */
[C---:B------:R-:W-:Y:S02]  /*e7c0*/  IADD3 R65, P4, R6.reuse, 0xe000, RZ ;  /* 0x0000e00006417810 */ /* 0x040fe40007f9e0ff */
[----:B------:R-:W-:Y:S01]  /*e7d0*/  LOP3.LUT R9, R6, 0x380, RZ, 0xc0, !PT ;  /* 0x0000038006097812 */ /* 0x000fe200078ec0ff */
[----:B0-----:R-:W-:Y:S01]  /*e7e0*/  @!P2 ST.E desc[UR52][R20.64], R3 ;  /* 0x000000031400a985 */ /* 0x001fe2000c101934 */
[----:B------:R-:W-:-:S02]  /*e7f0*/  SHF.R.U64 R5, R5, 0x3, RZ ;  /* 0x0000000305057819 */ /* 0x000fc400000012ff */
[----:B------:R-:W-:Y:S01]  /*e800*/  LOP3.LUT R76, R77, 0x380, RZ, 0xc0, !PT ;  /* 0x000003804d4c7812 */ /* 0x000fe200078ec0ff */
[----:B-1----:R0:W-:Y:S01]  /*e810*/  @!P0 ST.E desc[UR52][R42.64], R0 ;  /* 0x000000002a008985 */ /* 0x0021e2000c101934 */
[----:B------:R-:W-:Y:S02]  /*e820*/  LOP3.LUT R72, R73, 0x380, RZ, 0xc0, !PT ;  /* 0x0000038049487812 */ /* 0x000fe400078ec0ff */
[----:B------:R-:W-:Y:S01]  /*e830*/  LOP3.LUT R64, R65, 0x380, RZ, 0xc0, !PT ;  /* 0x0000038041407812 */ /* 0x000fe200078ec0ff */
[----:B------:R-:W-:Y:S01]  /*e840*/  UIMAD UR8, UR7, UR10, URZ ;  /* 0x0000000a070872a4 */ /* 0x000fe2000f8e023f */
[----:B------:R-:W-:Y:S01]  /*e850*/  SHF.R.U64 R9, R9, 0x3, RZ ;  /* 0x0000000309097819 */ /* 0x000fe200000012ff */
[----:B------:R-:W5:Y:S01]  /*e860*/  LD.E.128 R12, desc[UR52][R12.64] ;  /* 0x000000340c0c7980 */ /* 0x000f62000c101d00 */
[----:B------:R-:W-:Y:S02]  /*e870*/  SHF.R.U64 R76, R76, 0x3, RZ ;  /* 0x000000034c4c7819 */ /* 0x000fe400000012ff */
[----:B------:R-:W-:Y:S01]  /*e880*/  SHF.R.U64 R72, R72, 0x3, RZ ;  /* 0x0000000348487819 */ /* 0x000fe200000012ff */
[----:B------:R-:W5:Y:S01]  /*e890*/  LD.E.128 R24, desc[UR52][R24.64] ;  /* 0x0000003418187980 */ /* 0x000f62000c101d00 */
[----:B------:R-:W-:-:S02]  /*e8a0*/  SHF.R.U64 R64, R64, 0x3, RZ ;  /* 0x0000000340407819 */ /* 0x000fc400000012ff */
[----:B------:R-:W-:Y:S02]  /*e8b0*/  LOP3.LUT R6, R9, R6, RZ, 0x3c, !PT ;  /* 0x0000000609067212 */ /* 0x000fe400078e3cff */
[----:B------:R-:W-:Y:S01]  /*e8c0*/  LOP3.LUT R52, R5, R10, RZ, 0x3c, !PT ;  /* 0x0000000a05347212 */ /* 0x000fe200078e3cff */
[----:B0-----:R-:W-:Y:S01]  /*e8d0*/  IMAD R0, R23, 0x20, R192 ;  /* 0x0000002017007824 */ /* 0x001fe200078e02c0 */
[----:B------:R-:W0:Y:S01]  /*e8e0*/  @P1 LDC R5, c[0x0][0xbec] ;  /* 0x0002fb00ff051b82 */ /* 0x000e220000000800 */
[----:B------:R-:W-:Y:S01]  /*e8f0*/  LOP3.LUT R76, R76, R77, RZ, 0x3c, !PT ;  /* 0x0000004d4c4c7212 */ /* 0x000fe200078e3cff */
[--C-:B------:R-:W-:Y:S01]  /*e900*/  IMAD.X R77, RZ, RZ, R7.reuse, P6 ;  /* 0x000000ffff4d7224 */ /* 0x100fe200030e0607 */
[----:B------:R-:W-:Y:S01]  /*e910*/  LOP3.LUT R72, R72, R73, RZ, 0x3c, !PT ;  /* 0x0000004948487212 */ /* 0x000fe200078e3cff */
[--C-:B------:R-:W-:Y:S01]  /*e920*/  IMAD.X R73, RZ, RZ, R7.reuse, P5 ;  /* 0x000000ffff497224 */ /* 0x100fe200028e0607 */
[----:B------:R-:W-:Y:S01]  /*e930*/  LOP3.LUT R64, R64, R65, RZ, 0x3c, !PT ;  /* 0x0000004140407212 */ /* 0x000fe200078e3cff */
[----:B------:R-:W-:Y:S01]  /*e940*/  IMAD.X R65, RZ, RZ, R7, P4 ;  /* 0x000000ffff417224 */ /* 0x000fe200020e0607 */
[----:B------:R1:W5:Y:S01]  /*e950*/  LD.E.128 R8, desc[UR52][R6.64] ;  /* 0x0000003406087980 */ /* 0x000362000c101d00 */
[----:B------:R-:W-:-:S02]  /*e960*/  UIMAD.WIDE.U32 UR6, UR4, UR10, URZ ;  /* 0x0000000a040672a5 */ /* 0x000fc4000f8e003f */
[----:B------:R-:W-:Y:S01]  /*e970*/  UIMAD UR8, UR4, UR11, UR8 ;  /* 0x0000000b040872a4 */ /* 0x000fe2000f8e0208 */
[----:B------:R-:W-:Y:S01]  /*e980*/  VIADD R20, R0, UR36 ;  /* 0x0000002400147c36 */ /* 0x000fe20008000000 */
[----:B------:R-:W5:Y:S01]  /*e990*/  LD.E.128 R28, desc[UR52][R28.64] ;  /* 0x000000341c1c7980 */ /* 0x000f62000c101d00 */
[----:B------:R-:W-:-:S03]  /*e9a0*/  ULDC.64 UR10, c[0x0][0xae8] ;  /* 0x0002ba00000a7ab9 */ /* 0x000fc60000000a00 */
[----:B------:R-:W5:Y:S01]  /*e9b0*/  LD.E.128 R56, desc[UR52][R56.64] ;  /* 0x0000003438387980 */ /* 0x000f62000c101d00 */
[----:B-1----:R-:W1:Y:S01]  /*e9c0*/  @P1 LDC R7, c[0x0][0xbf0] ;  /* 0x0002fc00ff071b82 */ /* 0x002e620000000800 */
[----:B------:R-:W-:Y:S02]  /*e9d0*/  UIADD3 UR7, UR7, UR8, URZ ;  /* 0x0000000807077290 */ /* 0x000fe4000fffe03f */
[----:B------:R-:W-:Y:S01]  /*e9e0*/  UIMAD UR4, UR16, UR10, URZ ;  /* 0x0000000a100472a4 */ /* 0x000fe2000f8e023f */
[----:B------:R-:W5:Y:S01]  /*e9f0*/  LD.E.128 R44, desc[UR52][R44.64] ;  /* 0x000000342c2c7980 */ /* 0x000f62000c101d00 */
[----:B------:R-:W-:Y:S02]  /*ea00*/  UIMAD.WIDE.U32 UR6, UR43, UR10, UR6 ;  /* 0x0000000a2b0672a5 */ /* 0x000fe4000f8e0006 */
[----:B------:R-:W-:Y:S01]  /*ea10*/  UIMAD UR4, UR43, UR11, UR4 ;  /* 0x0000000b2b0472a4 */ /* 0x000fe2000f8e0204 */
[----:B0-----:R-:W-:Y:S01]  /*ea20*/  @P1 IMAD.HI.U32 R0, R20, R5, RZ ;  /* 0x0000000514001227 */ /* 0x001fe200078e00ff */
[----:B------:R-:W-:Y:S01]  /*ea30*/  ULDC.64 UR8, c[0x0][0xaf0] ;  /* 0x0002bc0000087ab9 */ /* 0x000fe20000000a00 */
[----:B------:R-:W5:Y:S01]  /*ea40*/  LD.E.128 R32, desc[UR52][R32.64] ;  /* 0x0000003420207980 */ /* 0x000f62000c101d00 */
[----:B------:R-:W-:-:S02]  /*ea50*/  UIADD3 UR7, UR7, UR4, URZ ;  /* 0x0000000407077290 */ /* 0x000fc4000fffe03f */
[----:B------:R-:W-:Y:S01]  /*ea60*/  UIMAD UR4, UR15, UR8, URZ ;  /* 0x000000080f0472a4 */ /* 0x000fe2000f8e023f */
[----:B------:R-:W-:Y:S01]  /*ea70*/  IMAD.MOV.U32 R3, RZ, RZ, R20 ;  /* 0x000000ffff037224 */ /* 0x000fe200078e0014 */
[----:B------:R-:W-:Y:S01]  /*ea80*/  UIMAD.WIDE.U32 UR6, UR14, UR8, UR6 ;  /* 0x000000080e0672a5 */ /* 0x000fe2000f8e0006 */
[----:B------:R-:W5:Y:S01]  /*ea90*/  LD.E.128 R36, desc[UR52][R36.64] ;  /* 0x0000003424247980 */ /* 0x000f62000c101d00 */
[----:B------:R-:W-:-:S03]  /*eaa0*/  UIMAD UR4, UR14, UR9, UR4 ;  /* 0x000000090e0472a4 */ /* 0x000fc6000f8e0204 */
[----:B------:R-:W-:Y:S01]  /*eab0*/  ULDC.64 UR8, c[0x0][0xae0] ;  /* 0x0002b80000087ab9 */ /* 0x000fe20000000a00 */
[----:B------:R-:W5:Y:S01]  /*eac0*/  LD.E.128 R68, desc[UR52][R68.64] ;  /* 0x0000003444447980 */ /* 0x000f62000c101d00 */
[----:B-1----:R-:W-:Y:S01]  /*ead0*/  @P1 SHF.R.U32.HI R3, RZ, R7, R0 ;  /* 0x00000007ff031219 */ /* 0x002fe20000011600 */
[----:B------:R-:W-:Y:S02]  /*eae0*/  UIADD3 UR4, UR7, UR4, URZ ;  /* 0x0000000407047290 */ /* 0x000fe4000fffe03f */
[----:B------:R-:W5:Y:S01]  /*eaf0*/  LD.E.128 R60, desc[UR52][R60.64] ;  /* 0x000000343c3c7980 */ /* 0x000f62000c101d00 */
[--C-:B------:R-:W-:Y:S01]  /*eb00*/  SHF.R.S32.HI R0, RZ, 0x1f, R3.reuse ;  /* 0x0000001fff007819 */ /* 0x100fe20000011403 */
[----:B------:R-:W-:Y:S02]  /*eb10*/  IMAD.MOV R5, RZ, RZ, -R3 ;  /* 0x000000ffff057224 */ /* 0x000fe400078e0a03 */
[----:B------:R-:W5:Y:S01]  /*eb20*/  LD.E.128 R48, desc[UR52][R48.64] ;  /* 0x0000003430307980 */ /* 0x000f62000c101d00 */
[----:B------:R-:W-:-:S02]  /*eb30*/  IMAD.U32 R7, RZ, RZ, UR7 ;  /* 0x00000007ff077e24 */ /* 0x000fc4000f8e00ff */
[----:B------:R-:W-:Y:S01]  /*eb40*/  IMAD R0, R0, UR8, RZ ;  /* 0x0000000800007c24 */ /* 0x000fe2000f8e02ff */
[----:B------:R-:W5:Y:S01]  /*eb50*/  LD.E.128 R40, desc[UR52][R40.64] ;  /* 0x0000003428287980 */ /* 0x000f62000c101d00 */
[----:B------:R-:W-:Y:S02]  /*eb60*/  IMAD R5, R80, R5, R20 ;  /* 0x0000000550057224 */ /* 0x000fe400078e0214 */
[----:B------:R-:W-:Y:S01]  /*eb70*/  IMAD.U32 R6, RZ, RZ, UR6 ;  /* 0x00000006ff067e24 */ /* 0x000fe2000f8e00ff */
[----:B------:R-:W5:Y:S01]  /*eb80*/  LD.E.128 R76, desc[UR52][R76.64] ;  /* 0x000000344c4c7980 */ /* 0x000f62000c101d00 */
[----:B------:R-:W-:Y:S01]  /*eb90*/  IMAD.U32 R7, RZ, RZ, UR4 ;  /* 0x00000004ff077e24 */ /* 0x000fe2000f8e00ff */
[----:B------:R-:W-:Y:S01]  /*eba0*/  ULDC.64 UR6, c[0x0][0xad8] ;  /* 0x0002b60000067ab9 */ /* 0x000fe20000000a00 */
[----:B------:R-:W-:Y:S01]  /*ebb0*/  IMAD R21, R3, UR9, R0 ;  /* 0x0000000903157c24 */ /* 0x000fe2000f8e0200 */
[----:B------:R-:W5:Y:S01]  /*ebc0*/  LD.E.128 R72, desc[UR52][R72.64] ;  /* 0x0000003448487980 */ /* 0x000f62000c101d00 */
[----:B------:R-:W-:-:S03]  /*ebd0*/  SHF.R.S32.HI R0, RZ, 0x1f, R5 ;  /* 0x0000001fff007819 */ /* 0x000fc60000011405 */
[----:B------:R-:W5:Y:S01]  /*ebe0*/  LD.E.128 R64, desc[UR52][R64.64] ;  /* 0x0000003440407980 */ /* 0x000f62000c101d00 */
[----:B------:R-:W-:-:S03]  /*ebf0*/  IMAD.WIDE.U32 R6, R3, UR8, R6 ;  /* 0x0000000803067c25 */ /* 0x000fc6000f8e0006 */
[----:B------:R-:W5:Y:S01]  /*ec00*/  LD.E.128 R52, desc[UR52][R52.64] ;  /* 0x0000003434347980 */ /* 0x000f62000c101d00 */
[----:B------:R-:W-:Y:S01]  /*ec10*/  @!PT LDS RZ, [RZ] ;  /* 0x00000000fffff984 */ /* 0x000fe20000000800 */
[----:B------:R-:W-:Y:S01]  /*ec20*/  @!PT LDS RZ, [RZ] ;  /* 0x00000000fffff984 */ /* 0x000fe20000000800 */
[----:B------:R-:W-:Y:S01]  /*ec30*/  @!PT LDS RZ, [RZ] ;  /* 0x00000000fffff984 */ /* 0x000fe20000000800 */
[----:B------:R-:W-:Y:S01]  /*ec40*/  @!PT LDS RZ, [RZ] ;  /* 0x00000000fffff984 */ /* 0x000fe20000000800 */
[----:B------:R0:W-:Y:S06]  /*ec50*/  MEMBAR.ALL.CTA ;  /* 0x0000000000007992 */ /* 0x0001ec0000008000 */
[----:B0-----:R-:W0:Y:S01]  /*ec60*/  FENCE.VIEW.ASYNC.S ;  /* 0x00000000000073c6 */ /* 0x001e220000000000 */
[----:B------:R-:W-:Y:S02]  /*ec70*/  IMAD.IADD R7, R7, 0x1, R21 ;  /* 0x0000000107077824 */ /* 0x000fe400078e0215 */
[----:B------:R-:W-:-:S02]  /*ec80*/  IMAD R20, R0, UR6, RZ ;  /* 0x0000000600147c24 */ /* 0x000fc4000f8e02ff */
[----:B------:R-:W-:Y:S02]  /*ec90*/  VIADD R84, R192, UR36 ;  /* 0x00000024c0547c36 */ /* 0x000fe40008000000 */
[C---:B------:R-:W-:Y:S02]  /*eca0*/  IMAD R3, R5.reuse, UR7, R20 ;  /* 0x0000000705037c24 */ /* 0x040fe4000f8e0214 */
[----:B------:R-:W-:Y:S01]  /*ecb0*/  IMAD.WIDE.U32 R6, R5, UR6, R6 ;  /* 0x0000000605067c25 */ /* 0x000fe2000f8e0006 */
[----:B------:R-:W-:Y:S01]  /*ecc0*/  ISETP.GE.AND P2, PT, R84, R83, PT ;  /* 0x000000535400720c */ /* 0x000fe20003f46270 */
[----:B------:R-:W-:Y:S02]  /*ecd0*/  ULDC.64 UR6, c[0x0][0xa80] ;  /* 0x0002a00000067ab9 */ /* 0x000fe40000000a00 */
[----:B------:R-:W-:Y:S01]  /*ece0*/  IMAD.IADD R3, R7, 0x1, R3 ;  /* 0x0000000107037824 */ /* 0x000fe200078e0203 */
[----:B------:R-:W-:Y:S01]  /*ecf0*/  LEA R82, P3, R6, UR6, 0x1 ;  /* 0x0000000606527c11 */ /* 0x000fe2000f8608ff */
[----:B------:R-:W-:-:S02]  /*ed00*/  VIADD R4, R4, 0x28420 ;  /* 0x0002842004047836 */ /* 0x000fc40000000000 */
[----:B------:R-:W-:Y:S01]  /*ed10*/  VIADD R0, R84, 0x20 ;  /* 0x0000002054007836 */ /* 0x000fe20000000000 */
[----:B------:R-:W-:Y:S02]  /*ed20*/  LEA.HI.X R3, R6, UR7, R3, 0x1, P3 ;  /* 0x0000000706037c11 */ /* 0x000fe400098f0c03 */
[----:B------:R-:W-:Y:S02]  /*ed30*/  PRMT R4, RZ, 0x654, R4 ;  /* 0x00000654ff047816 */ /* 0x000fe40000000004 */
[-C--:B------:R-:W-:Y:S01]  /*ed40*/  ISETP.GE.AND P1, PT, R0, R83.reuse, PT ;  /* 0x000000530000720c */ /* 0x080fe20003f26270 */
[----:B------:R-:W-:Y:S01]  /*ed50*/  VIADD R0, R84, 0x40 ;  /* 0x0000004054007836 */ /* 0x000fe20000000000 */
[----:B0-----:R0:W-:Y:S01]  /*ed60*/  SYNCS.ARRIVE.TRANS64.RED.A1T0 RZ, [R4+URZ], RZ ;  /* 0x000000ff04ff79a7 */ /* 0x0011e2000810043f */
[----:B------:R0:W1:Y:S01]  /*ed70*/  SHFL.IDX PT, R85, R82, RZ, 0x181f ;  /* 0x00181fff52557589 */ /* 0x00006200000e0000 */
[----:B------:R-:W-:Y:S03]  /*ed80*/  BSSY B1, `(.L_x_1174) ;  /* 0x0000015000017945 */ /* 0x000fe60003800000 */
[----:B------:R0:W2:Y:S01]  /*ed90*/  SHFL.IDX PT, R81, R3, RZ, 0x181f ;  /* 0x00181fff03517589 */ /* 0x0000a200000e0000 */
[----:B------:R-:W-:Y:S01]  /*eda0*/  ISETP.GE.AND P0, PT, R0, R83, PT ;  /* 0x000000530000720c */ /* 0x000fe20003f06270 */
[----:B------:R-:W-:-:S12]  /*edb0*/  @P2 BRA `(.L_x_1175) ;  /* 0x0000000000442947 */ /* 0x000fd80003800000 */
        /* <DEDUP_REMOVED lines=17> */
.L_x_1175:
[----:B------:R-:W-:Y:S05]  /*eed0*/  BSYNC B1 ;  /* 0x0000000000017941 */ /* 0x000fea0003800000 */
.L_x_1174:
[----:B---3-5:R3:W4:Y:S01]  /*eee0*/  SHFL.IDX PT, R11, R3, 0x1, 0x181f ;  /* 0x00381f00030b7f89 */ /* 0x02872200000e0000 */
[----:B------:R-:W-:Y:S03]  /*eef0*/  BSSY B1, `(.L_x_1176) ;  /* 0x0000014000017945 */ /* 0x000fe60003800000 */
[----:B------:R3:W0:Y:S01]  /*ef00*/  SHFL.IDX PT, R9, R82, 0x1, 0x181f ;  /* 0x00381f0052097f89 */ /* 0x00062200000e0000 */
[----:B------:R-:W-:Y:S05]  /*ef10*/  @P1 BRA `(.L_x_1177) ;  /* 0x0000000000441947 */ /* 0x000fea0003800000 */
[----:B------:R-:W-:Y:S02]  /*ef20*/  ULDC UR4, c[0x0][0xac8] ;  /* 0x0002b20000047ab9 */ /* 0x000fe40000000800 */
[----:B------:R-:W-:Y:S02]  /*ef30*/  ISETP.GE.AND P4, PT, R16, UR4, PT ;  /* 0x0000000410007c0c */ /* 0x000fe4000bf86270 */
[----:B------:R-:W-:Y:S02]  /*ef40*/  ISETP.GE.AND P3, PT, R19, UR4, PT ;  /* 0x0000000413007c0c */ /* 0x000fe4000bf66270 */
[----:B------:R-:W-:Y:S02]  /*ef50*/  ISETP.GE.AND P2, PT, R18, UR4, PT ;  /* 0x0000000412007c0c */ /* 0x000fe4000bf46270 */
[----:B------:R-:W-:-:S07]  /*ef60*/  ISETP.GE.AND P1, PT, R22, UR4, PT ;  /* 0x0000000416007c0c */ /* 0x000fce000bf26270 */
[CC--:B0-----:R-:W-:Y:S02]  /*ef70*/  @!P4 LEA R4, P6, R16.reuse, R9.reuse, 0x1 ;  /* 0x000000091004c211 */ /* 0x0c1fe400078c08ff */
[C---:B------:R-:W-:Y:S02]  /*ef80*/  @!P3 LEA R6, P5, R19.reuse, R9, 0x1 ;  /* 0x000000091306b211 */ /* 0x040fe400078a08ff */
[----:B----4-:R-:W-:Y:S02]  /*ef90*/  @!P4 LEA.HI.X R5, R16, R11, R200, 0x1, P6 ;  /* 0x0000000b1005c211 */ /* 0x010fe400030f0cc8 */
        /* <DEDUP_REMOVED lines=9> */
.L_x_1177:
[----:B------:R-:W-:Y:S05]  /*f030*/  BSYNC B1 ;  /* 0x0000000000017941 */ /* 0x000fea0003800000 */
.L_x_1176:
[----:B0---4-:R0:W4:Y:S01]  /*f040*/  SHFL.IDX PT, R11, R3, 0x2, 0x181f ;  /* 0x00581f00030b7f89 */ /* 0x01112200000e0000 */
        /* <DEDUP_REMOVED lines=8> */
[-C--:B0-----:R-:W-:Y:S02]  /*f0d0*/  @!P3 LEA R4, P6, R16, R7.reuse, 0x1 ;  /* 0x000000071004b211 */ /* 0x081fe400078c08ff */
[CC--:B------:R-:W-:Y:S02]  /*f0e0*/  @!P2 LEA R6, P5, R19.reuse, R7.reuse, 0x1 ;  /* 0x000000071306a211 */ /* 0x0c0fe400078a08ff */
[----:B------:R-:W-:Y:S02]  /*f0f0*/  @!P1 LEA R8, P4, R18, R7, 0x1 ;  /* 0x0000000712089211 */ /* 0x000fe400078808ff */
[----:B----4-:R-:W-:Y:S02]  /*f100*/  @!P3 LEA.HI.X R5, R16, R11, R200, 0x1, P6 ;  /* 0x0000000b1005b211 */ /* 0x010fe400030f0cc8 */
        /* <DEDUP_REMOVED lines=8> */
.L_x_1179:
[----:B------:R-:W-:Y:S05]  /*f190*/  BSYNC B1 ;  /* 0x0000000000017941 */ /* 0x000fea0003800000 */
.L_x_1178:
[----:B------:R-:W-:Y:S01]  /*f1a0*/  VIADD R0, R84, 0x60 ;  /* 0x0000006054007836 */ /* 0x000fe20000000000 */
[----:B0--3--:R-:W0:Y:S04]  /*f1b0*/  SHFL.IDX PT, R3, R3, 0x3, 0x181f ;  /* 0x00781f0003037f89 */ /* 0x009e2800000e0000 */
[----:B------:R-:W-:Y:S01]  /*f1c0*/  ISETP.GE.AND P0, PT, R0, R83, PT ;  /* 0x000000530000720c */ /* 0x000fe20003f06270 */
[----:B----4-:R3:W4:-:S12]  /*f1d0*/  SHFL.IDX PT, R11, R82, 0x3, 0x181f ;  /* 0x00781f00520b7f89 */ /* 0x01071800000e0000 */
[----:B---3--:R-:W-:Y:S05]  /*f1e0*/  @P0 BRA `(.L_x_1180) ;  /* 0x0000000c00ac0947 */ /* 0x008fea0003800000 */
[----:B------:R-:W-:Y:S02]  /*f1f0*/  ULDC UR4, c[0x0][0xac8] ;  /* 0x0002b20000047ab9 */ /* 0x000fe40000000800 */
[----:B------:R-:W-:Y:S02]  /*f200*/  ISETP.GE.AND P3, PT, R16, UR4, PT ;  /* 0x0000000410007c0c */ /* 0x000fe4000bf66270 */
[----:B------:R-:W-:Y:S02]  /*f210*/  ISETP.GE.AND P4, PT, R19, UR4, PT ;  /* 0x0000000413007c0c */ /* 0x000fe4000bf86270 */
[----:B------:R-:W-:-:S09]  /*f220*/  ISETP.GE.AND P5, PT, R18, UR4, PT ;  /* 0x0000000412007c0c */ /* 0x000fd2000bfa6270 */
[-C--:B----4-:R-:W-:Y:S02]  /*f230*/  @!P3 LEA R4, P0, R16, R11.reuse, 0x1 ;  /* 0x0000000b1004b211 */ /* 0x090fe400078008ff */
[CC--:B------:R-:W-:Y:S02]  /*f240*/  @!P4 LEA R6, P1, R19.reuse, R11.reuse, 0x1 ;  /* 0x0000000b1306c211 */ /* 0x0c0fe400078208ff */
        /* <DEDUP_REMOVED lines=9> */
[----:B---3--:R-:W-:-:S04]  /*f2e0*/  LEA R4, P0, R22, R11, 0x1 ;  /* 0x0000000b16047211 */ /* 0x008fc800078008ff */
[----:B------:R-:W-:-:S05]  /*f2f0*/  LEA.HI.X R5, R22, R3, R197, 0x1, P0 ;  /* 0x0000000316057211 */ /* 0x000fca00000f0cc5 */
[----:B------:R0:W-:Y:S01]  /*f300*/  ST.E.128 desc[UR52][R4.64], R52 ;  /* 0x0000003404007985 */ /* 0x0001e2000c101d34 */
[----:B------:R-:W-:Y:S05]  /*f310*/  BRA `(.L_x_1180) ;  /* 0x0000000c00607947 */ /* 0x000fea0003800000 */
.L_x_1172:
        /* <DEDUP_REMOVED lines=11> */
[----:B------:R-:W-:Y:S01]  /*f3d0*/  UISETP.NE.U32.AND UP1, UPT, UR6, URZ, UPT ;  /* 0x0000003f0600728c */ /* 0x000fe2000bf25070 */
[----:B------:R-:W-:Y:S02]  /*f3e0*/  IMAD.U32 R0, RZ, RZ, UR4 ;  /* 0x00000004ff007e24 */ /* 0x000fe4000f8e00ff */
[----:B------:R-:W2:Y:S01]  /*f3f0*/  @P2 LDG.E R3, desc[UR52][R4.64] ;  /* 0x0000003404032981 */ /* 0x000ea2000c1e1900 */
[----:B------:R-:W-:-:S06]  /*f400*/  UISETP.NE.AND.EX UP1, UPT, UR7, URZ, UPT, UP1 ;  /* 0x0000003f0700728c */ /* 0x000fcc000bf25310 */
        /* <DEDUP_REMOVED lines=9> */
[----:B------:R-:W-:-:S10]  /*f4a0*/  ISETP.GE.AND P1, PT, R201, 0x80, PT ;  /* 0x00000080c900780c */ /* 0x000fd40003f26270 */
[----:B------:R-:W0:Y:S01]  /*f4b0*/  @P0 LDC R9, c[0x0][0xbec] ;  /* 0x0002fb00ff090b82 */ /* 0x000e220000000800 */
[----:B--2---:R-:W-:Y:S01]  /*f4c0*/  @P2 R2UR UR4, R3 ;  /* 0x00000000030422ca */ /* 0x004fe200000e0000 */
[----:B01----:R-:W-:-:S14]  /*f4d0*/  @P3 BRA `(.L_x_1181) ;  /* 0x0000000000103947 */ /* 0x003fdc0003800000 */
[----:B------:R-:W-:Y:S05]  /*f4e0*/  @!P2 BRA `(.L_x_1181) ;  /* 0x00000000000ca947 */ /* 0x000fea0003800000 */
[----:B------:R-:W2:Y:S04]  /*f4f0*/  LDG.E R3, desc[UR52][R4.64] ;  /* 0x0000003404037981 */ /* 0x000ea8000c1e1900 */
[----:B-----5:R-:W2:Y:S02]  /*f500*/  LDG.E R0, desc[UR52][R4.64+0x4] ;  /* 0x0000043404007981 */ /* 0x020ea4000c1e1900 */
[----:B--2---:R-:W-:-:S07]  /*f510*/  IMAD.IADD R0, R0, 0x1, -R3 ;  /* 0x0000000100007824 */ /* 0x004fce00078e0a03 */
.L_x_1181:
[----:B------:R-:W-:Y:S01]  /*f520*/  USHF.R.S32.HI UR6, URZ, 0x1f, UR42 ;  /* 0x0000001f3f067899 */ /* 0x000fe2000801142a */
[----:B------:R-:W-:Y:S01]  /*f530*/  BSSY B1, `(.L_x_1182) ;  /* 0x000002e000017945 */ /* 0x000fe20003800000 */
[----:B------:R-:W-:Y:S02]  /*f540*/  USHF.R.S32.HI UR9, URZ, 0x1f, UR4 ;  /* 0x0000001f3f097899 */ /* 0x000fe40008011404 */
[----:B------:R-:W-:Y:S02]  /*f550*/  USEL UR11, UR42, URZ, !UP0 ;  /* 0x0000003f2a0b7287 */ /* 0x000fe4000c000000 */
[----:B------:R-:W-:Y:S01]  /*f560*/  USEL UR12, UR6, URZ, !UP0 ;  /* 0x0000003f060c7287 */ /* 0x000fe2000c000000 */
[----:B------:R-:W-:Y:S11]  /*f570*/  @P1 BRA `(.L_x_1183) ;  /* 0x0000000000a41947 */ /* 0x000ff60003800000 */
[----:B------:R-:W0:Y:S01]  /*f580*/  S2R R4, SR_TID.X ;  /* 0x0000000000047919 */ /* 0x000e220000002100 */
[----:B------:R-:W1:Y:S01]  /*f590*/  LDC R5, c[0x0][0xbe8] ;  /* 0x0002fa00ff057b82 */ /* 0x000e620000000800 */
[----:B------:R-:W-:Y:S02]  /*f5a0*/  IMAD.U32 R6, RZ, RZ, UR36 ;  /* 0x00000024ff067e24 */ /* 0x000fe4000f8e00ff */
[----:B-1---5:R-:W-:-:S03]  /*f5b0*/  IMAD R3, R0, R5, RZ ;  /* 0x0000000500037224 */ /* 0x022fc600078e02ff */
[----:B0-----:R-:W-:-:S04]  /*f5c0*/  IADD3 R6, R6, -0x80, R4 ;  /* 0xffffff8006067810 */ /* 0x001fc80007ffe004 */
        /* <DEDUP_REMOVED lines=20> */
[----:B------:R-:W-:-:S04]  /*f710*/  IMAD.U32 R8, RZ, RZ, UR8 ;  /* 0x00000008ff087e24 */ /* 0x000fc8000f8e00ff */
[----:B------:R-:W-:-:S04]  /*f720*/  IMAD.MOV R3, RZ, RZ, -R4 ;  /* 0x000000ffff037224 */ /* 0x000fc800078e0a04 */
[----:B------:R-:W-:Y:S01]  /*f730*/  IMAD R3, R5, R3, R6 ;  /* 0x0000000305037224 */ /* 0x000fe200078e0206 */
[----:B------:R-:W-:Y:S02]  /*f740*/  SHF.R.S32.HI R5, RZ, 0x1f, R4 ;  /* 0x0000001fff057819 */ /* 0x000fe40000011404 */
        /* <DEDUP_REMOVED lines=12> */
.L_x_1183:
[----:B------:R-:W-:Y:S05]  /*f810*/  BSYNC B1 ;  /* 0x0000000000017941 */ /* 0x000fea0003800000 */
.L_x_1182:
[----:B------:R-:W1:Y:S01]  /*f820*/  @P0 LDC R5, c[0x0][0xbf0] ;  /* 0x0002fc00ff050b82 */ /* 0x000e620000000800 */
[----:B------:R-:W-:Y:S01]  /*f830*/  ULDC.64 UR14, c[0x0][0xaa0] ;  /* 0x0002a800000e7ab9 */ /* 0x000fe20000000a00 */
[----:B0-----:R-:W-:Y:S01]  /*f840*/  IMAD R3, R23, 0x20, R192 ;  /* 0x0000002017037824 */ /* 0x001fe200078e02c0 */
[----:B------:R-:W-:Y:S01]  /*f850*/  UIMAD UR8, UR9, UR14, URZ ;  /* 0x0000000e090872a4 */ /* 0x000fe2000f8e023f */
[----:B------:R-:W-:Y:S01]  /*f860*/  BSSY B1, `(.L_x_1184) ;  /* 0x0000041000017945 */ /* 0x000fe20003800000 */
[----:B------:R-:W-:Y:S01]  /*f870*/  UIMAD.WIDE.U32 UR6, UR4, UR14, URZ ;  /* 0x0000000e040672a5 */ /* 0x000fe2000f8e003f */
[----:B------:R-:W-:Y:S01]  /*f880*/  VIADD R8, R3, UR36 ;  /* 0x0000002403087c36 */ /* 0x000fe20008000000 */
[----:B------:R-:W-:-:S03]  /*f890*/  UIMAD UR8, UR4, UR15, UR8 ;  /* 0x0000000f040872a4 */ /* 0x000fc6000f8e0208 */
[----:B------:R-:W-:Y:S01]  /*f8a0*/  ULDC.64 UR14, c[0x0][0xae8] ;  /* 0x0002ba00000e7ab9 */ /* 0x000fe20000000a00 */
[----:B------:R-:W-:Y:S01]  /*f8b0*/  UIADD3 UR7, UR7, UR8, URZ ;  /* 0x0000000807077290 */ /* 0x000fe2000fffe03f */
[----:B------:R-:W-:Y:S01]  /*f8c0*/  @P0 IMAD.HI.U32 R4, R8, R9, RZ ;  /* 0x0000000908040227 */ /* 0x000fe200078e00ff */
[----:B------:R-:W-:Y:S02]  /*f8d0*/  UIMAD UR4, UR10, UR14, URZ ;  /* 0x0000000e0a0472a4 */ /* 0x000fe4000f8e023f */
[----:B------:R-:W-:Y:S01]  /*f8e0*/  UIMAD.WIDE.U32 UR6, UR43, UR14, UR6 ;  /* 0x0000000e2b0672a5 */ /* 0x000fe2000f8e0006 */
[----:B------:R-:W-:Y:S01]  /*f8f0*/  IMAD.MOV.U32 R3, RZ, RZ, R8 ;  /* 0x000000ffff037224 */ /* 0x000fe200078e0008 */
[----:B------:R-:W-:Y:S01]  /*f900*/  UIMAD UR4, UR43, UR15, UR4 ;  /* 0x0000000f2b0472a4 */ /* 0x000fe2000f8e0204 */
[----:B------:R-:W-:-:S03]  /*f910*/  ULDC.64 UR8, c[0x0][0xaf0] ;  /* 0x0002bc0000087ab9 */ /* 0x000fc60000000a00 */
[----:B------:R-:W-:Y:S02]  /*f920*/  UIADD3 UR7, UR7, UR4, URZ ;  /* 0x0000000407077290 */ /* 0x000fe4000fffe03f */
        /* <DEDUP_REMOVED lines=10> */
[----:B------:R-:W-:Y:S01]  /*f9d0*/  IMAD.U32 R4, RZ, RZ, UR6 ;  /* 0x00000006ff047e24 */ /* 0x000fe2000f8e00ff */
[----:B------:R-:W-:Y:S01]  /*f9e0*/  ULDC.64 UR6, c[0x0][0xad8] ;  /* 0x0002b60000067ab9 */ /* 0x000fe20000000a00 */
[----:B------:R-:W-:Y:S02]  /*f9f0*/  IMAD.U32 R5, RZ, RZ, UR4 ;  /* 0x00000004ff057e24 */ /* 0x000fe4000f8e00ff */
[----:B------:R-:W-:Y:S02]  /*fa00*/  IMAD R7, R11, R7, R8 ;  /* 0x000000070b077224 */ /* 0x000fe400078e0208 */
[----:B------:R-:W-:-:S02]  /*fa10*/  IMAD R9, R3, UR9, R6 ;  /* 0x0000000903097c24 */ /* 0x000fc4000f8e0206 */
[----:B------:R-:W-:Y:S01]  /*fa20*/  IMAD.WIDE.U32 R4, R3, UR8, R4 ;  /* 0x0000000803047c25 */ /* 0x000fe2000f8e0004 */
[----:B------:R-:W-:-:S03]  /*fa30*/  SHF.R.S32.HI R3, RZ, 0x1f, R7 ;  /* 0x0000001fff037819 */ /* 0x000fc60000011407 */
[----:B------:R-:W-:Y:S02]  /*fa40*/  IMAD.IADD R5, R5, 0x1, R9 ;  /* 0x0000000105057824 */ /* 0x000fe400078e0209 */
[----:B------:R-:W-:Y:S02]  /*fa50*/  IMAD R6, R3, UR6, RZ ;  /* 0x0000000603067c24 */ /* 0x000fe4000f8e02ff */
[----:B------:R-:W-:Y:S02]  /*fa60*/  VIADD R8, R192, UR36 ;  /* 0x00000024c0087c36 */ /* 0x000fe40008000000 */
[----:B-----5:R-:W-:Y:S02]  /*fa70*/  IMAD R11, R0, R11, RZ ;  /* 0x0000000b000b7224 */ /* 0x020fe400078e02ff */
        /* <DEDUP_REMOVED lines=31> */
.L_x_1185:
[----:B------:R-:W-:Y:S05]  /*fc70*/  BSYNC B1 ;  /* 0x0000000000017941 */ /* 0x000fea0003800000 */
.L_x_1184:
[----:B--23--:R2:W3:Y:S01]  /*fc80*/  SHFL.IDX PT, R5, R3, 0x1, 0x181f ;  /* 0x00381f0003057f89 */ /* 0x00c4e200000e0000 */
[----:B------:R-:W-:Y:S03]  /*fc90*/  BSSY B1, `(.L_x_1186) ;  /* 0x0000014000017945 */ /* 0x000fe60003800000 */
[----:B-1----:R2:W1:Y:S01]  /*fca0*/  SHFL.IDX PT, R7, R6, 0x1, 0x181f ;  /* 0x00381f0006077f89 */ /* 0x00246200000e0000 */
        /* <DEDUP_REMOVED lines=8> */
[----:B---3--:R-:W-:Y:S02]  /*fd30*/  @!P4 LEA.HI.X R13, R16, R5, R200, 0x1, P6 ;  /* 0x00000005100dc211 */ /* 0x008fe400030f0cc8 */
        /* <DEDUP_REMOVED lines=9> */
.L_x_1187:
[----:B------:R-:W-:Y:S05]  /*fdd0*/  BSYNC B1 ;  /* 0x0000000000017941 */ /* 0x000fea0003800000 */
.L_x_1186:
[----:B---34-:R3:W4:Y:S01]  /*fde0*/  SHFL.IDX PT, R5, R3, 0x2, 0x181f ;  /* 0x00581f0003057f89 */ /* 0x01872200000e0000 */
        /* <DEDUP_REMOVED lines=11> */
[----:B----4-:R-:W-:Y:S02]  /*fea0*/  @!P3 LEA.HI.X R13, R16, R5, R200, 0x1, P6 ;  /* 0x00000005100db211 */ /* 0x010fe400030f0cc8 */
        /* <DEDUP_REMOVED lines=8> */
.L_x_1189:
[----:B------:R-:W-:Y:S05]  /*ff30*/  BSYNC B1 ;  /* 0x0000000000017941 */ /* 0x000fea0003800000 */
.L_x_1188:
[----:B------:R-:W-:Y:S01]  /*ff40*/  VIADD R0, R8, 0x60 ;  /* 0x0000006008007836 */ /* 0x000fe20000000000 */
[----:B0-23--:R-:W0:Y:S04]  /*ff50*/  SHFL.IDX PT, R3, R3, 0x3, 0x181f ;  /* 0x00781f0003037f89 */ /* 0x00de2800000e0000 */
[----:B------:R-:W-:Y:S01]  /*ff60*/  ISETP.GE.AND P0, PT, R0, R11, PT ;  /* 0x0000000b0000720c */ /* 0x000fe20003f06270 */
[----:B-1--4-:R1:W2:-:S12]  /*ff70*/  SHFL.IDX PT, R5, R6, 0x3, 0x181f ;  /* 0x00781f0006057f89 */ /* 0x01229800000e0000 */
[----:B-1----:R-:W-:Y:S05]  /*ff80*/  @P0 BRA `(.L_x_1180) ;  /* 0x0000000000440947 */ /* 0x002fea0003800000 */
[----:B------:R-:W-:Y:S02]  /*ff90*/  ULDC UR4, c[0x0][0xac8] ;  /* 0x0002b20000047ab9 */ /* 0x000fe40000000800 */
[----:B------:R-:W-:Y:S02]  /*ffa0*/  ISETP.GE.AND P3, PT, R16, UR4, PT ;  /* 0x0000000410007c0c */ /* 0x000fe4000bf66270 */
[----:B------:R-:W-:Y:S02]  /*ffb0*/  ISETP.GE.AND P2, PT, R19, UR4, PT ;  /* 0x0000000413007c0c */ /* 0x000fe4000bf46270 */
[----:B------:R-:W-:Y:S02]  /*ffc0*/  ISETP.GE.AND P1, PT, R18, UR4, PT ;  /* 0x0000000412007c0c */ /* 0x000fe4000bf26270 */
[----:B------:R-:W-:-:S07]  /*ffd0*/  ISETP.GE.AND P0, PT, R22, UR4, PT ;  /* 0x0000000416007c0c */ /* 0x000fce000bf06270 */
[-C--:B--2---:R-:W-:Y:S02]  /*ffe0*/  @!P3 LEA R6, P6, R16, R5.reuse, 0x1 ;  /* 0x000000051006b211 */ /* 0x084fe400078c08ff */
        /* <DEDUP_REMOVED lines=11> */
.L_x_1180:
[----:B------:R-:W-:Y:S05]  /*100a0*/  BSYNC B0 ;  /* 0x0000000000007941 */ /* 0x000fea0003800000 */
.L_x_1171:
[----:B------:R-:W-:Y:S02]  /*100b0*/  ULDC UR4, c[0x0][0xc3c] ;  /* 0x00030f0000047ab9 */ /* 0x000fe40000000800 */
[----:B------:R-:W-:-:S06]  /*100c0*/  UISETP.GE.AND UP0, UPT, UR48, UR4, UPT ;  /* 0x000000043000728c */ /* 0x000fcc000bf06270 */
[----:B------:R-:W-:-:S13]  /*100d0*/  PLOP3.LUT P0, PT, PT, PT, UP0, 0x80, 0x0 ;  /* 0x000000000000781c */ /* 0x000fda0003f0f008 */
[----:B------:R-:W-:Y:S05]  /*100e0*/  @!P0 BRA `(.L_x_1190) ;  /* 0xffffff0c00588947 */ /* 0x000fea000383ffff */
[----:B------:R-:W-:Y:S05]  /*100f0*/  EXIT ;  /* 0x000000000000794d */ /* 0x000fea0003800000 */
.L_x_1085:
[----:B------:R-:W-:-:S08]  /*10100*/  NOP ;  /* 0x0000000000007918 */ /* 0x000fd00000000000 */
[----:B------:R-:W0:-:S00]  /*10110*/  USETMAXREG.DEALLOC.CTAPOOL 0x18 ;  /* 0x00000018000079c8 */ /* 0x000e0000080e0500 */
[----:B0-----:R-:W2:Y:S01]  /*10120*/  LDL.LU R2, [R1+0xc] ;  /* 0x00000c0001027983 */ /* 0x001ea20000300800 */
[----:B------:R-:W-:Y:S01]  /*10130*/  LOP3.LUT R0, R0, 0x3, RZ, 0xc0, !PT ;  /* 0x0000000300007812 */ /* 0x000fe200078ec0ff */
[----:B------:R-:W-:-:S05]  /*10140*/  IMAD.MOV.U32 R6, RZ, RZ, RZ ;  /* 0x000000ffff067224 */ /* 0x000fca00078e00ff */
[----:B------:R-:W0:Y:S02]  /*10150*/  SHFL.IDX PT, R0, R0, RZ, 0x1f ;  /* 0x00001fff00007589 */ /* 0x000e2400000e0000 */
[----:B0-----:R-:W-:Y:S02]  /*10160*/  ISETP.NE.AND P0, PT, R0, RZ, PT ;  /* 0x000000ff0000720c */ /* 0x001fe40003f05270 */
        /* <DEDUP_REMOVED lines=15> */
.L_x_1191:
[----:B------:R-:W1:Y:S01]  /*10260*/  S2R R0, SR_TID.X ;  /* 0x0000000000007919 */ /* 0x000e620000002100 */
[----:B------:R-:W-:Y:S01]  /*10270*/  ULDC UR4, c[0x0][0xc3c] ;  /* 0x00030f0000047ab9 */ /* 0x000fe20000000800 */
[----:B-1----:R-:W-:-:S04]  /*10280*/  LOP3.LUT R5, R0, 0x1f, RZ, 0xc0, !PT ;  /* 0x0000001f00057812 */ /* 0x002fc800078ec0ff */
[----:B------:R-:W-:-:S04]  /*10290*/  ISETP.NE.AND P0, PT, R5, 0x1f, PT ;  /* 0x0000001f0500780c */ /* 0x000fc80003f05270 */
[----:B------:R-:W-:-:S13]  /*102a0*/  ISETP.GE.OR P1, PT, R5, UR4, !P0 ;  /* 0x0000000405007c0c */ /* 0x000fda000c726670 */
[----:B0-----:R-:W0:Y:S02]  /*102b0*/  @!P1 LDC.64 R2, c[0x0][0xc80] ;  /* 0x00032000ff029b82 */ /* 0x001e240000000a00 */
        /* <DEDUP_REMOVED lines=18> */
[----:B------:R-:W1:Y:S02]  /*103e0*/  SHFL.UP PT, R2, R3, 0x8, RZ ;  /* 0x0500000003027989 */ /* 0x000e6400000e00ff */
[----:B-1----:R-:W-:-:S05]  /*103f0*/  SEL R2, R2, RZ, P4 ;  /* 0x000000ff02027207 */ /* 0x002fca0002000000 */
[----:B------:R-:W-:-:S05]  /*10400*/  IMAD.IADD R2, R3, 0x1, R2 ;  /* 0x0000000103027824 */ /* 0x000fca00078e0202 */
[----:B------:R-:W1:Y:S02]  /*10410*/  SHFL.UP PT, R4, R2, 0x10, RZ ;  /* 0x0600000002047989 */ /* 0x000e6400000e00ff */
[----:B-1----:R-:W-:-:S05]  /*10420*/  SEL R7, R4, RZ, P5 ;  /* 0x000000ff04077207 */ /* 0x002fca0002800000 */
[----:B------:R-:W-:Y:S02]  /*10430*/  IMAD.IADD R10, R2, 0x1, R7 ;  /* 0x00000001020a7824 */ /* 0x000fe400078e0207 */
[----:B------:R-:W1:Y:S03]  /*10440*/  LDC R7, c[0x0][0xc38] ;  /* 0x00030e00ff077b82 */ /* 0x000e660000000800 */
        /* <DEDUP_REMOVED lines=10> */
.L_x_1197:
        /* <DEDUP_REMOVED lines=14> */
.L_x_1196:
[----:B------:R-:W-:Y:S05]  /*105d0*/  BSYNC B0 ;  /* 0x0000000000007941 */ /* 0x000fea0003800000 */
.L_x_1195:
        /* <DEDUP_REMOVED lines=22> */
.L_x_1193:
[----:B------:R-:W-:Y:S01]  /*10740*/  IMAD.IADD R11, R9, 0x1, -R8 ;  /* 0x00000001090b7824 */ /* 0x000fe200078e0a08 */
[----:B------:R-:W-:-:S03]  /*10750*/  ULDC.64 UR4, c[0x0][0xc90] ;  /* 0x0003240000047ab9 */ /* 0x000fc60000000a00 */
[----:B------:R-:W-:-:S05]  /*10760*/  IMAD R3, R10, R7, R11 ;  /* 0x000000070a037224 */ /* 0x000fca00078e020b */
[----:B------:R-:W-:-:S13]  /*10770*/  ISETP.GT.AND P0, PT, R3, R0, PT ;  /* 0x000000000300720c */ /* 0x000fda0003f04270 */
[----:B------:R-:W-:Y:S02]  /*10780*/  VOTEU.ANY UR7, UPT, !P0 ;  /* 0x0000000000077886 */ /* 0x000fe400040e0100 */
[----:B------:R-:W-:-:S04]  /*10790*/  UPOPC UR6, UR7 ;  /* 0x00000007000672bf */ /* 0x000fc80008000000 */
[----:B------:R-:W-:-:S04]  /*107a0*/  UIADD3 UR44, UR6, UR44, URZ ;  /* 0x0000002c062c7290 */ /* 0x000fc8000fffe03f */
[----:B------:R-:W-:-:S06]  /*107b0*/  UIMAD.WIDE UR4, UR44, 0x4, UR4 ;  /* 0x000000042c0478a5 */ /* 0x000fcc000f8e0204 */
[----:B------:R-:W-:Y:S02]  /*107c0*/  IMAD.U32 R2, RZ, RZ, UR4 ;  /* 0x00000004ff027e24 */ /* 0x000fe4000f8e00ff */
[----:B------:R-:W-:-:S05]  /*107d0*/  IMAD.U32 R3, RZ, RZ, UR5 ;  /* 0x00000005ff037e24 */ /* 0x000fca000f8e00ff */
[----:B------:R-:W2:Y:S01]  /*107e0*/  LDG.E R9, desc[UR52][R2.64] ;  /* 0x0000003402097981 */ /* 0x000ea2000c1e1900 */
[----:B------:R-:W-:Y:S01]  /*107f0*/  IMAD.U32 R15, RZ, RZ, UR6 ;  /* 0x00000006ff0f7e24 */ /* 0x000fe2000f8e00ff */
[----:B------:R-:W-:-:S04]  /*10800*/  ISETP.NE.AND P0, PT, RZ, UR7, PT ;  /* 0x00000007ff007c0c */ /* 0x000fc8000bf05270 */
[----:B------:R-:W2:Y:S02]  /*10810*/  SHFL.IDX PT, R6, R6, R15, 0x1f ;  /* 0x00001f0f06067589 */ /* 0x000ea400000e0000 */
[----:B--2---:R-:W-:-:S05]  /*10820*/  IMAD R8, R6, R9, RZ ;  /* 0x0000000906087224 */ /* 0x004fca00078e02ff */
[----:B------:R-:W-:-:S04]  /*10830*/  IABS R12, R8 ;  /* 0x00000008000c7213 */ /* 0x000fc80000000000 */
[----:B------:R-:W0:Y:S08]  /*10840*/  I2F.RP R13, R12 ;  /* 0x0000000c000d7306 */ /* 0x000e300000209400 */
[----:B0-----:R-:W0:Y:S02]  /*10850*/  MUFU.RCP R13, R13 ;  /* 0x0000000d000d7308 */ /* 0x001e240000001000 */
[----:B0-----:R-:W-:-:S06]  /*10860*/  VIADD R14, R13, 0xffffffe ;  /* 0x0ffffffe0d0e7836 */ /* 0x001fcc0000000000 */
[----:B------:R-:W0:Y:S02]  /*10870*/  F2I.FTZ.U32.TRUNC.NTZ R3, R14 ;  /* 0x0000000e00037305 */ /* 0x000e24000021f000 */
[----:B0-----:R-:W-:Y:S01]  /*10880*/  IMAD.MOV R17, RZ, RZ, -R3 ;  /* 0x000000ffff117224 */ /* 0x001fe200078e0a03 */
[----:B------:R-:W-:Y:S06]  /*10890*/  @!P0 BRA `(.L_x_1198) ;  /* 0x00000000000c8947 */ /* 0x000fec0003800000 */
[----:B------:R-:W-:-:S06]  /*108a0*/  UIADD3 UR4, UR6, -0x1, URZ ;  /* 0xffffffff06047890 */ /* 0x000fcc000fffe03f */
[----:B------:R-:W-:-:S05]  /*108b0*/  IMAD.U32 R13, RZ, RZ, UR4 ;  /* 0x00000004ff0d7e24 */ /* 0x000fca000f8e00ff */
[----:B------:R0:W1:Y:S02]  /*108c0*/  SHFL.IDX PT, R4, R10, R13, 0x1f ;  /* 0x00001f0d0a047589 */ /* 0x00006400000e0000 */
.L_x_1198:
[----:B-1----:R-:W-:Y:S02]  /*108d0*/  IMAD R4, R4, R7, R11 ;  /* 0x0000000704047224 */ /* 0x002fe400078e020b */
        /* <DEDUP_REMOVED lines=19> */
[----:B------:R-:W-:-:S05]  /*10a10*/  @!P1 LOP3.LUT R2, RZ, R8, RZ, 0x33, !PT ;  /* 0x00000008ff029212 */ /* 0x000fca00078e33ff */
[----:B------:R-:W-:Y:S02]  /*10a20*/  IMAD R0, R9, R2, RZ ;  /* 0x0000000209007224 */ /* 0x000fe400078e02ff */
[----:B------:R-:W-:Y:S02]  /*10a30*/  IMAD.MOV R2, RZ, RZ, -R2 ;  /* 0x000000ffff027224 */ /* 0x000fe400078e0a02 */
[----:B-1----:R-:W-:Y:S02]  /*10a40*/  IMAD.MOV R4, RZ, RZ, -R0 ;  /* 0x000000ffff047224 */ /* 0x002fe400078e0a00 */
[----:B------:R-:W-:Y:S02]  /*10a50*/  IMAD R8, R8, R2, R11 ;  /* 0x0000000208087224 */ /* 0x000fe400078e020b */
[----:B------:R-:W-:Y:S01]  /*10a60*/  IMAD.MOV.U32 R2, RZ, RZ, RZ ;  /* 0x000000ffff027224 */ /* 0x000fe200078e00ff */
[----:B------:R-:W-:-:S04]  /*10a70*/  VIADDMNMX R7, R4, R7, R9, PT ;  /* 0x0000000704077246 */ /* 0x000fc80003800109 */
[-C--:B------:R-:W-:Y:S02]  /*10a80*/  IABS R4, R7.reuse ;  /* 0x0000000700047213 */ /* 0x080fe40000000000 */
[----:B0-----:R-:W-:Y:S02]  /*10a90*/  IABS R10, R7 ;  /* 0x00000007000a7213 */ /* 0x001fe40000000000 */
[----:B------:R-:W0:Y:S08]  /*10aa0*/  I2F.RP R9, R4 ;  /* 0x0000000400097306 */ /* 0x000e300000209400 */
[----:B0-----:R-:W0:Y:S02]  /*10ab0*/  MUFU.RCP R9, R9 ;  /* 0x0000000900097308 */ /* 0x001e240000001000 */
[----:B0-----:R-:W-:Y:S01]  /*10ac0*/  VIADD R3, R9, 0xffffffe ;  /* 0x0ffffffe09037836 */ /* 0x001fe20000000000 */
[----:B------:R-:W-:-:S05]  /*10ad0*/  IABS R9, R8 ;  /* 0x0000000800097213 */ /* 0x000fca0000000000 */
[----:B------:R-:W0:Y:S02]  /*10ae0*/  F2I.FTZ.U32.TRUNC.NTZ R3, R3 ;  /* 0x0000000300037305 */ /* 0x000e24000021f000 */
[----:B0-----:R-:W-:-:S04]  /*10af0*/  IMAD.MOV R11, RZ, RZ, -R3 ;  /* 0x000000ffff0b7224 */ /* 0x001fc800078e0a03 */
[----:B------:R-:W-:-:S04]  /*10b00*/  IMAD R11, R11, R4, RZ ;  /* 0x000000040b0b7224 */ /* 0x000fc800078e02ff */
[----:B------:R-:W-:-:S04]  /*10b10*/  IMAD.HI.U32 R2, R3, R11, R2 ;  /* 0x0000000b03027227 */ /* 0x000fc800078e0002 */
        /* <DEDUP_REMOVED lines=9> */
[----:B------:R-:W-:Y:S01]  /*10bb0*/  ISETP.GE.AND P2, PT, R3, RZ, PT ;  /* 0x000000ff0300720c */ /* 0x000fe20003f46270 */
[----:B------:R-:W-:-:S06]  /*10bc0*/  IMAD.IADD R3, R8, 0x1, R0 ;  /* 0x0000000108037824 */ /* 0x000fcc00078e0200 */
[----:B------:R-:W-:-:S06]  /*10bd0*/  @P0 VIADD R2, R2, 0x1 ;  /* 0x0000000102020836 */ /* 0x000fcc0000000000 */
[----:B------:R-:W-:Y:S01]  /*10be0*/  @!P2 IMAD.MOV R2, RZ, RZ, -R2 ;  /* 0x000000ffff02a224 */ /* 0x000fe200078e0a02 */
[----:B------:R-:W-:Y:S01]  /*10bf0*/  @!P1 LOP3.LUT R2, RZ, R7, RZ, 0x33, !PT ;  /* 0x00000007ff029212 */ /* 0x000fe200078e33ff */
[----:B------:R-:W-:-:S04]  /*10c00*/  IMAD.MOV R7, RZ, RZ, -R7 ;  /* 0x000000ffff077224 */ /* 0x000fc800078e0a07 */
[----:B------:R-:W-:-:S05]  /*10c10*/  IMAD R3, R2, R7, R3 ;  /* 0x0000000702037224 */ /* 0x000fca00078e0203 */
[----:B------:R-:W-:Y:S02]  /*10c20*/  R2UR UR36, R3 ;  /* 0x00000000032472ca */ /* 0x000fe400000e0000 */
[----:B------:R-:W-:-:S05]  /*10c30*/  LOP3.LUT R3, RZ, R2, RZ, 0x33, !PT ;  /* 0x00000002ff037212 */ /* 0x000fca00078e33ff */
[----:B------:R-:W-:-:S05]  /*10c40*/  IMAD.IADD R0, R6, 0x1, R3 ;  /* 0x0000000106007824 */ /* 0x000fca00078e0203 */
[----:B------:R1:W-:Y:S01]  /*10c50*/  STL [R1+0x14], R0 ;  /* 0x0000140001007387 */ /* 0x0003e20000100800 */
[----:B------:R-:W-:Y:S05]  /*10c60*/  BRA `(.L_x_1199) ;  /* 0x00000000000c7947 */ /* 0x000fea0003800000 */
.L_x_1194:
[----:B------:R0:W-:Y:S01]  /*10c70*/  STL [R1+0x10], R0 ;  /* 0x0000100001007387 */ /* 0x0001e20000100800 */
[----:B------:R-:W-:-:S03]  /*10c80*/  UMOV UR36, URZ ;  /* 0x0000003f00247c82 */ /* 0x000fc60008000000 */
[----:B------:R0:W-:Y:S02]  /*10c90*/  STL [R1+0x14], RZ ;  /* 0x000014ff01007387 */ /* 0x0001e40000100800 */
.L_x_1199:
[----:B------:R-:W2:Y:S04]  /*10ca0*/  LDL R2, [R1+0x14] ;  /* 0x0000140001027983 */ /* 0x000ea80000100800 */
[----:B------:R-:W3:Y:S01]  /*10cb0*/  LDL R4, [R1+0x10] ;  /* 0x0000100001047983 */ /* 0x000ee20000100800 */
[----:B------:R-:W-:-:S13]  /*10cc0*/  ISETP.NE.AND P0, PT, R5, RZ, PT ;  /* 0x000000ff0500720c */ /* 0x000fda0003f05270 */
[----:B------:R-:W4:Y:S01]  /*10cd0*/  @!P0 S2R R3, SR_CgaCtaId ;  /* 0x0000000000038919 */ /* 0x000f220000008800 */
[----:B01----:R-:W-:Y:S01]  /*10ce0*/  @!P0 MOV R0, 0x400 ;  /* 0x0000040000008802 */ /* 0x003fe20000000f00 */
[----:B------:R-:W-:Y:S02]  /*10cf0*/  IMAD.U32 R6, RZ, RZ, UR36 ;  /* 0x00000024ff067e24 */ /* 0x000fe4000f8e00ff */
[----:B------:R-:W-:Y:S01]  /*10d00*/  IMAD.U32 R7, RZ, RZ, UR44 ;  /* 0x0000002cff077e24 */ /* 0x000fe2000f8e00ff */
[----:B----4-:R-:W-:Y:S01]  /*10d10*/  @!P0 LEA R0, R3, R0, 0x18 ;  /* 0x0000000003008211 */ /* 0x010fe200078ec0ff */
[----:B--2---:R-:W-:-:S05]  /*10d20*/  IMAD.MOV.U32 R5, RZ, RZ, R2 ;  /* 0x000000ffff057224 */ /* 0x004fca00078e0002 */
[----:B---3--:R0:W-:Y:S01]  /*10d30*/  @!P0 STS.128 [R0+0x284d0], R4 ;  /* 0x0284d00400008388 */ /* 0x0081e20000000c00 */
[----:B------:R-:W-:Y:S06]  /*10d40*/  BAR.ARV 0x5, 0x180 ;  /* 0x0146000000007b1d */ /* 0x000fec0000002000 */
.L_x_1192:
[----:B0-----:R-:W-:Y:S01]  /*10d50*/  IMAD.MOV.U32 R0, RZ, RZ, 0x1 ;  /* 0x00000001ff007424 */ /* 0x001fe200078e00ff */
[----:B------:R-:W-:Y:S01]  /*10d60*/  ULDC UR4, c[0x0][0xc3c] ;  /* 0x00030f0000047ab9 */ /* 0x000fe20000000800 */
[----:B------:R0:W-:Y:S01]  /*10d70*/  STL [R1], RZ ;  /* 0x000000ff01007387 */ /* 0x0001e20000100800 */
[----:B------:R-:W-:-:S03]  /*10d80*/  UISETP.GE.AND UP0, UPT, UR44, UR4, UPT ;  /* 0x000000042c00728c */ /* 0x000fc6000bf06270 */
[----:B------:R0:W-:Y:S03]  /*10d90*/  STL [R1+0x4], R0 ;  /* 0x0000040001007387 */ /* 0x0001e60000100800 */
[----:B------:R-:W-:Y:S01]  /*10da0*/  PLOP3.LUT P0, PT, PT, PT, UP0, 0x80, 0x0 ;  /* 0x000000000000781c */ /* 0x000fe20003f0f008 */
[----:B------:R0:W-:-:S12]  /*10db0*/  STL [R1+0x2c], RZ ;  /* 0x00002cff01007387 */ /* 0x0001d80000100800 */
[----:B0-----:R-:W-:Y:S05]  /*10dc0*/  @P0 BRA `(.L_x_1200) ;  /* 0x0000004c00400947 */ /* 0x001fea0003800000 */
[----:B-1----:R-:W0:Y:S01]  /*10dd0*/  S2R R4, SR_TID.X ;  /* 0x0000000000047919 */ /* 0x002e220000002100 */
[----:B------:R-:W1:Y:S01]  /*10de0*/  S2UR UR5, SR_CgaCtaId ;  /* 0x00000000000579c3 */ /* 0x000e620000008800 */
[----:B------:R-:W-:Y:S01]  /*10df0*/  UMOV UR4, 0x400 ;  /* 0x0000040000047882 */ /* 0x000fe20000000000 */
[----:B------:R-:W-:Y:S01]  /*10e00*/  ULDC UR41, c[0x0][0xc] ;  /* 0x0000030000297ab9 */ /* 0x000fe20000000800 */
[----:B------:R-:W-:Y:S02]  /*10e10*/  ULOP3.LUT UR39, UR38, 0x1, URZ, 0xfc, !UPT ;  /* 0x0000000126277892 */ /* 0x000fe4000f8efc3f */
[----:B------:R-:W-:Y:S01]  /*10e20*/  ULOP3.LUT UR43, UR38, 0x2, URZ, 0xfc, !UPT ;  /* 0x00000002262b7892 */ /* 0x000fe2000f8efc3f */
[----:B------:R-:W-:Y:S01]  /*10e30*/  ULDC.64 UR46, c[0x0][0x198] ;  /* 0x00006600002e7ab9 */ /* 0x000fe20000000a00 */
[----:B-1----:R-:W-:-:S06]  /*10e40*/  ULEA UR4, UR5, UR4, 0x18 ;  /* 0x0000000405047291 */ /* 0x002fcc000f8ec03f */
[----:B------:R-:W-:Y:S01]  /*10e50*/  IMAD.U32 R17, RZ, RZ, UR4 ;  /* 0x00000004ff117e24 */ /* 0x000fe2000f8e00ff */
[C---:B0-----:R-:W-:Y:S01]  /*10e60*/  LOP3.LUT R6, R4.reuse, 0x7f, RZ, 0xc0, !PT ;  /* 0x0000007f04067812 */ /* 0x041fe200078ec0ff */
[C---:B------:R-:W-:Y:S01]  /*10e70*/  IMAD.SHL.U32 R0, R4.reuse, 0x40, RZ ;  /* 0x0000004004007824 */ /* 0x040fe200078e00ff */
        /* <DEDUP_REMOVED lines=32> */
[----:B------:R-:W-:Y:S02]  /*11080*/  IMAD.MOV.U32 R0, RZ, RZ, 0x1 ;  /* 0x00000001ff007424 */ /* 0x000fe400078e00ff */
[----:B------:R-:W-:Y:S04]  /*11090*/  STL [R1+0x2c], RZ ;  /* 0x00002cff01007387 */ /* 0x000fe80000100800 */
[----:B------:R0:W-:Y:S04]  /*110a0*/  STL [R1+0x4], R0 ;  /* 0x0000040001007387 */ /* 0x0001e80000100800 */
[----:B------:R1:W-:Y:S01]  /*110b0*/  STL [R1], RZ ;  /* 0x000000ff01007387 */ /* 0x0003e20000100800 */
[----:B0-----:R-:W-:-:S07]  /*110c0*/  LOP3.LUT R0, R3, 0x80, RZ, 0xfc, !PT ;  /* 0x0000008003007812 */ /* 0x001fce00078efcff */
.L_x_1277:
[----:B------:R-:W-:Y:S01]  /*110d0*/  ULDC.64 UR4, c[0x0][0xa28] ;  /* 0x00028a0000047ab9 */ /* 0x000fe20000000a00 */
[----:B------:R-:W-:Y:S01]  /*110e0*/  IMAD.MOV.U32 R0, RZ, RZ, RZ ;  /* 0x000000ffff007224 */ /* 0x000fe200078e00ff */
[----:B------:R-:W-:Y:S01]  /*110f0*/  UISETP.NE.U32.AND UP0, UPT, UR4, URZ, UPT ;  /* 0x0000003f0400728c */ /* 0x000fe2000bf05070 */
[----:B------:R-:W-:Y:S01]  /*11100*/  ULDC.64 UR8, c[0x0][0xa18] ;  /* 0x0002860000087ab9 */ /* 0x000fe20000000a00 */
[----:B------:R-:W-:Y:S02]  /*11110*/  ULDC.64 UR6, c[0x0][0xa00] ;  /* 0x0002800000067ab9 */ /* 0x000fe40000000a00 */
[----:B------:R-:W-:Y:S01]  /*11120*/  UISETP.NE.AND.EX UP0, UPT, UR5, URZ, UPT, UP0 ;  /* 0x0000003f0500728c */ /* 0x000fe2000bf05300 */
[----:B0-2---:R-:W-:Y:S01]  /*11130*/  IMAD.MOV.U32 R4, RZ, RZ, RZ ;  /* 0x000000ffff047224 */ /* 0x005fe200078e00ff */
[----:B------:R-:W-:-:S04]  /*11140*/  ULDC.64 UR10, c[0x0][0xa20] ;  /* 0x00028800000a7ab9 */ /* 0x000fc80000000a00 */
[----:B------:R-:W-:-:S05]  /*11150*/  PLOP3.LUT P0, PT, PT, PT, UP0, 0x80, 0x0 ;  /* 0x000000000000781c */ /* 0x000fca0003f0f008 */
[----:B------:R-:W-:Y:S02]  /*11160*/  @UP0 ULDC.64 UR4, c[0x0][0xa28] ;  /* 0x00028a0000040ab9 */ /* 0x000fe40000000a00 */
[----:B------:R-:W-:-:S06]  /*11170*/  @UP0 UIMAD.WIDE UR4, UR44, 0x4, UR4 ;  /* 0x000000042c0408a5 */ /* 0x000fcc000f8e0204 */
[----:B------:R-:W-:Y:S02]  /*11180*/  IMAD.U32 R2, RZ, RZ, UR4 ;  /* 0x00000004ff027e24 */ /* 0x000fe4000f8e00ff */
[----:B------:R-:W-:Y:S01]  /*11190*/  IMAD.U32 R3, RZ, RZ, UR5 ;  /* 0x00000005ff037e24 */ /* 0x000fe2000f8e00ff */
[----:B------:R-:W-:Y:S01]  /*111a0*/  ULDC.64 UR4, c[0x0][0xa00] ;  /* 0x0002800000047ab9 */ /* 0x000fe20000000a00 */
[----:B------:R-:W-:-:S03]  /*111b0*/  UISETP.NE.U32.AND UP0, UPT, UR8, URZ, UPT ;  /* 0x0000003f0800728c */ /* 0x000fc6000bf05070 */
[----:B------:R0:W5:Y:S01]  /*111c0*/  @P0 LDG.E R0, desc[UR52][R2.64] ;  /* 0x0000003402000981 */ /* 0x000162000c1e1900 */
[----:B------:R-:W-:Y:S01]  /*111d0*/  ISETP.NE.U32.AND P0, PT, RZ, UR4, PT ;  /* 0x00000004ff007c0c */ /* 0x000fe2000bf05070 */
[----:B------:R-:W-:Y:S02]  /*111e0*/  UISETP.NE.AND.EX UP0, UPT, UR9, URZ, UPT, UP0 ;  /* 0x0000003f0900728c */ /* 0x000fe4000bf05300 */
[----:B------:R-:W-:Y:S01]  /*111f0*/  UIMAD.WIDE UR6, UR44, 0x4, UR6 ;  /* 0x000000042c0678a5 */ /* 0x000fe2000f8e0206 */
[----:B------:R-:W-:Y:S01]  /*11200*/  ISETP.NE.AND.EX P0, PT, RZ, UR5, PT, P0 ;  /* 0x00000005ff007c0c */ /* 0x000fe2000bf05300 */
[----:B------:R-:W-:Y:S01]  /*11210*/  ULDC.64 UR4, c[0x0][0xa08] ;  /* 0x0002820000047ab9 */ /* 0x000fe20000000a00 */
[----:B------:R-:W-:Y:S01]  /*11220*/  ULDC.64 UR8, c[0x0][0xa08] ;  /* 0x0002820000087ab9 */ /* 0x000fe20000000a00 */
[----:B------:R-:W-:Y:S01]  /*11230*/  ISETP.NE.U32.AND P1, PT, RZ, UR4, PT ;  /* 0x00000004ff007c0c */ /* 0x000fe2000bf25070 */
[----:B------:R-:W-:Y:S01]  /*11240*/  UIMAD.WIDE UR8, UR44, 0x4, UR8 ;  /* 0x000000042c0878a5 */ /* 0x000fe2000f8e0208 */
[----:B0-----:R-:W-:-:S02]  /*11250*/  IMAD.U32 R2, RZ, RZ, UR6 ;  /* 0x00000006ff027e24 */ /* 0x001fc4000f8e00ff */
[----:B------:R-:W-:Y:S01]  /*11260*/  ISETP.NE.AND.EX P1, PT, RZ, UR5, PT, P1 ;  /* 0x00000005ff007c0c */ /* 0x000fe2000bf25310 */
[----:B------:R-:W-:Y:S01]  /*11270*/  IMAD.U32 R3, RZ, RZ, UR7 ;  /* 0x00000007ff037e24 */ /* 0x000fe2000f8e00ff */
[----:B------:R-:W-:Y:S01]  /*11280*/  @UP0 ULDC.64 UR4, c[0x0][0xa18] ;  /* 0x0002860000040ab9 */ /* 0x000fe20000000a00 */
[----:B------:R-:W-:Y:S01]  /*11290*/  PLOP3.LUT P3, PT, PT, PT, UP0, 0x80, 0x0 ;  /* 0x000000000000781c */ /* 0x000fe20003f6f008 */
[----:B------:R-:W-:Y:S02]  /*112a0*/  @UP0 UIMAD.WIDE UR4, UR44, 0x4, UR4 ;  /* 0x000000042c0408a5 */ /* 0x000fe4000f8e0204 */
[----:B------:R0:W2:Y:S02]  /*112b0*/  @P0 LDG.E R5, desc[UR52][R2.64] ;  /* 0x0000003402050981 */ /* 0x0000a4000c1e1900 */
[----:B0-----:R-:W-:Y:S02]  /*112c0*/  IMAD.U32 R2, RZ, RZ, UR8 ;  /* 0x00000008ff027e24 */ /* 0x001fe4000f8e00ff */
[----:B------:R-:W-:-:S05]  /*112d0*/  IMAD.U32 R3, RZ, RZ, UR9 ;  /* 0x00000009ff037e24 */ /* 0x000fca000f8e00ff */
[----:B------:R0:W5:Y:S02]  /*112e0*/  @P1 LDG.E R4, desc[UR52][R2.64] ;  /* 0x0000003402041981 */ /* 0x000164000c1e1900 */
[----:B0-----:R-:W-:Y:S02]  /*112f0*/  IMAD.U32 R2, RZ, RZ, UR4 ;  /* 0x00000004ff027e24 */ /* 0x001fe4000f8e00ff */
[----:B------:R-:W-:Y:S01]  /*11300*/  IMAD.U32 R3, RZ, RZ, UR5 ;  /* 0x00000005ff037e24 */ /* 0x000fe2000f8e00ff */
[----:B------:R-:W-:-:S04]  /*11310*/  ULDC.64 UR4, c[0x0][0x418] ;  /* 0x0001060000047ab9 */ /* 0x000fc80000000a00 */
[----:B------:R-:W3:Y:S01]  /*11320*/  @P3 LDG.E R2, desc[UR52][R2.64] ;  /* 0x0000003402023981 */ /* 0x000ee2000c1e1900 */
[----:B------:R-:W-:Y:S01]  /*11330*/  UISETP.NE.U32.AND UP0, UPT, UR4, URZ, UPT ;  /* 0x0000003f0400728c */ /* 0x000fe2000bf05070 */
[----:B------:R-:W-:Y:S01]  /*11340*/  ISETP.NE.U32.AND P2, PT, RZ, UR10, PT ;  /* 0x0000000aff007c0c */ /* 0x000fe2000bf45070 */
[----:B------:R-:W-:Y:S01]  /*11350*/  UMOV UR45, URZ ;  /* 0x0000003f002d7c82 */ /* 0x000fe20008000000 */
[----:B------:R-:W-:Y:S01]  /*11360*/  ULDC UR4, c[0x0][0x424] ;  /* 0x0001090000047ab9 */ /* 0x000fe20000000800 */
[----:B------:R-:W-:Y:S01]  /*11370*/  UISETP.NE.AND.EX UP0, UPT, UR5, URZ, UPT, UP0 ;  /* 0x0000003f0500728c */ /* 0x000fe2000bf05300 */
[----:B------:R-:W-:Y:S01]  /*11380*/  ISETP.NE.AND.EX P2, PT, RZ, UR11, PT, P2 ;  /* 0x0000000bff007c0c */ /* 0x000fe2000bf45320 */
[----:B------:R-:W-:Y:S01]  /*11390*/  ULDC UR42, c[0x0][0x288] ;  /* 0x0000a200002a7ab9 */ /* 0x000fe20000000800 */
[----:B------:R-:W-:Y:S01]  /*113a0*/  ULDC UR5, c[0x0][0x2f0] ;  /* 0x0000bc0000057ab9 */ /* 0x000fe20000000800 */
[----:B------:R-:W-:-:S04]  /*113b0*/  USEL UR4, UR4, 0x1, UP0 ;  /* 0x0000000104047887 */ /* 0x000fc80008000000 */
[----:B------:R-:W-:Y:S01]  /*113c0*/  UIMAD UR4, UR4, UR5, URZ ;  /* 0x00000005040472a4 */ /* 0x000fe2000f8e023f */
[----:B--2---:R-:W-:Y:S02]  /*113d0*/  @P0 R2UR UR45, R5 ;  /* 0x00000000052d02ca */ /* 0x004fe400000e0000 */
[----:B---3--:R-:W-:Y:S01]  /*113e0*/  @P3 R2UR UR42, R2 ;  /* 0x00000000022a32ca */ /* 0x008fe200000e0000 */
[----:B------:R-:W-:-:S14]  /*113f0*/  @P3 BRA `(.L_x_1201) ;  /* 0x0000000000243947 */ /* 0x000fdc0003800000 */
[----:B------:R-:W-:Y:S05]  /*11400*/  @!P0 BRA `(.L_x_1201) ;  /* 0x0000000000208947 */ /* 0x000fea0003800000 */
[----:B------:R-:W-:Y:S02]  /*11410*/  IMAD.U32 R2, RZ, RZ, UR6 ;  /* 0x00000006ff027e24 */ /* 0x000fe4000f8e00ff */
[----:B------:R-:W-:-:S05]  /*11420*/  IMAD.U32 R3, RZ, RZ, UR7 ;  /* 0x00000007ff037e24 */ /* 0x000fca000f8e00ff */
[----:B------:R-:W2:Y:S02]  /*11430*/  LDG.E R2, desc[UR52][R2.64] ;  /* 0x0000003402027981 */ /* 0x000ea4000c1e1900 */
[----:B--2---:R-:W-:Y:S01]  /*11440*/  R2UR UR5, R2 ;  /* 0x00000000020572ca */ /* 0x004fe200000e0000 */
[----:B------:R-:W-:-:S06]  /*11450*/  IMAD.U32 R2, RZ, RZ, UR6 ;  /* 0x00000006ff027e24 */ /* 0x000fcc000f8e00ff */
[----:B------:R-:W2:Y:S02]  /*11460*/  LDG.E R2, desc[UR52][R2.64+0x4] ;  /* 0x0000043402027981 */ /* 0x000ea4000c1e1900 */
[----:B--2---:R-:W-:-:S13]  /*11470*/  R2UR UR42, R2 ;  /* 0x00000000022a72ca */ /* 0x004fda00000e0000 */
[----:B------:R-:W-:-:S12]  /*11480*/  UIADD3 UR42, -UR5, UR42, URZ ;  /* 0x0000002a052a7290 */ /* 0x000fd8000fffe13f */
.L_x_1201:
[----:B-----5:R-:W-:-:S05]  /*11490*/  IMAD.IADD R2, R4, 0x1, R0 ;  /* 0x0000000104027824 */ /* 0x020fca00078e0200 */
[----:B------:R0:W-:Y:S01]  /*114a0*/  STL [R1+0x1c], R2 ;  /* 0x00001c0201007387 */ /* 0x0001e20000100800 */
[----:B------:R-:W-:Y:S05]  /*114b0*/  @!P2 BRA `(.L_x_1202) ;  /* 0x00000000001ca947 */ /* 0x000fea0003800000 */
[----:B------:R-:W-:Y:S02]  /*114c0*/  ULDC.64 UR4, c[0x0][0xa20] ;  /* 0x0002880000047ab9 */ /* 0x000fe40000000a00 */
[----:B------:R-:W-:-:S06]  /*114d0*/  UIMAD.WIDE UR4, UR44, 0x4, UR4 ;  /* 0x000000042c0478a5 */ /* 0x000fcc000f8e0204 */
[----:B0-----:R-:W-:Y:S02]  /*114e0*/  IMAD.U32 R2, RZ, RZ, UR4 ;  /* 0x00000004ff027e24 */ /* 0x001fe4000f8e00ff */
[----:B------:R-:W-:-:S05]  /*114f0*/  IMAD.U32 R3, RZ, RZ, UR5 ;  /* 0x00000005ff037e24 */ /* 0x000fca000f8e00ff */
[----:B------:R-:W2:Y:S02]  /*11500*/  LDG.E R2, desc[UR52][R2.64] ;  /* 0x0000003402027981 */ /* 0x000ea4000c1e1900 */
[----:B--2---:R-:W-:Y:S01]  /*11510*/  R2UR UR4, R2 ;  /* 0x00000000020472ca */ /* 0x004fe200000e0000 */
[----:B------:R-:W-:-:S14]  /*11520*/  BRA `(.L_x_1203) ;  /* 0x0000000000247947 */ /* 0x000fdc0003800000 */
.L_x_1202:
[----:B------:R-:W-:Y:S05]  /*11530*/  @!P1 BRA `(.L_x_1203) ;  /* 0x0000000000209947 */ /* 0x000fea0003800000 */
[----:B0-----:R-:W-:Y:S02]  /*11540*/  IMAD.U32 R2, RZ, RZ, UR8 ;  /* 0x00000008ff027e24 */ /* 0x001fe4000f8e00ff */
[----:B------:R-:W-:-:S05]  /*11550*/  IMAD.U32 R3, RZ, RZ, UR9 ;  /* 0x00000009ff037e24 */ /* 0x000fca000f8e00ff */
[----:B------:R-:W2:Y:S02]  /*11560*/  LDG.E R2, desc[UR52][R2.64] ;  /* 0x0000003402027981 */ /* 0x000ea4000c1e1900 */
[----:B--2---:R-:W-:Y:S01]  /*11570*/  R2UR UR5, R2 ;  /* 0x00000000020572ca */ /* 0x004fe200000e0000 */
[----:B------:R-:W-:-:S06]  /*11580*/  IMAD.U32 R2, RZ, RZ, UR8 ;  /* 0x00000008ff027e24 */ /* 0x000fcc000f8e00ff */
[----:B------:R-:W2:Y:S02]  /*11590*/  LDG.E R2, desc[UR52][R2.64+0x4] ;  /* 0x0000043402027981 */ /* 0x000ea4000c1e1900 */
[----:B--2---:R-:W-:-:S13]  /*115a0*/  R2UR UR4, R2 ;  /* 0x00000000020472ca */ /* 0x004fda00000e0000 */
[----:B------:R-:W-:-:S12]  /*115b0*/  UIADD3 UR4, -UR5, UR4, URZ ;  /* 0x0000000405047290 */ /* 0x000fd8000fffe13f */
.L_x_1203:
[----:B0-----:R-:W2:Y:S01]  /*115c0*/  LDL.LU R2, [R1+0x14] ;  /* 0x0000140001027983 */ /* 0x001ea20000300800 */
[----:B------:R-:W-:Y:S01]  /*115d0*/  ULDC UR5, c[0x0][0x448] ;  /* 0x0001120000057ab9 */ /* 0x000fe20000000800 */
[----:B------:R-:W-:Y:S01]  /*115e0*/  R2UR UR11, R0 ;  /* 0x00000000000b72ca */ /* 0x000fe200000e0000 */
[----:B------:R-:W-:-:S06]  /*115f0*/  UISETP.NE.AND UP0, UPT, UR5, 0x1, UPT ;  /* 0x000000010500788c */ /* 0x000fcc000bf05270 */
[----:B------:R-:W-:Y:S02]  /*11600*/  PLOP3.LUT P0, PT, PT, PT, UP0, 0x80, 0x0 ;  /* 0x000000000000781c */ /* 0x000fe40003f0f008 */
[----:B------:R-:W-:-:S03]  /*11610*/  PLOP3.LUT P1, PT, PT, PT, UP0, 0x80, 0x0 ;  /* 0x000000000000781c */ /* 0x000fc60003f2f008 */
[----:B------:R-:W-:Y:S01]  /*11620*/  @UP0 ULDC UR5, c[0x0][0x44c] ;  /* 0x0001130000050ab9 */ /* 0x000fe20000000800 */
[----:B------:R-:W-:-:S04]  /*11630*/  UIADD3 UR11, -UR11, UR4, URZ ;  /* 0x000000040b0b7290 */ /* 0x000fc8000fffe13f */
[----:B------:R-:W-:Y:S01]  /*11640*/  UIADD3 UR7, UR11, 0x1, -UR42 ;  /* 0x000000010b077890 */ /* 0x000fe2000fffe82a */
[----:B--2---:R-:W-:-:S04]  /*11650*/  IMAD.SHL.U32 R18, R2, 0x80, RZ ;  /* 0x0000008002127824 */ /* 0x004fc800078e00ff */
[----:B------:R-:W-:-:S05]  /*11660*/  VIADD R0, R18, 0x7f ;  /* 0x0000007f12007836 */ /* 0x000fca0000000000 */
[C---:B------:R-:W-:Y:S01]  /*11670*/  R2UR UR6, R0.reuse ;  /* 0x00000000000672ca */ /* 0x040fe200000e0000 */
[----:B------:R-:W-:Y:S01]  /*11680*/  @P0 IMAD.HI.U32 R0, R0, UR5, RZ ;  /* 0x0000000500000c27 */ /* 0x000fe2000f8e00ff */
[----:B------:R-:W-:-:S04]  /*11690*/  @UP0 ULDC UR5, c[0x0][0x450] ;  /* 0x0001140000050ab9 */ /* 0x000fc80000000800 */
[----:B------:R-:W-:Y:S01]  /*116a0*/  @P0 SHF.R.U32.HI R0, RZ, UR5, R0 ;  /* 0x00000005ff000c19 */ /* 0x000fe20008011600 */
[----:B------:R-:W-:Y:S02]  /*116b0*/  ULDC.64 UR4, c[0x0][0x9e0] ;  /* 0x0002780000047ab9 */ /* 0x000fe40000000a00 */
[----:B------:R-:W-:Y:S01]  /*116c0*/  UISETP.GE.AND UP1, UPT, UR5, 0x1, UPT ;  /* 0x000000010500788c */ /* 0x000fe2000bf26270 */
[----:B------:R-:W-:-:S05]  /*116d0*/  @P1 R2UR UR6, R0 ;  /* 0x00000000000612ca */ /* 0x000fca00000e0000 */
[----:B------:R-:W-:-:S08]  /*116e0*/  PLOP3.LUT P1, PT, PT, PT, UP1, 0x80, 0x0 ;  /* 0x000000000000781c */ /* 0x000fd00003f2f018 */
[----:B------:R-:W-:-:S04]  /*116f0*/  UIADD3 UR6, UR7, UR6, URZ ;  /* 0x0000000607067290 */ /* 0x000fc8000fffe03f */
        /* <DEDUP_REMOVED lines=12> */
.L_x_1205:
[----:B------:R-:W-:-:S11]  /*117c0*/  UISETP.NE.AND UP1, UPT, UR5, 0x1, UPT ;  /* 0x000000010500788c */ /* 0x000fd6000bf25270 */
[----:B------:R-:W-:Y:S02]  /*117d0*/  @UP1 ULDC.64 UR12, c[0x0][0x9e8] ;  /* 0x00027a00000c1ab9 */ /* 0x000fe40000000a00 */
[----:B------:R-:W-:-:S04]  /*117e0*/  UIMAD.WIDE.U32 UR6, UR8, UR12, URZ ;  /* 0x0000000c080672a5 */ /* 0x000fc8000f8e003f */
[----:B------:R-:W-:-:S12]  /*117f0*/  @UP1 USHF.R.U32.HI UR8, URZ, UR13, UR7 ;  /* 0x0000000d3f081299 */ /* 0x000fd80008011607 */
.L_x_1206:
[----:B------:R-:W-:-:S04]  /*11800*/  UIMAD UR8, UR8, UR5, UR5 ;  /* 0x00000005080872a4 */ /* 0x000fc8000f8e0205 */
[----:B------:R-:W-:-:S04]  /*11810*/  UISETP.LT.AND UP1, UPT, UR4, UR8, UPT ;  /* 0x000000080400728c */ /* 0x000fc8000bf21270 */
[----:B------:R-:W-:-:S12]  /*11820*/  USEL UR4, UR4, UR8, UP1 ;  /* 0x0000000804047287 */ /* 0x000fd80008800000 */
.L_x_1204:
[----:B------:R-:W-:Y:S01]  /*11830*/  R2UR UR12, R18 ;  /* 0x00000000120c72ca */ /* 0x000fe200000e0000 */
[----:B------:R-:W-:Y:S02]  /*11840*/  UIADD3 UR8, UR11, 0x3f, URZ ;  /* 0x0000003f0b087890 */ /* 0x000fe4000fffe03f */
[----:B------:R-:W-:Y:S01]  /*11850*/  UIADD3 UR9, UR4, 0x3f, URZ ;  /* 0x0000003f04097890 */ /* 0x000fe2000fffe03f */
[----:B------:R-:W-:Y:S01]  /*11860*/  @UP0 ULDC UR6, c[0x0][0x44c] ;  /* 0x0001130000060ab9 */ /* 0x000fe20000000800 */
[----:B------:R-:W-:Y:S02]  /*11870*/  USHF.R.S32.HI UR4, URZ, 0x1f, UR8 ;  /* 0x0000001f3f047899 */ /* 0x000fe40008011408 */
[----:B------:R-:W-:Y:S02]  /*11880*/  USHF.R.S32.HI UR10, URZ, 0x1f, UR9 ;  /* 0x0000001f3f0a7899 */ /* 0x000fe40008011409 */
[----:B------:R-:W-:Y:S01]  /*11890*/  ULEA.HI UR4, UR4, UR8, URZ, 0x6 ;  /* 0x0000000804047291 */ /* 0x000fe2000f8f303f */
[----:B------:R-:W-:-:S03]  /*118a0*/  @UP0 ULDC UR13, c[0x0][0x450] ;  /* 0x00011400000d0ab9 */ /* 0x000fc60000000800 */
[----:B------:R-:W-:Y:S02]  /*118b0*/  UIMAD.WIDE.U32 UR6, UR12, UR6, URZ ;  /* 0x000000060c0672a5 */ /* 0x000fe4000f8e003f */
[----:B------:R-:W-:Y:S01]  /*118c0*/  UMOV UR8, UR12 ;  /* 0x0000000c00087c82 */ /* 0x000fe20008000000 */
[----:B------:R-:W-:Y:S02]  /*118d0*/  ULEA.HI UR10, UR10, UR9, URZ, 0x6 ;  /* 0x000000090a0a7291 */ /* 0x000fe4000f8f303f */
[----:B------:R-:W-:Y:S02]  /*118e0*/  @UP0 USHF.R.U32.HI UR8, URZ, UR13, UR7 ;  /* 0x0000000d3f080299 */ /* 0x000fe40008011607 */
[----:B------:R-:W-:Y:S02]  /*118f0*/  USHF.R.S32.HI UR4, URZ, 0x6, UR4 ;  /* 0x000000063f047899 */ /* 0x000fe40008011404 */
[----:B------:R-:W-:Y:S02]  /*11900*/  UIADD3 UR8, UR8, UR11, -UR42 ;  /* 0x0000000b08087290 */ /* 0x000fe4000fffe82a */
[----:B------:R-:W-:Y:S01]  /*11910*/  USHF.R.S32.HI UR10, URZ, 0x6, UR10 ;  /* 0x000000063f0a7899 */ /* 0x000fe2000801140a */
[----:B------:R-:W-:-:S02]  /*11920*/  ULDC UR6, c[0x0][0x9dc] ;  /* 0x0002770000067ab9 */ /* 0x000fc40000000800 */
[----:B------:R-:W-:Y:S02]  /*11930*/  UIADD3 UR6, UR8, -UR6, URZ ;  /* 0x8000000608067290 */ /* 0x000fe4000fffe03f */
[----:B------:R-:W-:-:S04]  /*11940*/  UISETP.LT.AND UP0, UPT, UR4, UR10, UPT ;  /* 0x0000000a0400728c */ /* 0x000fc8000bf01270 */
[----:B------:R-:W-:Y:S01]  /*11950*/  USEL UR40, UR4, UR10, UP0 ;  /* 0x0000000a04287287 */ /* 0x000fe20008000000 */
[----:B------:R-:W-:Y:S01]  /*11960*/  IMAD.U32 R0, RZ, RZ, UR6 ;  /* 0x00000006ff007e24 */ /* 0x000fe2000f8e00ff */
[----:B------:R-:W-:Y:S10]  /*11970*/  @!P1 BRA `(.L_x_1207) ;  /* 0x0000000000409947 */ /* 0x000ff40003800000 */
        /* <DEDUP_REMOVED lines=10> */
.L_x_1208:
[----:B------:R-:W-:-:S11]  /*11a20*/  UISETP.NE.AND UP0, UPT, UR5, 0x1, UPT ;  /* 0x000000010500788c */ /* 0x000fd6000bf05270 */
[----:B------:R-:W-:Y:S02]  /*11a30*/  @UP0 ULDC.64 UR10, c[0x0][0x9e8] ;  /* 0x00027a00000a0ab9 */ /* 0x000fe40000000a00 */
[----:B------:R-:W-:-:S04]  /*11a40*/  UIMAD.WIDE.U32 UR6, UR8, UR10, URZ ;  /* 0x0000000a080672a5 */ /* 0x000fc8000f8e003f */
[----:B------:R-:W-:-:S12]  /*11a50*/  @UP0 USHF.R.U32.HI UR8, URZ, UR11, UR7 ;  /* 0x0000000b3f080299 */ /* 0x000fd80008011607 */
.L_x_1209:
[----:B------:R-:W-:-:S06]  /*11a60*/  UIMAD UR5, UR8, UR5, URZ ;  /* 0x00000005080572a4 */ /* 0x000fcc000f8e023f */
[----:B------:R-:W-:-:S07]  /*11a70*/  VIMNMX R0, R0, UR5, !PT ;  /* 0x0000000500007c48 */ /* 0x000fce000ffe0100 */
.L_x_1207:
[----:B------:R-:W-:Y:S01]  /*11a80*/  SHF.R.S32.HI R2, RZ, 0x1f, R0 ;  /* 0x0000001fff027819 */ /* 0x000fe20000011400 */
[----:B------:R-:W-:Y:S03]  /*11a90*/  BSSY B7, `(.L_x_1210) ;  /* 0x000033b000077945 */ /* 0x000fe60003800000 */
[----:B------:R-:W-:-:S04]  /*11aa0*/  LEA.HI R2, R2, R0, RZ, 0x6 ;  /* 0x0000000002027211 */ /* 0x000fc800078f30ff */
[----:B------:R-:W-:-:S04]  /*11ab0*/  SHF.R.S32.HI R2, RZ, 0x6, R2 ;  /* 0x00000006ff027819 */ /* 0x000fc80000011402 */
[----:B------:R-:W-:-:S04]  /*11ac0*/  VIMNMX R3, RZ, R2, !PT ;  /* 0x00000002ff037248 */ /* 0x000fc80007fe0100 */
[----:B------:R-:W-:Y:S01]  /*11ad0*/  ISETP.LT.AND P0, PT, R3, UR40, PT ;  /* 0x0000002803007c0c */ /* 0x000fe2000bf01270 */
[----:B------:R0:W-:-:S12]  /*11ae0*/  STL [R1+0x18], R3 ;  /* 0x0000180301007387 */ /* 0x0001d80000100800 */
[----:B0-----:R-:W-:Y:S05]  /*11af0*/  @P0 BRA `(.L_x_1211) ;  /* 0x0000000000480947 */ /* 0x001fea0003800000 */
        /* <DEDUP_REMOVED lines=18> */
.L_x_1211:
        /* <DEDUP_REMOVED lines=20> */
.L_x_1214:
[----:B------:R-:W-:Y:S05]  /*11d60*/  BSYNC B6 ;  /* 0x0000000000067941 */ /* 0x000fea0003800000 */
.L_x_1213:
        /* <DEDUP_REMOVED lines=8> */
[----:B0-----:R-:W-:Y:S01]  /*11df0*/  MOV R2, 0x0 ;  /* 0x0000000000027802 */ /* 0x001fe20000000f00 */
        /* <DEDUP_REMOVED lines=15> */
.L_x_1216:
[----:B------:R-:W-:Y:S05]  /*11ef0*/  BSYNC B6 ;  /* 0x0000000000067941 */ /* 0x000fea0003800000 */
.L_x_1215:
[----:B------:R-:W-:Y:S01]  /*11f00*/  VIADD R0, R17, 0x8000 ;  /* 0x0000800011007836 */ /* 0x000fe20000000000 */
[----:B------:R-:W-:Y:S04]  /*11f10*/  BSSY B6, `(.L_x_1217) ;  /* 0x0000013000067945 */ /* 0x000fe80003800000 */
[----:B------:R-:W-:-:S13]  /*11f20*/  LOP3.LUT P0, RZ, R0, 0x1bf, RZ, 0xc0, !PT ;  /* 0x000001bf00ff7812 */ /* 0x000fda000780c0ff */
        /* <DEDUP_REMOVED lines=17> */
.L_x_1218:
[----:B------:R-:W-:Y:S05]  /*12040*/  BSYNC B6 ;  /* 0x0000000000067941 */ /* 0x000fea0003800000 */
.L_x_1217:
[----:B------:R-:W2:Y:S01]  /*12050*/  LDL R19, [R1+0xc] ;  /* 0x00000c0001137983 */ /* 0x000ea20000100800 */
[----:B------:R-:W-:Y:S01]  /*12060*/  BSSY B6, `(.L_x_1219) ;  /* 0x0000013000067945 */ /* 0x000fe20003800000 */
[----:B--2---:R-:W-:-:S13]  /*12070*/  LOP3.LUT P6, RZ, R19, 0x1, RZ, 0xc0, !PT ;  /* 0x0000000113ff7812 */ /* 0x004fda00078cc0ff */
        /* <DEDUP_REMOVED lines=17> */
.L_x_1220:
[----:B------:R-:W-:Y:S05]  /*12190*/  BSYNC B6 ;  /* 0x0000000000067941 */ /* 0x000fea0003800000 */
.L_x_1219:
[----:B------:R-:W-:Y:S01]  /*121a0*/  ULDC.64 UR4, c[0x0][0x9f8] ;  /* 0x00027e0000047ab9 */ /* 0x000fe20000000a00 */
[----:B------:R-:W-:Y:S01]  /*121b0*/  IMAD.U32 R8, RZ, RZ, UR44 ;  /* 0x0000002cff087e24 */ /* 0x000fe2000f8e00ff */
[----:B------:R-:W-:-:S04]  /*121c0*/  UISETP.NE.U32.AND UP0, UPT, UR4, URZ, UPT ;  /* 0x0000003f0400728c */ /* 0x000fc8000bf05070 */
[----:B------:R-:W-:-:S06]  /*121d0*/  UISETP.NE.AND.EX UP0, UPT, UR5, URZ, UPT, UP0 ;  /* 0x0000003f0500728c */ /* 0x000fcc000bf05300 */
[----:B------:R-:W-:-:S05]  /*121e0*/  PLOP3.LUT P0, PT, PT, PT, UP0, 0x80, 0x0 ;  /* 0x000000000000781c */ /* 0x000fca0003f0f008 */
[----:B------:R-:W-:Y:S02]  /*121f0*/  @UP0 ULDC.64 UR4, c[0x0][0x9f8] ;  /* 0x00027e0000040ab9 */ /* 0x000fe40000000a00 */
[----:B------:R-:W-:-:S06]  /*12200*/  @UP0 UIMAD.WIDE UR4, UR44, 0x4, UR4 ;  /* 0x000000042c0408a5 */ /* 0x000fcc000f8e0204 */
[----:B0-----:R-:W-:Y:S02]  /*12210*/  IMAD.U32 R2, RZ, RZ, UR4 ;  /* 0x00000004ff027e24 */ /* 0x001fe4000f8e00ff */
[----:B------:R-:W-:Y:S01]  /*12220*/  IMAD.U32 R3, RZ, RZ, UR5 ;  /* 0x00000005ff037e24 */ /* 0x000fe2000f8e00ff */
[----:B------:R-:W0:Y:S01]  /*12230*/  S2R R0, SR_TID.X ;  /* 0x0000000000007919 */ /* 0x000e220000002100 */
[----:B------:R-:W-:-:S03]  /*12240*/  ULDC.64 UR4, c[0x0][0xa08] ;  /* 0x0002820000047ab9 */ /* 0x000fc60000000a00 */
[----:B------:R2:W3:Y:S02]  /*12250*/  @P0 LDG.E R8, desc[UR52][R2.64] ;  /* 0x0000003402080981 */ /* 0x0004e4000c1e1900 */
[----:B--2---:R-:W2:Y:S01]  /*12260*/  LDC.64 R2, c[0x0][0x418] ;  /* 0x00010600ff027b82 */ /* 0x004ea20000000a00 */
[----:B0-----:R-:W-:-:S04]  /*12270*/  SHF.R.U32.HI R0, RZ, 0x5, R0 ;  /* 0x00000005ff007819 */ /* 0x001fc80000011600 */
[----:B------:R-:W-:Y:S02]  /*12280*/  LOP3.LUT R0, R0, 0x3, RZ, 0xc0, !PT ;  /* 0x0000000300007812 */ /* 0x000fe400078ec0ff */
[----:B--2---:R-:W-:Y:S01]  /*12290*/  LOP3.LUT P0, RZ, R2, UR4, RZ, 0xfc, !PT ;  /* 0x0000000402ff7c12 */ /* 0x004fe2000f80fcff */
[----:B------:R-:W-:-:S03]  /*122a0*/  UMOV UR4, 0xffffffff ;  /* 0xffffffff00047882 */ /* 0x000fc60000000000 */
[----:B------:R-:W-:Y:S02]  /*122b0*/  LOP3.LUT P0, RZ, R3, UR5, RZ, 0xfc, P0 ;  /* 0x0000000503ff7c12 */ /* 0x000fe4000800fcff */
[----:B---3--:R-:W-:Y:S01]  /*122c0*/  SHF.R.S32.HI R9, RZ, 0x1f, R8 ;  /* 0x0000001fff097819 */ /* 0x008fe20000011408 */
[----:B------:R0:W-:Y:S01]  /*122d0*/  STL [R1+0x8], R8 ;  /* 0x0000080801007387 */ /* 0x0001e20000100800 */
[----:B------:R-:W-:-:S03]  /*122e0*/  SEL R16, R8, RZ, !P0 ;  /* 0x000000ff08107207 */ /* 0x000fc60004000000 */
[----:B------:R0:W-:Y:S01]  /*122f0*/  STL [R1+0x14], R9 ;  /* 0x0000140901007387 */ /* 0x0001e20000100800 */
[----:B------:R-:W-:Y:S05]  /*12300*/  BRA.DIV UR4, `(.L_x_1221) ;  /* 0x0000003e04d47947 */ /* 0x000fea000b800000 */
[----:B------:R2:W3:Y:S02]  /*12310*/  SHFL.IDX PT, R14, R0, RZ, 0x1f ;  /* 0x00001fff000e7589 */ /* 0x0004e400000e0000 */
.L_x_1296:
[----:B------:R-:W-:Y:S02]  /*12320*/  PLOP3.LUT P1, PT, PT, PT, PT, 0x8, 0x0 ;  /* 0x000000000000781c */ /* 0x000fe40003f2e170 */
[----:B------:R-:W-:Y:S02]  /*12330*/  LOP3.LUT R19, R19, 0xfffffffe, RZ, 0xc0, !PT ;  /* 0xfffffffe13137812 */ /* 0x000fe400078ec0ff */
[----:B---3--:R-:W-:-:S09]  /*12340*/  ISETP.NE.AND P0, PT, R14, RZ, PT ;  /* 0x000000ff0e00720c */ /* 0x008fd20003f05270 */
        /* <DEDUP_REMOVED lines=8> */
.L_x_1299:
[----:B------:R-:W-:Y:S05]  /*123d0*/  @!P6 BRA `(.L_x_1222) ;  /* 0x000000040080e947 */ /* 0x000fea0003800000 */
[----:B------:R-:W-:-:S04]  /*123e0*/  ISETP.NE.U32.AND P0, PT, R2, RZ, PT ;  /* 0x000000ff0200720c */ /* 0x000fc80003f05070 */
[----:B------:R-:W-:-:S13]  /*123f0*/  ISETP.NE.AND.EX P0, PT, R3, RZ, PT, P0 ;  /* 0x000000ff0300720c */ /* 0x000fda0003f05300 */
[----:B------:R-:W-:Y:S05]  /*12400*/  @!P0 BRA `(.L_x_1224) ;  /* 0x0000000000448947 */ /* 0x000fea0003800000 */
        /* <DEDUP_REMOVED lines=17> */
.L_x_1224:
[----:B------:R-:W4:Y:S04]  /*12520*/  LDL R4, [R1] ;  /* 0x0000000001047983 */ /* 0x000f280000100800 */
[----:B--2---:R-:W2:Y:S01]  /*12530*/  LDL R3, [R1+0x4] ;  /* 0x0000040001037983 */ /* 0x004ea20000100800 */
[----:B------:R-:W0:Y:S02]  /*12540*/  S2R R2, SR_TID.X ;  /* 0x0000000000027919 */ /* 0x000e240000002100 */
[----:B0-----:R-:W-:-:S04]  /*12550*/  LOP3.LUT R2, R2, 0x7f, RZ, 0xc0, !PT ;  /* 0x0000007f02027812 */ /* 0x001fc800078ec0ff */
[----:B------:R-:W-:Y:S01]  /*12560*/  ISETP.NE.AND P1, PT, R2, RZ, PT ;  /* 0x000000ff0200720c */ /* 0x000fe20003f25270 */
[----:B----4-:R-:W-:Y:S01]  /*12570*/  IMAD R4, R4, 0x8, R17 ;  /* 0x0000000804047824 */ /* 0x010fe200078e0211 */
[----:B--2---:R-:W-:-:S04]  /*12580*/  SHF.L.U32 R3, R3, 0x1f, RZ ;  /* 0x0000001f03037819 */ /* 0x004fc800000006ff */
[----:B------:R-:W0:Y:S02]  /*12590*/  SYNCS.PHASECHK.TRANS64.TRYWAIT P0, [R4+URZ+0x28480], R3 ;  /* 0x02848003040075a7 */ /* 0x000e24000800017f */
[----:B0-----:R-:W-:Y:S05]  /*125a0*/  @!P0 BRA `(.L_x_1225) ;  /* 0x0000003c006c8947 */ /* 0x001fea0003800000 */
.L_x_1300:
        /* <DEDUP_REMOVED lines=8> */
.L_x_1226:
[----:B------:R-:W2:Y:S04]  /*12630*/  LDL R2, [R1] ;  /* 0x0000000001027983 */ /* 0x000ea80000100800 */
[----:B------:R-:W4:Y:S01]  /*12640*/  LDL R5, [R1+0x1c] ;  /* 0x00001c0001057983 */ /* 0x000f220000100800 */
[----:B------:R-:W-:Y:S01]  /*12650*/  R2UR UR33, R4 ;  /* 0x00000000042172ca */ /* 0x000fe200000e0000 */
[----:B------:R-:W-:Y:S01]  /*12660*/  UIADD3 UR4, UP0, UR46, 0x470, URZ ;  /* 0x000004702e047890 */ /* 0x000fe2000ff1e03f */
[----:B-----5:R-:W-:Y:S01]  /*12670*/  R2UR UR37, R16 ;  /* 0x00000000102572ca */ /* 0x020fe200000e0000 */
[----:B------:R-:W-:Y:S01]  /*12680*/  UMOV UR6, 0x0 ;  /* 0x0000000000067882 */ /* 0x000fe20000000000 */
[----:B------:R-:W-:Y:S01]  /*12690*/  UMOV UR7, 0x14f00000 ;  /* 0x14f0000000077882 */ /* 0x000fe20000000000 */
[----:B------:R-:W-:Y:S01]  /*126a0*/  UIADD3.X UR5, URZ, UR47, URZ, UP0, !UPT ;  /* 0x0000002f3f057290 */ /* 0x000fe200087fe43f */
[----:B------:R-:W-:Y:S01]  /*126b0*/  UMOV UR34, URZ ;  /* 0x0000003f00227c82 */ /* 0x000fe20008000000 */
[----:B------:R-:W-:Y:S01]  /*126c0*/  UMOV UR10, 0x80 ;  /* 0x00000080000a7882 */ /* 0x000fe20000000000 */
[----:B------:R-:W-:-:S05]  /*126d0*/  UMOV UR12, UR36 ;  /* 0x00000024000c7c82 */ /* 0x000fca0008000000 */
[----:B------:R-:W-:Y:S02]  /*126e0*/  UIADD3 UR33, UR33, 0x28470, URZ ;  /* 0x0002847021217890 */ /* 0x000fe4000fffe03f */
[----:B------:R-:W-:-:S05]  /*126f0*/  UMOV UR13, UR37 ;  /* 0x00000025000d7c82 */ /* 0x000fca0008000000 */
[----:B------:R-:W-:Y:S01]  /*12700*/  UMOV UR9, UR33 ;  /* 0x0000002100097c82 */ /* 0x000fe20008000000 */
[----:B--2---:R-:W-:Y:S02]  /*12710*/  IMAD R2, R2, 0x4000, R17 ;  /* 0x0000400002027824 */ /* 0x004fe400078e0211 */
[----:B----4-:R-:W-:-:S03]  /*12720*/  IMAD R0, R0, 0x40, R5 ;  /* 0x0000004000007824 */ /* 0x010fc600078e0205 */
[----:B------:R-:W-:Y:S02]  /*12730*/  R2UR UR8, R2 ;  /* 0x00000000020872ca */ /* 0x000fe400000e0000 */
[----:B------:R-:W-:-:S11]  /*12740*/  R2UR UR35, R0 ;  /* 0x00000000002372ca */ /* 0x000fd600000e0000 */
[----:B------:R-:W-:Y:S02]  /*12750*/  UIADD3 UR32, UR8, 0x10000, URZ ;  /* 0x0001000008207890 */ /* 0x000fe4000fffe03f */
[----:B------:R-:W-:Y:S01]  /*12760*/  UIADD3 UR8, UR8, 0x12000, URZ ;  /* 0x0001200008087890 */ /* 0x000fe2000fffe03f */
[----:B------:R-:W-:-:S06]  /*12770*/  UMOV UR11, UR35 ;  /* 0x00000023000b7c82 */ /* 0x000fcc0008000000 */
[----:B------:R2:W-:Y:S02]  /*12780*/  UTMALDG.4D [UR32], [UR4], desc[UR6] ;  /* 0x00000620040075b4 */ /* 0x0005e40008019000 */
[----:B------:R2:W-:Y:S01]  /*12790*/  UTMALDG.4D [UR8], [UR4], desc[UR6] ;  /* 0x00000608040075b4 */ /* 0x0005e20008019000 */
[----:B------:R-:W4:Y:S02]  /*127a0*/  SYNCS.PHASECHK.TRANS64.TRYWAIT P0, [R4+URZ+0x28440], R3 ;  /* 0x02844003040075a7 */ /* 0x000f24000800017f */
[----:B--2-4-:R-:W-:Y:S05]  /*127b0*/  @!P0 BRA `(.L_x_1227) ;  /* 0x0000003800fc8947 */ /* 0x014fea0003800000 */
.L_x_1301:
        /* <DEDUP_REMOVED lines=8> */
.L_x_1228:
        /* <DEDUP_REMOVED lines=26> */
.L_x_1222:
[----:B------:R-:W-:Y:S05]  /*129e0*/  WARPSYNC.ALL ;  /* 0x0000000000007948 */ /* 0x000fea0003800000 */
[----:B--2---:R-:W-:Y:S01]  /*129f0*/  VIADD R0, R17, 0x18000 ;  /* 0x0001800011007836 */ /* 0x004fe20000000000 */
[----:B----4-:R-:W-:Y:S01]  /*12a00*/  USHF.R.S32.HI UR4, URZ, 0x1f, UR45 ;  /* 0x0000001f3f047899 */ /* 0x010fe2000801142d */
[----:B------:R-:W-:Y:S03]  /*12a10*/  BAR.SYNC.DEFER_BLOCKING 0x8, 0x180 ;  /* 0x0206000000007b1d */ /* 0x000fe60000010000 */
[----:B------:R-:W-:-:S03]  /*12a20*/  LOP3.LUT P0, RZ, R0, 0x3ff, RZ, 0xc0, !PT ;  /* 0x000003ff00ff7812 */ /* 0x000fc6000780c0ff */
[----:B------:R-:W-:Y:S01]  /*12a30*/  ULDC.64 UR6, c[0x0][0x298] ;  /* 0x0000a60000067ab9 */ /* 0x000fe20000000a00 */
[----:B------:R-:W-:Y:S01]  /*12a40*/  BSSY B6, `(.L_x_1229) ;  /* 0x0000016000067945 */ /* 0x000fe20003800000 */
[----:B------:R-:W-:Y:S02]  /*12a50*/  UIMAD UR4, UR4, UR6, URZ ;  /* 0x00000006040472a4 */ /* 0x000fe4000f8e023f */
[----:B------:R-:W-:Y:S02]  /*12a60*/  UIMAD.WIDE.U32 UR48, UR45, UR6, URZ ;  /* 0x000000062d3072a5 */ /* 0x000fe4000f8e003f */
[----:B------:R-:W-:-:S04]  /*12a70*/  UIMAD UR4, UR45, UR7, UR4 ;  /* 0x000000072d0472a4 */ /* 0x000fc8000f8e0204 */
[----:B------:R-:W-:Y:S01]  /*12a80*/  UIADD3 UR37, UR49, UR4, URZ ;  /* 0x0000000431257290 */ /* 0x000fe2000fffe03f */
[----:B------:R-:W-:Y:S11]  /*12a90*/  @!P0 BRA `(.L_x_1230) ;  /* 0x0000000000408947 */ /* 0x000ff60003800000 */
        /* <DEDUP_REMOVED lines=16> */
.L_x_1230:
[----:B------:R-:W-:Y:S05]  /*12ba0*/  BSYNC B6 ;  /* 0x0000000000067941 */ /* 0x000fea0003800000 */
.L_x_1229:
[----:B------:R-:W2:Y:S01]  /*12bb0*/  S2R R2, SR_TID.X ;  /* 0x0000000000027919 */ /* 0x000ea20000002100 */
[----:B0-----:R-:W0:Y:S01]  /*12bc0*/  LDC R8, c[0x0][0x448] ;  /* 0x00011200ff087b82 */ /* 0x001e220000000800 */
[----:B------:R-:W-:Y:S01]  /*12bd0*/  USHF.R.S32.HI UR4, URZ, 0x1f, UR36 ;  /* 0x0000001f3f047899 */ /* 0x000fe20008011424 */
[----:B---3--:R-:W3:Y:S01]  /*12be0*/  S2R R19, SR_TID.X ;  /* 0x0000000000137919 */ /* 0x008ee20000002100 */
[----:B------:R-:W-:Y:S01]  /*12bf0*/  ULDC.64 UR10, c[0x0][0xa00] ;  /* 0x00028000000a7ab9 */ /* 0x000fe20000000a00 */
[----:B------:R-:W-:Y:S01]  /*12c00*/  ULDC.64 UR8, c[0x0][0x2d8] ;  /* 0x0000b60000087ab9 */ /* 0x000fe20000000a00 */
[----:B------:R-:W-:Y:S01]  /*12c10*/  UISETP.NE.U32.AND UP0, UPT, UR10, URZ, UPT ;  /* 0x0000003f0a00728c */ /* 0x000fe2000bf05070 */
[----:B------:R-:W4:Y:S01]  /*12c20*/  S2R R9, SR_TID.X ;  /* 0x0000000000097919 */ /* 0x000f220000002100 */
[----:B------:R-:W-:Y:S02]  /*12c30*/  UIMAD UR7, UR4, UR8, URZ ;  /* 0x00000008040772a4 */ /* 0x000fe4000f8e023f */
[----:B------:R-:W-:-:S02]  /*12c40*/  UISETP.NE.AND.EX UP0, UPT, UR11, URZ, UPT, UP0 ;  /* 0x0000003f0b00728c */ /* 0x000fc4000bf05300 */
[----:B------:R-:W-:Y:S01]  /*12c50*/  USHF.R.S32.HI UR6, URZ, 0x1f, UR44 ;  /* 0x0000001f3f067899 */ /* 0x000fe2000801142c */
[----:B------:R-:W-:Y:S01]  /*12c60*/  UMOV UR4, UR48 ;  /* 0x0000003000047c82 */ /* 0x000fe20008000000 */
[----:B------:R-:W-:Y:S01]  /*12c70*/  UMOV UR5, UR37 ;  /* 0x0000002500057c82 */ /* 0x000fe20008000000 */
[----:B------:R-:W-:Y:S02]  /*12c80*/  UIMAD UR7, UR36, UR9, UR7 ;  /* 0x00000009240772a4 */ /* 0x000fe4000f8e0207 */
[----:B------:R-:W-:Y:S02]  /*12c90*/  UIMAD.WIDE.U32 UR4, UR36, UR8, UR4 ;  /* 0x00000008240472a5 */ /* 0x000fe4000f8e0004 */
[----:B------:R-:W-:Y:S01]  /*12ca0*/  USEL UR6, UR6, URZ, !UP0 ;  /* 0x0000003f06067287 */ /* 0x000fe2000c000000 */
[----:B------:R-:W-:Y:S01]  /*12cb0*/  ULDC.64 UR8, c[0x0][0x2e0] ;  /* 0x0000b80000087ab9 */ /* 0x000fe20000000a00 */
[----:B------:R-:W-:Y:S01]  /*12cc0*/  UIADD3 UR5, UR5, UR7, URZ ;  /* 0x0000000705057290 */ /* 0x000fe2000fffe03f */
[----:B0-----:R-:W-:Y:S01]  /*12cd0*/  ISETP.NE.AND P0, PT, R8, 0x1, PT ;  /* 0x000000010800780c */ /* 0x001fe20003f05270 */
[----:B------:R-:W-:-:S02]  /*12ce0*/  USEL UR7, UR44, URZ, !UP0 ;  /* 0x0000003f2c077287 */ /* 0x000fc4000c000000 */
[----:B------:R-:W-:Y:S02]  /*12cf0*/  UIMAD UR6, UR6, UR8, URZ ;  /* 0x00000008060672a4 */ /* 0x000fe4000f8e023f */
[----:B------:R-:W-:Y:S01]  /*12d00*/  UIMAD.WIDE.U32 UR4, UR7, UR8, UR4 ;  /* 0x00000008070472a5 */ /* 0x000fe2000f8e0004 */
[----:B--2---:R-:W-:Y:S01]  /*12d10*/  LOP3.LUT R2, R2, 0x7f, RZ, 0xc0, !PT ;  /* 0x0000007f02027812 */ /* 0x004fe200078ec0ff */
[----:B------:R-:W-:-:S03]  /*12d20*/  UIMAD UR6, UR7, UR9, UR6 ;  /* 0x00000009070672a4 */ /* 0x000fc6000f8e0206 */
[----:B------:R-:W-:Y:S01]  /*12d30*/  SHF.R.U32.HI R2, RZ, 0x3, R2 ;  /* 0x00000003ff027819 */ /* 0x000fe20000011602 */
[----:B---3--:R-:W-:Y:S02]  /*12d40*/  IMAD.SHL.U32 R19, R19, 0x10, RZ ;  /* 0x0000001013137824 */ /* 0x008fe400078e00ff */
[----:B------:R-:W0:Y:S01]  /*12d50*/  @P0 LDC R3, c[0x0][0x450] ;  /* 0x00011400ff030b82 */ /* 0x000e220000000800 */
[----:B------:R-:W-:Y:S01]  /*12d60*/  UIADD3 UR6, UR5, UR6, URZ ;  /* 0x0000000605067290 */ /* 0x000fe2000fffe03f */
[----:B------:R-:W-:Y:S01]  /*12d70*/  IMAD.U32 R6, RZ, RZ, UR4 ;  /* 0x00000004ff067e24 */ /* 0x000fe2000f8e00ff */
[----:B------:R-:W-:Y:S01]  /*12d80*/  LOP3.LUT R19, R2, 0x70, R19, 0xf8, !PT ;  /* 0x0000007002137812 */ /* 0x000fe200078ef813 */
[----:B------:R-:W-:Y:S01]  /*12d90*/  IMAD.U32 R7, RZ, RZ, UR5 ;  /* 0x00000005ff077e24 */ /* 0x000fe2000f8e00ff */
[----:B------:R-:W-:Y:S01]  /*12da0*/  ULDC.64 UR4, c[0x0][0x2d0] ;  /* 0x0000b40000047ab9 */ /* 0x000fe20000000a00 */
[----:B----4-:R-:W-:Y:S02]  /*12db0*/  IMAD.SHL.U32 R9, R9, 0x10, RZ ;  /* 0x0000001009097824 */ /* 0x010fe400078e00ff */
[----:B------:R-:W2:Y:S01]  /*12dc0*/  @P0 LDC R2, c[0x0][0x44c] ;  /* 0x00011300ff020b82 */ /* 0x000ea20000000800 */
[----:B------:R-:W-:-:S02]  /*12dd0*/  IMAD.IADD R0, R19, 0x1, R18 ;  /* 0x0000000113007824 */ /* 0x000fc400078e0212 */
[----:B------:R-:W3:Y:S01]  /*12de0*/  S2R R19, SR_TID.X ;  /* 0x0000000000137919 */ /* 0x000ee20000002100 */
[----:B------:R-:W-:Y:S01]  /*12df0*/  LOP3.LUT R9, R9, 0x70, RZ, 0xc0, !PT ;  /* 0x0000007009097812 */ /* 0x000fe200078ec0ff */
[----:B------:R-:W-:-:S03]  /*12e00*/  IMAD.MOV.U32 R4, RZ, RZ, R0 ;  /* 0x000000ffff047224 */ /* 0x000fc600078e0000 */
[----:B------:R-:W-:Y:S01]  /*12e10*/  LOP3.LUT R9, R9, 0x80, RZ, 0xfc, !PT ;  /* 0x0000008009097812 */ /* 0x000fe200078efcff */
[----:B--2---:R-:W-:-:S05]  /*12e20*/  @P0 IMAD.HI.U32 R2, R0, R2, RZ ;  /* 0x0000000200020227 */ /* 0x004fca00078e00ff */
[----:B0-----:R-:W-:Y:S01]  /*12e30*/  @P0 SHF.R.U32.HI R4, RZ, R3, R2 ;  /* 0x00000003ff040219 */ /* 0x001fe20000011602 */
[----:B------:R-:W-:-:S03]  /*12e40*/  IMAD.U32 R3, RZ, RZ, UR6 ;  /* 0x00000006ff037e24 */ /* 0x000fc6000f8e00ff */
[--C-:B------:R-:W-:Y:S01]  /*12e50*/  SHF.R.S32.HI R5, RZ, 0x1f, R4.reuse ;  /* 0x0000001fff057819 */ /* 0x100fe20000011404 */
[----:B------:R-:W-:Y:S02]  /*12e60*/  IMAD.MOV R2, RZ, RZ, -R4 ;  /* 0x000000ffff027224 */ /* 0x000fe400078e0a04 */
[----:B---3--:R-:W-:Y:S02]  /*12e70*/  IMAD.SHL.U32 R10, R19, 0x10, RZ ;  /* 0x00000010130a7824 */ /* 0x008fe400078e00ff */
[----:B------:R-:W-:Y:S02]  /*12e80*/  IMAD R0, R8, R2, R0 ;  /* 0x0000000208007224 */ /* 0x000fe400078e0200 */
[----:B------:R-:W-:Y:S01]  /*12e90*/  IMAD.MOV.U32 R2, RZ, RZ, R6 ;  /* 0x000000ffff027224 */ /* 0x000fe200078e0006 */
[----:B------:R-:W-:Y:S01]  /*12ea0*/  LOP3.LUT R10, R10, 0x70, RZ, 0xc0, !PT ;  /* 0x000000700a0a7812 */ /* 0x000fe200078ec0ff */
[----:B------:R-:W-:Y:S02]  /*12eb0*/  IMAD R5, R5, UR4, RZ ;  /* 0x0000000405057c24 */ /* 0x000fe4000f8e02ff */
[----:B------:R-:W-:-:S04]  /*12ec0*/  IMAD.WIDE.U32 R2, R4, UR4, R2 ;  /* 0x0000000404027c25 */ /* 0x000fc8000f8e0002 */
[----:B------:R-:W-:Y:S01]  /*12ed0*/  IMAD R5, R4, UR5, R5 ;  /* 0x0000000504057c24 */ /* 0x000fe2000f8e0205 */
[----:B------:R-:W-:Y:S01]  /*12ee0*/  SHF.R.S32.HI R4, RZ, 0x1f, R0 ;  /* 0x0000001fff047819 */ /* 0x000fe20000011400 */
[----:B------:R-:W-:Y:S02]  /*12ef0*/  ULDC.64 UR4, c[0x0][0x2c8] ;  /* 0x0000b20000047ab9 */ /* 0x000fe40000000a00 */
[----:B------:R-:W-:Y:S02]  /*12f00*/  IMAD.IADD R3, R3, 0x1, R5 ;  /* 0x0000000103037824 */ /* 0x000fe400078e0205 */
[----:B------:R-:W-:Y:S02]  /*12f10*/  IMAD R4, R4, UR4, RZ ;  /* 0x0000000404047c24 */ /* 0x000fe4000f8e02ff */
[----:B------:R-:W-:-:S04]  /*12f20*/  IMAD.WIDE.U32 R2, R0, UR4, R2 ;  /* 0x0000000400027c25 */ /* 0x000fc8000f8e0002 */
[----:B------:R-:W-:Y:S01]  /*12f30*/  IMAD R0, R0, UR5, R4 ;  /* 0x0000000500007c24 */ /* 0x000fe2000f8e0204 */
[----:B------:R-:W-:Y:S02]  /*12f40*/  ULDC.64 UR4, c[0x0][0x280] ;  /* 0x0000a00000047ab9 */ /* 0x000fe40000000a00 */
[----:B------:R-:W-:Y:S01]  /*12f50*/  IADD3 R4, P0, R2, UR4, RZ ;  /* 0x0000000402047c10 */ /* 0x000fe2000ff1e0ff */
[----:B------:R-:W-:Y:S02]  /*12f60*/  ULDC UR4, c[0x0][0x2b8] ;  /* 0x0000ae0000047ab9 */ /* 0x000fe40000000800 */
[----:B------:R-:W-:Y:S02]  /*12f70*/  ISETP.GE.AND P1, PT, R9, UR4, PT ;  /* 0x0000000409007c0c */ /* 0x000fe4000bf26270 */
[----:B------:R0:W5:Y:S01]  /*12f80*/  LDL R9, [R1+0x28] ;  /* 0x0000280001097983 */ /* 0x0001620000100800 */
[----:B------:R-:W-:Y:S02]  /*12f90*/  IADD3.X R3, R3, UR5, R0, P0, !PT ;  /* 0x0000000503037c10 */ /* 0x000fe400087fe400 */
[----:B------:R-:W-:Y:S01]  /*12fa0*/  ISETP.GE.AND P0, PT, R10, UR4, PT ;  /* 0x000000040a007c0c */ /* 0x000fe2000bf06270 */
[----:B------:R-:W-:Y:S01]  /*12fb0*/  UMOV UR4, 0xffffffff ;  /* 0xffffffff00047882 */ /* 0x000fe20000000000 */
[----:B------:R-:W-:-:S04]  /*12fc0*/  LOP3.LUT R19, R19, 0x7f, RZ, 0xc0, !PT ;  /* 0x0000007f13137812 */ /* 0x000fc800078ec0ff */
[----:B------:R-:W-:Y:S01]  /*12fd0*/  SHF.R.U32.HI R19, RZ, 0x3, R19 ;  /* 0x00000003ff137819 */ /* 0x000fe20000011613 */
[----:B0-----:R-:W-:Y:S06]  /*12fe0*/  BRA.DIV UR4, `(.L_x_1231) ;  /* 0x0000003604047947 */ /* 0x001fec000b800000 */
[----:B------:R-:W0:Y:S01]  /*12ff0*/  SHFL.IDX PT, R7, R4, RZ, 0x181f ;  /* 0x00181fff04077589 */ /* 0x000e2200000e0000 */
[----:B------:R-:W-:Y:S02]  /*13000*/  IMAD.IADD R2, R19, 0x1, R18 ;  /* 0x0000000113027824 */ /* 0x000fe400078e0212 */
[----:B------:R-:W-:Y:S01]  /*13010*/  IMAD R0, R8, UR42, RZ ;  /* 0x0000002a08007c24 */ /* 0x000fe2000f8e02ff */
[----:B------:R-:W2:Y:S01]  /*13020*/  SHFL.IDX PT, R6, R3, RZ, 0x181f ;  /* 0x00181fff03067589 */ /* 0x000ea200000e0000 */
[----:B------:R-:W-:-:S03]  /*13030*/  VIADD R5, R2, 0x10 ;  /* 0x0000001002057836 */ /* 0x000fc60000000000 */
[-C--:B------:R-:W-:Y:S01]  /*13040*/  ISETP.GE.AND P4, PT, R2, R0.reuse, PT ;  /* 0x000000000200720c */ /* 0x080fe20003f86270 */
[----:B------:R-:W-:Y:S01]  /*13050*/  SHFL.IDX PT, R8, R3, 0x1, 0x181f ;  /* 0x00381f0003087f89 */ /* 0x000fe200000e0000 */
[----:B------:R-:W-:-:S03]  /*13060*/  ISETP.GE.AND P2, PT, R5, R0, PT ;  /* 0x000000000500720c */ /* 0x000fc60003f46270 */
[----:B------:R-:W3:Y:S08]  /*13070*/  SHFL.IDX PT, R5, R4, 0x1, 0x181f ;  /* 0x00381f0004057f89 */ /* 0x000ef000000e0000 */
[----:B0-----:R-:W-:-:S05]  /*13080*/  @!P4 IADD3 R7, P3, R10, R7, RZ ;  /* 0x000000070a07c210 */ /* 0x001fca0007f7e0ff */
[----:B--2---:R-:W-:-:S05]  /*13090*/  @!P4 IMAD.X R6, RZ, RZ, R6, P3 ;  /* 0x000000ffff06c224 */ /* 0x004fca00018e0606 */
[-C--:B------:R-:W-:Y:S02]  /*130a0*/  @!P4 LOP3.LUT R7, R7, R6.reuse, RZ, 0x3c, !PT ;  /* 0x000000060707c212 */ /* 0x080fe400078e3cff */
[----:B---3--:R-:W-:Y:S02]  /*130b0*/  @!P2 IADD3 R5, P3, R10, R5, RZ ;  /* 0x000000050a05a210 */ /* 0x008fe40007f7e0ff */
[----:B------:R-:W-:-:S04]  /*130c0*/  @!P4 LOP3.LUT R6, R7, R6, RZ, 0x3c, !PT ;  /* 0x000000060706c212 */ /* 0x000fc800078e3cff */
        /* <DEDUP_REMOVED lines=49> */
[----:B------:R-:W2:Y:S01]  /*133e0*/  SHFL.IDX PT, R4, R4, 0x7, 0x181f ;  /* 0x00f81f0004047f89 */ /* 0x000ea200000e0000 */
[----:B0-----:R-:W-:-:S05]  /*133f0*/  @!P2 IADD3 R6, P3, R10, R6, RZ ;  /* 0x000000060a06a210 */ /* 0x001fca0007f7e0ff */
[----:B------:R-:W-:-:S04]  /*13400*/  @!P2 IMAD.X R5, RZ, RZ, R5, P3 ;  /* 0x000000ffff05a224 */ /* 0x000fc800018e0605 */
[----:B------:R-:W-:-:S05]  /*13410*/  @!P2 IMAD.MOV.U32 R7, RZ, RZ, R5 ;  /* 0x000000ffff07a224 */ /* 0x000fca00078e0005 */
[----:B------:R0:W-:Y:S04]  /*13420*/  @!P2 LDGSTS.E.BYPASS.LTC128B.128 [R9+0x1b000], desc[UR52][R6.64], !P0 ;  /* 0x1b0000000609afae */ /* 0x0001e8000c101d74 */
[----:B--2---:R0:W-:Y:S02]  /*13430*/  @!P2 LDGSTS.E.BYPASS.LTC128B.128 [R9+0x1f000], desc[UR52][R6.64+0x80], !P1 ;  /* 0x1f0000800609afae */ /* 0x0041e4000c901d74 */
.L_x_1318:
        /* <DEDUP_REMOVED lines=11> */
.L_x_1233:
[----:B------:R-:W-:Y:S05]  /*134f0*/  BSYNC B0 ;  /* 0x0000000000007941 */ /* 0x000fea0003800000 */
.L_x_1232:
[----:B------:R-:W-:Y:S01]  /*13500*/  NOP ;  /* 0x0000000000007918 */ /* 0x000fe20000000000 */
[----:B------:R-:W-:-:S13]  /*13510*/  PLOP3.LUT P0, PT, PT, PT, PT, 0x80, 0x0 ;  /* 0x000000000000781c */ /* 0x000fda0003f0f070 */
.L_x_1234:
[----:B------:R-:W-:Y:S02]  /*13520*/  PLOP3.LUT P1, PT, P1, P0, PT, 0xa2, 0x0 ;  /* 0x000000000000781c */ /* 0x000fe40000f21472 */
[----:B------:R-:W-:-:S08]  /*13530*/  @P0 R2UR P1, UR4, R17 ;  /* 0x00000000110402ca */ /* 0x000fd00000020000 */
[----:B------:R-:W-:-:S05]  /*13540*/  @P0 PLOP3.LUT P0, PT, P1, PT, PT, 0x80, 0x0 ;  /* 0x000000000000081c */ /* 0x000fca0000f0f070 */
[----:B------:R-:W-:Y:S01]  /*13550*/  @!P1 SYNCS.ARRIVE.TRANS64.RED.A0T1 RZ, [UR4+0x28400], RZ ;  /* 0x028400ffffff99a7 */ /* 0x000fe20008200404 */
[----:B------:R-:W-:Y:S07]  /*13560*/  @!P1 ARRIVES.LDGSTSBAR.64.TRANSCNT [UR4+0x28400] ;  /* 0x02840000ff0099b0 */ /* 0x000fee0008000a84 */
[----:B------:R-:W-:Y:S05]  /*13570*/  @P0 BRA.U.ANY `(.L_x_1234) ;  /* 0xfffffffd00e80947 */ /* 0x000fea000393ffff */
[----:B--2---:R-:W2:Y:S02]  /*13580*/  LDL.LU R2, [R1+0x2c] ;  /* 0x00002c0001027983 */ /* 0x004ea40000300800 */
[----:B--2---:R-:W-:-:S05]  /*13590*/  VIADD R2, R2, 0x1 ;  /* 0x0000000102027836 */ /* 0x004fca0000000000 */
        /* <DEDUP_REMOVED lines=8> */
[----:B------:R-:W3:Y:S03]  /*13620*/  SYNCS.PHASECHK.TRANS64.TRYWAIT P0, [R17+URZ+0x28420], R0 ;  /* 0x02842000110075a7 */ /* 0x000ee6000800017f */
[----:B--23--:R-:W-:Y:S05]  /*13630*/  @!P0 BRA `(.L_x_1236) ;  /* 0x0000003800048947 */ /* 0x00cfea0003800000 */
.L_x_1319:
[----:B------:R-:W-:Y:S05]  /*13640*/  BSYNC B0 ;  /* 0x0000000000007941 */ /* 0x000fea0003800000 */
.L_x_1235:
[----:B------:R-:W3:Y:S01]  /*13650*/  LDL R2, [R1+0x18] ;  /* 0x0000180001027983 */ /* 0x000ee20000100800 */
[----:B------:R-:W-:-:S06]  /*13660*/  UIADD3 UR4, UR40, -0x2, URZ ;  /* 0xfffffffe28047890 */ /* 0x000fcc000fffe03f */
[----:B---3--:R-:W-:-:S13]  /*13670*/  ISETP.LE.AND P0, PT, R2, UR4, PT ;  /* 0x0000000402007c0c */ /* 0x008fda000bf03270 */
[----:B------:R-:W-:Y:S05]  /*13680*/  @!P0 BRA `(.L_x_1237) ;  /* 0x0000000c00f08947 */ /* 0x000fea0003800000 */
[----:B0-----:R0:W5:Y:S04]  /*13690*/  LDL.LU R6, [R1] ;  /* 0x0000000001067983 */ /* 0x0011680000300800 */
[----:B------:R0:W5:Y:S01]  /*136a0*/  LDL.LU R7, [R1+0x4] ;  /* 0x0000040001077983 */ /* 0x0001620000300800 */
[----:B--2---:R-:W-:-:S07]  /*136b0*/  IMAD.U32 R0, RZ, RZ, UR4 ;  /* 0x00000004ff007e24 */ /* 0x004fce000f8e00ff */
.L_x_1259:
[----:B------:R-:W2:Y:S01]  /*136c0*/  LDL R2, [R1+0xc] ;  /* 0x00000c0001027983 */ /* 0x000ea20000100800 */
[----:B-----5:R-:W-:Y:S01]  /*136d0*/  VIADD R3, R6, 0x1 ;  /* 0x0000000106037836 */ /* 0x020fe20000000000 */
[----:B------:R-:W-:Y:S05]  /*136e0*/  YIELD ;  /* 0x0000000000007946 */ /* 0x000fea0003800000 */
[C---:B------:R-:W-:Y:S01]  /*136f0*/  ISETP.NE.AND P0, PT, R3.reuse, 0x2, PT ;  /* 0x000000020300780c */ /* 0x040fe20003f05270 */
[----:B------:R-:W-:Y:S03]  /*13700*/  BSSY B0, `(.L_x_1238) ;  /* 0x000008b000007945 */ /* 0x000fe60003800000 */
[----:B------:R-:W-:-:S02]  /*13710*/  SEL R10, R3, RZ, P0 ;  /* 0x000000ff030a7207 */ /* 0x000fc40000000000 */
[----:B--2---:R-:W-:Y:S02]  /*13720*/  LOP3.LUT P1, RZ, R2, 0x1, RZ, 0xc0, !PT ;  /* 0x0000000102ff7812 */ /* 0x004fe4000782c0ff */
        /* <DEDUP_REMOVED lines=13> */
[----:B------:R-:W2:Y:S01]  /*13800*/  LDL R11, [R1+0x8] ;  /* 0x00000800010b7983 */ /* 0x000ea20000100800 */
[----:B----4-:R-:W-:-:S13]  /*13810*/  ISETP.NE.AND P0, PT, R5, 0x1, PT ;  /* 0x000000010500780c */ /* 0x010fda0003f05270 */
[----:B------:R-:W4:Y:S02]  /*13820*/  @P0 LDC.64 R2, c[0x0][0x440] ;  /* 0x00011000ff020b82 */ /* 0x000f240000000a00 */
[----:B----4-:R-:W-:-:S04]  /*13830*/  @P0 IMAD.HI.U32 R4, R0, R2, RZ ;  /* 0x0000000200040227 */ /* 0x010fc800078e00ff */
[----:B------:R-:W-:Y:S01]  /*13840*/  IMAD.MOV.U32 R2, RZ, RZ, R0 ;  /* 0x000000ffff027224 */ /* 0x000fe200078e0000 */
[----:B------:R-:W-:-:S04]  /*13850*/  @P0 SHF.R.U32.HI R2, RZ, R3, R4 ;  /* 0x00000003ff020219 */ /* 0x000fc80000011604 */
[--C-:B------:R-:W-:Y:S01]  /*13860*/  SHF.R.S32.HI R3, RZ, 0x1f, R2.reuse ;  /* 0x0000001fff037819 */ /* 0x100fe20000011402 */
[----:B------:R-:W-:-:S04]  /*13870*/  IMAD.MOV R8, RZ, RZ, -R2 ;  /* 0x000000ffff087224 */ /* 0x000fc800078e0a02 */
[----:B------:R-:W-:Y:S02]  /*13880*/  IMAD R8, R5, R8, R0 ;  /* 0x0000000805087224 */ /* 0x000fe400078e0200 */
[----:B---3--:R-:W-:-:S04]  /*13890*/  IMAD R4, R12, UR6, RZ ;  /* 0x000000060c047c24 */ /* 0x008fc8000f8e02ff */
[C---:B--2---:R-:W-:Y:S02]  /*138a0*/  IMAD R4, R11.reuse, UR7, R4 ;  /* 0x000000070b047c24 */ /* 0x044fe4000f8e0204 */
[----:B------:R-:W-:-:S04]  /*138b0*/  IMAD.WIDE.U32 R2, R11, UR6, R2 ;  /* 0x000000060b027c25 */ /* 0x000fc8000f8e0002 */
[----:B------:R-:W-:Y:S01]  /*138c0*/  IMAD.IADD R3, R4, 0x1, R3 ;  /* 0x0000000104037824 */ /* 0x000fe200078e0203 */
[----:B------:R-:W-:-:S04]  /*138d0*/  LEA R4, P0, R2, UR4, 0x2 ;  /* 0x0000000402047c11 */ /* 0x000fc8000f8010ff */
[----:B------:R-:W-:-:S05]  /*138e0*/  LEA.HI.X R5, R2, UR5, R3, 0x2, P0 ;  /* 0x0000000502057c11 */ /* 0x000fca00080f1403 */
[----:B------:R3:W5:Y:S04]  /*138f0*/  LDG.E R16, desc[UR52][R4.64] ;  /* 0x0000003404107981 */ /* 0x000768000c1e1900 */
.L_x_1240:
        /* <DEDUP_REMOVED lines=8> */
.L_x_1320:
[----:B------:R-:W-:Y:S05]  /*13980*/  BSYNC B1 ;  /* 0x0000000000017941 */ /* 0x000fea0003800000 */
.L_x_1241:
[----:B------:R-:W-:Y:S04]  /*13990*/  BSSY B1, `(.L_x_1243) ;  /* 0x0000009000017945 */ /* 0x000fe80003800000 */
[----:B------:R-:W-:Y:S05]  /*139a0*/  @P1 BRA `(.L_x_1244) ;  /* 0x00000000001c1947 */ /* 0x000fea0003800000 */
[----:B------:R-:W4:Y:S02]  /*139b0*/  S2R R2, SR_TID.X ;  /* 0x0000000000027919 */ /* 0x000f240000002100 */
[----:B----4-:R-:W-:Y:S01]  /*139c0*/  LOP3.LUT R5, R2, 0x1f, RZ, 0xc0, !PT ;  /* 0x0000001f02057812 */ /* 0x010fe200078ec0ff */
[----:B------:R-:W-:-:S03]  /*139d0*/  IMAD.MOV.U32 R2, RZ, RZ, 0x4000 ;  /* 0x00004000ff027424 */ /* 0x000fc600078e00ff */
[----:B------:R-:W-:Y:S01]  /*139e0*/  ISETP.NE.AND P0, PT, R5, RZ, PT ;  /* 0x000000ff0500720c */ /* 0x000fe20003f05270 */
[----:B------:R4:W-:-:S12]  /*139f0*/  SYNCS.ARRIVE.TRANS64 RZ, [R4+URZ+0x28470], R2 ;  /* 0x0284700204ff79a7 */ /* 0x0009d8000800003f */
[----:B----4-:R-:W-:Y:S05]  /*13a00*/  @!P0 BRA `(.L_x_1244) ;  /* 0x0000000000048947 */ /* 0x010fea0003800000 */
[----:B------:R-:W-:Y:S01]  /*13a10*/  BPT.TRAP 0x1 ;  /* 0x000000040000795c */ /* 0x000fe20000300000 */
.L_x_1244:
[----:B------:R-:W-:Y:S05]  /*13a20*/  BSYNC B1 ;  /* 0x0000000000017941 */ /* 0x000fea0003800000 */
.L_x_1243:
[----:B------:R-:W4:Y:S04]  /*13a30*/  LDL R2, [R1] ;  /* 0x0000000001027983 */ /* 0x000f280000100800 */
        /* <DEDUP_REMOVED lines=8> */
[----:B----4-:R-:W-:-:S02]  /*13ac0*/  IMAD R2, R2, 0x4000, R17 ;  /* 0x0000400002027824 */ /* 0x010fc400078e0211 */
[----:B--2---:R-:W-:Y:S02]  /*13ad0*/  IMAD R8, R8, 0x40, R5 ;  /* 0x0000004008087824 */ /* 0x004fe400078e0205 */
[----:B------:R-:W-:Y:S02]  /*13ae0*/  VIADD R5, R4, 0x28470 ;  /* 0x0002847004057836 */ /* 0x000fe40000000000 */
[----:B------:R-:W-:-:S07]  /*13af0*/  VIADD R9, R2, 0x10000 ;  /* 0x0001000002097836 */ /* 0x000fce0000000000 */
.L_x_1245:
        /* <DEDUP_REMOVED lines=16> */
.L_x_1246:
        /* <DEDUP_REMOVED lines=13> */
.L_x_1321:
[----:B------:R-:W-:Y:S05]  /*13cd0*/  BSYNC B1 ;  /* 0x0000000000017941 */ /* 0x000fea0003800000 */
.L_x_1247:
[----:B------:R-:W-:Y:S01]  /*13ce0*/  BSSY B1, `(.L_x_1249) ;  /* 0x000000b000017945 */ /* 0x000fe20003800000 */
[----:B------:R-:W-:Y:S02]  /*13cf0*/  IMAD.MOV.U32 R10, RZ, RZ, 0x0 ;  /* 0x00000000ff0a7424 */ /* 0x000fe400078e00ff */
[----:B------:R-:W-:Y:S01]  /*13d00*/  IMAD.MOV.U32 R11, RZ, RZ, 0x14f00000 ;  /* 0x14f00000ff0b7424 */ /* 0x000fe200078e00ff */
[----:B------:R-:W-:Y:S06]  /*13d10*/  @P1 BRA `(.L_x_1250) ;  /* 0x00000000001c1947 */ /* 0x000fec0003800000 */
[----:B------:R-:W4:Y:S01]  /*13d20*/  S2R R5, SR_TID.X ;  /* 0x0000000000057919 */ /* 0x000f220000002100 */
[----:B--23--:R-:W-:-:S04]  /*13d30*/  IMAD.MOV.U32 R3, RZ, RZ, 0x4000 ;  /* 0x00004000ff037424 */ /* 0x00cfc800078e00ff */
[----:B------:R2:W-:Y:S01]  /*13d40*/  SYNCS.ARRIVE.TRANS64 RZ, [R4+URZ+0x28430], R3 ;  /* 0x0284300304ff79a7 */ /* 0x0005e2000800003f */
[----:B----4-:R-:W-:-:S04]  /*13d50*/  LOP3.LUT R5, R5, 0x1f, RZ, 0xc0, !PT ;  /* 0x0000001f05057812 */ /* 0x010fc800078ec0ff */
[----:B------:R-:W-:-:S13]  /*13d60*/  ISETP.NE.AND P0, PT, R5, RZ, PT ;  /* 0x000000ff0500720c */ /* 0x000fda0003f05270 */
[----:B--2---:R-:W-:Y:S05]  /*13d70*/  @!P0 BRA `(.L_x_1250) ;  /* 0x0000000000048947 */ /* 0x004fea0003800000 */
[----:B------:R-:W-:Y:S01]  /*13d80*/  BPT.TRAP 0x1 ;  /* 0x000000040000795c */ /* 0x000fe20000300000 */
.L_x_1250:
[----:B------:R-:W-:Y:S05]  /*13d90*/  BSYNC B1 ;  /* 0x0000000000017941 */ /* 0x000fea0003800000 */
.L_x_1249:
[----:B------:R-:W-:Y:S01]  /*13da0*/  R2UR UR10, R13 ;  /* 0x000000000d0a72ca */ /* 0x000fe200000e0000 */
[----:B------:R-:W-:Y:S01]  /*13db0*/  UIADD3 UR4, UP0, UR46, 0x370, URZ ;  /* 0x000003702e047890 */ /* 0x000fe2000ff1e03f */
[----:B------:R-:W-:Y:S01]  /*13dc0*/  R2UR UR6, R10 ;  /* 0x000000000a0672ca */ /* 0x000fe200000e0000 */
[----:B--23--:R-:W-:Y:S01]  /*13dd0*/  VIADD R4, R4, 0x28430 ;  /* 0x0002843004047836 */ /* 0x00cfe20000000000 */
[----:B------:R-:W-:Y:S01]  /*13de0*/  R2UR UR7, R11 ;  /* 0x000000000b0772ca */ /* 0x000fe200000e0000 */
[----:B------:R-:W-:Y:S01]  /*13df0*/  VIADD R3, R2, 0x20000 ;  /* 0x0002000002037836 */ /* 0x000fe20000000000 */
[----:B------:R-:W-:Y:S01]  /*13e00*/  PLOP3.LUT P0, PT, PT, PT, PT, 0x80, 0x0 ;  /* 0x000000000000781c */ /* 0x000fe20003f0f070 */
[----:B------:R-:W-:-:S12]  /*13e10*/  UIADD3.X UR5, URZ, UR47, URZ, UP0, !UPT ;  /* 0x0000002f3f057290 */ /* 0x000fd800087fe43f */
.L_x_1251:
        /* <DEDUP_REMOVED lines=10> */
[----:B------:R-:W-:Y:S01]  /*13ec0*/  R2UR UR10, R12 ;  /* 0x000000000c0a72ca */ /* 0x000fe200000e0000 */
[----:B------:R-:W-:Y:S01]  /*13ed0*/  VIADD R2, R2, 0x22000 ;  /* 0x0002200002027836 */ /* 0x000fe20000000000 */
[----:B------:R-:W-:Y:S02]  /*13ee0*/  R2UR UR6, R10 ;  /* 0x000000000a0672ca */ /* 0x000fe400000e0000 */
[----:B------:R-:W-:Y:S02]  /*13ef0*/  R2UR UR7, R11 ;  /* 0x000000000b0772ca */ /* 0x000fe400000e0000 */
[----:B------:R-:W-:-:S13]  /*13f00*/  PLOP3.LUT P0, PT, PT, PT, PT, 0x80, 0x0 ;  /* 0x000000000000781c */ /* 0x000fda0003f0f070 */
.L_x_1252:
        /* <DEDUP_REMOVED lines=10> */
.L_x_1239:
[----:B------:R-:W-:Y:S05]  /*13fb0*/  BSYNC B0 ;  /* 0x0000000000007941 */ /* 0x000fea0003800000 */
.L_x_1238:
[----:B------:R-:W-:-:S06]  /*13fc0*/  UISETP.NE.AND UP0, UPT, UR39, 0x3, UPT ;  /* 0x000000032700788c */ /* 0x000fcc000bf05270 */
[----:B------:R-:W-:-:S13]  /*13fd0*/  PLOP3.LUT P0, PT, PT, PT, UP0, 0x80, 0x0 ;  /* 0x000000000000781c */ /* 0x000fda0003f0f008 */
[----:B------:R-:W-:Y:S05]  /*13fe0*/  @!P0 BRA `(.L_x_1253) ;  /* 0x0000000000048947 */ /* 0x000fea0003800000 */
[----:B------:R-:W-:Y:S01]  /*13ff0*/  BPT.TRAP 0x1 ;  /* 0x000000040000795c */ /* 0x000fe20000300000 */
.L_x_1253:
        /* <DEDUP_REMOVED lines=8> */
.L_x_1322:
[----:B------:R-:W-:Y:S05]  /*14080*/  BSYNC B0 ;  /* 0x0000000000007941 */ /* 0x000fea0003800000 */
.L_x_1254:
[----:B------:R-:W-:Y:S05]  /*14090*/  @!P1 BRA `(.L_x_1256) ;  /* 0x0000000000049947 */ /* 0x000fea0003800000 */
[----:B------:R-:W-:Y:S01]  /*140a0*/  BPT.TRAP 0x1 ;  /* 0x000000040000795c */ /* 0x000fe20000300000 */
.L_x_1256:
[----:B------:R-:W-:Y:S01]  /*140b0*/  SHF.L.U32 R3, R7, 0x1f, RZ ;  /* 0x0000001f07037819 */ /* 0x000fe200000006ff */
[----:B---3--:R-:W-:-:S03]  /*140c0*/  IMAD.SHL.U32 R2, R6, 0x4000, RZ ;  /* 0x0000400006027824 */ /* 0x008fc600078e00ff */
[----:B------:R-:W3:Y:S02]  /*140d0*/  SYNCS.PHASECHK.TRANS64.TRYWAIT P0, [R19+URZ+0x28460], R3 ;  /* 0x02846003130075a7 */ /* 0x000ee4000800017f */
[----:B---3--:R-:W-:Y:S05]  /*140e0*/  @!P0 BRA `(.L_x_1257) ;  /* 0x0000002c00a88947 */ /* 0x008fea0003800000 */
.L_x_1323:
[----:B------:R-:W3:Y:S04]  /*140f0*/  LDL R4, [R1+0x24] ;  /* 0x0000240001047983 */ /* 0x000ee80000100800 */
[----:B------:R-:W4:Y:S01]  /*14100*/  LDL R12, [R1+0x20] ;  /* 0x00002000010c7983 */ /* 0x000f220000100800 */
[----:B------:R-:W-:Y:S05]  /*14110*/  WARPSYNC.ALL ;  /* 0x0000000000007948 */ /* 0x000fea0003800000 */
[----:B------:R-:W5:Y:S01]  /*14120*/  S2R R5, SR_TID.X ;  /* 0x0000000000057919 */ /* 0x000f620000002100 */
[----:B------:R-:W-:Y:S01]  /*14130*/  IMAD.MOV.U32 R13, RZ, RZ, 0x40 ;  /* 0x00000040ff0d7424 */ /* 0x000fe200078e00ff */
[----:B-----5:R-:W-:-:S04]  /*14140*/  LOP3.LUT P0, RZ, R5, 0x4, RZ, 0xc0, !PT ;  /* 0x0000000405ff7812 */ /* 0x020fc8000780c0ff */
[----:B------:R-:W-:Y:S02]  /*14150*/  SEL R13, R13, 0xffffffc0, !P0 ;  /* 0xffffffc00d0d7807 */ /* 0x000fe40004000000 */
[----:B---3--:R-:W-:Y:S02]  /*14160*/  LOP3.LUT R3, R2, R4, RZ, 0xfc, !PT ;  /* 0x0000000402037212 */ /* 0x008fe400078efcff */
[----:B----4-:R-:W-:-:S03]  /*14170*/  IADD3 R2, R17, R2, R12 ;  /* 0x0000000211027210 */ /* 0x010fc60007ffe00c */
[----:B------:R-:W-:-:S04]  /*14180*/  IMAD.IADD R3, R17, 0x1, R3 ;  /* 0x0000000111037824 */ /* 0x000fc800078e0203 */
[----:B------:R-:W-:Y:S01]  /*14190*/  IMAD.IADD R18, R13, 0x1, R3 ;  /* 0x000000010d127824 */ /* 0x000fe200078e0203 */
[----:B--2---:R-:W2:Y:S02]  /*141a0*/  LDSM.16.MT88.4 R8, [R3+0x10000] ;  /* 0x010000000308783b */ /* 0x004ea40000004200 */
[C-C-:B--2---:R-:W-:Y:S02]  /*141b0*/  PRMT R4, R8.reuse, 0x6420, R9.reuse ;  /* 0x0000642008047816 */ /* 0x144fe40000000009 */
[----:B------:R-:W-:Y:S02]  /*141c0*/  PRMT R5, R8, 0x7531, R9 ;  /* 0x0000753108057816 */ /* 0x000fe40000000009 */
[C-C-:B------:R-:W-:Y:S02]  /*141d0*/  PRMT R6, R10.reuse, 0x6420, R11.reuse ;  /* 0x000064200a067816 */ /* 0x140fe4000000000b */
[----:B------:R-:W-:Y:S02]  /*141e0*/  PRMT R7, R10, 0x7531, R11 ;  /* 0x000075310a077816 */ /* 0x000fe4000000000b */
[----:B------:R-:W2:Y:S04]  /*141f0*/  LDSM.16.MT88.4 R8, [R18+0x10000] ;  /* 0x010000001208783b */ /* 0x000ea80000004200 */
[----:B------:R-:W-:Y:S01]  /*14200*/  STSM.16.M88.4 [R2+0x8000], R4 ;  /* 0x0080000402007844 */ /* 0x000fe20000000200 */
[----:B--2---:R-:W-:-:S02]  /*14210*/  PRMT R12, R8, 0x6420, R9 ;  /* 0x00006420080c7816 */ /* 0x004fc40000000009 */
        /* <DEDUP_REMOVED lines=10> */
[----:B------:R3:W-:Y:S02]  /*142c0*/  STSM.16.M88.4 [R2+0xa000], R4 ;  /* 0x00a0000402007844 */ /* 0x0007e40000000200 */
[----:B---3--:R-:W3:Y:S01]  /*142d0*/  S2R R7, SR_TID.X ;  /* 0x0000000000077919 */ /* 0x008ee20000002100 */
[C-C-:B--2---:R-:W-:Y:S02]  /*142e0*/  PRMT R12, R8.reuse, 0x6420, R9.reuse ;  /* 0x00006420080c7816 */ /* 0x144fe40000000009 */
[----:B------:R-:W-:-:S02]  /*142f0*/  PRMT R13, R8, 0x7531, R9 ;  /* 0x00007531080d7816 */ /* 0x000fc40000000009 */
[C-C-:B------:R-:W-:Y:S02]  /*14300*/  PRMT R14, R10.reuse, 0x6420, R11.reuse ;  /* 0x000064200a0e7816 */ /* 0x140fe4000000000b */
[----:B------:R-:W-:-:S05]  /*14310*/  PRMT R15, R10, 0x7531, R11 ;  /* 0x000075310a0f7816 */ /* 0x000fca000000000b */
[----:B------:R2:W-:Y:S01]  /*14320*/  STSM.16.M88.4 [R2+0xb000], R12 ;  /* 0x00b0000c02007844 */ /* 0x0005e20000000200 */
[----:B---3--:R-:W-:-:S03]  /*14330*/  LOP3.LUT P0, RZ, R7, 0x4, RZ, 0xc0, !PT ;  /* 0x0000000407ff7812 */ /* 0x008fc6000780c0ff */
[----:B------:R-:W3:Y:S01]  /*14340*/  LDSM.16.MT88.4 R8, [R3+0x11000] ;  /* 0x011000000308783b */ /* 0x000ee20000004200 */
[----:B--2---:R-:W-:-:S05]  /*14350*/  IMAD.MOV.U32 R15, RZ, RZ, 0x20 ;  /* 0x00000020ff0f7424 */ /* 0x004fca00078e00ff */
[----:B------:R-:W-:-:S04]  /*14360*/  SEL R15, R15, 0xffffffe0, !P0 ;  /* 0xffffffe00f0f7807 */ /* 0x000fc80004000000 */
[----:B------:R-:W-:Y:S02]  /*14370*/  IADD3 R2, R15, 0x8000, R2 ;  /* 0x000080000f027810 */ /* 0x000fe40007ffe002 */
[C-C-:B---3--:R-:W-:Y:S02]  /*14380*/  PRMT R4, R8.reuse, 0x6420, R9.reuse ;  /* 0x0000642008047816 */ /* 0x148fe40000000009 */
[----:B------:R-:W-:Y:S02]  /*14390*/  PRMT R5, R8, 0x7531, R9 ;  /* 0x0000753108057816 */ /* 0x000fe40000000009 */
[C-C-:B------:R-:W-:Y:S02]  /*143a0*/  PRMT R6, R10.reuse, 0x6420, R11.reuse ;  /* 0x000064200a067816 */ /* 0x140fe4000000000b */
[----:B------:R-:W-:Y:S02]  /*143b0*/  PRMT R7, R10, 0x7531, R11 ;  /* 0x000075310a077816 */ /* 0x000fe4000000000b */
[----:B------:R-:W2:Y:S04]  /*143c0*/  LDSM.16.MT88.4 R8, [R18+0x11000] ;  /* 0x011000001208783b */ /* 0x000ea80000004200 */
[----:B------:R-:W-:Y:S01]  /*143d0*/  STSM.16.M88.4 [R2], R4 ;  /* 0x0000000402007844 */ /* 0x000fe20000000200 */
        /* <DEDUP_REMOVED lines=12> */
[C-C-:B--2---:R-:W-:Y:S02]  /*144a0*/  PRMT R4, R8.reuse, 0x6420, R9.reuse ;  /* 0x0000642008047816 */ /* 0x144fe40000000009 */
        /* <DEDUP_REMOVED lines=9> */
[----:B---3--:R-:W3:Y:S01]  /*14540*/  FENCE.VIEW.ASYNC.S ;  /* 0x00000000000073c6 */ /* 0x008ee20000000000 */
[----:B------:R-:W-:Y:S05]  /*14550*/  @!P1 BRA `(.L_x_1258) ;  /* 0x0000000000049947 */ /* 0x000fea0003800000 */
[----:B------:R-:W-:Y:S01]  /*14560*/  BPT.TRAP 0x1 ;  /* 0x000000040000795c */ /* 0x000fe20000300000 */
.L_x_1258:
[----:B--2---:R-:W2:Y:S01]  /*14570*/  S2R R2, SR_TID.X ;  /* 0x0000000000027919 */ /* 0x004ea20000002100 */
[----:B---3--:R3:W-:Y:S01]  /*14580*/  SYNCS.ARRIVE.TRANS64.A1T0 RZ, [R19+URZ+0x28450], RZ ;  /* 0x028450ff13ff79a7 */ /* 0x0087e2000810003f */
[----:B------:R4:W5:Y:S04]  /*14590*/  LDL R6, [R1] ;  /* 0x0000000001067983 */ /* 0x0009680000100800 */
[----:B------:R4:W5:Y:S01]  /*145a0*/  LDL R7, [R1+0x4] ;  /* 0x0000040001077983 */ /* 0x0009620000100800 */
[----:B--2---:R-:W-:-:S03]  /*145b0*/  LOP3.LUT R3, R2, 0x7f, RZ, 0xc0, !PT ;  /* 0x0000007f02037812 */ /* 0x004fc600078ec0ff */
[----:B------:R-:W2:Y:S01]  /*145c0*/  LDL R2, [R1+0x18] ;  /* 0x0000180001027983 */ /* 0x000ea20000100800 */
[----:B------:R-:W-:Y:S01]  /*145d0*/  BAR.SYNC.DEFER_BLOCKING 0x2, 0x80 ;  /* 0x0082000000007b1d */ /* 0x000fe20000010000 */
[----:B------:R-:W-:-:S13]  /*145e0*/  ISETP.NE.AND P0, PT, R3, RZ, PT ;  /* 0x000000ff0300720c */ /* 0x000fda0003f05270 */
[----:B---3--:R-:W-:-:S05]  /*145f0*/  @!P0 VIADD R19, R19, 0x28480 ;  /* 0x0002848013138836 */ /* 0x008fca0000000000 */
[----:B------:R-:W-:-:S04]  /*14600*/  @!P0 PRMT R19, RZ, 0x654, R19 ;  /* 0x00000654ff138816 */ /* 0x000fc80000000013 */
[----:B------:R4:W-:Y:S01]  /*14610*/  @!P0 SYNCS.ARRIVE.TRANS64.RED.A1T0 RZ, [R19+URZ], RZ ;  /* 0x000000ff13ff89a7 */ /* 0x0009e2000810043f */
[C---:B--2---:R-:W-:Y:S01]  /*14620*/  ISETP.GT.AND P0, PT, R0.reuse, R2, PT ;  /* 0x000000020000720c */ /* 0x044fe20003f04270 */
[----:B------:R-:W-:-:S12]  /*14630*/  VIADD R0, R0, 0xffffffff ;  /* 0xffffffff00007836 */ /* 0x000fd80000000000 */
[----:B----4-:R-:W-:Y:S05]  /*14640*/  @P0 BRA `(.L_x_1259) ;  /* 0xfffffff0001c0947 */ /* 0x010fea000383ffff */
.L_x_1237:
[----:B------:R-:W3:Y:S01]  /*14650*/  S2R R2, SR_TID.X ;  /* 0x0000000000027919 */ /* 0x000ee20000002100 */
[----:B------:R-:W-:Y:S01]  /*14660*/  BSSY B0, `(.L_x_1260) ;  /* 0x0000011000007945 */ /* 0x000fe20003800000 */
[----:B---3--:R-:W-:-:S04]  /*14670*/  LOP3.LUT R2, R2, 0x7f, RZ, 0xc0, !PT ;  /* 0x0000007f02027812 */ /* 0x008fc800078ec0ff */
[----:B------:R-:W-:-:S13]  /*14680*/  ISETP.NE.AND P0, PT, R2, RZ, PT ;  /* 0x000000ff0200720c */ /* 0x000fda0003f05270 */
[----:B------:R-:W-:Y:S05]  /*14690*/  @P0 BRA `(.L_x_1261) ;  /* 0x0000000000340947 */ /* 0x000fea0003800000 */
[----:B------:R-:W3:Y:S01]  /*146a0*/  S2R R3, SR_LANEID ;  /* 0x0000000000037919 */ /* 0x000ee20000000000 */
[----:B------:R-:W-:Y:S02]  /*146b0*/  VOTEU.ANY UR4, UPT, PT ;  /* 0x0000000000047886 */ /* 0x000fe400038e0100 */
[----:B--2---:R-:W3:Y:S08]  /*146c0*/  FLO.U32 R0, UR4 ;  /* 0x0000000400007d00 */ /* 0x004ef000080e0000 */
[----:B------:R-:W2:Y:S01]  /*146d0*/  POPC R5, UR4 ;  /* 0x0000000400057d09 */ /* 0x000ea20008000000 */
[----:B---3--:R-:W-:-:S02]  /*146e0*/  ISETP.EQ.U32.AND P1, PT, R0, R3, PT ;  /* 0x000000030000720c */ /* 0x008fc40003f22070 */
[----:B------:R-:W2:Y:S11]  /*146f0*/  LDC.64 R2, c[0x0][0xc60] ;  /* 0x00031800ff027b82 */ /* 0x000eb60000000a00 */
[----:B--2---:R-:W2:Y:S01]  /*14700*/  @P1 ATOMG.E.ADD.STRONG.GPU PT, R3, desc[UR52][R2.64], R5 ;  /* 0x00000005020319a8 */ /* 0x004ea200081ee1f4 */
[----:B------:R-:W3:Y:S02]  /*14710*/  S2R R4, SR_LTMASK ;  /* 0x0000000000047919 */ /* 0x000ee40000003900 */
[----:B---3--:R-:W-:-:S04]  /*14720*/  LOP3.LUT R4, R4, UR4, RZ, 0xc0, !PT ;  /* 0x0000000404047c12 */ /* 0x008fc8000f8ec0ff */
[----:B0----5:R-:W0:Y:S01]  /*14730*/  POPC R7, R4 ;  /* 0x0000000400077309 */ /* 0x021e220000000000 */
[----:B--2---:R-:W0:Y:S02]  /*14740*/  SHFL.IDX PT, R0, R3, R0, 0x1f ;  /* 0x00001f0003007589 */ /* 0x004e2400000e0000 */
[----:B0-----:R-:W-:-:S05]  /*14750*/  IADD3 R0, R0, UR41, R7 ;  /* 0x0000002900007c10 */ /* 0x001fca000fffe007 */
[----:B------:R3:W-:Y:S02]  /*14760*/  STL [R1+0x10], R0 ;  /* 0x0000100001007387 */ /* 0x0007e40000100800 */
.L_x_1261:
[----:B------:R-:W-:Y:S05]  /*14770*/  BSYNC B0 ;  /* 0x0000000000007941 */ /* 0x000fea0003800000 */
.L_x_1260:
[----:B------:R-:W-:-:S06]  /*14780*/  UISETP.NE.AND UP0, UPT, UR39, 0x3, UPT ;  /* 0x000000032700788c */ /* 0x000fcc000bf05270 */
[----:B------:R-:W-:-:S13]  /*14790*/  PLOP3.LUT P1, PT, PT, PT, UP0, 0x80, 0x0 ;  /* 0x000000000000781c */ /* 0x000fda0003f2f008 */
[----:B------:R-:W-:Y:S05]  /*147a0*/  @!P1 BRA `(.L_x_1262) ;  /* 0x0000000000049947 */ /* 0x000fea0003800000 */
[----:B------:R-:W-:Y:S01]  /*147b0*/  BPT.TRAP 0x1 ;  /* 0x000000040000795c */ /* 0x000fe20000300000 */
.L_x_1262:
[----:B------:R-:W4:Y:S04]  /*147c0*/  LDL R3, [R1+0x4] ;  /* 0x0000040001037983 */ /* 0x000f280000100800 */
[----:B------:R-:W4:Y:S01]  /*147d0*/  LDL R2, [R1] ;  /* 0x0000000001027983 */ /* 0x000f220000100800 */
[----:B--23--:R-:W-:Y:S01]  /*147e0*/  IMAD.U32 R0, RZ, RZ, UR43 ;  /* 0x0000002bff007e24 */ /* 0x00cfe2000f8e00ff */
[----:B------:R-:W-:Y:S04]  /*147f0*/  BSSY B0, `(.L_x_1263) ;  /* 0x0000007000007945 */ /* 0x000fe80003800000 */
[----:B------:R-:W-:-:S02]  /*14800*/  ISETP.NE.AND P2, PT, R0, 0x3, PT ;  /* 0x000000030000780c */ /* 0x000fc40003f45270 */
[----:B----4-:R-:W-:-:S04]  /*14810*/  LOP3.LUT R3, R3, 0x1, RZ, 0x3c, !PT ;  /* 0x0000000103037812 */ /* 0x010fc800078e3cff */
[----:B------:R-:W-:Y:S01]  /*14820*/  SHF.L.U32 R3, R3, 0x1f, RZ ;  /* 0x0000001f03037819 */ /* 0x000fe200000006ff */
[----:B------:R-:W-:-:S04]  /*14830*/  IMAD R16, R2, 0x8, R17 ;  /* 0x0000000802107824 */ /* 0x000fc800078e0211 */
[----:B------:R-:W2:Y:S02]  /*14840*/  SYNCS.PHASECHK.TRANS64.TRYWAIT P1, [R16+URZ+0x28470], R3 ;  /* 0x02847003100075a7 */ /* 0x000ea4000802017f */
[----:B--2---:R-:W-:Y:S05]  /*14850*/  @!P1 BRA `(.L_x_1264) ;  /* 0x0000002400e09947 */ /* 0x004fea0003800000 */
.L_x_1324:
[----:B------:R-:W-:Y:S05]  /*14860*/  BSYNC B0 ;  /* 0x0000000000007941 */ /* 0x000fea0003800000 */
.L_x_1263:
[----:B------:R-:W-:Y:S05]  /*14870*/  @!P2 BRA `(.L_x_1265) ;  /* 0x000000000004a947 */ /* 0x000fea0003800000 */
[----:B------:R-:W-:Y:S01]  /*14880*/  BPT.TRAP 0x1 ;  /* 0x000000040000795c */ /* 0x000fe20000300000 */
.L_x_1265:
[----:B------:R-:W2:Y:S02]  /*14890*/  LDL R0, [R1+0x4] ;  /* 0x0000040001007983 */ /* 0x000ea40000100800 */
[----:B--2---:R-:W-:-:S04]  /*148a0*/  SHF.L.U32 R3, R0, 0x1f, RZ ;  /* 0x0000001f00037819 */ /* 0x004fc800000006ff */
[----:B------:R-:W2:Y:S02]  /*148b0*/  SYNCS.PHASECHK.TRANS64.TRYWAIT P1, [R16+URZ+0x28460], R3 ;  /* 0x02846003100075a7 */ /* 0x000ea4000802017f */
[----:B--2---:R-:W-:Y:S05]  /*148c0*/  @!P1 BRA `(.L_x_1266) ;  /* 0x0000002400d89947 */ /* 0x004fea0003800000 */
.L_x_1325:
[----:B------:R-:W3:Y:S04]  /*148d0*/  LDL R18, [R1] ;  /* 0x0000000001127983 */ /* 0x000ee80000100800 */
[----:B------:R-:W4:Y:S04]  /*148e0*/  LDL R2, [R1+0x24] ;  /* 0x0000240001027983 */ /* 0x000f280000100800 */
[----:B------:R-:W2:Y:S01]  /*148f0*/  LDL R12, [R1+0x20] ;  /* 0x00002000010c7983 */ /* 0x000ea20000100800 */
[----:B0-----:R-:W0:Y:S01]  /*14900*/  S2R R9, SR_TID.X ;  /* 0x0000000000097919 */ /* 0x001e220000002100 */
[----:B------:R-:W-:Y:S05]  /*14910*/  WARPSYNC.ALL ;  /* 0x0000000000007948 */ /* 0x000fea0003800000 */
[----:B------:R-:W-:Y:S01]  /*14920*/  IMAD.MOV.U32 R13, RZ, RZ, 0x40 ;  /* 0x00000040ff0d7424 */ /* 0x000fe200078e00ff */
[----:B0-----:R-:W-:-:S04]  /*14930*/  LOP3.LUT P1, RZ, R9, 0x4, RZ, 0xc0, !PT ;  /* 0x0000000409ff7812 */ /* 0x001fc8000782c0ff */
[----:B------:R-:W-:Y:S01]  /*14940*/  SEL R13, R13, 0xffffffc0, !P1 ;  /* 0xffffffc00d0d7807 */ /* 0x000fe20004800000 */
[----:B------:R-:W0:Y:S01]  /*14950*/  S2R R19, SR_TID.X ;  /* 0x0000000000137919 */ /* 0x000e220000002100 */
[----:B---3--:R-:W-:-:S05]  /*14960*/  IMAD.SHL.U32 R0, R18, 0x4000, RZ ;  /* 0x0000400012007824 */ /* 0x008fca00078e00ff */
[----:B----4-:R-:W-:-:S05]  /*14970*/  LOP3.LUT R2, R0, R2, RZ, 0xfc, !PT ;  /* 0x0000000200027212 */ /* 0x010fca00078efcff */
[----:B------:R-:W-:-:S05]  /*14980*/  IMAD.IADD R2, R17, 0x1, R2 ;  /* 0x0000000111027824 */ /* 0x000fca00078e0202 */
[----:B-----5:R-:W3:Y:S01]  /*14990*/  LDSM.16.MT88.4 R4, [R2+0x10000] ;  /* 0x010000000204783b */ /* 0x020ee20000004200 */
[----:B--2---:R-:W-:Y:S01]  /*149a0*/  IMAD.IADD R3, R13, 0x1, R2 ;  /* 0x000000010d037824 */ /* 0x004fe200078e0202 */
[----:B------:R-:W-:Y:S02]  /*149b0*/  IADD3 R0, R17, R0, R12 ;  /* 0x0000000011007210 */ /* 0x000fe40007ffe00c */
[C-C-:B---3--:R-:W-:Y:S02]  /*149c0*/  PRMT R8, R4.reuse, 0x6420, R5.reuse ;  /* 0x0000642004087816 */ /* 0x148fe40000000005 */
        /* <DEDUP_REMOVED lines=58> */
.L_x_1267:
[----:B------:R-:W3:Y:S01]  /*14d70*/  LDL.LU R3, [R1+0x4] ;  /* 0x0000040001037983 */ /* 0x000ee20000300800 */
[----:B0-----:R0:W-:Y:S01]  /*14d80*/  SYNCS.ARRIVE.TRANS64.A1T0 RZ, [R16+URZ+0x28450], RZ ;  /* 0x028450ff10ff79a7 */ /* 0x0011e2000810003f */
[----:B--2---:R-:W-:Y:S02]  /*14d90*/  VIADD R0, R18, 0x1 ;  /* 0x0000000112007836 */ /* 0x004fe40000000000 */
        /* <DEDUP_REMOVED lines=8> */
[----:B---3--:R-:W-:-:S05]  /*14e20*/  LOP3.LUT R3, R3, R2, RZ, 0x3c, !PT ;  /* 0x0000000203037212 */ /* 0x008fca00078e3cff */
[----:B------:R0:W-:Y:S02]  /*14e30*/  STL [R1+0x4], R3 ;  /* 0x0000040301007387 */ /* 0x0001e40000100800 */
.L_x_1212:
[----:B------:R-:W-:Y:S05]  /*14e40*/  BSYNC B7 ;  /* 0x0000000000077941 */ /* 0x000fea0003800000 */
.L_x_1210:
[----:B0-2---:R-:W2:Y:S02]  /*14e50*/  LDL R0, [R1+0xc] ;  /* 0x00000c0001007983 */ /* 0x005ea40000100800 */
        /* <DEDUP_REMOVED lines=15> */
.L_x_1268:
[----:B------:R-:W0:Y:S01]  /*14f50*/  S2R R2, SR_TID.X ;  /* 0x0000000000027919 */ /* 0x000e220000002100 */
[----:B------:R-:W-:Y:S01]  /*14f60*/  ULDC UR4, c[0x0][0xc3c] ;  /* 0x00030f0000047ab9 */ /* 0x000fe20000000800 */
[----:B------:R-:W2:Y:S01]  /*14f70*/  LDC R10, c[0x0][0xc38] ;  /* 0x00030e00ff0a7b82 */ /* 0x000ea20000000800 */
[----:B------:R-:W3:Y:S01]  /*14f80*/  LDL.LU R0, [R1+0x10] ;  /* 0x0000100001007983 */ /* 0x000ee20000300800 */
        /* <DEDUP_REMOVED lines=8> */
[----:B------:R-:W4:Y:S01]  /*15010*/  @!P1 LDG.E R5, desc[UR52][R2.64] ;  /* 0x0000003402059981 */ /* 0x000f22000c1e1900 */
[C---:B------:R-:W-:Y:S02]  /*15020*/  ISETP.NE.AND P1, PT, R9.reuse, RZ, PT ;  /* 0x000000ff0900720c */ /* 0x040fe40003f25270 */
[C---:B------:R-:W-:Y:S02]  /*15030*/  ISETP.GE.U32.AND P2, PT, R9.reuse, 0x2, PT ;  /* 0x000000020900780c */ /* 0x040fe40003f46070 */
[C---:B------:R-:W-:Y:S02]  /*15040*/  ISETP.GE.U32.AND P3, PT, R9.reuse, 0x4, PT ;  /* 0x000000040900780c */ /* 0x040fe40003f66070 */
[C---:B------:R-:W-:Y:S02]  /*15050*/  ISETP.GE.U32.AND P4, PT, R9.reuse, 0x8, PT ;  /* 0x000000080900780c */ /* 0x040fe40003f86070 */
[----:B------:R-:W-:Y:S01]  /*15060*/  ISETP.GE.U32.AND P5, PT, R9, 0x10, PT ;  /* 0x000000100900780c */ /* 0x000fe20003fa6070 */
[----:B---3--:R-:W-:-:S02]  /*15070*/  IMAD.MOV.U32 R8, RZ, RZ, R0 ;  /* 0x000000ffff087224 */ /* 0x008fc400078e0000 */
[----:B----4-:R-:W0:Y:S02]  /*15080*/  SHFL.UP PT, R0, R5, 0x1, RZ ;  /* 0x0420000005007989 */ /* 0x010e2400000e00ff */
        /* <DEDUP_REMOVED lines=14> */
[----:B------:R-:W-:-:S05]  /*15170*/  IMAD.IADD R9, R7, 0x1, R0 ;  /* 0x0000000107097824 */ /* 0x000fca00078e0200 */
[----:B------:R-:W2:Y:S04]  /*15180*/  SHFL.IDX PT, R2, R9, 0x1f, 0x1f ;  /* 0x03e01f0009027f89 */ /* 0x000ea800000e0000 */
[----:B------:R-:W0:Y:S01]  /*15190*/  SHFL.IDX PT, R0, R8, RZ, 0x1f ;  /* 0x00001fff08007589 */ /* 0x000e2200000e0000 */
[----:B--2---:R-:W-:-:S04]  /*151a0*/  IMAD R2, R2, R10, RZ ;  /* 0x0000000a02027224 */ /* 0x004fc800078e02ff */
[----:B------:R-:W-:-:S05]  /*151b0*/  IMAD.IADD R6, R6, 0x1, R2 ;  /* 0x0000000106067824 */ /* 0x000fca00078e0202 */
[----:B0-----:R-:W-:-:S13]  /*151c0*/  ISETP.GT.AND P6, PT, R6, R0, PT ;  /* 0x000000000600720c */ /* 0x001fda0003fc4270 */
[----:B------:R-:W-:Y:S05]  /*151d0*/  @P6 BRA `(.L_x_1270) ;  /* 0x0000000000906947 */ /* 0x000fea0003800000 */
.L_x_1274:
        /* <DEDUP_REMOVED lines=14> */
.L_x_1273:
[----:B------:R-:W-:Y:S05]  /*152c0*/  BSYNC B0 ;  /* 0x0000000000007941 */ /* 0x000fea0003800000 */
.L_x_1272:
[----:B0----5:R-:W0:Y:S01]  /*152d0*/  SHFL.UP PT, R2, R5, 0x1, RZ ;  /* 0x0420000005027989 */ /* 0x021e2200000e00ff */
[----:B------:R-:W2:Y:S01]  /*152e0*/  LDC R10, c[0x0][0xc38] ;  /* 0x00030e00ff0a7b82 */ /* 0x000ea20000000800 */
        /* <DEDUP_REMOVED lines=14> */
[----:B------:R-:W2:Y:S02]  /*153d0*/  SHFL.IDX PT, R2, R9, 0x1f, 0x1f ;  /* 0x03e01f0009027f89 */ /* 0x000ea400000e0000 */
[----:B--2---:R-:W-:-:S04]  /*153e0*/  IMAD R2, R2, R10, RZ ;  /* 0x0000000a02027224 */ /* 0x004fc800078e02ff */
[----:B------:R-:W-:-:S05]  /*153f0*/  IMAD.IADD R6, R2, 0x1, R6 ;  /* 0x0000000102067824 */ /* 0x000fca00078e0206 */
[----:B------:R-:W-:-:S13]  /*15400*/  ISETP.GT.AND P6, PT, R6, R0, PT ;  /* 0x000000000600720c */ /* 0x000fda0003fc4270 */
[----:B------:R-:W-:Y:S05]  /*15410*/  @!P6 BRA `(.L_x_1274) ;  /* 0xfffffffc0070e947 */ /* 0x000fea000383ffff */
.L_x_1270:
        /* <DEDUP_REMOVED lines=10> */
[----:B------:R0:W2:Y:S01]  /*154c0*/  LDG.E R7, desc[UR52][R2.64] ;  /* 0x0000003402077981 */ /* 0x0000a2000c1e1900 */
[----:B------:R-:W-:Y:S01]  /*154d0*/  ISETP.NE.AND P0, PT, RZ, UR7, PT ;  /* 0x00000007ff007c0c */ /* 0x000fe2000bf05270 */
[----:B0-----:R-:W-:-:S05]  /*154e0*/  IMAD.U32 R2, RZ, RZ, UR6 ;  /* 0x00000006ff027e24 */ /* 0x001fca000f8e00ff */
[----:B------:R0:W2:Y:S02]  /*154f0*/  SHFL.IDX PT, R5, R5, R2, 0x1f ;  /* 0x00001f0205057589 */ /* 0x0000a400000e0000 */
[----:B0-----:R-:W-:Y:S02]  /*15500*/  IMAD.MOV.U32 R2, RZ, RZ, RZ ;  /* 0x000000ffff027224 */ /* 0x001fe400078e00ff */
[----:B--2---:R-:W-:-:S05]  /*15510*/  IMAD R4, R5, R7, RZ ;  /* 0x0000000705047224 */ /* 0x004fca00078e02ff */
[----:B------:R-:W-:Y:S01]  /*15520*/  IABS R8, R4 ;  /* 0x0000000400087213 */ /* 0x000fe20000000000 */
[----:B------:R-:W-:Y:S06]  /*15530*/  @!P0 BRA `(.L_x_1275) ;  /* 0x00000000000c8947 */ /* 0x000fec0003800000 */
[----:B------:R-:W-:-:S06]  /*15540*/  UIADD3 UR4, UR6, -0x1, URZ ;  /* 0xffffffff06047890 */ /* 0x000fcc000fffe03f */
[----:B------:R-:W-:-:S06]  /*15550*/  IMAD.U32 R2, RZ, RZ, UR4 ;  /* 0x00000004ff027e24 */ /* 0x000fcc000f8e00ff */
[----:B------:R0:W2:Y:S02]  /*15560*/  SHFL.IDX PT, R2, R9, R2, 0x1f ;  /* 0x00001f0209027589 */ /* 0x0000a400000e0000 */
.L_x_1275:
[----:B------:R-:W3:Y:S01]  /*15570*/  I2F.RP R3, R8 ;  /* 0x0000000800037306 */ /* 0x000ee20000209400 */
[----:B0-2---:R-:W-:-:S04]  /*15580*/  IMAD R9, R2, R10, R6 ;  /* 0x0000000a02097224 */ /* 0x005fc800078e0206 */
[----:B------:R-:W-:Y:S01]  /*15590*/  IMAD.IADD R0, R0, 0x1, -R9 ;  /* 0x0000000100007824 */ /* 0x000fe200078e0a09 */
[----:B------:R0:W-:Y:S02]  /*155a0*/  STL [R1+0x10], R9 ;  /* 0x0000100901007387 */ /* 0x0001e40000100800 */
[----:B---3--:R-:W2:Y:S02]  /*155b0*/  MUFU.RCP R3, R3 ;  /* 0x0000000300037308 */ /* 0x008ea40000001000 */
[----:B--2---:R-:W-:-:S06]  /*155c0*/  VIADD R3, R3, 0xffffffe ;  /* 0x0ffffffe03037836 */ /* 0x004fcc0000000000 */
[----:B------:R-:W2:Y:S02]  /*155d0*/  F2I.FTZ.U32.TRUNC.NTZ R3, R3 ;  /* 0x0000000300037305 */ /* 0x000ea4000021f000 */
[----:B--2---:R-:W-:-:S04]  /*155e0*/  IMAD.MOV R2, RZ, RZ, -R3 ;  /* 0x000000ffff027224 */ /* 0x004fc800078e0a03 */
        /* <DEDUP_REMOVED lines=17> */
[----:B------:R-:W-:-:S05]  /*15700*/  @!P1 LOP3.LUT R2, RZ, R4, RZ, 0x33, !PT ;  /* 0x00000004ff029212 */ /* 0x000fca00078e33ff */
[----:B------:R-:W-:Y:S02]  /*15710*/  IMAD R6, R7, R2, RZ ;  /* 0x0000000207067224 */ /* 0x000fe400078e02ff */
[----:B------:R-:W-:Y:S02]  /*15720*/  IMAD.MOV R2, RZ, RZ, -R2 ;  /* 0x000000ffff027224 */ /* 0x000fe400078e0a02 */
[----:B------:R-:W-:Y:S02]  /*15730*/  IMAD.MOV R3, RZ, RZ, -R6 ;  /* 0x000000ffff037224 */ /* 0x000fe400078e0a06 */
[----:B------:R-:W-:-:S03]  /*15740*/  IMAD R0, R4, R2, R0 ;  /* 0x0000000204007224 */ /* 0x000fc600078e0200 */
[----:B------:R-:W-:-:S04]  /*15750*/  VIADDMNMX R7, R3, R10, R7, PT ;  /* 0x0000000a03077246 */ /* 0x000fc80003800107 */
[----:B------:R-:W-:-:S04]  /*15760*/  IABS R8, R7 ;  /* 0x0000000700087213 */ /* 0x000fc80000000000 */
[----:B------:R-:W2:Y:S08]  /*15770*/  I2F.RP R3, R8 ;  /* 0x0000000800037306 */ /* 0x000eb00000209400 */
[----:B--2---:R-:W2:Y:S02]  /*15780*/  MUFU.RCP R3, R3 ;  /* 0x0000000300037308 */ /* 0x004ea40000001000 */
        /* <DEDUP_REMOVED lines=8> */
[----:B------:R-:W-:-:S04]  /*15810*/  IMAD.HI.U32 R2, R2, R3, RZ ;  /* 0x0000000302027227 */ /* 0x000fc800078e00ff */
[----:B------:R-:W-:-:S04]  /*15820*/  IMAD.MOV R4, RZ, RZ, -R4 ;  /* 0x000000ffff047224 */ /* 0x000fc800078e0a04 */
[----:B------:R-:W-:-:S05]  /*15830*/  IMAD R3, R2, R4, R3 ;  /* 0x0000000402037224 */ /* 0x000fca00078e0203 */
[----:B------:R-:W-:-:S13]  /*15840*/  ISETP.GT.U32.AND P1, PT, R8, R3, PT ;  /* 0x000000030800720c */ /* 0x000fda0003f24070 */
[----:B------:R-:W-:Y:S02]  /*15850*/  @!P1 IMAD.IADD R3, R3, 0x1, -R8 ;  /* 0x0000000103039824 */ /* 0x000fe400078e0a08 */
[----:B------:R-:W-:Y:S01]  /*15860*/  @!P1 VIADD R2, R2, 0x1 ;  /* 0x0000000102029836 */ /* 0x000fe20000000000 */
[----:B------:R-:W-:Y:S02]  /*15870*/  ISETP.NE.AND P1, PT, R7, RZ, PT ;  /* 0x000000ff0700720c */ /* 0x000fe40003f25270 */
[----:B------:R-:W-:Y:S02]  /*15880*/  ISETP.GE.U32.AND P0, PT, R3, R8, PT ;  /* 0x000000080300720c */ /* 0x000fe40003f06070 */
[C---:B------:R-:W-:Y:S01]  /*15890*/  LOP3.LUT R3, R0.reuse, R7, RZ, 0x3c, !PT ;  /* 0x0000000700037212 */ /* 0x040fe200078e3cff */
[----:B------:R-:W-:-:S03]  /*158a0*/  IMAD.IADD R0, R0, 0x1, R6 ;  /* 0x0000000100007824 */ /* 0x000fc600078e0206 */
[----:B------:R-:W-:-:S07]  /*158b0*/  ISETP.GE.AND P2, PT, R3, RZ, PT ;  /* 0x000000ff0300720c */ /* 0x000fce0003f46270 */
[----:B------:R-:W-:-:S06]  /*158c0*/  @P0 VIADD R2, R2, 0x1 ;  /* 0x0000000102020836 */ /* 0x000fcc0000000000 */
[----:B------:R-:W-:Y:S01]  /*158d0*/  @!P2 IMAD.MOV R2, RZ, RZ, -R2 ;  /* 0x000000ffff02a224 */ /* 0x000fe200078e0a02 */
[----:B------:R-:W-:Y:S01]  /*158e0*/  @!P1 LOP3.LUT R2, RZ, R7, RZ, 0x33, !PT ;  /* 0x00000007ff029212 */ /* 0x000fe200078e33ff */
[----:B------:R-:W-:-:S04]  /*158f0*/  IMAD.MOV R7, RZ, RZ, -R7 ;  /* 0x000000ffff077224 */ /* 0x000fc800078e0a07 */
[----:B------:R-:W-:Y:S01]  /*15900*/  IMAD R0, R2, R7, R0 ;  /* 0x0000000702007224 */ /* 0x000fe200078e0200 */
[----:B------:R-:W-:-:S04]  /*15910*/  LOP3.LUT R2, RZ, R2, RZ, 0x33, !PT ;  /* 0x00000002ff027212 */ /* 0x000fc800078e33ff */
[----:B------:R-:W-:Y:S01]  /*15920*/  R2UR UR36, R0 ;  /* 0x00000000002472ca */ /* 0x000fe200000e0000 */
[----:B------:R-:W-:-:S05]  /*15930*/  IMAD.IADD R0, R5, 0x1, R2 ;  /* 0x0000000105007824 */ /* 0x000fca00078e0202 */
[----:B------:R0:W-:Y:S01]  /*15940*/  STL [R1+0x14], R0 ;  /* 0x0000140001007387 */ /* 0x0001e20000100800 */
[----:B------:R-:W-:Y:S08]  /*15950*/  BRA `(.L_x_1276) ;  /* 0x0000000000107947 */ /* 0x000ff00003800000 */
.L_x_1271:
[----:B------:R2:W-:Y:S01]  /*15960*/  STL [R1+0x10], R0 ;  /* 0x0000100001007387 */ /* 0x0005e20000100800 */
[----:B------:R-:W-:Y:S01]  /*15970*/  ULDC UR44, c[0x0][0xc3c] ;  /* 0x00030f00002c7ab9 */ /* 0x000fe20000000800 */
[----:B------:R-:W-:Y:S02]  /*15980*/  UMOV UR36, URZ ;  /* 0x0000003f00247c82 */ /* 0x000fe40008000000 */
[----:B------:R2:W-:Y:S03]  /*15990*/  STL [R1+0x14], RZ ;  /* 0x000014ff01007387 */ /* 0x0005e60000100800 */
.L_x_1276:
[----:B------:R-:W3:Y:S04]  /*159a0*/  LDL R3, [R1+0x10] ;  /* 0x0000100001037983 */ /* 0x000ee80000100800 */
[----:B------:R-:W4:Y:S01]  /*159b0*/  LDL R2, [R1+0x14] ;  /* 0x0000140001027983 */ /* 0x000f220000100800 */
[----:B------:R-:W-:Y:S02]  /*159c0*/  IMAD.U32 R6, RZ, RZ, UR36 ;  /* 0x00000024ff067e24 */ /* 0x000fe4000f8e00ff */
[----:B------:R-:W-:Y:S01]  /*159d0*/  IMAD.U32 R7, RZ, RZ, UR44 ;  /* 0x0000002cff077e24 */ /* 0x000fe2000f8e00ff */
[----:B0-2---:R-:W0:Y:S02]  /*159e0*/  S2R R0, SR_TID.X ;  /* 0x0000000000007919 */ /* 0x005e240000002100 */
        /* <DEDUP_REMOVED lines=10> */
.L_x_1269:
[----:B------:R-:W-:Y:S02]  /*15a90*/  ULDC UR4, c[0x0][0xc3c] ;  /* 0x00030f0000047ab9 */ /* 0x000fe40000000800 */
[----:B------:R-:W-:-:S06]  /*15aa0*/  UISETP.GE.AND UP0, UPT, UR44, UR4, UPT ;  /* 0x000000042c00728c */ /* 0x000fcc000bf06270 */
[----:B------:R-:W-:-:S13]  /*15ab0*/  PLOP3.LUT P0, PT, PT, PT, UP0, 0x80, 0x0 ;  /* 0x000000000000781c */ /* 0x000fda0003f0f008 */
[----:B------:R-:W-:Y:S05]  /*15ac0*/  @!P0 BRA `(.L_x_1277) ;  /* 0xffffffb400808947 */ /* 0x000fea000383ffff */
.L_x_1200:
        /* <DEDUP_REMOVED lines=12> */
.L_x_1326:
[----:B------:R-:W-:Y:S05]  /*15b90*/  BSYNC B0 ;  /* 0x0000000000007941 */ /* 0x000fea0003800000 */
.L_x_1278:
[----:B------:R-:W-:-:S03]  /*15ba0*/  UMOV UR4, 0xffffffff ;  /* 0xffffffff00047882 */ /* 0x000fc60000000000 */
[----:B------:R-:W-:Y:S05]  /*15bb0*/  BRA.DIV UR4, `(.L_x_1280) ;  /* 0x0000001604447947 */ /* 0x000fea000b800000 */
[----:B------:R-:W1:Y:S02]  /*15bc0*/  S2R R2, SR_TID.X ;  /* 0x0000000000027919 */ /* 0x000e640000002100 */
[----:B-1----:R-:W-:-:S04]  /*15bd0*/  SHF.R.U32.HI R2, RZ, 0x5, R2 ;  /* 0x00000005ff027819 */ /* 0x002fc80000011602 */
[----:B------:R-:W-:-:S05]  /*15be0*/  LOP3.LUT R2, R2, 0x3, RZ, 0xc0, !PT ;  /* 0x0000000302027812 */ /* 0x000fca00078ec0ff */
[----:B------:R1:W2:Y:S02]  /*15bf0*/  SHFL.IDX PT, R14, R2, RZ, 0x1f ;  /* 0x00001fff020e7589 */ /* 0x0002a400000e0000 */
.L_x_1329:
[----:B--2---:R-:W-:Y:S01]  /*15c00*/  ISETP.NE.AND P0, PT, R14, RZ, PT ;  /* 0x000000ff0e00720c */ /* 0x004fe20003f05270 */
[----:B------:R-:W-:-:S12]  /*15c10*/  BSSY B0, `(.L_x_1281) ;  /* 0x000002e000007945 */ /* 0x000fd80003800000 */
[----:B------:R-:W-:Y:S05]  /*15c20*/  @P0 BRA `(.L_x_1282) ;  /* 0x0000000000b00947 */ /* 0x000fea0003800000 */
[----:B------:R-:W-:-:S03]  /*15c30*/  UMOV UR4, 0xffffffff ;  /* 0xffffffff00047882 */ /* 0x000fc60000000000 */
[----:B------:R-:W-:Y:S05]  /*15c40*/  BRA.DIV UR4, `(.L_x_1283) ;  /* 0x0000001604547947 */ /* 0x000fea000b800000 */
[----:B------:R-:W-:-:S13]  /*15c50*/  ELECT P6, URZ, PT ;  /* 0x00000000003f782f */ /* 0x000fda00038c0000 */
.L_x_1332:
[----:B------:R-:W-:Y:S05]  /*15c60*/  @!P6 BRA `(.L_x_1282) ;  /* 0x0000000000a0e947 */ /* 0x000fea0003800000 */
[----:B------:R-:W-:-:S06]  /*15c70*/  ULOP3.LUT UR4, UR38, 0x2, URZ, 0xfc, !UPT ;  /* 0x0000000226047892 */ /* 0x000fcc000f8efc3f */
[----:B-1----:R-:W-:-:S05]  /*15c80*/  IMAD.U32 R2, RZ, RZ, UR4 ;  /* 0x00000004ff027e24 */ /* 0x002fca000f8e00ff */
[----:B------:R-:W-:-:S13]  /*15c90*/  ISETP.NE.AND P0, PT, R2, 0x3, PT ;  /* 0x000000030200780c */ /* 0x000fda0003f05270 */
[----:B------:R-:W-:Y:S05]  /*15ca0*/  @!P0 BRA `(.L_x_1284) ;  /* 0x0000000000048947 */ /* 0x000fea0003800000 */
[----:B------:R-:W-:Y:S01]  /*15cb0*/  BPT.TRAP 0x1 ;  /* 0x000000040000795c */ /* 0x000fe20000300000 */
.L_x_1284:
        /* <DEDUP_REMOVED lines=14> */
.L_x_1333:
[----:B------:R-:W1:Y:S02]  /*15da0*/  SYNCS.PHASECHK.TRANS64.TRYWAIT P1, [R7+URZ], R2 ;  /* 0x00000002070075a7 */ /* 0x000e64000802017f */
[----:B-1----:R-:W-:Y:S05]  /*15db0*/  @!P1 BRA `(.L_x_1286) ;  /* 0x00000014002c9947 */ /* 0x002fea0003800000 */
.L_x_1334:
[----:B------:R-:W-:Y:S05]  /*15dc0*/  @!P0 BRA `(.L_x_1287) ;  /* 0x0000000000048947 */ /* 0x000fea0003800000 */
[----:B------:R-:W-:Y:S01]  /*15dd0*/  BPT.TRAP 0x1 ;  /* 0x000000040000795c */ /* 0x000fe20000300000 */
.L_x_1287:
[----:B------:R-:W2:Y:S02]  /*15de0*/  LDL.LU R4, [R1] ;  /* 0x0000000001047983 */ /* 0x000ea40000300800 */
[----:B--2---:R-:W-:-:S04]  /*15df0*/  IMAD R4, R4, 0x8, R0 ;  /* 0x0000000804047824 */ /* 0x004fc800078e0200 */
[----:B------:R-:W2:Y:S02]  /*15e00*/  SYNCS.PHASECHK.TRANS64.TRYWAIT P1, [R4+URZ+0x28460], R5 ;  /* 0x02846005040075a7 */ /* 0x000ea4000802017f */
[----:B--2---:R-:W-:Y:S05]  /*15e10*/  @!P1 BRA `(.L_x_1288) ;  /* 0x0000001400289947 */ /* 0x004fea0003800000 */
.L_x_1335:
[----:B------:R-:W-:Y:S05]  /*15e20*/  @!P0 BRA `(.L_x_1289) ;  /* 0x0000000000048947 */ /* 0x000fea0003800000 */
[----:B------:R-:W-:Y:S01]  /*15e30*/  BPT.TRAP 0x1 ;  /* 0x000000040000795c */ /* 0x000fe20000300000 */
.L_x_1289:
[----:B------:R-:W-:-:S04]  /*15e40*/  IMAD R3, R3, 0x8, R0 ;  /* 0x0000000803037824 */ /* 0x000fc800078e0200 */
[----:B------:R-:W3:Y:S02]  /*15e50*/  SYNCS.PHASECHK.TRANS64.TRYWAIT P1, [R3+URZ+0x28460], R2 ;  /* 0x02846002030075a7 */ /* 0x000ee4000802017f */
[----:B---3--:R-:W-:Y:S05]  /*15e60*/  @!P1 BRA `(.L_x_1290) ;  /* 0x0000001400289947 */ /* 0x008fea0003800000 */
.L_x_1336:
[----:B------:R-:W-:Y:S05]  /*15e70*/  @!P0 BRA `(.L_x_1291) ;  /* 0x0000000000048947 */ /* 0x000fea0003800000 */
[----:B------:R-:W-:Y:S01]  /*15e80*/  BPT.TRAP 0x1 ;  /* 0x000000040000795c */ /* 0x000fe20000300000 */
.L_x_1291:
[----:B------:R-:W4:Y:S02]  /*15e90*/  SYNCS.PHASECHK.TRANS64.TRYWAIT P0, [R4+URZ+0x28480], R5 ;  /* 0x02848005040075a7 */ /* 0x000f24000800017f */
[----:B----4-:R-:W-:Y:S05]  /*15ea0*/  @!P0 BRA `(.L_x_1292) ;  /* 0x00000014002c8947 */ /* 0x010fea0003800000 */
.L_x_1293:
[----:B------:R0:W0:Y:S02]  /*15eb0*/  SYNCS.PHASECHK.TRANS64.TRYWAIT P0, [R3+URZ+0x28480], R2 ;  /* 0x02848002030075a7 */ /* 0x000024000800017f */
[----:B0-----:R-:W-:Y:S05]  /*15ec0*/  @!P0 NANOSLEEP.SYNCS 0x989680 ;  /* 0x009896800000895d */ /* 0x001fea0003900000 */
[----:B------:R-:W0:Y:S02]  /*15ed0*/  @!P0 SYNCS.PHASECHK.TRANS64 P0, [R3+URZ+0x28480], R2 ;  /* 0x02848002030085a7 */ /* 0x000e24000800007f */
[----:B0-----:R-:W-:Y:S05]  /*15ee0*/  @!P0 BRA `(.L_x_1293) ;  /* 0xfffffffc00f08947 */ /* 0x001fea000383ffff */
.L_x_1282:
[----:B------:R-:W-:Y:S05]  /*15ef0*/  BSYNC B0 ;  /* 0x0000000000007941 */ /* 0x000fea0003800000 */
.L_x_1281:
[----:B------:R-:W-:Y:S05]  /*15f00*/  EXIT ;  /* 0x000000000000794d */ /* 0x000fea0003800000 */
.L_x_1098:
[----:B0-----:R-:W-:-:S04]  /*15f10*/  IMAD.U32 R3, RZ, RZ, UR41 ;  /* 0x00000029ff037e24 */ /* 0x001fc8000f8e00ff */
[----:B------:R0:W1:Y:S03]  /*15f20*/  SYNCS.PHASECHK.TRANS64.TRYWAIT P1, [R3+URZ+0x28400], R8 ;  /* 0x02840008030075a7 */ /* 0x000066000802017f */
[----:B-1----:R-:W-:Y:S05]  /*15f30*/  @!P1 NANOSLEEP.SYNCS 0x989680 ;  /* 0x009896800000995d */ /* 0x002fea0003900000 */
[----:B------:R-:W1:Y:S02]  /*15f40*/  @!P1 SYNCS.PHASECHK.TRANS64 P1, [R3+URZ+0x28400], R8 ;  /* 0x02840008030095a7 */ /* 0x000e64000802007f */
[----:B-1----:R-:W-:Y:S05]  /*15f50*/  @!P1 BRA `(.L_x_1098) ;  /* 0xfffffffc00ec9947 */ /* 0x002fea000383ffff */
[----:B------:R-:W-:Y:S05]  /*15f60*/  BRA `(.L_x_1294) ;  /* 0xfffffec0006c7947 */ /* 0x000fea000383ffff */
.L_x_1102:
[----:B-1----:R1:W2:Y:S02]  /*15f70*/  SYNCS.PHASECHK.TRANS64.TRYWAIT P2, [R6+URZ+0x28430], R3 ;  /* 0x02843003060075a7 */ /* 0x0022a4000804017f */
[----:B--2---:R-:W-:Y:S05]  /*15f80*/  @!P2 NANOSLEEP.SYNCS 0x989680 ;  /* 0x009896800000a95d */ /* 0x004fea0003900000 */
[----:B------:R-:W2:Y:S02]  /*15f90*/  @!P2 SYNCS.PHASECHK.TRANS64 P2, [R6+URZ+0x28430], R3 ;  /* 0x028430030600a5a7 */ /* 0x000ea4000804007f */
[----:B--2---:R-:W-:Y:S05]  /*15fa0*/  @!P2 BRA `(.L_x_1102) ;  /* 0xfffffffc00f0a947 */ /* 0x004fea000383ffff */
[----:B------:R-:W-:Y:S05]  /*15fb0*/  BRA `(.L_x_1101) ;  /* 0xfffffec000907947 */ /* 0x000fea000383ffff */
.L_x_1118:
[----:B-1----:R-:W-:-:S04]  /*15fc0*/  IMAD.U32 R9, RZ, RZ, UR6 ;  /* 0x00000006ff097e24 */ /* 0x002fc8000f8e00ff */
[----:B------:R1:W2:Y:S03]  /*15fd0*/  SYNCS.PHASECHK.TRANS64.TRYWAIT P2, [R9+URZ+0x28430], R8 ;  /* 0x02843008090075a7 */ /* 0x0002a6000804017f */
[----:B--2---:R-:W-:Y:S05]  /*15fe0*/  @!P2 NANOSLEEP.SYNCS 0x989680 ;  /* 0x009896800000a95d */ /* 0x004fea0003900000 */
[----:B------:R-:W2:Y:S02]  /*15ff0*/  @!P2 SYNCS.PHASECHK.TRANS64 P2, [R9+URZ+0x28430], R8 ;  /* 0x028430080900a5a7 */ /* 0x000ea4000804007f */
[----:B--2---:R-:W-:Y:S05]  /*16000*/  @!P2 BRA `(.L_x_1118) ;  /* 0xfffffffc00eca947 */ /* 0x004fea000383ffff */
[----:B------:R-:W-:Y:S05]  /*16010*/  BRA `(.L_x_1115) ;  /* 0xfffffee800387947 */ /* 0x000fea000383ffff */
.L_x_1122:
[----:B-1----:R-:W-:-:S04]  /*16020*/  IMAD.U32 R9, RZ, RZ, UR6 ;  /* 0x00000006ff097e24 */ /* 0x002fc8000f8e00ff */
[----:B------:R1:W2:Y:S03]  /*16030*/  SYNCS.PHASECHK.TRANS64.TRYWAIT P2, [R9+URZ+0x28450], R8 ;  /* 0x02845008090075a7 */ /* 0x0002a6000804017f */
[----:B--2---:R-:W-:Y:S05]  /*16040*/  @!P2 NANOSLEEP.SYNCS 0x989680 ;  /* 0x009896800000a95d */ /* 0x004fea0003900000 */
[----:B------:R-:W2:Y:S02]  /*16050*/  @!P2 SYNCS.PHASECHK.TRANS64 P2, [R9+URZ+0x28450], R8 ;  /* 0x028450080900a5a7 */ /* 0x000ea4000804007f */
[----:B--2---:R-:W-:Y:S05]  /*16060*/  @!P2 BRA `(.L_x_1122) ;  /* 0xfffffffc00eca947 */ /* 0x004fea000383ffff */
[----:B------:R-:W-:Y:S05]  /*16070*/  BRA `(.L_x_1119) ;  /* 0xfffffeec00007947 */ /* 0x000fea000383ffff */
.L_x_1140:
[----:B-1----:R-:W-:-:S04]  /*16080*/  IMAD.U32 R7, RZ, RZ, UR6 ;  /* 0x00000006ff077e24 */ /* 0x002fc8000f8e00ff */
[----:B------:R1:W2:Y:S03]  /*16090*/  SYNCS.PHASECHK.TRANS64.TRYWAIT P2, [R7+URZ+0x28430], R6 ;  /* 0x02843006070075a7 */ /* 0x0002a6000804017f */
[----:B--2---:R-:W-:Y:S05]  /*160a0*/  @!P2 NANOSLEEP.SYNCS 0x989680 ;  /* 0x009896800000a95d */ /* 0x004fea0003900000 */
[----:B------:R-:W2:Y:S02]  /*160b0*/  @!P2 SYNCS.PHASECHK.TRANS64 P2, [R7+URZ+0x28430], R6 ;  /* 0x028430060700a5a7 */ /* 0x000ea4000804007f */
[----:B--2---:R-:W-:Y:S05]  /*160c0*/  @!P2 BRA `(.L_x_1140) ;  /* 0xfffffffc00eca947 */ /* 0x004fea000383ffff */
[----:B------:R-:W-:Y:S05]  /*160d0*/  BRA `(.L_x_1137) ;  /* 0xffffff1000cc7947 */ /* 0x000fea000383ffff */
.L_x_1144:
[----:B-1----:R-:W-:-:S04]  /*160e0*/  IMAD.U32 R7, RZ, RZ, UR6 ;  /* 0x00000006ff077e24 */ /* 0x002fc8000f8e00ff */
[----:B------:R1:W2:Y:S03]  /*160f0*/  SYNCS.PHASECHK.TRANS64.TRYWAIT P2, [R7+URZ+0x28450], R6 ;  /* 0x02845006070075a7 */ /* 0x0002a6000804017f */
[----:B--2---:R-:W-:Y:S05]  /*16100*/  @!P2 NANOSLEEP.SYNCS 0x989680 ;  /* 0x009896800000a95d */ /* 0x004fea0003900000 */
[----:B------:R-:W2:Y:S02]  /*16110*/  @!P2 SYNCS.PHASECHK.TRANS64 P2, [R7+URZ+0x28450], R6 ;  /* 0x028450060700a5a7 */ /* 0x000ea4000804007f */
[----:B--2---:R-:W-:Y:S05]  /*16120*/  @!P2 BRA `(.L_x_1144) ;  /* 0xfffffffc00eca947 */ /* 0x004fea000383ffff */
[----:B------:R-:W-:Y:S05]  /*16130*/  BRA `(.L_x_1141) ;  /* 0xffffff1400a07947 */ /* 0x000fea000383ffff */
.L_x_1151:
[----:B-1----:R-:W-:-:S04]  /*16140*/  IMAD.U32 R7, RZ, RZ, UR6 ;  /* 0x00000006ff077e24 */ /* 0x002fc8000f8e00ff */
[----:B------:R1:W2:Y:S03]  /*16150*/  SYNCS.PHASECHK.TRANS64.TRYWAIT P2, [R7+URZ+0x28430], R6 ;  /* 0x02843006070075a7 */ /* 0x0002a6000804017f */
[----:B--2---:R-:W-:Y:S05]  /*16160*/  @!P2 NANOSLEEP.SYNCS 0x989680 ;  /* 0x009896800000a95d */ /* 0x004fea0003900000 */
[----:B------:R-:W2:Y:S02]  /*16170*/  @!P2 SYNCS.PHASECHK.TRANS64 P2, [R7+URZ+0x28430], R6 ;  /* 0x028430060700a5a7 */ /* 0x000ea4000804007f */
[----:B--2---:R-:W-:Y:S05]  /*16180*/  @!P2 BRA `(.L_x_1151) ;  /* 0xfffffffc00eca947 */ /* 0x004fea000383ffff */
[----:B------:R-:W-:Y:S05]  /*16190*/  BRA `(.L_x_1148) ;  /* 0xffffff3000187947 */ /* 0x000fea000383ffff */
.L_x_1155:
[----:B-1----:R-:W-:-:S04]  /*161a0*/  IMAD.U32 R7, RZ, RZ, UR6 ;  /* 0x00000006ff077e24 */ /* 0x002fc8000f8e00ff */
[----:B------:R1:W2:Y:S03]  /*161b0*/  SYNCS.PHASECHK.TRANS64.TRYWAIT P2, [R7+URZ+0x28450], R6 ;  /* 0x02845006070075a7 */ /* 0x0002a6000804017f */
[----:B--2---:R-:W-:Y:S05]  /*161c0*/  @!P2 NANOSLEEP.SYNCS 0x989680 ;  /* 0x009896800000a95d */ /* 0x004fea0003900000 */
[----:B------:R-:W2:Y:S02]  /*161d0*/  @!P2 SYNCS.PHASECHK.TRANS64 P2, [R7+URZ+0x28450], R6 ;  /* 0x028450060700a5a7 */ /* 0x000ea4000804007f */
[----:B--2---:R-:W-:Y:S05]  /*161e0*/  @!P2 BRA `(.L_x_1155) ;  /* 0xfffffffc00eca947 */ /* 0x004fea000383ffff */
[----:B------:R-:W-:Y:S05]  /*161f0*/  BRA `(.L_x_1152) ;  /* 0xffffff3000ec7947 */ /* 0x000fea000383ffff */
.L_x_1169:
[----:B-1----:R-:W-:-:S04]  /*16200*/  IMAD.U32 R5, RZ, RZ, UR9 ;  /* 0x00000009ff057e24 */ /* 0x002fc8000f8e00ff */
[----:B------:R1:W2:Y:S03]  /*16210*/  SYNCS.PHASECHK.TRANS64.TRYWAIT P1, [R5+URZ+0x28450], R0 ;  /* 0x02845000050075a7 */ /* 0x0002a6000802017f */
[----:B--2---:R-:W-:Y:S05]  /*16220*/  @!P1 NANOSLEEP.SYNCS 0x989680 ;  /* 0x009896800000995d */ /* 0x004fea0003900000 */
[----:B------:R-:W2:Y:S02]  /*16230*/  @!P1 SYNCS.PHASECHK.TRANS64 P1, [R5+URZ+0x28450], R0 ;  /* 0x02845000050095a7 */ /* 0x000ea4000802007f */
[----:B--2---:R-:W-:Y:S05]  /*16240*/  @!P1 BRA `(.L_x_1169) ;  /* 0xfffffffc00ec9947 */ /* 0x004fea000383ffff */
[----:B------:R-:W-:Y:S05]  /*16250*/  BRA `(.L_x_1168) ;  /* 0xffffff5400cc7947 */ /* 0x000fea000383ffff */
.L_x_1221:
[----:B------:R-:W-:Y:S02]  /*16260*/  IMAD.MOV.U32 R13, RZ, RZ, R0 ;  /* 0x000000ffff0d7224 */ /* 0x000fe400078e0000 */
[----:B------:R-:W-:Y:S02]  /*16270*/  IMAD.MOV.U32 R12, RZ, RZ, RZ ;  /* 0x000000ffff0c7224 */ /* 0x000fe400078e00ff */
[----:B------:R-:W-:Y:S02]  /*16280*/  IMAD.MOV.U32 R11, RZ, RZ, 0x1f ;  /* 0x0000001fff0b7424 */ /* 0x000fe400078e00ff */
[----:B------:R-:W-:-:S07]  /*16290*/  IMAD.MOV.U32 R15, RZ, RZ, -0x1 ;  /* 0xffffffffff0f7424 */ /* 0x000fce00078e00ff */
[----:B01----:R-:W-:Y:S05]  /*162a0*/  WARPSYNC.COLLECTIVE R15, `(.L_x_1295) ;  /* 0x000000000f087348 */ /* 0x003fea0003c00000 */
[----:B------:R2:W3:Y:S02]  /*162b0*/  SHFL.IDX P6, R14, R13, R12, R11 ;  /* 0x0000000c0d0e7389 */ /* 0x0004e400000c000b */
[----:B0123--:R-:W-:Y:S01]  /*162c0*/  ENDCOLLECTIVE ;  /* 0x000000000000791b */ /* 0x00ffe20003800000 */
.L_x_1295:
[----:B------:R-:W-:Y:S05]  /*162d0*/  BRA `(.L_x_1296) ;  /* 0xffffffc000107947 */ /* 0x000fea000383ffff */
.L_x_1223:
[----:B------:R-:W-:Y:S01]  /*162e0*/  BSSY B0, `(.L_x_1297) ;  /* 0x0000006000007945 */ /* 0x000fe20003800000 */
[----:B------:R-:W-:-:S07]  /*162f0*/  IMAD.MOV.U32 R15, RZ, RZ, -0x1 ;  /* 0xffffffffff0f7424 */ /* 0x000fce00078e00ff */
[----:B01-3--:R-:W-:Y:S05]  /*16300*/  WARPSYNC.COLLECTIVE R15, `(.L_x_1298) ;  /* 0x000000000f0c7348 */ /* 0x00bfea0003c00000 */
[----:B------:R-:W-:Y:S02]  /*16310*/  ELECT P6, UR62, PT ;  /* 0x00000000003e782f */ /* 0x000fe400038c0000 */
[----:B------:R-:W-:Y:S01]  /*16320*/  MOV R14, UR62 ;  /* 0x0000003e000e7c02 */ /* 0x000fe20008000f00 */
[----:B01-3--:R-:W-:Y:S10]  /*16330*/  ENDCOLLECTIVE ;  /* 0x000000000000791b */ /* 0x00bff40003800000 */
.L_x_1298:
[----:B------:R-:W-:Y:S05]  /*16340*/  BSYNC B0 ;  /* 0x0000000000007941 */ /* 0x000fea0003800000 */
.L_x_1297:
[----:B------:R-:W-:Y:S05]  /*16350*/  BRA `(.L_x_1299) ;  /* 0xffffffc0001c7947 */ /* 0x000fea000383ffff */
.L_x_1225:
[----:B0-----:R0:W2:Y:S02]  /*16360*/  SYNCS.PHASECHK.TRANS64.TRYWAIT P0, [R4+URZ+0x28480], R3 ;  /* 0x02848003040075a7 */ /* 0x0010a4000800017f */
[----:B--2---:R-:W-:Y:S05]  /*16370*/  @!P0 NANOSLEEP.SYNCS 0x989680 ;  /* 0x009896800000895d */ /* 0x004fea0003900000 */
[----:B------:R-:W2:Y:S02]  /*16380*/  @!P0 SYNCS.PHASECHK.TRANS64 P0, [R4+URZ+0x28480], R3 ;  /* 0x02848003040085a7 */ /* 0x000ea4000800007f */
[----:B--2---:R-:W-:Y:S05]  /*16390*/  @!P0 BRA `(.L_x_1225) ;  /* 0xfffffffc00f08947 */ /* 0x004fea000383ffff */
[----:B------:R-:W-:Y:S05]  /*163a0*/  BRA `(.L_x_1300) ;  /* 0xffffffc000807947 */ /* 0x000fea000383ffff */
.L_x_1227:
[----:B--2---:R2:W4:Y:S02]  /*163b0*/  SYNCS.PHASECHK.TRANS64.TRYWAIT P0, [R4+URZ+0x28440], R3 ;  /* 0x02844003040075a7 */ /* 0x004524000800017f */
[----:B----4-:R-:W-:Y:S05]  /*163c0*/  @!P0 NANOSLEEP.SYNCS 0x989680 ;  /* 0x009896800000895d */ /* 0x010fea0003900000 */
[----:B------:R-:W4:Y:S02]  /*163d0*/  @!P0 SYNCS.PHASECHK.TRANS64 P0, [R4+URZ+0x28440], R3 ;  /* 0x02844003040085a7 */ /* 0x000f24000800007f */
[----:B----4-:R-:W-:Y:S05]  /*163e0*/  @!P0 BRA `(.L_x_1227) ;  /* 0xfffffffc00f08947 */ /* 0x010fea000383ffff */
[----:B------:R-:W-:Y:S05]  /*163f0*/  BRA `(.L_x_1301) ;  /* 0xffffffc000f07947 */ /* 0x000fea000383ffff */
.L_x_1231:
[----:B------:R-:W-:Y:S02]  /*16400*/  IMAD.MOV.U32 R13, RZ, RZ, R3 ;  /* 0x000000ffff0d7224 */ /* 0x000fe400078e0003 */
[----:B------:R-:W-:Y:S02]  /*16410*/  IMAD.MOV.U32 R12, RZ, RZ, RZ ;  /* 0x000000ffff0c7224 */ /* 0x000fe400078e00ff */
[----:B------:R-:W-:Y:S02]  /*16420*/  IMAD.MOV.U32 R11, RZ, RZ, 0x181f ;  /* 0x0000181fff0b7424 */ /* 0x000fe400078e00ff */
[----:B------:R-:W-:Y:S02]  /*16430*/  IMAD.MOV.U32 R15, RZ, RZ, -0x1 ;  /* 0xffffffffff0f7424 */ /* 0x000fe400078e00ff */
[----:B------:R-:W-:Y:S02]  /*16440*/  IMAD R0, R8, UR42, RZ ;  /* 0x0000002a08007c24 */ /* 0x000fe4000f8e02ff */
[----:B------:R-:W-:-:S07]  /*16450*/  IMAD.IADD R2, R19, 0x1, R18 ;  /* 0x0000000113027824 */ /* 0x000fce00078e0212 */
[----:B-1---5:R-:W-:Y:S05]  /*16460*/  WARPSYNC.COLLECTIVE R15, `(.L_x_1302) ;  /* 0x000000000f087348 */ /* 0x022fea0003c00000 */
[----:B------:R0:W2:Y:S02]  /*16470*/  SHFL.IDX P6, R14, R13, R12, R11 ;  /* 0x0000000c0d0e7389 */ /* 0x0000a400000c000b */
[----:B012--5:R-:W-:Y:S01]  /*16480*/  ENDCOLLECTIVE ;  /* 0x000000000000791b */ /* 0x027fe20003800000 */
.L_x_1302:
[C---:B------:R-:W-:Y:S01]  /*16490*/  VIADD R5, R2.reuse, 0x10 ;  /* 0x0000001002057836 */ /* 0x040fe20000000000 */
[----:B------:R-:W-:Y:S01]  /*164a0*/  ISETP.GE.AND P2, PT, R2, R0, PT ;  /* 0x000000000200720c */ /* 0x000fe20003f46270 */
[----:B------:R-:W-:Y:S02]  /*164b0*/  IMAD.MOV.U32 R13, RZ, RZ, R4 ;  /* 0x000000ffff0d7224 */ /* 0x000fe400078e0004 */
[----:B------:R-:W-:-:S10]  /*164c0*/  IMAD.MOV.U32 R6, RZ, RZ, R14 ;  /* 0x000000ffff067224 */ /* 0x000fd400078e000e */
[----:B------:R-:W-:Y:S05]  /*164d0*/  WARPSYNC.COLLECTIVE R15, `(.L_x_1303) ;  /* 0x000000000f087348 */ /* 0x000fea0003c00000 */
[----:B------:R0:W1:Y:S02]  /*164e0*/  SHFL.IDX P6, R14, R13, R12, R11 ;  /* 0x0000000c0d0e7389 */ /* 0x00006400000c000b */
[----:B01----:R-:W-:Y:S01]  /*164f0*/  ENDCOLLECTIVE ;  /* 0x000000000000791b */ /* 0x003fe20003800000 */
.L_x_1303:
[----:B------:R-:W-:Y:S02]  /*16500*/  IMAD.MOV.U32 R13, RZ, RZ, R3 ;  /* 0x000000ffff0d7224 */ /* 0x000fe400078e0003 */
[----:B------:R-:W-:Y:S02]  /*16510*/  IMAD.MOV.U32 R12, RZ, RZ, 0x1 ;  /* 0x00000001ff0c7424 */ /* 0x000fe400078e00ff */
[----:B------:R-:W-:-:S07]  /*16520*/  IMAD.MOV.U32 R7, RZ, RZ, R14 ;  /* 0x000000ffff077224 */ /* 0x000fce00078e000e */
[----:B------:R-:W-:Y:S05]  /*16530*/  WARPSYNC.COLLECTIVE R15, `(.L_x_1304) ;  /* 0x000000000f087348 */ /* 0x000fea0003c00000 */
[----:B------:R0:W1:Y:S02]  /*16540*/  SHFL.IDX P6, R14, R13, R12, R11 ;  /* 0x0000000c0d0e7389 */ /* 0x00006400000c000b */
[----:B01----:R-:W-:Y:S01]  /*16550*/  ENDCOLLECTIVE ;  /* 0x000000000000791b */ /* 0x003fe20003800000 */
.L_x_1304:
        /* <DEDUP_REMOVED lines=10> */
.L_x_1305:
        /* <DEDUP_REMOVED lines=12> */
.L_x_1306:
        /* <DEDUP_REMOVED lines=16> */
.L_x_1307:
[----:B------:R-:W-:Y:S02]  /*167c0*/  IMAD.MOV.U32 R13, RZ, RZ, R3 ;  /* 0x000000ffff0d7224 */ /* 0x000fe400078e0003 */
[----:B------:R-:W-:Y:S02]  /*167d0*/  IMAD.MOV.U32 R12, RZ, RZ, 0x3 ;  /* 0x00000003ff0c7424 */ /* 0x000fe400078e00ff */
[----:B------:R-:W-:-:S07]  /*167e0*/  IMAD.MOV.U32 R6, RZ, RZ, R14 ;  /* 0x000000ffff067224 */ /* 0x000fce00078e000e */
[----:B------:R-:W-:Y:S05]  /*167f0*/  WARPSYNC.COLLECTIVE R15, `(.L_x_1308) ;  /* 0x000000000f087348 */ /* 0x000fea0003c00000 */
[----:B------:R0:W1:Y:S02]  /*16800*/  SHFL.IDX P6, R14, R13, R12, R11 ;  /* 0x0000000c0d0e7389 */ /* 0x00006400000c000b */
[----:B01----:R-:W-:Y:S01]  /*16810*/  ENDCOLLECTIVE ;  /* 0x000000000000791b */ /* 0x003fe20003800000 */
.L_x_1308:
        /* <DEDUP_REMOVED lines=15> */
.L_x_1309:
[----:B------:R-:W-:Y:S02]  /*16910*/  IMAD.MOV.U32 R13, RZ, RZ, R3 ;  /* 0x000000ffff0d7224 */ /* 0x000fe400078e0003 */
[----:B------:R-:W-:Y:S02]  /*16920*/  IMAD.MOV.U32 R12, RZ, RZ, 0x4 ;  /* 0x00000004ff0c7424 */ /* 0x000fe400078e00ff */
[----:B------:R-:W-:-:S07]  /*16930*/  IMAD.MOV.U32 R6, RZ, RZ, R14 ;  /* 0x000000ffff067224 */ /* 0x000fce00078e000e */
[----:B------:R-:W-:Y:S05]  /*16940*/  WARPSYNC.COLLECTIVE R15, `(.L_x_1310) ;  /* 0x000000000f087348 */ /* 0x000fea0003c00000 */
[----:B------:R0:W1:Y:S02]  /*16950*/  SHFL.IDX P6, R14, R13, R12, R11 ;  /* 0x0000000c0d0e7389 */ /* 0x00006400000c000b */
[----:B01----:R-:W-:Y:S01]  /*16960*/  ENDCOLLECTIVE ;  /* 0x000000000000791b */ /* 0x003fe20003800000 */
.L_x_1310:
        /* <DEDUP_REMOVED lines=15> */
.L_x_1311:
[----:B------:R-:W-:Y:S02]  /*16a60*/  IMAD.MOV.U32 R13, RZ, RZ, R3 ;  /* 0x000000ffff0d7224 */ /* 0x000fe400078e0003 */
[----:B------:R-:W-:Y:S02]  /*16a70*/  IMAD.MOV.U32 R12, RZ, RZ, 0x5 ;  /* 0x00000005ff0c7424 */ /* 0x000fe400078e00ff */
[----:B------:R-:W-:-:S07]  /*16a80*/  IMAD.MOV.U32 R6, RZ, RZ, R14 ;  /* 0x000000ffff067224 */ /* 0x000fce00078e000e */
[----:B------:R-:W-:Y:S05]  /*16a90*/  WARPSYNC.COLLECTIVE R15, `(.L_x_1312) ;  /* 0x000000000f087348 */ /* 0x000fea0003c00000 */
[----:B------:R0:W1:Y:S02]  /*16aa0*/  SHFL.IDX P6, R14, R13, R12, R11 ;  /* 0x0000000c0d0e7389 */ /* 0x00006400000c000b */
[----:B01----:R-:W-:Y:S01]  /*16ab0*/  ENDCOLLECTIVE ;  /* 0x000000000000791b */ /* 0x003fe20003800000 */
.L_x_1312:
        /* <DEDUP_REMOVED lines=15> */
.L_x_1313:
[----:B------:R-:W-:Y:S02]  /*16bb0*/  IMAD.MOV.U32 R13, RZ, RZ, R3 ;  /* 0x000000ffff0d7224 */ /* 0x000fe400078e0003 */
[----:B------:R-:W-:Y:S02]  /*16bc0*/  IMAD.MOV.U32 R12, RZ, RZ, 0x6 ;  /* 0x00000006ff0c7424 */ /* 0x000fe400078e00ff */
[----:B------:R-:W-:-:S07]  /*16bd0*/  IMAD.MOV.U32 R6, RZ, RZ, R14 ;  /* 0x000000ffff067224 */ /* 0x000fce00078e000e */
[----:B------:R-:W-:Y:S05]  /*16be0*/  WARPSYNC.COLLECTIVE R15, `(.L_x_1314) ;  /* 0x000000000f087348 */ /* 0x000fea0003c00000 */
[----:B------:R0:W1:Y:S02]  /*16bf0*/  SHFL.IDX P6, R14, R13, R12, R11 ;  /* 0x0000000c0d0e7389 */ /* 0x00006400000c000b */
[----:B01----:R-:W-:Y:S01]  /*16c00*/  ENDCOLLECTIVE ;  /* 0x000000000000791b */ /* 0x003fe20003800000 */
.L_x_1314:
        /* <DEDUP_REMOVED lines=13> */
.L_x_1315:
        /* <DEDUP_REMOVED lines=8> */
.L_x_1316:
        /* <DEDUP_REMOVED lines=13> */
.L_x_1317:
[----:B------:R-:W-:Y:S01]  /*16e30*/  IMAD.MOV.U32 R4, RZ, RZ, R14 ;  /* 0x000000ffff047224 */ /* 0x000fe200078e000e */
[----:B------:R-:W-:Y:S06]  /*16e40*/  BRA `(.L_x_1318) ;  /* 0xffffffc4007c7947 */ /* 0x000fec000383ffff */
.L_x_1236:
[----:B--2---:R2:W3:Y:S02]  /*16e50*/  SYNCS.PHASECHK.TRANS64.TRYWAIT P0, [R17+URZ+0x28420], R0 ;  /* 0x02842000110075a7 */ /* 0x0044e4000800017f */
[----:B---3--:R-:W-:Y:S05]  /*16e60*/  @!P0 NANOSLEEP.SYNCS 0x989680 ;  /* 0x009896800000895d */ /* 0x008fea0003900000 */
[----:B------:R-:W3:Y:S02]  /*16e70*/  @!P0 SYNCS.PHASECHK.TRANS64 P0, [R17+URZ+0x28420], R0 ;  /* 0x02842000110085a7 */ /* 0x000ee4000800007f */
[----:B---3--:R-:W-:Y:S05]  /*16e80*/  @!P0 BRA `(.L_x_1236) ;  /* 0xfffffffc00f08947 */ /* 0x008fea000383ffff */
[----:B------:R-:W-:Y:S05]  /*16e90*/  BRA `(.L_x_1319) ;  /* 0xffffffc400e87947 */ /* 0x000fea000383ffff */
.L_x_1242:
[----:B---3--:R3:W4:Y:S02]  /*16ea0*/  SYNCS.PHASECHK.TRANS64.TRYWAIT P0, [R4+URZ+0x28480], R3 ;  /* 0x02848003040075a7 */ /* 0x008724000800017f */
[----:B----4-:R-:W-:Y:S05]  /*16eb0*/  @!P0 NANOSLEEP.SYNCS 0x989680 ;  /* 0x009896800000895d */ /* 0x010fea0003900000 */
[----:B------:R-:W4:Y:S02]  /*16ec0*/  @!P0 SYNCS.PHASECHK.TRANS64 P0, [R4+URZ+0x28480], R3 ;  /* 0x02848003040085a7 */ /* 0x000f24000800007f */
[----:B----4-:R-:W-:Y:S05]  /*16ed0*/  @!P0 BRA `(.L_x_1242) ;  /* 0xfffffffc00f08947 */ /* 0x010fea000383ffff */
[----:B------:R-:W-:Y:S05]  /*16ee0*/  BRA `(.L_x_1320) ;  /* 0xffffffc800a47947 */ /* 0x000fea000383ffff */
.L_x_1248:
[----:B--2---:R2:W4:Y:S02]  /*16ef0*/  SYNCS.PHASECHK.TRANS64.TRYWAIT P0, [R4+URZ+0x28440], R3 ;  /* 0x02844003040075a7 */ /* 0x004524000800017f */
[----:B----4-:R-:W-:Y:S05]  /*16f00*/  @!P0 NANOSLEEP.SYNCS 0x989680 ;  /* 0x009896800000895d */ /* 0x010fea0003900000 */
[----:B------:R-:W4:Y:S02]  /*16f10*/  @!P0 SYNCS.PHASECHK.TRANS64 P0, [R4+URZ+0x28440], R3 ;  /* 0x02844003040085a7 */ /* 0x000f24000800007f */
[----:B----4-:R-:W-:Y:S05]  /*16f20*/  @!P0 BRA `(.L_x_1248) ;  /* 0xfffffffc00f08947 */ /* 0x010fea000383ffff */
[----:B------:R-:W-:Y:S05]  /*16f30*/  BRA `(.L_x_1321) ;  /* 0xffffffcc00647947 */ /* 0x000fea000383ffff */
.L_x_1255:
[----:B---3--:R3:W4:Y:S02]  /*16f40*/  SYNCS.PHASECHK.TRANS64.TRYWAIT P0, [R19+URZ+0x28470], R2 ;  /* 0x02847002130075a7 */ /* 0x008724000800017f */
[----:B----4-:R-:W-:Y:S05]  /*16f50*/  @!P0 NANOSLEEP.SYNCS 0x989680 ;  /* 0x009896800000895d */ /* 0x010fea0003900000 */
[----:B------:R-:W4:Y:S02]  /*16f60*/  @!P0 SYNCS.PHASECHK.TRANS64 P0, [R19+URZ+0x28470], R2 ;  /* 0x02847002130085a7 */ /* 0x000f24000800007f */
[----:B----4-:R-:W-:Y:S05]  /*16f70*/  @!P0 BRA `(.L_x_1255) ;  /* 0xfffffffc00f08947 */ /* 0x010fea000383ffff */
[----:B------:R-:W-:Y:S05]  /*16f80*/  BRA `(.L_x_1322) ;  /* 0xffffffd0003c7947 */ /* 0x000fea000383ffff */
.L_x_1257:
[----:B---3--:R3:W4:Y:S02]  /*16f90*/  SYNCS.PHASECHK.TRANS64.TRYWAIT P0, [R19+URZ+0x28460], R3 ;  /* 0x02846003130075a7 */ /* 0x008724000800017f */
[----:B----4-:R-:W-:Y:S05]  /*16fa0*/  @!P0 NANOSLEEP.SYNCS 0x989680 ;  /* 0x009896800000895d */ /* 0x010fea0003900000 */
[----:B------:R-:W4:Y:S02]  /*16fb0*/  @!P0 SYNCS.PHASECHK.TRANS64 P0, [R19+URZ+0x28460], R3 ;  /* 0x02846003130085a7 */ /* 0x000f24000800007f */
[----:B----4-:R-:W-:Y:S05]  /*16fc0*/  @!P0 BRA `(.L_x_1257) ;  /* 0xfffffffc00f08947 */ /* 0x010fea000383ffff */
[----:B------:R-:W-:Y:S05]  /*16fd0*/  BRA `(.L_x_1323) ;  /* 0xffffffd000447947 */ /* 0x000fea000383ffff */
.L_x_1264:
[----:B--2---:R2:W3:Y:S02]  /*16fe0*/  SYNCS.PHASECHK.TRANS64.TRYWAIT P1, [R16+URZ+0x28470], R3 ;  /* 0x02847003100075a7 */ /* 0x0044e4000802017f */
[----:B---3--:R-:W-:Y:S05]  /*16ff0*/  @!P1 NANOSLEEP.SYNCS 0x989680 ;  /* 0x009896800000995d */ /* 0x008fea0003900000 */
[----:B------:R-:W3:Y:S02]  /*17000*/  @!P1 SYNCS.PHASECHK.TRANS64 P1, [R16+URZ+0x28470], R3 ;  /* 0x02847003100095a7 */ /* 0x000ee4000802007f */
[----:B---3--:R-:W-:Y:S05]  /*17010*/  @!P1 BRA `(.L_x_1264) ;  /* 0xfffffffc00f09947 */ /* 0x008fea000383ffff */
[----:B------:R-:W-:Y:S05]  /*17020*/  BRA `(.L_x_1324) ;  /* 0xffffffd8000c7947 */ /* 0x000fea000383ffff */
.L_x_1266:
[----:B--2---:R2:W3:Y:S02]  /*17030*/  SYNCS.PHASECHK.TRANS64.TRYWAIT P1, [R16+URZ+0x28460], R3 ;  /* 0x02846003100075a7 */ /* 0x0044e4000802017f */
[----:B---3--:R-:W-:Y:S05]  /*17040*/  @!P1 NANOSLEEP.SYNCS 0x989680 ;  /* 0x009896800000995d */ /* 0x008fea0003900000 */
[----:B------:R-:W3:Y:S02]  /*17050*/  @!P1 SYNCS.PHASECHK.TRANS64 P1, [R16+URZ+0x28460], R3 ;  /* 0x02846003100095a7 */ /* 0x000ee4000802007f */
[----:B---3--:R-:W-:Y:S05]  /*17060*/  @!P1 BRA `(.L_x_1266) ;  /* 0xfffffffc00f09947 */ /* 0x008fea000383ffff */
[----:B------:R-:W-:Y:S05]  /*17070*/  BRA `(.L_x_1325) ;  /* 0xffffffd800147947 */ /* 0x000fea000383ffff */
.L_x_1279:
[----:B0-----:R0:W1:Y:S02]  /*17080*/  SYNCS.PHASECHK.TRANS64.TRYWAIT P0, [R0+URZ+0x28420], R3 ;  /* 0x02842003000075a7 */ /* 0x001064000800017f */
[----:B-1----:R-:W-:Y:S05]  /*17090*/  @!P0 NANOSLEEP.SYNCS 0x989680 ;  /* 0x009896800000895d */ /* 0x002fea0003900000 */
[----:B------:R-:W1:Y:S02]  /*170a0*/  @!P0 SYNCS.PHASECHK.TRANS64 P0, [R0+URZ+0x28420], R3 ;  /* 0x02842003000085a7 */ /* 0x000e64000800007f */
[----:B-1----:R-:W-:Y:S05]  /*170b0*/  @!P0 BRA `(.L_x_1279) ;  /* 0xfffffffc00f08947 */ /* 0x002fea000383ffff */
[----:B------:R-:W-:Y:S05]  /*170c0*/  BRA `(.L_x_1326) ;  /* 0xffffffe800b07947 */ /* 0x000fea000383ffff */
.L_x_1280:
        /* <DEDUP_REMOVED lines=11> */
.L_x_1328:
[----:B------:R-:W-:Y:S05]  /*17180*/  BSYNC B0 ;  /* 0x0000000000007941 */ /* 0x000fea0003800000 */
.L_x_1327:
[----:B------:R-:W-:Y:S05]  /*17190*/  BRA `(.L_x_1329) ;  /* 0xffffffe800987947 */ /* 0x000fea000383ffff */
.L_x_1283:
[----:B------:R-:W-:Y:S01]  /*171a0*/  BSSY B1, `(.L_x_1330) ;  /* 0x0000006000017945 */ /* 0x000fe20003800000 */
[----:B------:R-:W-:-:S07]  /*171b0*/  IMAD.MOV.U32 R15, RZ, RZ, -0x1 ;  /* 0xffffffffff0f7424 */ /* 0x000fce00078e00ff */
[----:B01----:R-:W-:Y:S05]  /*171c0*/  WARPSYNC.COLLECTIVE R15, `(.L_x_1331) ;  /* 0x000000000f0c7348 */ /* 0x003fea0003c00000 */
[----:B------:R-:W-:Y:S02]  /*171d0*/  ELECT P6, UR62, PT ;  /* 0x00000000003e782f */ /* 0x000fe400038c0000 */
[----:B------:R-:W-:Y:S01]  /*171e0*/  MOV R14, UR62 ;  /* 0x0000003e000e7c02 */ /* 0x000fe20008000f00 */
[----:B01----:R-:W-:Y:S10]  /*171f0*/  ENDCOLLECTIVE ;  /* 0x000000000000791b */ /* 0x003ff40003800000 */
.L_x_1331:
[----:B------:R-:W-:Y:S05]  /*17200*/  BSYNC B1 ;  /* 0x0000000000017941 */ /* 0x000fea0003800000 */
.L_x_1330:
[----:B------:R-:W-:Y:S05]  /*17210*/  BRA `(.L_x_1332) ;  /* 0xffffffe800907947 */ /* 0x000fea000383ffff */
.L_x_1285:
[----:B0-----:R0:W1:Y:S02]  /*17220*/  SYNCS.PHASECHK.TRANS64.TRYWAIT P1, [R6+URZ], R5 ;  /* 0x00000005060075a7 */ /* 0x001064000802017f */
[----:B-1----:R-:W-:Y:S05]  /*17230*/  @!P1 NANOSLEEP.SYNCS 0x989680 ;  /* 0x009896800000995d */ /* 0x002fea0003900000 */
[----:B------:R-:W1:Y:S02]  /*17240*/  @!P1 SYNCS.PHASECHK.TRANS64 P1, [R6+URZ], R5 ;  /* 0x00000005060095a7 */ /* 0x000e64000802007f */
[----:B-1----:R-:W-:Y:S05]  /*17250*/  @!P1 BRA `(.L_x_1285) ;  /* 0xfffffffc00f09947 */ /* 0x002fea000383ffff */
[----:B------:R-:W-:Y:S05]  /*17260*/  BRA `(.L_x_1333) ;  /* 0xffffffe800cc7947 */ /* 0x000fea000383ffff */
.L_x_1286:
[----:B-1----:R1:W2:Y:S02]  /*17270*/  SYNCS.PHASECHK.TRANS64.TRYWAIT P1, [R7+URZ], R2 ;  /* 0x00000002070075a7 */ /* 0x0022a4000802017f */
[----:B--2---:R-:W-:Y:S05]  /*17280*/  @!P1 NANOSLEEP.SYNCS 0x989680 ;  /* 0x009896800000995d */ /* 0x004fea0003900000 */
[----:B------:R-:W2:Y:S02]  /*17290*/  @!P1 SYNCS.PHASECHK.TRANS64 P1, [R7+URZ], R2 ;  /* 0x00000002070095a7 */ /* 0x000ea4000802007f */
[----:B--2---:R-:W-:Y:S05]  /*172a0*/  @!P1 BRA `(.L_x_1286) ;  /* 0xfffffffc00f09947 */ /* 0x004fea000383ffff */
[----:B------:R-:W-:Y:S05]  /*172b0*/  BRA `(.L_x_1334) ;  /* 0xffffffe800c07947 */ /* 0x000fea000383ffff */
.L_x_1288:
[----:B--2---:R2:W3:Y:S02]  /*172c0*/  SYNCS.PHASECHK.TRANS64.TRYWAIT P1, [R4+URZ+0x28460], R5 ;  /* 0x02846005040075a7 */ /* 0x0044e4000802017f */
[----:B---3--:R-:W-:Y:S05]  /*172d0*/  @!P1 NANOSLEEP.SYNCS 0x989680 ;  /* 0x009896800000995d */ /* 0x008fea0003900000 */
[----:B------:R-:W3:Y:S02]  /*172e0*/  @!P1 SYNCS.PHASECHK.TRANS64 P1, [R4+URZ+0x28460], R5 ;  /* 0x02846005040095a7 */ /* 0x000ee4000802007f */
[----:B---3--:R-:W-:Y:S05]  /*172f0*/  @!P1 BRA `(.L_x_1288) ;  /* 0xfffffffc00f09947 */ /* 0x008fea000383ffff */
[----:B------:R-:W-:Y:S05]  /*17300*/  BRA `(.L_x_1335) ;  /* 0xffffffe800c47947 */ /* 0x000fea000383ffff */
.L_x_1290:
[----:B---3--:R3:W4:Y:S02]  /*17310*/  SYNCS.PHASECHK.TRANS64.TRYWAIT P1, [R3+URZ+0x28460], R2 ;  /* 0x02846002030075a7 */ /* 0x008724000802017f */
[----:B----4-:R-:W-:Y:S05]  /*17320*/  @!P1 NANOSLEEP.SYNCS 0x989680 ;  /* 0x009896800000995d */ /* 0x010fea0003900000 */
[----:B------:R-:W4:Y:S02]  /*17330*/  @!P1 SYNCS.PHASECHK.TRANS64 P1, [R3+URZ+0x28460], R2 ;  /* 0x02846002030095a7 */ /* 0x000f24000802007f */
[----:B----4-:R-:W-:Y:S05]  /*17340*/  @!P1 BRA `(.L_x_1290) ;  /* 0xfffffffc00f09947 */ /* 0x010fea000383ffff */
[----:B------:R-:W-:Y:S05]  /*17350*/  BRA `(.L_x_1336) ;  /* 0xffffffe800c47947 */ /* 0x000fea000383ffff */
.L_x_1292:
[----:B----4-:R4:W0:Y:S02]  /*17360*/  SYNCS.PHASECHK.TRANS64.TRYWAIT P0, [R4+URZ+0x28480], R5 ;  /* 0x02848005040075a7 */ /* 0x010824000800017f */
[----:B0-----:R-:W-:Y:S05]  /*17370*/  @!P0 NANOSLEEP.SYNCS 0x989680 ;  /* 0x009896800000895d */ /* 0x001fea0003900000 */
[----:B------:R-:W0:Y:S02]  /*17380*/  @!P0 SYNCS.PHASECHK.TRANS64 P0, [R4+URZ+0x28480], R5 ;  /* 0x02848005040085a7 */ /* 0x000e24000800007f */
[----:B0-----:R-:W-:Y:S05]  /*17390*/  @!P0 BRA `(.L_x_1292) ;  /* 0xfffffffc00f08947 */ /* 0x001fea000383ffff */
[----:B------:R-:W-:Y:S05]  /*173a0*/  BRA `(.L_x_1293) ;  /* 0xffffffe800c07947 */ /* 0x000fea000383ffff */
.L_x_1337:
        /* <DEDUP_REMOVED lines=13> */
.L_x_2900:


//--------------------- .text._ZN7cutlass13device_kernelIN5flash11enable_sm90INS1_16FlashAttnFwdSm90INS1_25CollectiveMainloopFwdSm90ILi2EN4cute5tupleIJNS5_1CILi1EEES8_S8_EEENS6_IJNS7_ILi128EEENS7_ILi64EEENS7_ILi256EEEEEELi256ENS_12float_e4m3_tEfNS_4arch4Sm90ELb0ELb1ELb1ELb1ELb0ELb1ELb0ELb1ELb1ELb1ELb0ELb0EEENS1_21CollectiveEpilogueFwdINS6_IJSA_SC_SB_EEES9_NS_10bfloat16_tESG_Li256ELb1ELb1ELb0ELb1EEENS1_36VarlenDynamicPersistentTileSchedulerILi128ELi64ELi256ELi128ELb0ELb1ELb1ELb1ELb0ELb1EEEEEEEEEvNT_6ParamsE --------------------------
	.section	.text._ZN7cutlass13device_kernelIN5flash11enable_sm90INS1_16FlashAttnFwdSm90INS1_25CollectiveMainloopFwdSm90ILi2EN4cute5tupleIJNS5_1CILi1EEES8_S8_EEENS6_IJNS7_ILi128EEENS7_ILi64EEENS7_ILi256EEEEEELi256ENS_12float_e4m3_tEfNS_4arch4Sm90ELb0ELb1ELb1ELb1ELb0ELb1ELb0ELb1ELb1ELb1ELb0ELb0EEENS1_21CollectiveEpilogueFwdINS6_IJSA_SC_SB_EEES9_NS_10bfloat16_tESG_Li256ELb1ELb1ELb0ELb1EEENS1_36VarlenDynamicPersistentTileSchedulerILi128ELi64ELi256ELi128ELb0ELb1ELb1ELb1ELb0ELb1EEEEEEEEEvNT_6ParamsE,"ax",@progbits
	.align	128
.text._ZN7cutlass13device_kernelIN5flash11enable_sm90INS1_16FlashAttnFwdSm90INS1_25CollectiveMainloopFwdSm90ILi2EN4cute5tupleIJNS5_1CILi1EEES8_S8_EEENS6_IJNS7_ILi128EEENS7_ILi64EEENS7_ILi256EEEEEELi256ENS_12float_e4m3_tEfNS_4arch4Sm90ELb0ELb1ELb1ELb1ELb0ELb1ELb0ELb1ELb1ELb1ELb0ELb0EEENS1_21CollectiveEpilogueFwdINS6_IJSA_SC_SB_EEES9_NS_10bfloat16_tESG_Li256ELb1ELb1ELb0ELb1EEENS1_36VarlenDynamicPersistentTileSchedulerILi128ELi64ELi256ELi128ELb0ELb1ELb1ELb1ELb0ELb1EEEEEEEEEvNT_6ParamsE:
        .type           _ZN7cutlass13device_kernelIN5flash11enable_sm90INS1_16FlashAttnFwdSm90INS1_25CollectiveMainloopFwdSm90ILi2EN4cute5tupleIJNS5_1CILi1EEES8_S8_EEENS6_IJNS7_ILi128EEENS7_ILi64EEENS7_ILi256EEEEEELi256ENS_12float_e4m3_tEfNS_4arch4Sm90ELb0ELb1ELb1ELb1ELb0ELb1ELb0ELb1ELb1ELb1ELb0ELb0EEENS1_21CollectiveEpilogueFwdINS6_IJSA_SC_SB_EEES9_NS_10bfloat16_tESG_Li256ELb1ELb1ELb0ELb1EEENS1_36VarlenDynamicPersistentTileSchedulerILi128ELi64ELi256ELi128ELb0ELb1ELb1ELb1ELb0ELb1EEEEEEEEEvNT_6ParamsE,@function
        .size           _ZN7cutlass13device_kernelIN5flash11enable_sm90INS1_16FlashAttnFwdSm90INS1_25CollectiveMainloopFwdSm90ILi2EN4cute5tupleIJNS5_1CILi1EEES8_S8_EEENS6_IJNS7_ILi128EEENS7_ILi64EEENS7_ILi256EEEEEELi256ENS_12float_e4m3_tEfNS_4arch4Sm90ELb0ELb1ELb1ELb1ELb0ELb1ELb0ELb1ELb1ELb1ELb0ELb0EEENS1_21CollectiveEpilogueFwdINS6_IJSA_SC_SB_EEES9_NS_10bfloat16_tESG_Li256ELb1ELb1ELb0ELb1EEENS1_36VarlenDynamicPersistentTileSchedulerILi128ELi64ELi256ELi128ELb0ELb1ELb1ELb1ELb0ELb1EEEEEEEEEvNT_6ParamsE,(.L_x_2901 - _ZN7cutlass13device_kernelIN5flash11enable_sm90INS1_16FlashAttnFwdSm90INS1_25CollectiveMainloopFwdSm90ILi2EN4cute5tupleIJNS5_1CILi1EEES8_S8_EEENS6_IJNS7_ILi128EEENS7_ILi64EEENS7_ILi256EEEEEELi256ENS_12float_e4m3_tEfNS_4arch4Sm90ELb0ELb1ELb1ELb1ELb0ELb1ELb0ELb1ELb1ELb1ELb0ELb0EEENS1_21CollectiveEpilogueFwdINS6_IJSA_SC_SB_EEES9_NS_10bfloat16_tESG_Li256ELb1ELb1ELb0ELb1EEENS1_36VarlenDynamicPersistentTileSchedulerILi128ELi64ELi256ELi128ELb0ELb1ELb1ELb1ELb0ELb1EEEEEEEEEvNT_6ParamsE)
        .other          _ZN7cutlass13device_kernelIN5flash11enable_sm90INS1_16FlashAttnFwdSm90INS1_25CollectiveMainloopFwdSm90ILi2EN4cute5tupleIJNS5_1CILi1EEES8_S8_EEENS6_IJNS7_ILi128EEENS7_ILi64EEENS7_ILi256EEEEEELi256ENS_12float_e4m3_tEfNS_4arch4Sm90ELb0ELb1ELb1ELb1ELb0ELb1ELb0ELb1ELb1ELb1ELb0ELb0EEENS1_21CollectiveEpilogueFwdINS6_IJSA_SC_SB_EEES9_NS_10bfloat16_tESG_Li256ELb1ELb1ELb0ELb1EEENS1_36VarlenDynamicPersistentTileSchedulerILi128ELi64ELi256ELi128ELb0ELb1ELb1ELb1ELb0ELb1EEEEEEEEEvNT_6ParamsE,@"STO_CUDA_ENTRY STV_DEFAULT"
_ZN7cutlass13device_kernelIN5flash11enable_sm90INS1_16FlashAttnFwdSm90INS1_25CollectiveMainloopFwdSm90ILi2EN4cute5tupleIJNS5_1CILi1EEES8_S8_EEENS6_IJNS7_ILi128EEENS7_ILi64EEENS7_ILi256EEEEEELi256ENS_12float_e4m3_tEfNS_4arch4Sm90ELb0ELb1ELb1ELb1ELb0ELb1ELb0ELb1ELb1ELb1ELb0ELb0EEENS1_21CollectiveEpilogueFwdINS6_IJSA_SC_SB_EEES9_NS_10bfloat16_tESG_Li256ELb1ELb1ELb0ELb1EEENS1_36VarlenDynamicPersistentTileSchedulerILi128ELi64ELi256ELi128ELb0ELb1ELb1ELb1ELb0ELb1EEEEEEEEEvNT_6ParamsE:
        /* <DEDUP_REMOVED lines=24> */
.L_x_1339:
[----:B------:R-:W-:Y:S05]  /*0180*/  BSYNC B0 ;  /* 0x0000000000007941 */ /* 0x000fea0003800000 */
.L_x_1338:
        /* <DEDUP_REMOVED lines=41> */
.L_x_1340:
        /* <DEDUP_REMOVED lines=22> */
.L_x_1341:
        /* <DEDUP_REMOVED lines=18> */
.L_x_1342:
        /* <DEDUP_REMOVED lines=22> */
.L_x_1343:
        /* <DEDUP_REMOVED lines=22> */
.L_x_1344:
        /* <DEDUP_REMOVED lines=8> */
.L_x_1347:
        /* <DEDUP_REMOVED lines=20> */
[----:B------:R-:W-:Y:S02]  /*0b20*/  R2UR UR44, R16 ;  /* 0x00000000102c72ca */ /* 0x000fe400000e0000 */
[----:B------:R-:W-:Y:S02]  /*0b30*/  CS2R R192, SRZ ;  /* 0x0000000000c07805 */ /* 0x000fe4000001ff00 */
[----:B------:R-:W-:Y:S01]  /*0b40*/  CS2R R198, SRZ ;  /* 0x0000000000c67805 */ /* 0x000fe2000001ff00 */
[----:B------:R-:W-:Y:S01]  /*0b50*/  ULOP3.LUT UR45, UR40, 0x1, URZ, 0xfc, !UPT ;  /* 0x00000001282d7892 */ /* 0x000fe2000f8efc3f */
[----:B------:R-:W-:-:S07]  /*0b60*/  UMOV UR43, URZ ;  /* 0x0000003f002b7c82 */ /* 0x000fce0008000000 */
[----:B------:R-:W-:Y:S01]  /*0b70*/  UIADD3 UR44, UR44, 0x18000, URZ ;  /* 0x000180002c2c7890 */ /* 0x000fe2000fffe03f */
[----:B0-----:R-:W-:-:S05]  /*0b80*/  VIADD R12, R0, 0xffffff80 ;  /* 0xffffff80000c7836 */ /* 0x001fca0000000000 */
[----:B------:R-:W-:-:S04]  /*0b90*/  SHF.R.S32.HI R0, RZ, 0x1f, R12 ;  /* 0x0000001fff007819 */ /* 0x000fc8000001140c */
[CC--:B------:R-:W-:Y:S02]  /*0ba0*/  LEA.HI R2, R0.reuse, R12.reuse, RZ, 0x7 ;  /* 0x0000000c00027211 */ /* 0x0c0fe400078f38ff */
[-C--:B------:R-:W-:Y:S02]  /*0bb0*/  LEA.HI R4, R0, R12.reuse, RZ, 0x5 ;  /* 0x0000000c00047211 */ /* 0x080fe400078f28ff */
[----:B------:R-:W-:Y:S02]  /*0bc0*/  LOP3.LUT R222, R2, 0xffffff80, RZ, 0xc0, !PT ;  /* 0xffffff8002de7812 */ /* 0x000fe400078ec0ff */
[-C--:B------:R-:W-:Y:S01]  /*0bd0*/  LEA.HI R3, R0, R12.reuse, RZ, 0x4 ;  /* 0x0000000c00037211 */ /* 0x080fe200078f20ff */
[----:B------:R-:W-:Y:S01]  /*0be0*/  IMAD.SHL.U32 R5, R4, 0x20, RZ ;  /* 0x0000002004057824 */ /* 0x000fe200078e00ff */
[----:B------:R-:W-:Y:S01]  /*0bf0*/  LEA.HI R11, R0, R12, RZ, 0x2 ;  /* 0x0000000c000b7211 */ /* 0x000fe200078f10ff */
[----:B------:R-:W-:Y:S01]  /*0c00*/  IMAD.IADD R222, R12, 0x1, -R222 ;  /* 0x000000010cde7824 */ /* 0x000fe200078e0ade */
[----:B------:R-:W-:-:S02]  /*0c10*/  LOP3.LUT R4, R3, 0x3fffff0, RZ, 0xc0, !PT ;  /* 0x03fffff003047812 */ /* 0x000fc400078ec0ff */
[----:B------:R-:W-:Y:S02]  /*0c20*/  LOP3.LUT R5, R5, 0xfffffc00, RZ, 0xc0, !PT ;  /* 0xfffffc0005057812 */ /* 0x000fe400078ec0ff */
[----:B------:R-:W-:Y:S01]  /*0c30*/  SHF.R.S32.HI R7, RZ, 0x1f, R222 ;  /* 0x0000001fff077819 */ /* 0x000fe200000114de */
[----:B------:R-:W-:Y:S01]  /*0c40*/  IMAD.IADD R4, R12, 0x1, -R4 ;  /* 0x000000010c047824 */ /* 0x000fe200078e0a04 */
[----:B------:R-:W-:Y:S02]  /*0c50*/  LEA.HI R17, R0, R12, RZ, 0x3 ;  /* 0x0000000c00117211 */ /* 0x000fe400078f18ff */
[----:B------:R-:W-:Y:S02]  /*0c60*/  LEA.HI R8, R7, R222, RZ, 0x2 ;  /* 0x000000de07087211 */ /* 0x000fe400078f10ff */
[----:B------:R-:W-:Y:S02]  /*0c70*/  LOP3.LUT R11, R11, 0xfffffffc, RZ, 0xc0, !PT ;  /* 0xfffffffc0b0b7812 */ /* 0x000fe400078ec0ff */
[----:B------:R-:W-:-:S02]  /*0c80*/  SHF.R.S32.HI R9, RZ, 0x2, R8 ;  /* 0x00000002ff097819 */ /* 0x000fc40000011408 */
[----:B------:R-:W-:Y:S02]  /*0c90*/  SHF.R.S32.HI R6, RZ, 0x1f, R8 ;  /* 0x0000001fff067819 */ /* 0x000fe40000011408 */
[----:B------:R-:W-:Y:S02]  /*0ca0*/  SHF.R.S32.HI R229, RZ, 0x7, R2 ;  /* 0x00000007ffe57819 */ /* 0x000fe40000011402 */
[----:B------:R-:W-:Y:S02]  /*0cb0*/  LEA.HI R6, R6, R9, RZ, 0x3 ;  /* 0x0000000906067211 */ /* 0x000fe400078f18ff */
[----:B------:R-:W-:Y:S02]  /*0cc0*/  LOP3.LUT R215, R17, 0xfffffff8, RZ, 0xc0, !PT ;  /* 0xfffffff811d77812 */ /* 0x000fe400078ec0ff */
[----:B------:R-:W-:Y:S01]  /*0cd0*/  LOP3.LUT R10, R6, 0xfffffff8, RZ, 0xc0, !PT ;  /* 0xfffffff8060a7812 */ /* 0x000fe200078ec0ff */
[----:B------:R-:W-:Y:S01]  /*0ce0*/  IMAD R6, R4, 0x40, R5 ;  /* 0x0000004004067824 */ /* 0x000fe200078e0205 */
[----:B------:R-:W-:Y:S01]  /*0cf0*/  SHF.R.S32.HI R4, RZ, 0x4, R3 ;  /* 0x00000004ff047819 */ /* 0x000fe20000011403 */
[----:B------:R-:W-:Y:S01]  /*0d00*/  IMAD.IADD R215, R12, 0x1, -R215 ;  /* 0x000000010cd77824 */ /* 0x000fe200078e0ad7 */
[----:B------:R-:W-:Y:S01]  /*0d10*/  LEA.HI R0, R0, R12, RZ, 0x6 ;  /* 0x0000000c00007211 */ /* 0x000fe200078f30ff */
[----:B------:R-:W-:Y:S01]  /*0d20*/  IMAD.IADD R10, R9, 0x1, -R10 ;  /* 0x00000001090a7824 */ /* 0x000fe200078e0a0a */
[----:B------:R-:W-:Y:S01]  /*0d30*/  LEA.HI R3, R3, R4, RZ, 0x1 ;  /* 0x0000000403037211 */ /* 0x000fe200078f08ff */
[----:B------:R-:W-:Y:S01]  /*0d40*/  IMAD.SHL.U32 R22, R215, 0x10, RZ ;  /* 0x00000010d7167824 */ /* 0x000fe200078e00ff */
[----:B------:R-:W-:Y:S01]  /*0d50*/  SHF.R.S32.HI R17, RZ, 0x3, R17 ;  /* 0x00000003ff117819 */ /* 0x000fe20000011411 */
[----:B------:R-:W-:Y:S01]  /*0d60*/  IMAD.SHL.U32 R0, R0, 0x10, RZ ;  /* 0x0000001000007824 */ /* 0x000fe200078e00ff */
[----:B------:R-:W-:Y:S01]  /*0d70*/  LOP3.LUT R3, R3, 0x1ffffffe, RZ, 0xc0, !PT ;  /* 0x1ffffffe03037812 */ /* 0x000fe200078ec0ff */
[----:B------:R-:W-:Y:S01]  /*0d80*/  IMAD.SHL.U32 R18, R215, 0x8, RZ ;  /* 0x00000008d7127824 */ /* 0x000fe200078e00ff */
[----:B------:R-:W-:Y:S01]  /*0d90*/  LEA.HI R7, R7, R222, RZ, 0x5 ;  /* 0x000000de07077211 */ /* 0x000fe200078f28ff */
[C---:B------:R-:W-:Y:S01]  /*0da0*/  VIADD R236, R17.reuse, 0x60 ;  /* 0x0000006011ec7836 */ /* 0x040fe20000000000 */
[----:B------:R-:W-:Y:S01]  /*0db0*/  IADD3 R11, R12, -R11, RZ ;  /* 0x8000000b0c0b7210 */ /* 0x000fe20007ffe0ff */
[----:B------:R-:W-:Y:S01]  /*0dc0*/  IMAD.IADD R3, R4, 0x1, -R3 ;  /* 0x0000000104037824 */ /* 0x000fe200078e0a03 */
[----:B------:R-:W-:Y:S01]  /*0dd0*/  LEA.HI R2, R2, R229, RZ, 0x1 ;  /* 0x000000e502027211 */ /* 0x000fe200078f08ff */
[----:B------:R-:W-:Y:S01]  /*0de0*/  VIADD R237, R17, 0x40 ;  /* 0x0000004011ed7836 */ /* 0x000fe20000000000 */
[----:B------:R-:W-:Y:S01]  /*0df0*/  SHF.R.S32.HI R7, RZ, 0x5, R7 ;  /* 0x00000005ff077819 */ /* 0x000fe20000011407 */
[----:B------:R-:W-:Y:S01]  /*0e00*/  IMAD R233, R3, 0x8, R6 ;  /* 0x0000000803e97824 */ /* 0x000fe200078e0206 */
[----:B------:R-:W-:Y:S01]  /*0e10*/  LEA.HI R5, R11, R11, RZ, 0x1 ;  /* 0x0000000b0b057211 */ /* 0x000fe200078f08ff */
[----:B------:R-:W-:Y:S01]  /*0e20*/  IMAD.SHL.U32 R208, R17, 0x80, RZ ;  /* 0x0000008011d07824 */ /* 0x000fe200078e00ff */
[----:B------:R-:W-:Y:S01]  /*0e30*/  LOP3.LUT R2, R2, 0x3fffffe, RZ, 0xc0, !PT ;  /* 0x03fffffe02027812 */ /* 0x000fe200078ec0ff */
[----:B------:R-:W-:Y:S01]  /*0e40*/  IMAD R7, R7, 0x10, R10 ;  /* 0x0000001007077824 */ /* 0x000fe200078e020a */
[----:B------:R-:W-:Y:S01]  /*0e50*/  IADD3 R218, R17, 0x20, RZ ;  /* 0x0000002011da7810 */ /* 0x000fe20007ffe0ff */
[----:B------:R-:W-:Y:S01]  /*0e60*/  IMAD.SHL.U32 R227, R236, 0x80, RZ ;  /* 0x00000080ece37824 */ /* 0x000fe200078e00ff */
[----:B------:R-:W-:Y:S01]  /*0e70*/  LOP3.LUT R4, R5, 0x1ffffffe, RZ, 0xc0, !PT ;  /* 0x1ffffffe05047812 */ /* 0x000fe200078ec0ff */
[----:B------:R-:W-:Y:S01]  /*0e80*/  IMAD.IADD R2, R229, 0x1, -R2 ;  /* 0x00000001e5027824 */ /* 0x000fe200078e0a02 */
[----:B------:R-:W-:Y:S01]  /*0e90*/  LOP3.LUT R211, R0, 0xfffffc00, RZ, 0xc0, !PT ;  /* 0xfffffc0000d37812 */ /* 0x000fe200078ec0ff */
[----:B------:R-:W-:Y:S01]  /*0ea0*/  IMAD.SHL.U32 R206, R218, 0x80, RZ ;  /* 0x00000080dace7824 */ /* 0x000fe200078e00ff */
[----:B------:R-:W-:Y:S01]  /*0eb0*/  SHF.R.S32.HI R3, RZ, 0x1f, R218 ;  /* 0x0000001fff037819 */ /* 0x000fe200000114da */
[----:B------:R-:W-:Y:S01]  /*0ec0*/  IMAD R232, R2, 0x40, R7 ;  /* 0x0000004002e87824 */ /* 0x000fe200078e0207 */
[----:B------:R-:W-:Y:S01]  /*0ed0*/  SHF.R.S32.HI R5, RZ, 0x1f, R236 ;  /* 0x0000001fff057819 */ /* 0x000fe200000114ec */
[----:B------:R-:W-:Y:S01]  /*0ee0*/  IMAD.SHL.U32 R228, R237, 0x80, RZ ;  /* 0x00000080ede47824 */ /* 0x000fe200078e00ff */
[----:B------:R-:W-:Y:S01]  /*0ef0*/  SHF.R.S32.HI R0, RZ, 0x1f, R237 ;  /* 0x0000001fff007819 */ /* 0x000fe200000114ed */
[----:B------:R-:W-:Y:S01]  /*0f00*/  IMAD.IADD R205, R11, 0x1, -R4 ;  /* 0x000000010bcd7824 */ /* 0x000fe200078e0a04 */
[----:B------:R-:W-:Y:S01]  /*0f10*/  LEA.HI R3, R3, R218, RZ, 0x3 ;  /* 0x000000da03037211 */ /* 0x000fe200078f18ff */
[C---:B------:R-:W-:Y:S01]  /*0f20*/  VIADD R207, R18.reuse, 0x80 ;  /* 0x0000008012cf7836 */ /* 0x040fe20000000000 */
[----:B------:R-:W-:Y:S01]  /*0f30*/  LEA.HI R5, R5, R236, RZ, 0x3 ;  /* 0x000000ec05057211 */ /* 0x000fe200078f18ff */
[----:B------:R-:W-:Y:S01]  /*0f40*/  VIADD R209, R18, 0xc0 ;  /* 0x000000c012d17836 */ /* 0x000fe20000000000 */
[----:B------:R-:W-:Y:S01]  /*0f50*/  LEA.HI R2, R0, R237, RZ, 0x3 ;  /* 0x000000ed00027211 */ /* 0x000fe200078f18ff */
[----:B------:R-:W-:Y:S01]  /*0f60*/  IMAD.SHL.U32 R3, R3, 0x80, RZ ;  /* 0x0000008003037824 */ /* 0x000fe200078e00ff */
[----:B------:R-:W-:Y:S01]  /*0f70*/  LOP3.LUT R208, R208, 0x380, RZ, 0xc0, !PT ;  /* 0x00000380d0d07812 */ /* 0x000fe200078ec0ff */
[----:B------:R-:W-:Y:S01]  /*0f80*/  IMAD.SHL.U32 R230, R5, 0x80, RZ ;  /* 0x0000008005e67824 */ /* 0x000fe200078e00ff */
[----:B------:R-:W-:Y:S01]  /*0f90*/  LOP3.LUT R206, R206, 0x380, RZ, 0xc0, !PT ;  /* 0x00000380cece7812 */ /* 0x000fe200078ec0ff */
[----:B------:R-:W-:Y:S01]  /*0fa0*/  IMAD.SHL.U32 R2, R2, 0x80, RZ ;  /* 0x0000008002027824 */ /* 0x000fe200078e00ff */
[----:B------:R-:W-:Y:S01]  /*0fb0*/  LOP3.LUT R227, R227, 0x380, RZ, 0xc0, !PT ;  /* 0x00000380e3e37812 */ /* 0x000fe200078ec0ff */
[----:B------:R-:W-:Y:S01]  /*0fc0*/  IMAD R205, R205, 0x8, R232 ;  /* 0x00000008cdcd7824 */ /* 0x000fe200078e02e8 */
[----:B------:R-:W-:-:S02]  /*0fd0*/  LOP3.LUT R0, R208, 0x70, R22, 0xf8, !PT ;  /* 0x00000070d0007812 */ /* 0x000fc400078ef816 */
[----:B------:R-:W-:Y:S02]  /*0fe0*/  SHF.R.U32.HI R235, RZ, 0x3, R208 ;  /* 0x00000003ffeb7819 */ /* 0x000fe400000116d0 */
[----:B------:R-:W-:Y:S02]  /*0ff0*/  LOP3.LUT R228, R228, 0x380, RZ, 0xc0, !PT ;  /* 0x00000380e4e47812 */ /* 0x000fe400078ec0ff */
[----:B------:R-:W-:Y:S02]  /*1000*/  LOP3.LUT R213, R211, R0, R235, 0xf6, !PT ;  /* 0x00000000d3d57212 */ /* 0x000fe400078ef6eb */
[----:B------:R-:W-:Y:S02]  /*1010*/  SHF.R.U32.HI R234, RZ, 0x3, R206 ;  /* 0x00000003ffea7819 */ /* 0x000fe400000116ce */
[--C-:B------:R-:W-:Y:S01]  /*1020*/  LOP3.LUT R5, R206, 0x70, R22.reuse, 0xf8, !PT ;  /* 0x00000070ce057812 */ /* 0x100fe200078ef816 */
[----:B------:R-:W-:Y:S01]  /*1030*/  IMAD.IADD R212, R16, 0x1, R213 ;  /* 0x0000000110d47824 */ /* 0x000fe200078e02d5 */
[----:B------:R-:W-:-:S02]  /*1040*/  LOP3.LUT R7, R227, 0x70, R22, 0xf8, !PT ;  /* 0x00000070e3077812 */ /* 0x000fc400078ef816 */
[----:B------:R-:W-:Y:S02]  /*1050*/  SHF.R.U32.HI R4, RZ, 0x3, R227 ;  /* 0x00000003ff047819 */ /* 0x000fe400000116e3 */
[----:B------:R-:W-:Y:S02]  /*1060*/  LOP3.LUT R210, R3, 0xfffffc00, RZ, 0xc0, !PT ;  /* 0xfffffc0003d27812 */ /* 0x000fe400078ec0ff */
[----:B------:R-:W-:Y:S02]  /*1070*/  LOP3.LUT R230, R230, 0xfffffc00, RZ, 0xc0, !PT ;  /* 0xfffffc00e6e67812 */ /* 0x000fe400078ec0ff */
[----:B------:R-:W-:Y:S02]  /*1080*/  LOP3.LUT R0, R228, 0x70, R22, 0xf8, !PT ;  /* 0x00000070e4007812 */ /* 0x000fe400078ef816 */
[----:B------:R-:W-:Y:S02]  /*1090*/  SHF.R.U32.HI R6, RZ, 0x3, R228 ;  /* 0x00000003ff067819 */ /* 0x000fe400000116e4 */
[----:B------:R-:W-:-:S02]  /*10a0*/  LOP3.LUT R231, R2, 0xfffffc00, RZ, 0xc0, !PT ;  /* 0xfffffc0002e77812 */ /* 0x000fc400078ec0ff */
[----:B------:R-:W-:Y:S02]  /*10b0*/  LOP3.LUT R197, R8, 0x7ffffffc, RZ, 0xc0, !PT ;  /* 0x7ffffffc08c57812 */ /* 0x000fe400078ec0ff */
[----:B------:R-:W-:Y:S02]  /*10c0*/  LOP3.LUT R5, R210, R5, R234, 0xf6, !PT ;  /* 0x00000005d2057212 */ /* 0x000fe400078ef6ea */
[----:B------:R-:W-:Y:S01]  /*10d0*/  LOP3.LUT R7, R230, R7, R4, 0xf6, !PT ;  /* 0x00000007e6077212 */ /* 0x000fe200078ef604 */
[----:B------:R-:W-:Y:S01]  /*10e0*/  IMAD.IADD R197, R222, 0x1, -R197 ;  /* 0x00000001dec57824 */ /* 0x000fe200078e0ac5 */
[----:B------:R-:W-:Y:S01]  /*10f0*/  IADD3 R194, R18, 0x40, RZ ;  /* 0x0000004012c27810 */ /* 0x000fe20007ffe0ff */
[C---:B------:R-:W-:Y:S01]  /*1100*/  IMAD.IADD R226, R16.reuse, 0x1, R5 ;  /* 0x0000000110e27824 */ /* 0x040fe200078e0205 */
[----:B------:R-:W-:Y:S01]  /*1110*/  LOP3.LUT R3, R231, R0, R6, 0xf6, !PT ;  /* 0x00000000e7037212 */ /* 0x000fe200078ef606 */
[----:B------:R-:W-:Y:S01]  /*1120*/  IMAD.IADD R223, R16, 0x1, R7 ;  /* 0x0000000110df7824 */ /* 0x000fe200078e0207 */
[----:B------:R-:W-:-:S02]  /*1130*/  SHF.R.S32.HI R221, RZ, 0x1f, R17 ;  /* 0x0000001fffdd7819 */ /* 0x000fc40000011411 */
[----:B------:R-:W-:Y:S02]  /*1140*/  SHF.R.S32.HI R23, RZ, 0x1f, R22 ;  /* 0x0000001fff177819 */ /* 0x000fe40000011416 */
[----:B------:R-:W-:Y:S02]  /*1150*/  SHF.R.S32.HI R19, RZ, 0x1f, R18 ;  /* 0x0000001fff137819 */ /* 0x000fe40000011412 */
[----:B------:R-:W-:Y:S02]  /*1160*/  SHF.R.S32.HI R214, RZ, 0x1f, R194 ;  /* 0x0000001fffd67819 */ /* 0x000fe400000114c2 */
[----:B------:R-:W-:Y:S02]  /*1170*/  SHF.R.S32.HI R220, RZ, 0x1f, R207 ;  /* 0x0000001fffdc7819 */ /* 0x000fe400000114cf */
[----:B------:R-:W-:Y:S02]  /*1180*/  SHF.R.S32.HI R219, RZ, 0x1f, R209 ;  /* 0x0000001fffdb7819 */ /* 0x000fe400000114d1 */
[----:B------:R-:W-:-:S07]  /*1190*/  IADD3 R224, R16, R3, RZ ;  /* 0x0000000310e07210 */ /* 0x000fce0007ffe0ff */
.L_x_1577:
[----:B------:R-:W-:Y:S05]  /*11a0*/  YIELD ;  /* 0x0000000000007946 */ /* 0x000fea0003800000 */
[----:B------:R-:W-:Y:S01]  /*11b0*/  ULDC.64 UR4, c[0x0][0xa28] ;  /* 0x00028a0000047ab9 */ /* 0x000fe20000000a00 */
[----:B0-2---:R-:W0:Y:S01]  /*11c0*/  LDC.64 R4, c[0x0][0xa08] ;  /* 0x00028200ff047b82 */ /* 0x005e220000000a00 */
[----:B------:R-:W-:Y:S01]  /*11d0*/  ISETP.NE.U32.AND P1, PT, RZ, UR4, PT ;  /* 0x00000004ff007c0c */ /* 0x000fe2000bf25070 */
[----:B------:R-:W-:Y:S02]  /*11e0*/  IMAD.MOV.U32 R11, RZ, RZ, RZ ;  /* 0x000000ffff0b7224 */ /* 0x000fe400078e00ff */
[----:B------:R-:W-:Y:S01]  /*11f0*/  IMAD.MOV.U32 R25, RZ, RZ, RZ ;  /* 0x000000ffff197224 */ /* 0x000fe200078e00ff */
[----:B------:R-:W-:Y:S01]  /*1200*/  ISETP.NE.AND.EX P1, PT, RZ, UR5, PT, P1 ;  /* 0x00000005ff007c0c */ /* 0x000fe2000bf25310 */
[----:B------:R-:W-:-:S02]  /*1210*/  ULDC.64 UR4, c[0x0][0xa18] ;  /* 0x0002860000047ab9 */ /* 0x000fc40000000a00 */
[----:B------:R-:W-:-:S04]  /*1220*/  ISETP.NE.U32.AND P2, PT, RZ, UR4, PT ;  /* 0x00000004ff007c0c */ /* 0x000fc8000bf45070 */
[----:B------:R-:W-:Y:S01]  /*1230*/  ISETP.NE.AND.EX P2, PT, RZ, UR5, PT, P2 ;  /* 0x00000005ff007c0c */ /* 0x000fe2000bf45320 */
[----:B------:R-:W-:Y:S02]  /*1240*/  ULDC.64 UR4, c[0x0][0xa08] ;  /* 0x0002820000047ab9 */ /* 0x000fe40000000a00 */
[----:B------:R-:W-:-:S03]  /*1250*/  ISETP.NE.U32.AND P0, PT, RZ, UR4, PT ;  /* 0x00000004ff007c0c */ /* 0x000fc6000bf05070 */
[----:B------:R-:W1:Y:S01]  /*1260*/  @P1 LDC.64 R2, c[0x0][0xa28] ;  /* 0x00028a00ff021b82 */ /* 0x000e620000000a00 */
[----:B------:R-:W-:Y:S01]  /*1270*/  ISETP.NE.AND.EX P0, PT, RZ, UR5, PT, P0 ;  /* 0x00000005ff007c0c */ /* 0x000fe2000bf05300 */
[----:B0-----:R-:W-:-:S06]  /*1280*/  IMAD.WIDE R8, R203, 0x4, R4 ;  /* 0x00000004cb087825 */ /* 0x001fcc00078e0204 */
[----:B------:R-:W0:Y:S01]  /*1290*/  @P2 LDC.64 R6, c[0x0][0xa18] ;  /* 0x00028600ff062b82 */ /* 0x000e220000000a00 */
[----:B------:R-:W-:Y:S02]  /*12a0*/  ULDC UR4, c[0x0][0x288] ;  /* 0x0000a20000047ab9 */ /* 0x000fe40000000800 */
[----:B------:R-:W-:Y:S01]  /*12b0*/  IMAD.U32 R195, RZ, RZ, UR4 ;  /* 0x00000004ffc37e24 */ /* 0x000fe2000f8e00ff */
[----:B------:R-:W-:Y:S02]  /*12c0*/  ULDC.64 UR4, c[0x0][0x418] ;  /* 0x0001060000047ab9 */ /* 0x000fe40000000a00 */
[----:B------:R2:W5:Y:S01]  /*12d0*/  @P0 LDG.E R25, desc[UR46][R8.64] ;  /* 0x0000002e08190981 */ /* 0x000562000c1e1900 */
[----:B-1----:R-:W-:-:S05]  /*12e0*/  @P1 IMAD.WIDE R2, R203, 0x4, R2 ;  /* 0x00000004cb021825 */ /* 0x002fca00078e0202 */
[----:B------:R2:W5:Y:S01]  /*12f0*/  @P1 LDG.E R11, desc[UR46][R2.64] ;  /* 0x0000002e020b1981 */ /* 0x000562000c1e1900 */
[----:B0-----:R-:W-:-:S05]  /*1300*/  @P2 IMAD.WIDE R4, R203, 0x4, R6 ;  /* 0x00000004cb042825 */ /* 0x001fca00078e0206 */
        /* <DEDUP_REMOVED lines=9> */
[----:B------:R-:W-:Y:S01]  /*13a0*/  IMAD.U32 R24, RZ, RZ, UR4 ;  /* 0x00000004ff187e24 */ /* 0x000fe2000f8e00ff */
[----:B--234-:R-:W-:Y:S06]  /*13b0*/  @P2 BRA `(.L_x_1349) ;  /* 0x0000000000242947 */ /* 0x01cfec0003800000 */
        /* <DEDUP_REMOVED lines=8> */
[----:B--2---:R-:W-:-:S07]  /*1440*/  IMAD.IADD R195, R0, 0x1, -R195 ;  /* 0x0000000100c37824 */ /* 0x004fce00078e0ac3 */
.L_x_1349:
[----:B------:R-:W-:Y:S01]  /*1450*/  ULDC.64 UR4, c[0x0][0xa20] ;  /* 0x0002880000047ab9 */ /* 0x000fe20000000a00 */
[----:B------:R-:W-:Y:S01]  /*1460*/  MOV R216, R202 ;  /* 0x000000ca00d87202 */ /* 0x000fe20000000f00 */
[----:B------:R-:W-:Y:S01]  /*1470*/  IMAD.MOV.U32 R217, RZ, RZ, R203 ;  /* 0x000000ffffd97224 */ /* 0x000fe200078e00cb */
[----:B------:R-:W-:-:S04]  /*1480*/  ISETP.NE.U32.AND P1, PT, RZ, UR4, PT ;  /* 0x00000004ff007c0c */ /* 0x000fc8000bf25070 */
[----:B------:R-:W-:-:S13]  /*1490*/  ISETP.NE.AND.EX P1, PT, RZ, UR5, PT, P1 ;  /* 0x00000005ff007c0c */ /* 0x000fda000bf25310 */
[----:B------:R-:W-:Y:S05]  /*14a0*/  @!P1 BRA `(.L_x_1350) ;  /* 0x0000000000109947 */ /* 0x000fea0003800000 */
[----:B------:R-:W0:Y:S02]  /*14b0*/  LDC.64 R2, c[0x0][0xa20] ;  /* 0x00028800ff027b82 */ /* 0x000e240000000a00 */
[----:B0-----:R-:W-:-:S05]  /*14c0*/  IMAD.WIDE R2, R203, 0x4, R2 ;  /* 0x00000004cb027825 */ /* 0x001fca00078e0202 */
[----:B------:R0:W5:Y:S01]  /*14d0*/  LDG.E R24, desc[UR46][R2.64] ;  /* 0x0000002e02187981 */ /* 0x000162000c1e1900 */
[----:B------:R-:W-:Y:S05]  /*14e0*/  BRA `(.L_x_1351) ;  /* 0x0000000000107947 */ /* 0x000fea0003800000 */
.L_x_1350:
[----:B------:R-:W-:Y:S05]  /*14f0*/  @!P0 BRA `(.L_x_1351) ;  /* 0x00000000000c8947 */ /* 0x000fea0003800000 */
[----:B------:R-:W2:Y:S04]  /*1500*/  LDG.E R3, desc[UR46][R8.64] ;  /* 0x0000002e08037981 */ /* 0x000ea8000c1e1900 */
[----:B------:R-:W2:Y:S02]  /*1510*/  LDG.E R24, desc[UR46][R8.64+0x4] ;  /* 0x0000042e08187981 */ /* 0x000ea4000c1e1900 */
[----:B--2---:R-:W-:-:S07]  /*1520*/  IMAD.IADD R24, R24, 0x1, -R3 ;  /* 0x0000000118187824 */ /* 0x004fce00078e0a03 */
.L_x_1351:
[----:B------:R-:W-:Y:S01]  /*1530*/  ULDC.64 UR4, c[0x0][0xa10] ;  /* 0x0002840000047ab9 */ /* 0x000fe20000000a00 */
[----:B------:R-:W1:Y:S01]  /*1540*/  LDC R6, c[0x0][0x448] ;  /* 0x00011200ff067b82 */ /* 0x000e620000000800 */
[----:B------:R-:W-:-:S04]  /*1550*/  ISETP.NE.U32.AND P0, PT, RZ, UR4, PT ;  /* 0x00000004ff007c0c */ /* 0x000fc8000bf05070 */
[----:B------:R-:W-:Y:S01]  /*1560*/  ISETP.NE.AND.EX P0, PT, RZ, UR5, PT, P0 ;  /* 0x00000005ff007c0c */ /* 0x000fe2000bf05300 */
[----:B------:R-:W-:Y:S02]  /*1570*/  ULDC.64 UR4, c[0x0][0xa30] ;  /* 0x00028c0000047ab9 */ /* 0x000fe40000000a00 */
[----:B------:R-:W-:Y:S01]  /*1580*/  ISETP.NE.U32.AND P1, PT, RZ, UR4, PT ;  /* 0x00000004ff007c0c */ /* 0x000fe2000bf25070 */
[----:B-----5:R-:W-:Y:S01]  /*1590*/  IMAD.MOV.U32 R87, RZ, RZ, R24 ;  /* 0x000000ffff577224 */ /* 0x020fe200078e0018 */
[----:B------:R-:W2:Y:S02]  /*15a0*/  LDC.64 R12, c[0x0][0x9e0] ;  /* 0x00027800ff0c7b82 */ /* 0x000ea40000000a00 */
[----:B------:R-:W-:-:S06]  /*15b0*/  ISETP.NE.AND.EX P1, PT, RZ, UR5, PT, P1 ;  /* 0x00000005ff007c0c */ /* 0x000fcc000bf25310 */
[----:B0-----:R-:W0:Y:S08]  /*15c0*/  @P0 LDC.64 R2, c[0x0][0xa10] ;  /* 0x00028400ff020b82 */ /* 0x001e300000000a00 */
[----:B------:R-:W3:Y:S01]  /*15d0*/  @P1 LDC.64 R4, c[0x0][0xa30] ;  /* 0x00028c00ff041b82 */ /* 0x000ee20000000a00 */
[----:B0-----:R-:W-:-:S05]  /*15e0*/  @P0 IMAD.WIDE R2, R203, 0x4, R2 ;  /* 0x00000004cb020825 */ /* 0x001fca00078e0202 */
[----:B------:R-:W4:Y:S04]  /*15f0*/  @P0 LDG.E R0, desc[UR46][R2.64] ;  /* 0x0000002e02000981 */ /* 0x000f28000c1e1900 */
[----:B------:R-:W4:Y:S01]  /*1600*/  @P0 LDG.E R7, desc[UR46][R2.64+0x4] ;  /* 0x0000042e02070981 */ /* 0x000f22000c1e1900 */
[----:B---3--:R-:W-:-:S05]  /*1610*/  @P1 IMAD.WIDE R4, R203, 0x4, R4 ;  /* 0x00000004cb041825 */ /* 0x008fca00078e0204 */
[----:B------:R0:W5:Y:S01]  /*1620*/  @P1 LDG.E R87, desc[UR46][R4.64] ;  /* 0x0000002e04571981 */ /* 0x000162000c1e1900 */
[----:B-1----:R-:W-:Y:S01]  /*1630*/  ISETP.NE.AND P1, PT, R6, 0x1, PT ;  /* 0x000000010600780c */ /* 0x002fe20003f25270 */
[----:B------:R-:W-:Y:S01]  /*1640*/  IMAD.SHL.U32 R204, R201, 0x80, RZ ;  /* 0x00000080c9cc7824 */ /* 0x000fe200078e00ff */
[----:B--2---:R-:W-:Y:S01]  /*1650*/  ISETP.GE.AND P2, PT, R13, 0x1, PT ;  /* 0x000000010d00780c */ /* 0x004fe20003f46270 */
[----:B------:R-:W-:-:S10]  /*1660*/  IMAD.IADD R11, R24, 0x1, -R11 ;  /* 0x00000001180b7824 */ /* 0x000fd400078e0a0b */
[----:B------:R-:W1:Y:S08]  /*1670*/  @P1 LDC R9, c[0x0][0x44c] ;  /* 0x00011300ff091b82 */ /* 0x000e700000000800 */
[----:B------:R-:W2:Y:S01]  /*1680*/  @P1 LDC R6, c[0x0][0x450] ;  /* 0x00011400ff061b82 */ /* 0x000ea20000000800 */
[----:B----4-:R-:W-:Y:S02]  /*1690*/  @P0 IMAD.IADD R46, R7, 0x1, -R0 ;  /* 0x00000001072e0824 */ /* 0x010fe400078e0a00 */
[----:B------:R-:W-:-:S02]  /*16a0*/  VIADD R0, R204, 0x7f ;  /* 0x0000007fcc007836 */ /* 0x000fc40000000000 */
[----:B------:R-:W-:Y:S02]  /*16b0*/  IMAD.IADD R196, R11, 0x1, R46 ;  /* 0x000000010bc47824 */ /* 0x000fe400078e022e */
[----:B-1----:R-:W-:Y:S01]  /*16c0*/  @P1 IMAD.HI.U32 R3, R0, R9, RZ ;  /* 0x0000000900031227 */ /* 0x002fe200078e00ff */
[----:B------:R-:W-:Y:S02]  /*16d0*/  MOV R2, R0 ;  /* 0x0000000000027202 */ /* 0x000fe40000000f00 */
[C---:B------:R-:W-:Y:S01]  /*16e0*/  IADD3 R49, R196.reuse, 0x1, -R195 ;  /* 0x00000001c4317810 */ /* 0x040fe20007ffe8c3 */
[----:B------:R-:W-:Y:S01]  /*16f0*/  VIADD R0, R196, 0x3f ;  /* 0x0000003fc4007836 */ /* 0x000fe20000000000 */
[----:B--2---:R-:W-:-:S04]  /*1700*/  @P1 SHF.R.U32.HI R2, RZ, R6, R3 ;  /* 0x00000006ff021219 */ /* 0x004fc80000011603 */
[----:B------:R-:W-:Y:S01]  /*1710*/  SHF.R.S32.HI R3, RZ, 0x1f, R0 ;  /* 0x0000001fff037819 */ /* 0x000fe20000011400 */
[----:B------:R-:W-:-:S03]  /*1720*/  IMAD.IADD R7, R49, 0x1, R2 ;  /* 0x0000000131077824 */ /* 0x000fc600078e0202 */
[----:B------:R-:W-:Y:S01]  /*1730*/  LEA.HI R3, R3, R0, RZ, 0x6 ;  /* 0x0000000003037211 */ /* 0x000fe200078f30ff */
[----:B------:R-:W-:-:S03]  /*1740*/  IMAD.IADD R0, R7, 0x1, R12 ;  /* 0x0000000107007824 */ /* 0x000fc600078e020c */
[----:B------:R-:W-:Y:S01]  /*1750*/  SHF.R.S32.HI R56, RZ, 0x6, R3 ;  /* 0x00000006ff387819 */ /* 0x000fe20000011403 */
[----:B0-----:R-:W-:Y:S06]  /*1760*/  @!P2 BRA `(.L_x_1352) ;  /* 0x000000000048a947 */ /* 0x001fec0003800000 */
[C---:B------:R-:W-:Y:S01]  /*1770*/  ISETP.GT.AND P0, PT, R7.reuse, RZ, PT ;  /* 0x000000ff0700720c */ /* 0x040fe20003f04270 */
[----:B------:R-:W-:Y:S01]  /*1780*/  BSSY B0, `(.L_x_1353) ;  /* 0x000000e000007945 */ /* 0x000fe20003800000 */
[----:B------:R-:W-:-:S11]  /*1790*/  VIADD R2, R7, 0xffffffff ;  /* 0xffffffff07027836 */ /* 0x000fd60000000000 */
[----:B------:R-:W-:Y:S05]  /*17a0*/  @P0 BRA `(.L_x_1354) ;  /* 0x00000000001c0947 */ /* 0x000fea0003800000 */
[----:B------:R-:W-:Y:S01]  /*17b0*/  ISETP.NE.AND P0, PT, R13, 0x1, PT ;  /* 0x000000010d00780c */ /* 0x000fe20003f05270 */
[----:B------:R-:W-:-:S12]  /*17c0*/  IMAD.MOV R3, RZ, RZ, -R7 ;  /* 0x000000ffff037224 */ /* 0x000fd800078e0a07 */
[----:B------:R-:W0:Y:S02]  /*17d0*/  @P0 LDC.64 R4, c[0x0][0x9e8] ;  /* 0x00027a00ff040b82 */ /* 0x000e240000000a00 */
[----:B0-----:R-:W-:-:S05]  /*17e0*/  @P0 IMAD.HI.U32 R2, R3, R4, RZ ;  /* 0x0000000403020227 */ /* 0x001fca00078e00ff */
[----:B------:R-:W-:-:S04]  /*17f0*/  @P0 SHF.R.U32.HI R3, RZ, R5, R2 ;  /* 0x00000005ff030219 */ /* 0x000fc80000011602 */
[----:B------:R-:W-:Y:S01]  /*1800*/  LOP3.LUT R2, RZ, R3, RZ, 0x33, !PT ;  /* 0x00000003ff027212 */ /* 0x000fe200078e33ff */
[----:B------:R-:W-:Y:S06]  /*1810*/  BRA `(.L_x_1355) ;  /* 0x0000000000107947 */ /* 0x000fec0003800000 */
.L_x_1354:
[----:B------:R-:W-:-:S13]  /*1820*/  ISETP.NE.AND P0, PT, R13, 0x1, PT ;  /* 0x000000010d00780c */ /* 0x000fda0003f05270 */
[----:B------:R-:W0:Y:S02]  /*1830*/  @P0 LDC.64 R4, c[0x0][0x9e8] ;  /* 0x00027a00ff040b82 */ /* 0x000e240000000a00 */
[----:B0-----:R-:W-:-:S05]  /*1840*/  @P0 IMAD.HI.U32 R4, R2, R4, RZ ;  /* 0x0000000402040227 */ /* 0x001fca00078e00ff */
[----:B------:R-:W-:-:S07]  /*1850*/  @P0 SHF.R.U32.HI R2, RZ, R5, R4 ;  /* 0x00000005ff020219 */ /* 0x000fce0000011604 */
.L_x_1355:
[----:B------:R-:W-:Y:S05]  /*1860*/  BSYNC B0 ;  /* 0x0000000000007941 */ /* 0x000fea0003800000 */
.L_x_1353:
[----:B------:R-:W-:-:S05]  /*1870*/  IMAD R3, R2, R13, R13 ;  /* 0x0000000d02037224 */ /* 0x000fca00078e020d */
[----:B------:R-:W-:-:S07]  /*1880*/  VIMNMX R0, R0, R3, PT ;  /* 0x0000000300007248 */ /* 0x000fce0003fe0100 */
.L_x_1352:
[----:B------:R-:W0:Y:S01]  /*1890*/  @P1 LDC R3, c[0x0][0x44c] ;  /* 0x00011300ff031b82 */ /* 0x000e220000000800 */
[----:B------:R-:W-:Y:S01]  /*18a0*/  IMAD.MOV.U32 R2, RZ, RZ, R204 ;  /* 0x000000ffff027224 */ /* 0x000fe200078e00cc */
[----:B------:R-:W-:Y:S01]  /*18b0*/  ULDC UR4, c[0x0][0x9dc] ;  /* 0x0002770000047ab9 */ /* 0x000fe20000000800 */
[----:B------:R-:W-:-:S05]  /*18c0*/  IMAD.IADD R57, R196, 0x1, -R195 ;  /* 0x00000001c4397824 */ /* 0x000fca00078e0ac3 */
[----:B------:R-:W1:Y:S01]  /*18d0*/  @P1 LDC R4, c[0x0][0x450] ;  /* 0x00011400ff041b82 */ /* 0x000e620000000800 */
[----:B0-----:R-:W-:-:S05]  /*18e0*/  @P1 IMAD.HI.U32 R3, R204, R3, RZ ;  /* 0x00000003cc031227 */ /* 0x001fca00078e00ff */
[----:B-1----:R-:W-:-:S05]  /*18f0*/  @P1 SHF.R.U32.HI R2, RZ, R4, R3 ;  /* 0x00000004ff021219 */ /* 0x002fca0000011603 */
[----:B------:R-:W-:-:S05]  /*1900*/  IMAD.IADD R2, R57, 0x1, R2 ;  /* 0x0000000139027824 */ /* 0x000fca00078e0202 */
[----:B------:R-:W-:Y:S01]  /*1910*/  IADD3 R3, R2, -UR4, RZ ;  /* 0x8000000402037c10 */ /* 0x000fe2000fffe0ff */
[----:B------:R-:W-:Y:S06]  /*1920*/  @!P2 BRA `(.L_x_1356) ;  /* 0x000000000044a947 */ /* 0x000fec0003800000 */
[----:B------:R-:W-:Y:S01]  /*1930*/  ISETP.GT.AND P0, PT, R2, -0x1, PT ;  /* 0xffffffff0200780c */ /* 0x000fe20003f04270 */
[----:B------:R-:W-:-:S12]  /*1940*/  BSSY B0, `(.L_x_1357) ;  /* 0x000000d000007945 */ /* 0x000fd80003800000 */
        /* <DEDUP_REMOVED lines=8> */
.L_x_1358:
[----:B------:R-:W-:-:S13]  /*19d0*/  ISETP.NE.AND P0, PT, R13, 0x1, PT ;  /* 0x000000010d00780c */ /* 0x000fda0003f05270 */
[----:B------:R-:W0:Y:S02]  /*19e0*/  @P0 LDC.64 R4, c[0x0][0x9e8] ;  /* 0x00027a00ff040b82 */ /* 0x000e240000000a00 */
[----:B0-----:R-:W-:-:S05]  /*19f0*/  @P0 IMAD.HI.U32 R4, R2, R4, RZ ;  /* 0x0000000402040227 */ /* 0x001fca00078e00ff */
[----:B------:R-:W-:-:S07]  /*1a00*/  @P0 SHF.R.U32.HI R2, RZ, R5, R4 ;  /* 0x00000005ff020219 */ /* 0x000fce0000011604 */
.L_x_1359:
[----:B------:R-:W-:Y:S05]  /*1a10*/  BSYNC B0 ;  /* 0x0000000000007941 */ /* 0x000fea0003800000 */
.L_x_1357:
[----:B------:R-:W-:-:S05]  /*1a20*/  IMAD R2, R2, R13, RZ ;  /* 0x0000000d02027224 */ /* 0x000fca00078e02ff */
[----:B------:R-:W-:-:S07]  /*1a30*/  VIMNMX R3, R3, R2, !PT ;  /* 0x0000000203037248 */ /* 0x000fce0007fe0100 */
.L_x_1356:
[----:B------:R-:W-:Y:S01]  /*1a40*/  VIADD R0, R0, 0x3f ;  /* 0x0000003f00007836 */ /* 0x000fe20000000000 */
[----:B------:R-:W-:-:S04]  /*1a50*/  SHF.R.S32.HI R2, RZ, 0x1f, R3 ;  /* 0x0000001fff027819 */ /* 0x000fc80000011403 */
[----:B------:R-:W-:Y:S02]  /*1a60*/  SHF.R.S32.HI R5, RZ, 0x1f, R0 ;  /* 0x0000001fff057819 */ /* 0x000fe40000011400 */
[----:B------:R-:W-:Y:S02]  /*1a70*/  LEA.HI R2, R2, R3, RZ, 0x6 ;  /* 0x0000000302027211 */ /* 0x000fe400078f30ff */
[----:B------:R-:W-:Y:S02]  /*1a80*/  LEA.HI R5, R5, R0, RZ, 0x6 ;  /* 0x0000000005057211 */ /* 0x000fe400078f30ff */
[----:B------:R-:W-:Y:S02]  /*1a90*/  SHF.R.S32.HI R2, RZ, 0x6, R2 ;  /* 0x00000006ff027819 */ /* 0x000fe40000011402 */
[----:B------:R-:W-:Y:S02]  /*1aa0*/  SHF.R.S32.HI R5, RZ, 0x6, R5 ;  /* 0x00000006ff057819 */ /* 0x000fe40000011405 */
[----:B------:R-:W-:-:S02]  /*1ab0*/  VIMNMX R2, RZ, R2, !PT ;  /* 0x00000002ff027248 */ /* 0x000fc40007fe0100 */
[----:B------:R-:W-:-:S03]  /*1ac0*/  VIMNMX R5, R56, R5, PT ;  /* 0x0000000538057248 */ /* 0x000fc60003fe0100 */
[--C-:B------:R-:W-:Y:S02]  /*1ad0*/  IMAD R2, R2, 0x40, -R11.reuse ;  /* 0x0000004002027824 */ /* 0x100fe400078e0a0b */
[----:B------:R-:W-:-:S03]  /*1ae0*/  IMAD R5, R5, 0x40, -R11 ;  /* 0x0000004005057824 */ /* 0x000fc600078e0a0b */
[----:B------:R-:W-:Y:S02]  /*1af0*/  VIMNMX R2, RZ, R2, !PT ;  /* 0x00000002ff027248 */ /* 0x000fe40007fe0100 */
[----:B------:R-:W-:Y:S02]  /*1b00*/  VIMNMX R5, R5, R46, PT ;  /* 0x0000002e05057248 */ /* 0x000fe40003fe0100 */
[----:B------:R-:W-:Y:S02]  /*1b10*/  SHF.R.U32.HI R48, RZ, 0x6, R2 ;  /* 0x00000006ff307819 */ /* 0x000fe40000011602 */
[----:B------:R-:W-:-:S03]  /*1b20*/  ISETP.GT.AND P0, PT, R5, R2, PT ;  /* 0x000000020500720c */ /* 0x000fc60003f04270 */
[----:B------:R-:W-:-:S10]  /*1b30*/  IMAD.MOV.U32 R47, RZ, RZ, R48 ;  /* 0x000000ffff2f7224 */ /* 0x000fd400078e0030 */
[----:B------:R-:W-:-:S05]  /*1b40*/  @P0 VIADD R0, R5, 0x3f ;  /* 0x0000003f05000836 */ /* 0x000fca0000000000 */
[----:B------:R-:W-:-:S04]  /*1b50*/  @P0 SHF.R.S32.HI R3, RZ, 0x1f, R0 ;  /* 0x0000001fff030819 */ /* 0x000fc80000011400 */
[----:B------:R-:W-:-:S04]  /*1b60*/  @P0 LEA.HI R3, R3, R0, RZ, 0x6 ;  /* 0x0000000003030211 */ /* 0x000fc800078f30ff */
[----:B------:R-:W-:Y:S02]  /*1b70*/  @P0 SHF.R.S32.HI R47, RZ, 0x6, R3 ;  /* 0x00000006ff2f0819 */ /* 0x000fe40000011403 */
[----:B------:R-:W-:Y:S02]  /*1b80*/  PLOP3.LUT P0, PT, PT, PT, PT, 0x80, 0x0 ;  /* 0x000000000000781c */ /* 0x000fe40003f0f070 */
[----:B------:R-:W-:-:S13]  /*1b90*/  ISETP.GT.AND P1, PT, R47, R48, PT ;  /* 0x000000302f00720c */ /* 0x000fda0003f24270 */
[----:B------:R-:W-:Y:S05]  /*1ba0*/  @!P1 BRA `(.L_x_1360) ;  /* 0x0000005400a89947 */ /* 0x000fea0003800000 */
        /* <DEDUP_REMOVED lines=20> */
.L_x_1362:
[----:B------:R-:W-:Y:S05]  /*1cf0*/  BSYNC B6 ;  /* 0x0000000000067941 */ /* 0x000fea0003800000 */
.L_x_1361:
        /* <DEDUP_REMOVED lines=19> */
[----:B-1---5:R-:W-:Y:S05]  /*1e30*/  CALL.ABS.NOINC R2 ;  /* 0x0000000002007343 */ /* 0x022fea0003c00000 */
.L_x_1364:
[----:B------:R-:W-:Y:S05]  /*1e40*/  BSYNC B6 ;  /* 0x0000000000067941 */ /* 0x000fea0003800000 */
.L_x_1363:
[----:B------:R-:W-:Y:S01]  /*1e50*/  ULDC.64 UR4, c[0x0][0x9f8] ;  /* 0x00027e0000047ab9 */ /* 0x000fe20000000a00 */
[----:B------:R-:W-:Y:S01]  /*1e60*/  IMAD.MOV.U32 R0, RZ, RZ, R203 ;  /* 0x000000ffff007224 */ /* 0x000fe200078e00cb */
[----:B------:R-:W-:Y:S01]  /*1e70*/  ISETP.NE.U32.AND P0, PT, RZ, UR4, PT ;  /* 0x00000004ff007c0c */ /* 0x000fe2000bf05070 */
[----:B------:R-:W0:Y:S01]  /*1e80*/  S2R R20, SR_TID.X ;  /* 0x0000000000147919 */ /* 0x000e220000002100 */
[----:B------:R-:W1:Y:S01]  /*1e90*/  LDC.64 R74, c[0x0][0x300] ;  /* 0x0000c000ff4a7b82 */ /* 0x000e620000000a00 */
[----:B------:R-:W-:Y:S01]  /*1ea0*/  IADD3 R25, R25, R24, RZ ;  /* 0x0000001819197210 */ /* 0x000fe20007ffe0ff */
[----:B------:R-:W-:Y:S01]  /*1eb0*/  ULDC.64 UR6, c[0x0][0xa08] ;  /* 0x0002820000067ab9 */ /* 0x000fe20000000a00 */
[----:B------:R-:W-:Y:S01]  /*1ec0*/  ISETP.NE.AND.EX P0, PT, RZ, UR5, PT, P0 ;  /* 0x00000005ff007c0c */ /* 0x000fe2000bf05300 */
[----:B------:R-:W-:Y:S01]  /*1ed0*/  ULDC.64 UR4, c[0x0][0x308] ;  /* 0x0000c20000047ab9 */ /* 0x000fe20000000a00 */
[----:B------:R-:W-:-:S03]  /*1ee0*/  SHF.R.S32.HI R8, RZ, 0x1f, R202 ;  /* 0x0000001fff087819 */ /* 0x000fc600000114ca */
[----:B------:R-:W2:Y:S08]  /*1ef0*/  LDC.64 R70, c[0x0][0x3f8] ;  /* 0x0000fe00ff467b82 */ /* 0x000eb00000000a00 */
[----:B------:R-:W3:Y:S08]  /*1f00*/  @P0 LDC.64 R2, c[0x0][0x9f8] ;  /* 0x00027e00ff020b82 */ /* 0x000ef00000000a00 */
[----:B------:R-:W4:Y:S08]  /*1f10*/  LDC R63, c[0x0][0x3f4] ;  /* 0x0000fd00ff3f7b82 */ /* 0x000f300000000800 */
[----:B------:R-:W4:Y:S01]  /*1f20*/  LDC.64 R66, c[0x0][0x408] ;  /* 0x00010200ff427b82 */ /* 0x000f220000000a00 */
[----:B---3--:R-:W-:-:S05]  /*1f30*/  @P0 IMAD.WIDE R2, R203, 0x4, R2 ;  /* 0x00000004cb020825 */ /* 0x008fca00078e0202 */
[----:B------:R3:W4:Y:S01]  /*1f40*/  @P0 LDG.E R0, desc[UR46][R2.64] ;  /* 0x0000002e02000981 */ /* 0x000722000c1e1900 */
[----:B------:R-:W-:Y:S01]  /*1f50*/  SHF.R.S32.HI R12, RZ, 0x1f, R25 ;  /* 0x0000001fff0c7819 */ /* 0x000fe20000011419 */
[-C--:B-1----:R-:W-:Y:S01]  /*1f60*/  IMAD.WIDE.U32 R4, R25, R74.reuse, RZ ;  /* 0x0000004a19047225 */ /* 0x082fe200078e00ff */
[----:B------:R-:W-:Y:S02]  /*1f70*/  ISETP.NE.U32.AND P0, PT, RZ, UR6, PT ;  /* 0x00000006ff007c0c */ /* 0x000fe4000bf05070 */
[----:B0-----:R-:W-:Y:S01]  /*1f80*/  SHF.R.U32.HI R26, RZ, 0x7, R20 ;  /* 0x00000007ff1a7819 */ /* 0x001fe20000011614 */
[-C--:B------:R-:W-:Y:S01]  /*1f90*/  IMAD R6, R12, R74.reuse, RZ ;  /* 0x0000004a0c067224 */ /* 0x080fe200078e02ff */
[----:B------:R-:W-:Y:S01]  /*1fa0*/  ISETP.NE.AND.EX P0, PT, RZ, UR7, PT, P0 ;  /* 0x00000007ff007c0c */ /* 0x000fe2000bf05300 */
[----:B------:R-:W-:Y:S01]  /*1fb0*/  IMAD.WIDE.U32 R78, R17, R74, R22 ;  /* 0x0000004a114e7225 */ /* 0x000fe200078e0016 */
[----:B------:R-:W-:Y:S02]  /*1fc0*/  ISETP.NE.AND P6, PT, R26, 0x1, PT ;  /* 0x000000011a00780c */ /* 0x000fe40003fc5270 */
[----:B-----5:R-:W-:Y:S01]  /*1fd0*/  SHF.R.S32.HI R15, RZ, 0x1f, R87 ;  /* 0x0000001fff0f7819 */ /* 0x020fe20000011457 */
[----:B------:R-:W-:Y:S01]  /*1fe0*/  IMAD R7, R25, R75, R6 ;  /* 0x0000004b19077224 */ /* 0x000fe200078e0206 */
[--C-:B------:R-:W-:Y:S01]  /*1ff0*/  SHF.L.U64.HI R77, R74, 0x6, R75.reuse ;  /* 0x000000064a4d7819 */ /* 0x100fe2000001024b */
[----:B---3--:R-:W-:Y:S01]  /*2000*/  IMAD R3, R8, UR4, RZ ;  /* 0x0000000408037c24 */ /* 0x008fe2000f8e02ff */
[----:B------:R-:W-:Y:S01]  /*2010*/  SHF.L.U64.HI R76, R74, 0x5, R75 ;  /* 0x000000054a4c7819 */ /* 0x000fe2000001024b */
[----:B------:R-:W-:Y:S01]  /*2020*/  IMAD.IADD R5, R5, 0x1, R7 ;  /* 0x0000000105057824 */ /* 0x000fe200078e0207 */
[----:B--2---:R-:W-:Y:S01]  /*2030*/  SHF.L.U64.HI R73, R70, 0x5, R71 ;  /* 0x0000000546497819 */ /* 0x004fe20000010247 */
[----:B------:R-:W-:Y:S01]  /*2040*/  IMAD R7, R202, UR5, R3 ;  /* 0x00000005ca077c24 */ /* 0x000fe2000f8e0203 */
[----:B------:R-:W-:Y:S01]  /*2050*/  SHF.L.U64.HI R72, R70, 0x6, R71 ;  /* 0x0000000646487819 */ /* 0x000fe20000010247 */
[----:B------:R-:W-:Y:S01]  /*2060*/  IMAD.WIDE.U32 R2, R202, UR4, R4 ;  /* 0x00000004ca027c25 */ /* 0x000fe2000f8e0004 */
[----:B------:R-:W-:Y:S01]  /*2070*/  ULDC.64 UR4, c[0x0][0x310] ;  /* 0x0000c40000047ab9 */ /* 0x000fe20000000a00 */
[----:B----4-:R-:W-:-:S02]  /*2080*/  SHF.L.U64.HI R69, R66, 0x5, R67 ;  /* 0x0000000542457819 */ /* 0x010fc40000010243 */
[----:B------:R-:W-:Y:S01]  /*2090*/  IMAD.IADD R3, R3, 0x1, R7 ;  /* 0x0000000103037824 */ /* 0x000fe200078e0207 */
[----:B------:R-:W-:Y:S01]  /*20a0*/  SHF.L.U64.HI R68, R66, 0x6, R67 ;  /* 0x0000000642447819 */ /* 0x000fe20000010243 */
[----:B------:R-:W-:Y:S01]  /*20b0*/  VIADD R92, R22, 0x80 ;  /* 0x00000080165c7836 */ /* 0x000fe20000000000 */
[----:B------:R-:W-:Y:S02]  /*20c0*/  SHF.R.S32.HI R65, RZ, 0x1f, R218 ;  /* 0x0000001fff417819 */ /* 0x000fe400000114da */
[----:B------:R-:W-:Y:S02]  /*20d0*/  IADD3 R64, R26, 0x8, RZ ;  /* 0x000000081a407810 */ /* 0x000fe40007ffe0ff */
[----:B------:R-:W-:Y:S02]  /*20e0*/  SHF.R.S32.HI R6, RZ, 0x1f, R0 ;  /* 0x0000001fff067819 */ /* 0x000fe40000011400 */
[----:B------:R-:W-:Y:S02]  /*20f0*/  SEL R43, R0, RZ, !P0 ;  /* 0x000000ff002b7207 */ /* 0x000fe40004000000 */
[----:B------:R-:W-:-:S03]  /*2100*/  SEL R6, R6, RZ, !P0 ;  /* 0x000000ff06067207 */ /* 0x000fc60004000000 */
[----:B------:R-:W-:-:S04]  /*2110*/  IMAD.WIDE.U32 R44, R43, UR4, R2 ;  /* 0x000000042b2c7c25 */ /* 0x000fc8000f8e0002 */
[----:B------:R-:W-:Y:S01]  /*2120*/  IMAD R0, R6, UR4, RZ ;  /* 0x0000000406007c24 */ /* 0x000fe2000f8e02ff */
[----:B------:R-:W-:-:S03]  /*2130*/  IADD3 R83, P0, R44, R78, RZ ;  /* 0x0000004e2c537210 */ /* 0x000fc60007f1e0ff */
[----:B------:R-:W-:Y:S01]  /*2140*/  IMAD R85, R43, UR5, R0 ;  /* 0x000000052b557c24 */ /* 0x000fe2000f8e0200 */
[----:B------:R-:W-:Y:S05]  /*2150*/  @!P6 WARPSYNC.ALL ;  /* 0x000000000000e948 */ /* 0x000fea0003800000 */
[----:B------:R-:W-:Y:S01]  /*2160*/  IMAD R0, R221, R74, RZ ;  /* 0x0000004add007224 */ /* 0x000fe200078e02ff */
[----:B------:R-:W-:Y:S01]  /*2170*/  ULDC.64 UR4, c[0x0][0x330] ;  /* 0x0000cc0000047ab9 */ /* 0x000fe20000000a00 */
[----:B------:R-:W-:Y:S02]  /*2180*/  IMAD.IADD R85, R45, 0x1, R85 ;  /* 0x000000012d557824 */ /* 0x000fe400078e0255 */
[----:B------:R-:W-:-:S02]  /*2190*/  IMAD R2, R17, R75, R0 ;  /* 0x0000004b11027224 */ /* 0x000fc400078e0200 */
[----:B------:R-:W-:Y:S02]  /*21a0*/  IMAD R3, R8, UR4, RZ ;  /* 0x0000000408037c24 */ /* 0x000fe4000f8e02ff */
[----:B------:R-:W-:Y:S01]  /*21b0*/  IMAD R0, R221, R70, RZ ;  /* 0x00000046dd007224 */ /* 0x000fe200078e02ff */
[----:B------:R-:W-:Y:S01]  /*21c0*/  IADD3.X R78, R85, R79, R2, P0, !PT ;  /* 0x0000004f554e7210 */ /* 0x000fe200007fe402 */
[----:B------:R-:W-:Y:S01]  /*21d0*/  IMAD.WIDE.U32 R4, R202, UR4, R22 ;  /* 0x00000004ca047c25 */ /* 0x000fe2000f8e0016 */
[----:B------:R-:W-:Y:S01]  /*21e0*/  @!P6 BAR.SYNC.DEFER_BLOCKING 0x9, 0x100 ;  /* 0x024400000000eb1d */ /* 0x000fe20000010000 */
[----:B------:R-:W-:Y:S02]  /*21f0*/  ISETP.GE.AND P0, PT, R22, R63, PT ;  /* 0x0000003f1600720c */ /* 0x000fe40003f06270 */
[----:B------:R-:W-:Y:S02]  /*2200*/  IMAD R3, R202, UR5, R3 ;  /* 0x00000005ca037c24 */ /* 0x000fe4000f8e0203 */
[----:B------:R-:W-:Y:S01]  /*2210*/  IMAD R11, R17, R71, R0 ;  /* 0x00000047110b7224 */ /* 0x000fe200078e0200 */
[----:B------:R-:W-:Y:S01]  /*2220*/  ULDC.64 UR4, c[0x0][0x338] ;  /* 0x0000ce0000047ab9 */ /* 0x000fe20000000a00 */
[----:B------:R-:W-:Y:S01]  /*2230*/  SEL R9, R63, RZ, P0 ;  /* 0x000000ff3f097207 */ /* 0x000fe20000000000 */
[----:B------:R-:W-:-:S02]  /*2240*/  IMAD R0, R6, UR4, RZ ;  /* 0x0000000406007c24 */ /* 0x000fc4000f8e02ff */
[----:B------:R-:W-:Y:S02]  /*2250*/  IMAD.IADD R5, R5, 0x1, R3 ;  /* 0x0000000105057824 */ /* 0x000fe400078e0203 */
[----:B------:R-:W-:Y:S02]  /*2260*/  IMAD R55, R43, UR5, R0 ;  /* 0x000000052b377c24 */ /* 0x000fe4000f8e0200 */
[----:B------:R-:W-:-:S04]  /*2270*/  IMAD.WIDE.U32 R2, R17, R70, R18 ;  /* 0x0000004611027225 */ /* 0x000fc800078e0012 */
[----:B------:R-:W-:-:S04]  /*2280*/  IMAD.WIDE.U32 R6, R17, R70, R22 ;  /* 0x0000004611067225 */ /* 0x000fc800078e0016 */
[----:B------:R-:W-:Y:S02]  /*2290*/  IMAD.IADD R0, R22, 0x1, R9 ;  /* 0x0000000116007824 */ /* 0x000fe400078e0209 */
[----:B------:R-:W-:Y:S02]  /*22a0*/  IMAD.IADD R3, R3, 0x1, R11 ;  /* 0x0000000103037824 */ /* 0x000fe400078e020b */
[----:B------:R-:W-:Y:S01]  /*22b0*/  IMAD.IADD R7, R11, 0x1, R7 ;  /* 0x000000010b077824 */ /* 0x000fe200078e0207 */
[----:B------:R-:W-:Y:S01]  /*22c0*/  SHF.R.S32.HI R11, RZ, 0x1f, R0 ;  /* 0x0000001fff0b7819 */ /* 0x000fe20000011400 */
[----:B------:R-:W-:Y:S02]  /*22d0*/  IMAD R8, R221, R66, RZ ;  /* 0x00000042dd087224 */ /* 0x000fe400078e02ff */
[----:B------:R-:W-:Y:S01]  /*22e0*/  IMAD.WIDE.U32 R42, R43, UR4, R4 ;  /* 0x000000042b2a7c25 */ /* 0x000fe2000f8e0004 */
[CC--:B------:R-:W-:Y:S01]  /*22f0*/  LEA.HI R10, R11.reuse, R0.reuse, RZ, 0x7 ;  /* 0x000000000b0a7211 */ /* 0x0c0fe200078f38ff */
[----:B------:R-:W-:Y:S01]  /*2300*/  ULDC UR4, c[0x0][0x2f4] ;  /* 0x0000bd0000047ab9 */ /* 0x000fe20000000800 */
[----:B------:R-:W-:Y:S01]  /*2310*/  LEA.HI R11, R11, R0, RZ, 0x4 ;  /* 0x000000000b0b7211 */ /* 0x000fe200078f20ff */
[C---:B------:R-:W-:Y:S01]  /*2320*/  IMAD R13, R17.reuse, R67, R8 ;  /* 0x00000043110d7224 */ /* 0x040fe200078e0208 */
[----:B------:R-:W-:Y:S01]  /*2330*/  ISETP.GE.AND P2, PT, R92, UR4, PT ;  /* 0x000000045c007c0c */ /* 0x000fe2000bf46270 */
[----:B------:R-:W-:Y:S01]  /*2340*/  IMAD.WIDE.U32 R8, R17, R66, R22 ;  /* 0x0000004211087225 */ /* 0x000fe200078e0016 */
[----:B------:R-:W-:-:S02]  /*2350*/  LOP3.LUT R0, R208, 0x70, R11, 0xf8, !PT ;  /* 0x00000070d0007812 */ /* 0x000fc400078ef80b */
[----:B------:R-:W-:Y:S01]  /*2360*/  LOP3.LUT R61, R11, 0xfffffff0, RZ, 0xc0, !PT ;  /* 0xfffffff00b3d7812 */ /* 0x000fe200078ec0ff */
[----:B------:R-:W-:Y:S01]  /*2370*/  IMAD.WIDE.U32 R4, R17, R66, R18 ;  /* 0x0000004211047225 */ /* 0x000fe200078e0012 */
[----:B------:R-:W-:Y:S02]  /*2380*/  IADD3 R9, R13, R9, RZ ;  /* 0x000000090d097210 */ /* 0x000fe40007ffe0ff */
[----:B------:R-:W-:Y:S01]  /*2390*/  LOP3.LUT R0, R0, R235, RZ, 0x3c, !PT ;  /* 0x000000eb00007212 */ /* 0x000fe200078e3cff */
[----:B------:R-:W-:Y:S01]  /*23a0*/  IMAD.SHL.U32 R10, R10, 0x40, RZ ;  /* 0x000000400a0a7824 */ /* 0x000fe200078e00ff */
[----:B------:R-:W-:Y:S01]  /*23b0*/  SHF.R.S32.HI R54, RZ, 0x4, R11 ;  /* 0x00000004ff367819 */ /* 0x000fe2000001140b */
[----:B------:R-:W-:Y:S01]  /*23c0*/  IMAD.IADD R5, R5, 0x1, R13 ;  /* 0x0000000105057824 */ /* 0x000fe200078e020d */
[----:B------:R-:W-:Y:S01]  /*23d0*/  LOP3.LUT R13, R206, 0x70, R11, 0xf8, !PT ;  /* 0x00000070ce0d7812 */ /* 0x000fe200078ef80b */
[----:B------:R-:W-:Y:S01]  /*23e0*/  IMAD.WIDE.U32 R40, R87, R70, R2 ;  /* 0x0000004657287225 */ /* 0x000fe200078e0002 */
[----:B------:R-:W-:-:S02]  /*23f0*/  LOP3.LUT R10, R10, 0xffffe000, RZ, 0xc0, !PT ;  /* 0xffffe0000a0a7812 */ /* 0x000fc400078ec0ff */
[----:B------:R-:W-:Y:S01]  /*2400*/  LOP3.LUT R13, R13, R234, RZ, 0x3c, !PT ;  /* 0x000000ea0d0d7212 */ /* 0x000fe200078e3cff */
[----:B------:R-:W-:Y:S01]  /*2410*/  IMAD.WIDE.U32 R38, R87, R70, R6 ;  /* 0x0000004657267225 */ /* 0x000fe200078e0006 */
[-C--:B------:R-:W-:Y:S02]  /*2420*/  IADD3 R81, R0, R10.reuse, R211 ;  /* 0x0000000a00517210 */ /* 0x080fe40007ffe0d3 */
[----:B------:R-:W-:Y:S01]  /*2430*/  IADD3 R79, R13, R10, R210 ;  /* 0x0000000a0d4f7210 */ /* 0x000fe20007ffe0d2 */
[----:B------:R-:W-:Y:S01]  /*2440*/  IMAD R0, R15, R70, RZ ;  /* 0x000000460f007224 */ /* 0x000fe200078e02ff */
[----:B------:R-:W-:Y:S01]  /*2450*/  IADD3 R2, P1, R17, R25, RZ ;  /* 0x0000001911027210 */ /* 0x000fe20007f3e0ff */
[----:B------:R-:W-:-:S04]  /*2460*/  IMAD.WIDE.U32 R36, R87, R66, R4 ;  /* 0x0000004257247225 */ /* 0x000fc800078e0004 */
[----:B------:R-:W-:Y:S02]  /*2470*/  IMAD R13, R87, R71, R0 ;  /* 0x00000047570d7224 */ /* 0x000fe400078e0200 */
[-C--:B------:R-:W-:Y:S02]  /*2480*/  IMAD R0, R15, R66.reuse, RZ ;  /* 0x000000420f007224 */ /* 0x080fe400078e02ff */
[----:B------:R-:W-:-:S04]  /*2490*/  IMAD.WIDE.U32 R20, R87, R66, R8 ;  /* 0x0000004257147225 */ /* 0x000fc800078e0008 */
[----:B------:R-:W-:Y:S01]  /*24a0*/  IMAD R7, R87, R67, R0 ;  /* 0x0000004357077224 */ /* 0x000fe200078e0200 */
[----:B------:R-:W-:Y:S01]  /*24b0*/  SHF.R.S32.HI R0, RZ, 0x1f, R61 ;  /* 0x0000001fff007819 */ /* 0x000fe2000001143d */
[----:B------:R-:W-:Y:S02]  /*24c0*/  IMAD.SHL.U32 R75, R74, 0x40, RZ ;  /* 0x000000404a4b7824 */ /* 0x000fe400078e00ff */
[----:B------:R-:W-:Y:S02]  /*24d0*/  IMAD.SHL.U32 R71, R70, 0x20, RZ ;  /* 0x0000002046477824 */ /* 0x000fe400078e00ff */
[----:B------:R-:W-:Y:S02]  /*24e0*/  IMAD.SHL.U32 R67, R66, 0x20, RZ ;  /* 0x0000002042437824 */ /* 0x000fe400078e00ff */
[----:B------:R-:W-:Y:S01]  /*24f0*/  IMAD.X R3, R221, 0x1, R12, P1 ;  /* 0x00000001dd037824 */ /* 0x000fe200008e060c */
[----:B------:R-:W-:Y:S01]  /*2500*/  ISETP.GE.AND P1, PT, R22, UR4, PT ;  /* 0x0000000416007c0c */ /* 0x000fe2000bf26270 */
[----:B------:R-:W-:-:S02]  /*2510*/  IMAD.SHL.U32 R74, R74, 0x20, RZ ;  /* 0x000000204a4a7824 */ /* 0x000fc400078e00ff */
[----:B------:R-:W-:Y:S02]  /*2520*/  IMAD.SHL.U32 R70, R70, 0x40, RZ ;  /* 0x0000004046467824 */ /* 0x000fe400078e00ff */
[----:B------:R-:W-:Y:S02]  /*2530*/  IMAD.SHL.U32 R66, R66, 0x40, RZ ;  /* 0x0000004042427824 */ /* 0x000fe400078e00ff */
[----:B------:R-:W-:Y:S02]  /*2540*/  IMAD.SHL.U32 R63, R63, 0x2, RZ ;  /* 0x000000023f3f7824 */ /* 0x000fe400078e00ff */
[----:B------:R-:W-:Y:S02]  /*2550*/  IMAD.IADD R62, R41, 0x1, R13 ;  /* 0x00000001293e7824 */ /* 0x000fe400078e020d */
[----:B------:R-:W-:Y:S02]  /*2560*/  IMAD.IADD R60, R13, 0x1, R39 ;  /* 0x000000010d3c7824 */ /* 0x000fe400078e0227 */
[----:B------:R-:W-:-:S02]  /*2570*/  IMAD.IADD R59, R37, 0x1, R7 ;  /* 0x00000001253b7824 */ /* 0x000fc400078e0207 */
[----:B------:R-:W-:Y:S02]  /*2580*/  IMAD.IADD R58, R7, 0x1, R21 ;  /* 0x00000001073a7824 */ /* 0x000fe400078e0215 */
[----:B------:R-:W-:-:S07]  /*2590*/  IMAD.IADD R55, R43, 0x1, R55 ;  /* 0x000000012b377824 */ /* 0x000fce00078e0237 */
.L_x_1412:
[----:B0-----:R-:W0:Y:S01]  /*25a0*/  LDC.64 R50, c[0x0][0x2e8] ;  /* 0x0000ba00ff327b82 */ /* 0x001e220000000a00 */
[----:B------:R-:W-:Y:S01]  /*25b0*/  VIADD R47, R47, 0xffffffff ;  /* 0xffffffff2f2f7836 */ /* 0x000fe20000000000 */
[----:B------:R-:W-:Y:S05]  /*25c0*/  YIELD ;  /* 0x0000000000007946 */ /* 0x000fea0003800000 */
[----:B--23--:R-:W-:Y:S01]  /*25d0*/  SHF.R.S32.HI R11, RZ, 0x1f, R47 ;  /* 0x0000001fff0b7819 */ /* 0x00cfe2000001142f */
[----:B------:R-:W1:Y:S01]  /*25e0*/  LDC R53, c[0x0][0x3f4] ;  /* 0x0000fd00ff357b82 */ /* 0x000e620000000800 */
[-C--:B------:R-:W-:Y:S01]  /*25f0*/  IMAD R4, R77, R47.reuse, RZ ;  /* 0x0000002f4d047224 */ /* 0x080fe200078e02ff */
[----:B------:R-:W-:Y:S01]  /*2600*/  BSSY B0, `(.L_x_1365) ;  /* 0x0000470000007945 */ /* 0x000fe20003800000 */
[----:B------:R-:W-:-:S04]  /*2610*/  IMAD.WIDE.U32 R88, R75, R47, RZ ;  /* 0x0000002f4b587225 */ /* 0x000fc800078e00ff */
[----:B------:R-:W-:Y:S01]  /*2620*/  IMAD R5, R11, R75, R4 ;  /* 0x0000004b0b057224 */ /* 0x000fe200078e0204 */
[----:B------:R-:W-:-:S04]  /*2630*/  IADD3 R13, P3, P4, R83, R88, R74 ;  /* 0x00000058530d7210 */ /* 0x000fc80007c7e04a */
[----:B------:R-:W-:Y:S01]  /*2640*/  IADD3 R91, R89, R5, RZ ;  /* 0x00000005595b7210 */ /* 0x000fe20007ffe0ff */
[----:B------:R-:W-:-:S03]  /*2650*/  IMAD R5, R192, 0x4000, R213 ;  /* 0x00004000c0057824 */ /* 0x000fc600078e02d5 */
[----:B------:R-:W-:Y:S01]  /*2660*/  IADD3.X R4, R78, R91, R76, P3, P4 ;  /* 0x0000005b4e047210 */ /* 0x000fe20001fe844c */
[----:B------:R-:W-:Y:S01]  /*2670*/  IMAD.IADD R82, R16, 0x1, R5 ;  /* 0x0000000110527824 */ /* 0x000fe200078e0205 */
[-C--:B0-----:R-:W-:Y:S02]  /*2680*/  IADD3 R14, P4, P5, R88, R50.reuse, R83 ;  /* 0x00000032580e7210 */ /* 0x081fe40007d9e053 */
[----:B------:R-:W-:Y:S02]  /*2690*/  IADD3 R12, P3, R13, R50, RZ ;  /* 0x000000320d0c7210 */ /* 0x000fe40007f7e0ff */
[----:B------:R-:W-:Y:S02]  /*26a0*/  IADD3.X R15, R91, R51, R78, P4, P5 ;  /* 0x000000335b0f7210 */ /* 0x000fe400027ea44e */
[----:B-1----:R-:W-:Y:S01]  /*26b0*/  ISETP.GE.AND P4, PT, R53, 0x1, PT ;  /* 0x000000013500780c */ /* 0x002fe20003f86270 */
[----:B------:R-:W-:Y:S01]  /*26c0*/  IMAD.X R13, R4, 0x1, R51, P3 ;  /* 0x00000001040d7824 */ /* 0x000fe200018e0633 */
[----:B------:R-:W-:-:S04]  /*26d0*/  ISETP.GT.AND P5, PT, R47, R48, PT ;  /* 0x000000302f00720c */ /* 0x000fc80003fa4270 */
[----:B------:R-:W-:-:S07]  /*26e0*/  P2R R94, PR, RZ, 0x20 ;  /* 0x00000020ff5e7803 */ /* 0x000fce0000000000 */
[----:B----4-:R-:W-:Y:S05]  /*26f0*/  @!P4 BRA `(.L_x_1366) ;  /* 0x000000440018c947 */ /* 0x010fea0003800000 */
[----:B------:R-:W-:Y:S01]  /*2700*/  ULDC.U8 UR4, c[0x0][0x410] ;  /* 0x0001040000047ab9 */ /* 0x000fe20000000000 */
[-C--:B------:R-:W-:Y:S01]  /*2710*/  IMAD R5, R72, R47.reuse, RZ ;  /* 0x0000002f48057224 */ /* 0x080fe200078e02ff */
[----:B------:R-:W-:Y:S01]  /*2720*/  ISETP.NE.AND P3, PT, RZ, UR4, PT ;  /* 0x00000004ff007c0c */ /* 0x000fe2000bf65270 */
[-C--:B------:R-:W-:Y:S02]  /*2730*/  IMAD R7, R68, R47.reuse, RZ ;  /* 0x0000002f44077224 */ /* 0x080fe400078e02ff */
[C---:B------:R-:W-:Y:S02]  /*2740*/  IMAD R9, R11.reuse, R70, R5 ;  /* 0x000000460b097224 */ /* 0x040fe400078e0205 */
[----:B------:R-:W-:Y:S02]  /*2750*/  IMAD R11, R11, R66, R7 ;  /* 0x000000420b0b7224 */ /* 0x000fe400078e0207 */
[----:B------:R-:W-:Y:S02]  /*2760*/  IMAD R84, R47, -0x40, R46 ;  /* 0xffffffc02f547824 */ /* 0x000fe400078e022e */
[----:B------:R-:W-:-:S03]  /*2770*/  IMAD.WIDE.U32 R6, R70, R47, RZ ;  /* 0x0000002f46067225 */ /* 0x000fc600078e00ff */
[----:B------:R-:W-:Y:S01]  /*2780*/  VIMNMX R84, R84, 0x40, PT ;  /* 0x0000004054547848 */ /* 0x000fe20003fe0100 */
        /* <DEDUP_REMOVED lines=28> */
.L_x_1369:
[----:B------:R-:W-:Y:S05]  /*2950*/  BSYNC B1 ;  /* 0x0000000000017941 */ /* 0x000fea0003800000 */
.L_x_1368:
[----:B------:R-:W-:Y:S01]  /*2960*/  ISETP.GE.AND P5, PT, R218, R84, PT ;  /* 0x00000054da00720c */ /* 0x000fe20003fa6270 */
[----:B------:R-:W-:Y:S01]  /*2970*/  BSSY B1, `(.L_x_1370) ;  /* 0x000001b000017945 */ /* 0x000fe20003800000 */
[----:B------:R-:W-:Y:S02]  /*2980*/  CS2R R26, SRZ ;  /* 0x00000000001a7805 */ /* 0x000fe4000001ff00 */
[----:B0-----:R-:W-:Y:S01]  /*2990*/  CS2R R8, SRZ ;  /* 0x0000000000087805 */ /* 0x001fe2000001ff00 */
[----:B-----5:R-:W-:Y:S01]  /*29a0*/  IMAD.MOV.U32 R50, RZ, RZ, R30 ;  /* 0x000000ffff327224 */ /* 0x020fe200078e001e */
[----:B------:R-:W-:Y:S01]  /*29b0*/  CS2R R24, SRZ ;  /* 0x0000000000187805 */ /* 0x000fe2000001ff00 */
[----:B------:R-:W-:-:S06]  /*29c0*/  IMAD.MOV.U32 R104, RZ, RZ, R32 ;  /* 0x000000ffff687224 */ /* 0x000fcc00078e0020 */
        /* <DEDUP_REMOVED lines=21> */
.L_x_1371:
[----:B------:R-:W-:Y:S05]  /*2b20*/  BSYNC B1 ;  /* 0x0000000000017941 */ /* 0x000fea0003800000 */
.L_x_1370:
[----:B------:R-:W-:Y:S01]  /*2b30*/  UISETP.NE.AND UP0, UPT, UR45, 0x3, UPT ;  /* 0x000000032d00788c */ /* 0x000fe2000bf05270 */
[----:B------:R-:W-:Y:S01]  /*2b40*/  IMAD.MOV.U32 R89, RZ, RZ, R28 ;  /* 0x000000ffff597224 */ /* 0x000fe200078e001c */
[----:B------:R-:W-:Y:S01]  /*2b50*/  MOV R101, R34 ;  /* 0x0000002200657202 */ /* 0x000fe20000000f00 */
[----:B-----5:R-:W-:Y:S02]  /*2b60*/  IMAD.MOV.U32 R51, RZ, RZ, R10 ;  /* 0x000000ffff337224 */ /* 0x020fe400078e000a */
[----:B------:R-:W-:Y:S01]  /*2b70*/  IMAD.MOV.U32 R86, RZ, RZ, R26 ;  /* 0x000000ffff567224 */ /* 0x000fe200078e001a */
[----:B------:R-:W-:Y:S01]  /*2b80*/  PLOP3.LUT P3, PT, PT, PT, UP0, 0x80, 0x0 ;  /* 0x000000000000781c */ /* 0x000fe20003f6f008 */
[----:B------:R-:W-:Y:S02]  /*2b90*/  IMAD.MOV.U32 R52, RZ, RZ, R8 ;  /* 0x000000ffff347224 */ /* 0x000fe400078e0008 */
[----:B------:R-:W-:-:S10]  /*2ba0*/  IMAD.MOV.U32 R88, RZ, RZ, R24 ;  /* 0x000000ffff587224 */ /* 0x000fd400078e0018 */
[----:B------:R-:W-:Y:S05]  /*2bb0*/  @!P3 BRA `(.L_x_1372) ;  /* 0x000000000004b947 */ /* 0x000fea0003800000 */
[----:B------:R-:W-:Y:S01]  /*2bc0*/  BPT.TRAP 0x1 ;  /* 0x000000040000795c */ /* 0x000fe20000300000 */
.L_x_1372:
[----:B------:R-:W-:Y:S01]  /*2bd0*/  IMAD R80, R192, 0x8, R16 ;  /* 0x00000008c0507824 */ /* 0x000fe200078e0210 */
[----:B------:R-:W-:Y:S01]  /*2be0*/  SHF.L.U32 R93, R198, 0x1f, RZ ;  /* 0x0000001fc65d7819 */ /* 0x000fe200000006ff */
[----:B------:R-:W-:Y:S03]  /*2bf0*/  BSSY B1, `(.L_x_1373) ;  /* 0x0000003000017945 */ /* 0x000fe60003800000 */
[----:B------:R-:W1:Y:S02]  /*2c00*/  SYNCS.PHASECHK.TRANS64.TRYWAIT P6, [R80+URZ+0x28490], R93 ;  /* 0x0284905d500075a7 */ /* 0x000e6400080c017f */
[----:B-1----:R-:W-:Y:S05]  /*2c10*/  @!P6 BRA `(.L_x_1374) ;  /* 0x0000023c00b0e947 */ /* 0x002fea0003800000 */
.L_x_1728:
[----:B------:R-:W-:Y:S05]  /*2c20*/  BSYNC B1 ;  /* 0x0000000000017941 */ /* 0x000fea0003800000 */
.L_x_1373:
[----:B------:R-:W-:Y:S04]  /*2c30*/  BSSY B1, `(.L_x_1375) ;  /* 0x00000e3000017945 */ /* 0x000fe80003800000 */
[----:B------:R-:W-:Y:S05]  /*2c40*/  @P4 BRA `(.L_x_1376) ;  /* 0x0000000c00844947 */ /* 0x000fea0003800000 */
[----:B------:R-:W-:Y:S04]  /*2c50*/  BSSY B2, `(.L_x_1377) ;  /* 0x0000070000027945 */ /* 0x000fe80003800000 */
[----:B------:R-:W-:Y:S05]  /*2c60*/  @P1 BRA `(.L_x_1378) ;  /* 0x0000000400b81947 */ /* 0x000fea0003800000 */
[----:B0-----:R0:W2:Y:S01]  /*2c70*/  LDS.128 R4, [R82+0x20000] ;  /* 0x0200000052047984 */ /* 0x0010a20000000c00 */
        /* <DEDUP_REMOVED lines=19> */
[----:B------:R-:W-:Y:S01]  /*2db0*/  F2FP.F16.E4M3.UNPACK_B R5, R5.H1 ;  /* 0x00000005ff05723e */ /* 0x000fe200030006ff */
[--C-:B------:R-:W-:Y:S01]  /*2dc0*/  HADD2.F32 R95, -RZ, R90.reuse.H0_H0 ;  /* 0x2000005aff5f7230 */ /* 0x100fe20000004100 */
[----:B------:R-:W-:Y:S01]  /*2dd0*/  LOP3.LUT R97, R96, 0xff0000, R35, 0xf8, !PT ;  /* 0x00ff000060617812 */ /* 0x000fe200078ef823 */
[----:B------:R-:W-:Y:S01]  /*2de0*/  HADD2.F32 R96, -RZ, R90.H1_H1 ;  /* 0x3000005aff607230 */ /* 0x000fe20000004100 */
[----:B------:R-:W-:Y:S01]  /*2df0*/  LOP3.LUT R91, R32, 0xff0000, R7, 0xf8, !PT ;  /* 0x00ff0000205b7812 */ /* 0x000fe200078ef807 */
[----:B------:R-:W-:Y:S01]  /*2e00*/  HADD2.F32 R7, -RZ, R6.H1_H1 ;  /* 0x30000006ff077230 */ /* 0x000fe20000004100 */
[----:B------:R-:W-:Y:S01]  /*2e10*/  F2FP.F16.E4M3.UNPACK_B R35, R104.H1 ;  /* 0x00000068ff23723e */ /* 0x000fe200030006ff */
[----:B------:R-:W-:-:S02]  /*2e20*/  HADD2.F32 R32, -RZ, R5.H1_H1 ;  /* 0x30000005ff207230 */ /* 0x000fc40000004100 */
[----:B------:R-:W-:Y:S02]  /*2e30*/  HADD2.F32 R6, -RZ, R6.H0_H0 ;  /* 0x20000006ff067230 */ /* 0x000fe40000004100 */
[-C--:B------:R-:W-:Y:S01]  /*2e40*/  FMUL.FTZ R99, R7, R95.reuse ;  /* 0x0000005f07637220 */ /* 0x080fe20000410000 */
[----:B------:R-:W-:Y:S02]  /*2e50*/  HADD2.F32 R90, -RZ, R35.H0_H0 ;  /* 0x20000023ff5a7230 */ /* 0x000fe40000004100 */
[----:B------:R-:W-:Y:S01]  /*2e60*/  FMUL.FTZ R102, R32, R96 ;  /* 0x0000006020667220 */ /* 0x000fe20000410000 */
        /* <DEDUP_REMOVED lines=11> */
[--C-:B------:R-:W-:Y:S01]  /*2f20*/  HADD2.F32 R95, -RZ, R6.reuse.H1_H1 ;  /* 0x30000006ff5f7230 */ /* 0x100fe20000004100 */
[----:B------:R-:W-:Y:S01]  /*2f30*/  F2FP.F16.E4M3.UNPACK_B R32, R104 ;  /* 0x00000068ff20723e */ /* 0x000fe200020006ff */
[----:B------:R-:W-:Y:S01]  /*2f40*/  HADD2.F32 R90, -RZ, R6.H0_H0 ;  /* 0x20000006ff5a7230 */ /* 0x000fe20000004100 */
[----:B------:R-:W-:Y:S01]  /*2f50*/  F2FP.SATFINITE.E4M3.F32.PACK_AB_MERGE_C R106, R103, R102, RZ ;  /* 0x00000066676a723e */ /* 0x000fe200048070ff */
[----:B------:R-:W-:-:S02]  /*2f60*/  HADD2.F32 R6, -RZ, R5.H0_H0 ;  /* 0x20000005ff067230 */ /* 0x000fc40000004100 */
[----:B------:R-:W-:Y:S02]  /*2f70*/  HADD2.F32 R7, -RZ, R5.H1_H1 ;  /* 0x30000005ff077230 */ /* 0x000fe40000004100 */
[--C-:B------:R-:W-:Y:S02]  /*2f80*/  HADD2.F32 R5, -RZ, R4.reuse.H0_H0 ;  /* 0x20000004ff057230 */ /* 0x100fe40000004100 */
[-C--:B------:R-:W-:Y:S01]  /*2f90*/  FMUL.FTZ R98, R6, R95.reuse ;  /* 0x0000005f06627220 */ /* 0x080fe20000410000 */
[----:B------:R-:W-:Y:S02]  /*2fa0*/  HADD2.F32 R4, -RZ, R4.H1_H1 ;  /* 0x30000004ff047230 */ /* 0x000fe40000004100 */
[----:B------:R-:W-:Y:S01]  /*2fb0*/  FMUL.FTZ R99, R7, R95 ;  /* 0x0000005f07637220 */ /* 0x000fe20000410000 */
[--C-:B------:R-:W-:Y:S02]  /*2fc0*/  HADD2.F32 R35, -RZ, R32.reuse.H1_H1 ;  /* 0x30000020ff237230 */ /* 0x100fe40000004100 */
[----:B------:R-:W-:Y:S01]  /*2fd0*/  FMUL.FTZ R95, R5, R90 ;  /* 0x0000005a055f7220 */ /* 0x000fe20000410000 */
[----:B------:R-:W-:-:S02]  /*2fe0*/  HADD2.F32 R32, -RZ, R32.H0_H0 ;  /* 0x20000020ff207230 */ /* 0x000fc40000004100 */
[----:B------:R-:W-:Y:S01]  /*2ff0*/  FMUL.FTZ R96, R4, R90 ;  /* 0x0000005a04607220 */ /* 0x000fe20000410000 */
[----:B------:R-:W-:Y:S01]  /*3000*/  F2FP.F16.E4M3.UNPACK_B R90, R97.H1 ;  /* 0x00000061ff5a723e */ /* 0x000fe200030006ff */
[-C--:B------:R-:W-:Y:S01]  /*3010*/  FFMA.FTZ R7, R7, R35.reuse, R98 ;  /* 0x0000002307077223 */ /* 0x080fe20000010062 */
[----:B------:R-:W-:Y:S01]  /*3020*/  FFMA.FTZ R6, R6, R35, -R99 ;  /* 0x0000002306067223 */ /* 0x000fe20000010863 */
[----:B------:R-:W-:Y:S01]  /*3030*/  FFMA.FTZ R98, R5, R32, -R96 ;  /* 0x0000002005627223 */ /* 0x000fe20000010860 */
[----:B------:R-:W-:Y:S01]  /*3040*/  F2FP.F16.E4M3.UNPACK_B R5, R34.H1 ;  /* 0x00000022ff05723e */ /* 0x000fe200030006ff */
[----:B------:R-:W-:Y:S01]  /*3050*/  FFMA.FTZ R99, R4, R32, R95 ;  /* 0x0000002004637223 */ /* 0x000fe2000001005f */
[----:B------:R-:W-:Y:S01]  /*3060*/  F2FP.F16.E4M3.UNPACK_B R32, R91.H1 ;  /* 0x0000005bff20723e */ /* 0x000fe200030006ff */
[----:B------:R-:W-:Y:S01]  /*3070*/  HADD2.F32 R96, -RZ, R90.H1_H1 ;  /* 0x3000005aff607230 */ /* 0x000fe20000004100 */
[----:B------:R-:W-:Y:S01]  /*3080*/  F2FP.SATFINITE.E4M3.F32.PACK_AB_MERGE_C R105, R7, R6, RZ ;  /* 0x000000060769723e */ /* 0x000fe200048070ff */
[--C-:B------:R-:W-:Y:S01]  /*3090*/  HADD2.F32 R7, -RZ, R5.reuse.H1_H1 ;  /* 0x30000005ff077230 */ /* 0x100fe20000004100 */
        /* <DEDUP_REMOVED lines=20> */
[--C-:B------:R-:W-:Y:S02]  /*31e0*/  HADD2.F32 R5, -RZ, R34.reuse.H0_H0 ;  /* 0x20000022ff057230 */ /* 0x100fe40000004100 */
[----:B------:R-:W-:Y:S01]  /*31f0*/  FFMA.FTZ R95, R7, R35, R102 ;  /* 0x00000023075f7223 */ /* 0x000fe20000010066 */
[----:B------:R-:W-:Y:S02]  /*3200*/  HADD2.F32 R33, -RZ, R33.H1_H1 ;  /* 0x30000021ff217230 */ /* 0x000fe40000004100 */
[----:B------:R-:W-:Y:S01]  /*3210*/  FMUL.FTZ R6, R4, R97 ;  /* 0x0000006104067220 */ /* 0x000fe20000410000 */
[----:B------:R-:W-:Y:S01]  /*3220*/  HADD2.F32 R34, -RZ, R34.H1_H1 ;  /* 0x30000022ff227230 */ /* 0x000fe20000004100 */
[----:B------:R-:W-:Y:S01]  /*3230*/  F2FP.SATFINITE.E4M3.F32.PACK_AB_MERGE_C R96, R96, R103, RZ ;  /* 0x000000676060723e */ /* 0x000fe200048070ff */
        /* <DEDUP_REMOVED lines=11> */
[----:B------:R-:W-:-:S02]  /*32f0*/  F2FP.SATFINITE.E4M3.F32.PACK_AB_MERGE_C R5, R101, R100, R106 ;  /* 0x000000646505723e */ /* 0x000fc4000480706a */
[----:B------:R-:W-:Y:S02]  /*3300*/  F2FP.SATFINITE.E4M3.F32.PACK_AB_MERGE_C R6, R6, R7, R96 ;  /* 0x000000070606723e */ /* 0x000fe40004807060 */
[----:B------:R-:W-:Y:S02]  /*3310*/  F2FP.SATFINITE.E4M3.F32.PACK_AB_MERGE_C R4, R99, R98, R105 ;  /* 0x000000626304723e */ /* 0x000fe40004807069 */
[----:B------:R-:W-:-:S07]  /*3320*/  F2FP.SATFINITE.E4M3.F32.PACK_AB_MERGE_C R7, R35, R102, R95 ;  /* 0x000000662307723e */ /* 0x000fce000480705f */
.L_x_1380:
[----:B------:R-:W-:Y:S05]  /*3330*/  BSYNC B3 ;  /* 0x0000000000037941 */ /* 0x000fea0003800000 */
.L_x_1379:
[----:B--2---:R2:W-:Y:S02]  /*3340*/  STG.E.128 desc[UR46][R14.64], R4 ;  /* 0x000000040e007986 */ /* 0x0045e4000c101d2e */
.L_x_1378:
[----:B------:R-:W-:Y:S05]  /*3350*/  BSYNC B2 ;  /* 0x0000000000027941 */ /* 0x000fea0003800000 */
.L_x_1377:
[----:B------:R-:W-:Y:S05]  /*3360*/  @P2 BRA `(.L_x_1376) ;  /* 0x0000000400bc2947 */ /* 0x000fea0003800000 */
[----:B0-2---:R0:W2:Y:S01]  /*3370*/  LDS.128 R4, [R82+0x22000] ;  /* 0x0220000052047984 */ /* 0x0050a20000000c00 */
[----:B------:R-:W-:Y:S01]  /*3380*/  ISETP.GE.AND P4, PT, R194, R53, PT ;  /* 0x00000035c200720c */ /* 0x000fe20003f86270 */
[----:B------:R-:W-:-:S12]  /*3390*/  BSSY B2, `(.L_x_1381) ;  /* 0x000006b000027945 */ /* 0x000fd80003800000 */
[----:B0-----:R-:W-:Y:S05]  /*33a0*/  @P4 BRA `(.L_x_1382) ;  /* 0x0000000400a44947 */ /* 0x001fea0003800000 */
[----:B------:R-:W-:Y:S01]  /*33b0*/  SHF.R.U32.HI R35, RZ, 0x8, R31 ;  /* 0x00000008ff237819 */ /* 0x000fe2000001161f */
[----:B--2---:R-:W-:Y:S01]  /*33c0*/  IMAD.MOV.U32 R30, RZ, RZ, R7 ;  /* 0x000000ffff1e7224 */ /* 0x004fe200078e0007 */
[----:B------:R-:W-:Y:S02]  /*33d0*/  SHF.R.U32.HI R32, RZ, 0x8, R29 ;  /* 0x00000008ff207819 */ /* 0x000fe4000001161d */
[----:B------:R-:W-:Y:S01]  /*33e0*/  LOP3.LUT R28, R31, 0xff0000ff, RZ, 0xc0, !PT ;  /* 0xff0000ff1f1c7812 */ /* 0x000fe200078ec0ff */
[----:B------:R-:W-:Y:S01]  /*33f0*/  IMAD.SHL.U32 R7, R35, 0x100, RZ ;  /* 0x0000010023077824 */ /* 0x000fe200078e00ff */
[----:B------:R-:W-:Y:S02]  /*3400*/  SHF.R.U32.HI R33, RZ, 0x10, R31 ;  /* 0x00000010ff217819 */ /* 0x000fe4000001161f */
[----:B------:R-:W-:Y:S02]  /*3410*/  LOP3.LUT R31, R29, 0xff0000ff, RZ, 0xc0, !PT ;  /* 0xff0000ff1d1f7812 */ /* 0x000fe400078ec0ff */
[----:B------:R-:W-:Y:S01]  /*3420*/  SHF.R.U32.HI R34, RZ, 0x10, R29 ;  /* 0x00000010ff227819 */ /* 0x000fe2000001161d */
[----:B------:R-:W-:Y:S01]  /*3430*/  IMAD.MOV.U32 R29, RZ, RZ, R6 ;  /* 0x000000ffff1d7224 */ /* 0x000fe200078e0006 */
[----:B------:R-:W-:Y:S01]  /*3440*/  LOP3.LUT R7, R28, 0xff00, R7, 0xf8, !PT ;  /* 0x0000ff001c077812 */ /* 0x000fe200078ef807 */
[----:B------:R-:W-:Y:S01]  /*3450*/  IMAD.SHL.U32 R6, R32, 0x100, RZ ;  /* 0x0000010020067824 */ /* 0x000fe200078e00ff */
[-C--:B------:R-:W-:Y:S01]  /*3460*/  F2FP.F16.E4M3.UNPACK_B R32, R89.reuse.H1 ;  /* 0x00000059ff20723e */ /* 0x080fe200030006ff */
[----:B------:R-:W-:Y:S01]  /*3470*/  IMAD.U32 R34, R34, 0x10000, RZ ;  /* 0x0001000022227824 */ /* 0x000fe200078e00ff */
[----:B------:R-:W-:Y:S01]  /*3480*/  F2FP.F16.E4M3.UNPACK_B R89, R89 ;  /* 0x00000059ff59723e */ /* 0x000fe200020006ff */
[----:B------:R-:W-:Y:S01]  /*3490*/  IMAD.U32 R28, R33, 0x10000, RZ ;  /* 0x00010000211c7824 */ /* 0x000fe200078e00ff */
[----:B------:R-:W-:Y:S01]  /*34a0*/  LOP3.LUT R31, R31, 0xff00, R6, 0xf8, !PT ;  /* 0x0000ff001f1f7812 */ /* 0x000fe200078ef806 */
[----:B------:R-:W-:Y:S01]  /*34b0*/  HADD2.F32 R35, -RZ, R32.H1_H1 ;  /* 0x30000020ff237230 */ /* 0x000fe20000004100 */
[----:B------:R-:W-:-:S02]  /*34c0*/  F2FP.F16.E4M3.UNPACK_B R6, R5 ;  /* 0x00000005ff06723e */ /* 0x000fc400020006ff */
[----:B------:R-:W-:Y:S01]  /*34d0*/  LOP3.LUT R90, R31, 0xff0000, R34, 0xf8, !PT ;  /* 0x00ff00001f5a7812 */ /* 0x000fe200078ef822 */
[----:B------:R-:W-:Y:S01]  /*34e0*/  HADD2.F32 R34, -RZ, R32.H0_H0 ;  /* 0x20000020ff227230 */ /* 0x000fe20000004100 */
[----:B------:R-:W-:Y:S01]  /*34f0*/  LOP3.LUT R33, R7, 0xff0000, R28, 0xf8, !PT ;  /* 0x00ff000007217812 */ /* 0x000fe200078ef81c */
[--C-:B------:R-:W-:Y:S01]  /*3500*/  HADD2.F32 R7, -RZ, R6.reuse.H1_H1 ;  /* 0x30000006ff077230 */ /* 0x100fe20000004100 */
[----:B------:R-:W-:Y:S01]  /*3510*/  F2FP.F16.E4M3.UNPACK_B R31, R50.H1 ;  /* 0x00000032ff1f723e */ /* 0x000fe200030006ff */
[----:B------:R-:W-:Y:S01]  /*3520*/  HADD2.F32 R6, -RZ, R6.H0_H0 ;  /* 0x20000006ff067230 */ /* 0x000fe20000004100 */
[----:B------:R-:W-:Y:S02]  /*3530*/  F2FP.F16.E4M3.UNPACK_B R5, R5.H1 ;  /* 0x00000005ff05723e */ /* 0x000fe400030006ff */
[-C--:B------:R-:W-:Y:S01]  /*3540*/  FMUL.FTZ R91, R7, R34.reuse ;  /* 0x00000022075b7220 */ /* 0x080fe20000410000 */
[----:B------:R-:W-:Y:S02]  /*3550*/  HADD2.F32 R32, -RZ, R31.H0_H0 ;  /* 0x2000001fff207230 */ /* 0x000fe40000004100 */
[----:B------:R-:W-:Y:S01]  /*3560*/  FMUL.FTZ R34, R6, R34 ;  /* 0x0000002206227220 */ /* 0x000fe20000410000 */
[--C-:B------:R-:W-:Y:S01]  /*3570*/  HADD2.F32 R28, -RZ, R5.reuse.H1_H1 ;  /* 0x30000005ff1c7230 */ /* 0x100fe20000004100 */
[----:B------:R-:W-:Y:S01]  /*3580*/  F2FP.F16.E4M3.UNPACK_B R50, R50 ;  /* 0x00000032ff32723e */ /* 0x000fe200020006ff */
[----:B------:R-:W-:-:S02]  /*3590*/  HADD2.F32 R5, -RZ, R5.H0_H0 ;  /* 0x20000005ff057230 */ /* 0x000fc40000004100 */
[-C--:B------:R-:W-:Y:S01]  /*35a0*/  FFMA.FTZ R91, R6, R32.reuse, -R91 ;  /* 0x00000020065b7223 */ /* 0x080fe2000001085b */
[----:B------:R-:W-:Y:S02]  /*35b0*/  HADD2.F32 R31, -RZ, R31.H1_H1 ;  /* 0x3000001fff1f7230 */ /* 0x000fe40000004100 */
[CC--:B------:R-:W-:Y:S01]  /*35c0*/  FMUL.FTZ R6, R28.reuse, R35.reuse ;  /* 0x000000231c067220 */ /* 0x0c0fe20000410000 */
[----:B------:R-:W-:Y:S01]  /*35d0*/  FFMA.FTZ R96, R7, R32, R34 ;  /* 0x0000002007607223 */ /* 0x000fe20000010022 */
[C---:B------:R-:W-:Y:S02]  /*35e0*/  FMUL.FTZ R35, R5.reuse, R35 ;  /* 0x0000002305237220 */ /* 0x040fe40000410000 */
        /* <DEDUP_REMOVED lines=69> */
.L_x_1382:
[----:B------:R-:W-:Y:S05]  /*3a40*/  BSYNC B2 ;  /* 0x0000000000027941 */ /* 0x000fea0003800000 */
.L_x_1381:
[----:B--2---:R3:W-:Y:S02]  /*3a50*/  STG.E.128 desc[UR46][R14.64+0x80], R4 ;  /* 0x000080040e007986 */ /* 0x0047e4000c101d2e */
.L_x_1376:
[----:B------:R-:W-:Y:S05]  /*3a60*/  BSYNC B1 ;  /* 0x0000000000017941 */ /* 0x000fea0003800000 */
.L_x_1375:
[----:B------:R-:W-:Y:S05]  /*3a70*/  @P5 BRA `(.L_x_1383) ;  /* 0x0000003000a05947 */ /* 0x000fea0003800000 */
[----:B------:R-:W-:Y:S04]  /*3a80*/  BSSY B1, `(.L_x_1384) ;  /* 0x0000071000017945 */ /* 0x000fe80003800000 */
[----:B------:R-:W-:Y:S05]  /*3a90*/  @P1 BRA `(.L_x_1385) ;  /* 0x0000000400bc1947 */ /* 0x000fea0003800000 */
[----:B0-23--:R0:W2:Y:S01]  /*3aa0*/  LDS.128 R4, [R82+0x21000] ;  /* 0x0210000052047984 */ /* 0x00d0a20000000c00 */
[----:B------:R-:W-:Y:S01]  /*3ab0*/  ISETP.GE.AND P4, PT, R18, R53, PT ;  /* 0x000000351200720c */ /* 0x000fe20003f86270 */
[----:B------:R-:W-:-:S12]  /*3ac0*/  BSSY B2, `(.L_x_1386) ;  /* 0x000006b000027945 */ /* 0x000fd80003800000 */
[----:B0-----:R-:W-:Y:S05]  /*3ad0*/  @P4 BRA `(.L_x_1387) ;  /* 0x0000000400a44947 */ /* 0x001fea0003800000 */
[----:B------:R-:W-:Y:S01]  /*3ae0*/  SHF.R.U32.HI R30, RZ, 0x8, R27 ;  /* 0x00000008ff1e7819 */ /* 0x000fe2000001161b */
[----:B--2---:R-:W-:Y:S01]  /*3af0*/  IMAD.MOV.U32 R24, RZ, RZ, R7 ;  /* 0x000000ffff187224 */ /* 0x004fe200078e0007 */
[----:B------:R-:W-:Y:S01]  /*3b00*/  LOP3.LUT R14, R27, 0xff0000ff, RZ, 0xc0, !PT ;  /* 0xff0000ff1b0e7812 */ /* 0x000fe200078ec0ff */
[----:B------:R-:W-:Y:S01]  /*3b10*/  IMAD.MOV.U32 R15, RZ, RZ, R6 ;  /* 0x000000ffff0f7224 */ /* 0x000fe200078e0006 */
[----:B------:R-:W-:Y:S01]  /*3b20*/  SHF.R.U32.HI R29, RZ, 0x10, R27 ;  /* 0x00000010ff1d7819 */ /* 0x000fe2000001161b */
[----:B------:R-:W-:Y:S01]  /*3b30*/  IMAD.SHL.U32 R7, R30, 0x100, RZ ;  /* 0x000001001e077824 */ /* 0x000fe200078e00ff */
[--C-:B------:R-:W-:Y:S02]  /*3b40*/  SHF.R.U32.HI R27, RZ, 0x8, R25.reuse ;  /* 0x00000008ff1b7819 */ /* 0x100fe40000011619 */
[----:B------:R-:W-:Y:S02]  /*3b50*/  LOP3.LUT R26, R25, 0xff0000ff, RZ, 0xc0, !PT ;  /* 0xff0000ff191a7812 */ /* 0x000fe400078ec0ff */
[----:B------:R-:W-:Y:S01]  /*3b60*/  SHF.R.U32.HI R28, RZ, 0x10, R25 ;  /* 0x00000010ff1c7819 */ /* 0x000fe20000011619 */
[----:B------:R-:W-:Y:S01]  /*3b70*/  IMAD.SHL.U32 R25, R27, 0x100, RZ ;  /* 0x000001001b197824 */ /* 0x000fe200078e00ff */
[----:B------:R-:W-:Y:S01]  /*3b80*/  LOP3.LUT R7, R14, 0xff00, R7, 0xf8, !PT ;  /* 0x0000ff000e077812 */ /* 0x000fe200078ef807 */
[----:B------:R-:W-:Y:S01]  /*3b90*/  IMAD.U32 R14, R29, 0x10000, RZ ;  /* 0x000100001d0e7824 */ /* 0x000fe200078e00ff */
[----:B------:R-:W-:Y:S01]  /*3ba0*/  F2FP.F16.E4M3.UNPACK_B R6, R5 ;  /* 0x00000005ff06723e */ /* 0x000fe200020006ff */
[----:B------:R-:W-:Y:S01]  /*3bb0*/  IMAD.U32 R28, R28, 0x10000, RZ ;  /* 0x000100001c1c7824 */ /* 0x000fe200078e00ff */
[----:B------:R-:W-:-:S02]  /*3bc0*/  LOP3.LUT R25, R26, 0xff00, R25, 0xf8, !PT ;  /* 0x0000ff001a197812 */ /* 0x000fc400078ef819 */
[----:B------:R-:W-:Y:S02]  /*3bd0*/  F2FP.F16.E4M3.UNPACK_B R26, R88.H1 ;  /* 0x00000058ff1a723e */ /* 0x000fe400030006ff */
[----:B------:R-:W-:Y:S02]  /*3be0*/  LOP3.LUT R30, R25, 0xff0000, R28, 0xf8, !PT ;  /* 0x00ff0000191e7812 */ /* 0x000fe400078ef81c */
[----:B------:R-:W-:Y:S01]  /*3bf0*/  LOP3.LUT R27, R7, 0xff0000, R14, 0xf8, !PT ;  /* 0x00ff0000071b7812 */ /* 0x000fe200078ef80e */
[----:B------:R-:W-:Y:S01]  /*3c00*/  HADD2.F32 R28, -RZ, R26.H0_H0 ;  /* 0x2000001aff1c7230 */ /* 0x000fe20000004100 */
[----:B------:R-:W-:Y:S01]  /*3c10*/  F2FP.F16.E4M3.UNPACK_B R25, R86.H1 ;  /* 0x00000056ff19723e */ /* 0x000fe200030006ff */
[----:B------:R-:W-:Y:S01]  /*3c20*/  HADD2.F32 R7, -RZ, R6.H1_H1 ;  /* 0x30000006ff077230 */ /* 0x000fe20000004100 */
[----:B------:R-:W-:Y:S01]  /*3c30*/  F2FP.F16.E4M3.UNPACK_B R5, R5.H1 ;  /* 0x00000005ff05723e */ /* 0x000fe200030006ff */
[----:B------:R-:W-:Y:S01]  /*3c40*/  HADD2.F32 R29, -RZ, R26.H1_H1 ;  /* 0x3000001aff1d7230 */ /* 0x000fe20000004100 */
[----:B------:R-:W-:Y:S01]  /*3c50*/  F2FP.F16.E4M3.UNPACK_B R88, R88 ;  /* 0x00000058ff58723e */ /* 0x000fe200020006ff */
[----:B------:R-:W-:-:S02]  /*3c60*/  HADD2.F32 R6, -RZ, R6.H0_H0 ;  /* 0x20000006ff067230 */ /* 0x000fc40000004100 */
[C---:B------:R-:W-:Y:S01]  /*3c70*/  FMUL.FTZ R31, R7.reuse, R28 ;  /* 0x0000001c071f7220 */ /* 0x040fe20000410000 */
[----:B------:R-:W-:Y:S01]  /*3c80*/  HADD2.F32 R26, -RZ, R25.H0_H0 ;  /* 0x20000019ff1a7230 */ /* 0x000fe20000004100 */
[----:B------:R-:W-:Y:S01]  /*3c90*/  F2FP.F16.E4M3.UNPACK_B R86, R86 ;  /* 0x00000056ff56723e */ /* 0x000fe200020006ff */
[--C-:B------:R-:W-:Y:S02]  /*3ca0*/  HADD2.F32 R14, -RZ, R5.reuse.H1_H1 ;  /* 0x30000005ff0e7230 */ /* 0x100fe40000004100 */
[C---:B------:R-:W-:Y:S01]  /*3cb0*/  FMUL.FTZ R28, R6.reuse, R28 ;  /* 0x0000001c061c7220 */ /* 0x040fe20000410000 */
[----:B------:R-:W-:Y:S02]  /*3cc0*/  HADD2.F32 R5, -RZ, R5.H0_H0 ;  /* 0x20000005ff057230 */ /* 0x000fe40000004100 */
[-C--:B------:R-:W-:Y:S01]  /*3cd0*/  FFMA.FTZ R32, R6, R26.reuse, -R31 ;  /* 0x0000001a06207223 */ /* 0x080fe2000001081f */
[----:B------:R-:W-:Y:S02]  /*3ce0*/  HADD2.F32 R25, -RZ, R25.H1_H1 ;  /* 0x30000019ff197230 */ /* 0x000fe40000004100 */
[-C--:B------:R-:W-:Y:S01]  /*3cf0*/  FMUL.FTZ R6, R14, R29.reuse ;  /* 0x0000001d0e067220 */ /* 0x080fe20000410000 */
[----:B------:R-:W-:Y:S01]  /*3d00*/  FFMA.FTZ R33, R7, R26, R28 ;  /* 0x0000001a07217223 */ /* 0x000fe2000001001c */
[----:B------:R-:W-:-:S02]  /*3d10*/  FMUL.FTZ R29, R5, R29 ;  /* 0x0000001d051d7220 */ /* 0x000fc40000410000 */
[-C--:B------:R-:W-:Y:S01]  /*3d20*/  FFMA.FTZ R34, R5, R25.reuse, -R6 ;  /* 0x0000001905227223 */ /* 0x080fe20000010806 */
[-C--:B------:R-:W-:Y:S01]  /*3d30*/  F2FP.F16.E4M3.UNPACK_B R5, R4.reuse.H1 ;  /* 0x00000004ff05723e */ /* 0x080fe200030006ff */
[----:B------:R-:W-:Y:S01]  /*3d40*/  FFMA.FTZ R35, R14, R25, R29 ;  /* 0x000000190e237223 */ /* 0x000fe2000001001d */
[----:B------:R-:W-:Y:S01]  /*3d50*/  F2FP.F16.E4M3.UNPACK_B R4, R4 ;  /* 0x00000004ff04723e */ /* 0x000fe200020006ff */
[----:B------:R-:W-:Y:S02]  /*3d60*/  HADD2.F32 R25, -RZ, R88.H1_H1 ;  /* 0x30000058ff197230 */ /* 0x000fe40000004100 */
[--C-:B------:R-:W-:Y:S02]  /*3d70*/  HADD2.F32 R6, -RZ, R5.reuse.H0_H0 ;  /* 0x20000005ff067230 */ /* 0x100fe40000004100 */
[----:B------:R-:W-:Y:S02]  /*3d80*/  HADD2.F32 R7, -RZ, R5.H1_H1 ;  /* 0x30000005ff077230 */ /* 0x000fe40000004100 */
[----:B------:R-:W-:-:S02]  /*3d90*/  HADD2.F32 R5, -RZ, R4.H0_H0 ;  /* 0x20000004ff057230 */ /* 0x000fc40000004100 */
[-C--:B------:R-:W-:Y:S01]  /*3da0*/  FMUL.FTZ R28, R6, R25.reuse ;  /* 0x00000019061c7220 */ /* 0x080fe20000410000 */
[----:B------:R-:W-:Y:S02]  /*3db0*/  HADD2.F32 R88, -RZ, R88.H0_H0 ;  /* 0x20000058ff587230 */ /* 0x000fe40000004100 */
[----:B------:R-:W-:Y:S01]  /*3dc0*/  FMUL.FTZ R29, R7, R25 ;  /* 0x00000019071d7220 */ /* 0x000fe20000410000 */
[----:B------:R-:W-:Y:S02]  /*3dd0*/  HADD2.F32 R4, -RZ, R4.H1_H1 ;  /* 0x30000004ff047230 */ /* 0x000fe40000004100 */
[--C-:B------:R-:W-:Y:S02]  /*3de0*/  HADD2.F32 R14, -RZ, R86.reuse.H1_H1 ;  /* 0x30000056ff0e7230 */ /* 0x100fe40000004100 */
[-C--:B------:R-:W-:Y:S01]  /*3df0*/  FMUL.FTZ R25, R5, R88.reuse ;  /* 0x0000005805197220 */ /* 0x080fe20000410000 */
[----:B------:R-:W-:Y:S02]  /*3e00*/  HADD2.F32 R86, -RZ, R86.H0_H0 ;  /* 0x20000056ff567230 */ /* 0x000fe40000004100 */
[----:B------:R-:W-:Y:S01]  /*3e10*/  FMUL.FTZ R26, R4, R88 ;  /* 0x00000058041a7220 */ /* 0x000fe20000410000 */
[----:B------:R-:W-:Y:S01]  /*3e20*/  F2FP.SATFINITE.E4M3.F32.PACK_AB_MERGE_C R88, R35, R34, RZ ;  /* 0x000000222358723e */ /* 0x000fe200048070ff */
        /* <DEDUP_REMOVED lines=52> */
.L_x_1387:
[----:B------:R-:W-:Y:S05]  /*4170*/  BSYNC B2 ;  /* 0x0000000000027941 */ /* 0x000fea0003800000 */
.L_x_1386:
[----:B--2---:R4:W-:Y:S02]  /*4180*/  STG.E.128 desc[UR46][R12.64], R4 ;  /* 0x000000040c007986 */ /* 0x0049e4000c101d2e */
.L_x_1385:
[----:B------:R-:W-:Y:S05]  /*4190*/  BSYNC B1 ;  /* 0x0000000000017941 */ /* 0x000fea0003800000 */
.L_x_1384:
        /* <DEDUP_REMOVED lines=8> */
[----:B------:R-:W-:Y:S02]  /*4220*/  SHF.R.U32.HI R15, RZ, 0x10, R9 ;  /* 0x00000010ff0f7819 */ /* 0x000fe40000011609 */
[----:B------:R-:W-:Y:S01]  /*4230*/  LOP3.LUT R14, R9, 0xff0000ff, RZ, 0xc0, !PT ;  /* 0xff0000ff090e7812 */ /* 0x000fe200078ec0ff */
[----:B------:R-:W-:Y:S01]  /*4240*/  IMAD.SHL.U32 R7, R8, 0x100, RZ ;  /* 0x0000010008077824 */ /* 0x000fe200078e00ff */
[----:B------:R-:W-:Y:S01]  /*4250*/  MOV R9, R6 ;  /* 0x0000000600097202 */ /* 0x000fe20000000f00 */
[----:B------:R-:W-:Y:S01]  /*4260*/  IMAD.SHL.U32 R6, R24, 0x100, RZ ;  /* 0x0000010018067824 */ /* 0x000fe200078e00ff */
[----:B------:R-:W-:-:S02]  /*4270*/  SHF.R.U32.HI R25, RZ, 0x10, R11 ;  /* 0x00000010ff197819 */ /* 0x000fc4000001160b */
[----:B------:R-:W-:Y:S02]  /*4280*/  LOP3.LUT R11, R11, 0xff0000ff, RZ, 0xc0, !PT ;  /* 0xff0000ff0b0b7812 */ /* 0x000fe400078ec0ff */
[----:B------:R-:W-:Y:S01]  /*4290*/  LOP3.LUT R24, R14, 0xff00, R7, 0xf8, !PT ;  /* 0x0000ff000e187812 */ /* 0x000fe200078ef807 */
[----:B------:R-:W-:Y:S01]  /*42a0*/  IMAD.U32 R7, R25, 0x10000, RZ ;  /* 0x0001000019077824 */ /* 0x000fe200078e00ff */
[----:B------:R-:W-:Y:S01]  /*42b0*/  LOP3.LUT R8, R11, 0xff00, R6, 0xf8, !PT ;  /* 0x0000ff000b087812 */ /* 0x000fe200078ef806 */
[----:B------:R-:W-:Y:S01]  /*42c0*/  IMAD.U32 R11, R15, 0x10000, RZ ;  /* 0x000100000f0b7824 */ /* 0x000fe200078e00ff */
[----:B------:R-:W-:Y:S02]  /*42d0*/  F2FP.F16.E4M3.UNPACK_B R14, R52.H1 ;  /* 0x00000034ff0e723e */ /* 0x000fe400030006ff */
[----:B------:R-:W-:Y:S02]  /*42e0*/  F2FP.F16.E4M3.UNPACK_B R6, R5 ;  /* 0x00000005ff06723e */ /* 0x000fe400020006ff */
        /* <DEDUP_REMOVED lines=89> */
.L_x_1389:
[----:B------:R-:W-:Y:S05]  /*4880*/  BSYNC B1 ;  /* 0x0000000000017941 */ /* 0x000fea0003800000 */
.L_x_1388:
[----:B--2---:R0:W-:Y:S01]  /*4890*/  STG.E.128 desc[UR46][R12.64+0x80], R4 ;  /* 0x000080040c007986 */ /* 0x0041e2000c101d2e */
[----:B------:R-:W-:Y:S05]  /*48a0*/  BRA `(.L_x_1383) ;  /* 0x0000002400147947 */ /* 0x000fea0003800000 */
.L_x_1367:
[----:B------:R-:W-:Y:S02]  /*48b0*/  ISETP.GE.AND P3, PT, R218, R84, PT ;  /* 0x00000054da00720c */ /* 0x000fe40003f66270 */
[----:B------:R-:W-:Y:S02]  /*48c0*/  CS2R R10, SRZ ;  /* 0x00000000000a7805 */ /* 0x000fe4000001ff00 */
[----:B------:R-:W-:Y:S02]  /*48d0*/  CS2R R8, SRZ ;  /* 0x0000000000087805 */ /* 0x000fe4000001ff00 */
[----:B------:R-:W-:-:S13]  /*48e0*/  ISETP.GE.OR P3, PT, R22, R53, P3 ;  /* 0x000000351600720c */ /* 0x000fda0001f66670 */
[----:B------:R-:W-:Y:S01]  /*48f0*/  @!P3 IADD3 R33, P4, P5, R38, R6, R71 ;  /* 0x000000062621b210 */ /* 0x000fe20007d9e047 */
[----:B------:R-:W0:Y:S03]  /*4900*/  @!P3 LDC.64 R24, c[0x0][0x3e8] ;  /* 0x0000fa00ff18bb82 */ /* 0x000e260000000a00 */
[----:B------:R-:W-:Y:S02]  /*4910*/  @!P3 IADD3.X R14, R60, R93, R73, P4, P5 ;  /* 0x0000005d3c0eb210 */ /* 0x000fe400027ea449 */
[----:B------:R-:W-:-:S03]  /*4920*/  ISETP.GE.AND P4, PT, R17, R84, PT ;  /* 0x000000541100720c */ /* 0x000fc60003f86270 */
[----:B------:R-:W1:Y:S01]  /*4930*/  @!P3 LDC.64 R26, c[0x0][0x400] ;  /* 0x00010000ff1abb82 */ /* 0x000e620000000a00 */
[----:B------:R-:W-:-:S13]  /*4940*/  ISETP.GE.OR P4, PT, R22, R53, P4 ;  /* 0x000000351600720c */ /* 0x000fda0002786670 */
[----:B------:R-:W2:Y:S08]  /*4950*/  @!P4 LDC.64 R28, c[0x0][0x3e8] ;  /* 0x0000fa00ff1ccb82 */ /* 0x000eb00000000a00 */
[----:B------:R-:W3:Y:S01]  /*4960*/  @!P4 LDC.64 R30, c[0x0][0x400] ;  /* 0x00010000ff1ecb82 */ /* 0x000ee20000000a00 */
[----:B--2---:R-:W-:Y:S02]  /*4970*/  @!P4 IADD3 R28, P5, P6, R38, R28, R6 ;  /* 0x0000001c261cc210 */ /* 0x004fe40007ebe006 */
[----:B------:R-:W-:-:S02]  /*4980*/  CS2R R6, SRZ ;  /* 0x0000000000067805 */ /* 0x000fc4000001ff00 */
[----:B------:R-:W-:Y:S02]  /*4990*/  @!P4 IADD3.X R29, R60, R29, R93, P5, P6 ;  /* 0x0000001d3c1dc210 */ /* 0x000fe40002fec45d */
[----:B---3--:R-:W-:-:S04]  /*49a0*/  @!P4 IADD3 R30, P5, P6, R20, R30, R4 ;  /* 0x0000001e141ec210 */ /* 0x008fc80007ebe004 */
[----:B------:R-:W-:Y:S02]  /*49b0*/  @!P4 IADD3.X R31, R58, R31, R52, P5, P6 ;  /* 0x0000001f3a1fc210 */ /* 0x000fe40002fec434 */
[----:B------:R-:W-:Y:S02]  /*49c0*/  @!P3 IADD3 R35, P5, P6, R20, R4, R67 ;  /* 0x000000041423b210 */ /* 0x000fe40007ebe043 */
[----:B------:R-:W-:Y:S01]  /*49d0*/  CS2R R4, SRZ ;  /* 0x0000000000047805 */ /* 0x000fe2000001ff00 */
[----:B------:R-:W2:Y:S01]  /*49e0*/  @!P4 LDG.E.128 R8, desc[UR46][R30.64] ;  /* 0x0000002e1e08c981 */ /* 0x000ea2000c1e1d00 */
[----:B------:R-:W-:-:S04]  /*49f0*/  @!P3 IADD3.X R12, R58, R52, R69, P5, P6 ;  /* 0x000000343a0cb210 */ /* 0x000fc80002fec445 */
[----:B------:R-:W3:Y:S01]  /*4a00*/  @!P4 LDG.E.128 R4, desc[UR46][R28.64] ;  /* 0x0000002e1c04c981 */ /* 0x000ee2000c1e1d00 */
[----:B0-----:R-:W-:-:S05]  /*4a10*/  @!P3 IADD3 R32, P4, R33, R24, RZ ;  /* 0x000000182120b210 */ /* 0x001fca0007f9e0ff */
[----:B------:R-:W-:Y:S01]  /*4a20*/  @!P3 IMAD.X R33, R14, 0x1, R25, P4 ;  /* 0x000000010e21b824 */ /* 0x000fe200020e0619 */
[----:B-1----:R-:W-:Y:S02]  /*4a30*/  @!P3 IADD3 R34, P4, R35, R26, RZ ;  /* 0x0000001a2322b210 */ /* 0x002fe40007f9e0ff */
[----:B------:R-:W-:Y:S02]  /*4a40*/  CS2R R14, SRZ ;  /* 0x00000000000e7805 */ /* 0x000fe4000001ff00 */
[----:B------:R-:W-:Y:S01]  /*4a50*/  CS2R R24, SRZ ;  /* 0x0000000000187805 */ /* 0x000fe2000001ff00 */
[----:B------:R-:W-:Y:S01]  /*4a60*/  @!P3 IMAD.X R35, R12, 0x1, R27, P4 ;  /* 0x000000010c23b824 */ /* 0x000fe200020e061b */
[----:B------:R-:W-:Y:S02]  /*4a70*/  CS2R R12, SRZ ;  /* 0x00000000000c7805 */ /* 0x000fe4000001ff00 */
[----:B------:R-:W-:-:S04]  /*4a80*/  CS2R R26, SRZ ;  /* 0x00000000001a7805 */ /* 0x000fc8000001ff00 */
[----:B------:R-:W4:Y:S04]  /*4a90*/  @!P3 LDG.E.128 R12, desc[UR46][R32.64] ;  /* 0x0000002e200cb981 */ /* 0x000f28000c1e1d00 */
[----:B------:R-:W5:Y:S01]  /*4aa0*/  @!P3 LDG.E.128 R24, desc[UR46][R34.64] ;  /* 0x0000002e2218b981 */ /* 0x000f62000c1e1d00 */
[----:B------:R-:W-:-:S06]  /*4ab0*/  UISETP.NE.AND UP0, UPT, UR45, 0x3, UPT ;  /* 0x000000032d00788c */ /* 0x000fcc000bf05270 */
[----:B------:R-:W-:Y:S02]  /*4ac0*/  PLOP3.LUT P3, PT, PT, PT, UP0, 0x80, 0x0 ;  /* 0x000000000000781c */ /* 0x000fe40003f6f008 */
[----:B------:R-:W-:Y:S01]  /*4ad0*/  ISETP.GE.AND P4, PT, R22, R53, PT ;  /* 0x000000351600720c */ /* 0x000fe20003f86270 */
[----:B--2---:R-:W-:Y:S02]  /*4ae0*/  IMAD.MOV.U32 R105, RZ, RZ, R10 ;  /* 0x000000ffff697224 */ /* 0x004fe400078e000a */
[----:B------:R-:W-:Y:S02]  /*4af0*/  IMAD.MOV.U32 R117, RZ, RZ, R8 ;  /* 0x000000ffff757224 */ /* 0x000fe400078e0008 */
[----:B---3--:R-:W-:Y:S01]  /*4b00*/  IMAD.MOV.U32 R103, RZ, RZ, R6 ;  /* 0x000000ffff677224 */ /* 0x008fe200078e0006 */
[----:B------:R-:W-:Y:S01]  /*4b10*/  MOV R115, R4 ;  /* 0x0000000400737202 */ /* 0x000fe20000000f00 */
[----:B----4-:R-:W-:Y:S02]  /*4b20*/  IMAD.MOV.U32 R86, RZ, RZ, R14 ;  /* 0x000000ffff567224 */ /* 0x010fe400078e000e */
[----:B------:R-:W-:-:S02]  /*4b30*/  IMAD.MOV.U32 R95, RZ, RZ, R12 ;  /* 0x000000ffff5f7224 */ /* 0x000fc400078e000c */
[----:B-----5:R-:W-:Y:S02]  /*4b40*/  IMAD.MOV.U32 R96, RZ, RZ, R26 ;  /* 0x000000ffff607224 */ /* 0x020fe400078e001a */
[----:B------:R-:W-:Y:S01]  /*4b50*/  IMAD.MOV.U32 R97, RZ, RZ, R24 ;  /* 0x000000ffff617224 */ /* 0x000fe200078e0018 */
[----:B------:R-:W-:Y:S06]  /*4b60*/  @!P3 BRA `(.L_x_1390) ;  /* 0x000000000004b947 */ /* 0x000fec0003800000 */
[----:B------:R-:W-:Y:S01]  /*4b70*/  BPT.TRAP 0x1 ;  /* 0x000000040000795c */ /* 0x000fe20000300000 */
.L_x_1390:
[----:B------:R-:W-:Y:S01]  /*4b80*/  IMAD R80, R192, 0x8, R16 ;  /* 0x00000008c0507824 */ /* 0x000fe200078e0210 */
[----:B------:R-:W-:Y:S01]  /*4b90*/  SHF.L.U32 R93, R198, 0x1f, RZ ;  /* 0x0000001fc65d7819 */ /* 0x000fe200000006ff */
[----:B------:R-:W0:Y:S01]  /*4ba0*/  LDC R98, c[0x0][0x2f4] ;  /* 0x0000bd00ff627b82 */ /* 0x000e220000000800 */
[----:B------:R-:W-:Y:S01]  /*4bb0*/  BSSY B1, `(.L_x_1391) ;  /* 0x0000006000017945 */ /* 0x000fe20003800000 */
[----:B------:R-:W-:Y:S01]  /*4bc0*/  IMAD.MOV.U32 R89, RZ, RZ, R91 ;  /* 0x000000ffff597224 */ /* 0x000fe200078e005b */
[----:B------:R-:W1:Y:S05]  /*4bd0*/  SYNCS.PHASECHK.TRANS64.TRYWAIT P5, [R80+URZ+0x28490], R93 ;  /* 0x0284905d500075a7 */ /* 0x000e6a00080a017f */
[----:B------:R-:W2:Y:S01]  /*4be0*/  LDC.64 R52, c[0x0][0x300] ;  /* 0x0000c000ff347b82 */ /* 0x000ea20000000a00 */
[----:B0-----:R-:W-:Y:S01]  /*4bf0*/  IADD3 R100, -R63, R98, RZ ;  /* 0x000000623f647210 */ /* 0x001fe20007ffe1ff */
[----:B-1----:R-:W-:Y:S06]  /*4c00*/  @!P5 BRA `(.L_x_1392) ;  /* 0x0000021c00c8d947 */ /* 0x002fec0003800000 */
.L_x_1729:
[----:B------:R-:W-:Y:S05]  /*4c10*/  BSYNC B1 ;  /* 0x0000000000017941 */ /* 0x000fea0003800000 */
.L_x_1391:
[----:B------:R-:W-:Y:S01]  /*4c20*/  ISETP.GE.OR P5, PT, R17, R84, P1 ;  /* 0x000000541100720c */ /* 0x000fe20000fa6670 */
[----:B------:R-:W-:-:S12]  /*4c30*/  BSSY B1, `(.L_x_1393) ;  /* 0x00000f5000017945 */ /* 0x000fd80003800000 */
[----:B------:R-:W-:Y:S05]  /*4c40*/  @P5 BRA `(.L_x_1394) ;  /* 0x0000000c00cc5947 */ /* 0x000fea0003800000 */
[-C--:B--2---:R-:W-:Y:S01]  /*4c50*/  IMAD R28, R221, R52.reuse, RZ ;  /* 0x00000034dd1c7224 */ /* 0x084fe200078e02ff */
[----:B------:R-:W-:Y:S01]  /*4c60*/  BSSY B2, `(.L_x_1395) ;  /* 0x00000e5000027945 */ /* 0x000fe20003800000 */
[----:B------:R-:W-:-:S04]  /*4c70*/  IMAD.WIDE.U32 R90, R17, R52, R88 ;  /* 0x00000034115a7225 */ /* 0x000fc800078e0058 */
[----:B------:R-:W-:Y:S01]  /*4c80*/  IMAD R29, R17, R53, R28 ;  /* 0x00000035111d7224 */ /* 0x000fe200078e021c */
[----:B------:R-:W-:Y:S02]  /*4c90*/  SEL R28, R63, R100, !P0 ;  /* 0x000000643f1c7207 */ /* 0x000fe40004000000 */
[----:B------:R-:W-:Y:S01]  /*4ca0*/  IADD3 R99, P5, P6, R44, R90, R61 ;  /* 0x0000005a2c637210 */ /* 0x000fe20007ebe03d */
[----:B------:R-:W-:Y:S01]  /*4cb0*/  IMAD.IADD R104, R29, 0x1, R91 ;  /* 0x000000011d687824 */ /* 0x000fe200078e025b */
[----:B------:R-:W-:-:S04]  /*4cc0*/  SHF.R.S32.HI R29, RZ, 0x1f, R28 ;  /* 0x0000001fff1d7819 */ /* 0x000fc8000001141c */
[----:B------:R-:W-:Y:S02]  /*4cd0*/  LEA.HI R29, R29, R28, RZ, 0x5 ;  /* 0x0000001c1d1d7211 */ /* 0x000fe400078f28ff */
[----:B------:R-:W-:Y:S02]  /*4ce0*/  IADD3.X R102, R85, R104, R0, P5, P6 ;  /* 0x0000006855667210 */ /* 0x000fe40002fec400 */
[----:B------:R-:W-:-:S04]  /*4cf0*/  LEA.HI.SX32 R29, R29, R54, 0x1b ;  /* 0x000000361d1d7211 */ /* 0x000fc800078fdaff */
[----:B------:R-:W-:Y:S01]  /*4d00*/  SHF.R.S32.HI R28, RZ, 0x1f, R29 ;  /* 0x0000001fff1c7819 */ /* 0x000fe2000001141d */
[----:B------:R-:W-:-:S03]  /*4d10*/  IMAD.SHL.U32 R101, R29, 0x10, RZ ;  /* 0x000000101d657824 */ /* 0x000fc600078e00ff */
[----:B------:R-:W-:Y:S02]  /*4d20*/  LEA.HI R29, R28, R29, RZ, 0x3 ;  /* 0x0000001d1c1d7211 */ /* 0x000fe400078f18ff */
[----:B------:R-:W-:-:S03]  /*4d30*/  LOP3.LUT R28, R208, 0x70, R101, 0xf8, !PT ;  /* 0x00000070d01c7812 */ /* 0x000fc600078ef865 */
[----:B------:R-:W-:Y:S01]  /*4d40*/  IMAD.SHL.U32 R29, R29, 0x400, RZ ;  /* 0x000004001d1d7824 */ /* 0x000fe200078e00ff */
[----:B------:R-:W-:-:S04]  /*4d50*/  LOP3.LUT R30, R28, R235, RZ, 0x3c, !PT ;  /* 0x000000eb1c1e7212 */ /* 0x000fc800078e3cff */
[----:B------:R-:W-:Y:S01]  /*4d60*/  LOP3.LUT R28, R29, 0xffffe000, RZ, 0xc0, !PT ;  /* 0xffffe0001d1c7812 */ /* 0x000fe200078ec0ff */
[----:B------:R-:W-:-:S03]  /*4d70*/  IMAD R29, R192, 0x4000, R81 ;  /* 0x00004000c01d7824 */ /* 0x000fc600078e0251 */
[----:B------:R-:W-:Y:S01]  /*4d80*/  IADD3 R31, R30, R28, R211 ;  /* 0x0000001c1e1f7210 */ /* 0x000fe20007ffe0d3 */
[----:B------:R-:W-:-:S04]  /*4d90*/  IMAD.IADD R29, R16, 0x1, R29 ;  /* 0x00000001101d7824 */ /* 0x000fc800078e021d */
[----:B------:R-:W-:-:S04]  /*4da0*/  IMAD R31, R192, 0x4000, R31 ;  /* 0x00004000c01f7824 */ /* 0x000fc800078e021f */
[----:B------:R-:W-:Y:S02]  /*4db0*/  IMAD.IADD R32, R16, 0x1, R31 ;  /* 0x0000000110207824 */ /* 0x000fe400078e021f */
[----:B------:R-:W1:Y:S04]  /*4dc0*/  LDS.128 R28, [R29+0x20000] ;  /* 0x020000001d1c7984 */ /* 0x000e680000000c00 */
[----:B------:R-:W2:Y:S01]  /*4dd0*/  LDS.128 R32, [R32+0x20000] ;  /* 0x0200000020207984 */ /* 0x000ea20000000c00 */
[----:B------:R-:W-:Y:S05]  /*4de0*/  @P4 BRA `(.L_x_1396) ;  /* 0x0000000c00304947 */ /* 0x000fea0003800000 */
[----:B------:R-:W-:Y:S02]  /*4df0*/  SHF.R.U32.HI R106, RZ, 0x8, R11 ;  /* 0x00000008ff6a7819 */ /* 0x000fe4000001160b */
[----:B------:R-:W-:Y:S02]  /*4e00*/  SHF.R.U32.HI R107, RZ, 0x8, R9 ;  /* 0x00000008ff6b7819 */ /* 0x000fe40000011609 */
[----:B------:R-:W-:Y:S02]  /*4e10*/  SHF.R.U32.HI R111, RZ, 0x8, R5 ;  /* 0x00000008ff6f7819 */ /* 0x000fe40000011605 */
[----:B------:R-:W-:Y:S02]  /*4e20*/  LOP3.LUT R10, R11, 0xff0000ff, RZ, 0xc0, !PT ;  /* 0xff0000ff0b0a7812 */ /* 0x000fe400078ec0ff */
[----:B------:R-:W-:Y:S01]  /*4e30*/  SHF.R.U32.HI R114, RZ, 0x10, R11 ;  /* 0x00000010ff727819 */ /* 0x000fe2000001160b */
[----:B------:R-:W-:Y:S01]  /*4e40*/  IMAD.SHL.U32 R11, R106, 0x100, RZ ;  /* 0x000001006a0b7824 */ /* 0x000fe200078e00ff */
[----:B------:R-:W-:-:S02]  /*4e50*/  LOP3.LUT R8, R9, 0xff0000ff, RZ, 0xc0, !PT ;  /* 0xff0000ff09087812 */ /* 0x000fc400078ec0ff */
[----:B------:R-:W-:Y:S01]  /*4e60*/  SHF.R.U32.HI R112, RZ, 0x10, R9 ;  /* 0x00000010ff707819 */ /* 0x000fe20000011609 */
[----:B------:R-:W-:Y:S01]  /*4e70*/  IMAD.SHL.U32 R9, R107, 0x100, RZ ;  /* 0x000001006b097824 */ /* 0x000fe200078e00ff */
[----:B------:R-:W-:Y:S01]  /*4e80*/  SHF.R.U32.HI R109, RZ, 0x8, R7 ;  /* 0x00000008ff6d7819 */ /* 0x000fe20000011607 */
[----:B------:R-:W-:Y:S01]  /*4e90*/  IMAD.U32 R114, R114, 0x10000, RZ ;  /* 0x0001000072727824 */ /* 0x000fe200078e00ff */
[----:B------:R-:W-:Y:S01]  /*4ea0*/  LOP3.LUT R4, R5, 0xff0000ff, RZ, 0xc0, !PT ;  /* 0xff0000ff05047812 */ /* 0x000fe200078ec0ff */
[----:B------:R-:W-:Y:S01]  /*4eb0*/  IMAD.U32 R112, R112, 0x10000, RZ ;  /* 0x0001000070707824 */ /* 0x000fe200078e00ff */
[----:B------:R-:W-:Y:S01]  /*4ec0*/  SHF.R.U32.HI R110, RZ, 0x10, R5 ;  /* 0x00000010ff6e7819 */ /* 0x000fe20000011605 */
[----:B------:R-:W-:Y:S01]  /*4ed0*/  IMAD.SHL.U32 R5, R111, 0x100, RZ ;  /* 0x000001006f057824 */ /* 0x000fe200078e00ff */
[----:B------:R-:W-:Y:S02]  /*4ee0*/  LOP3.LUT R6, R7, 0xff0000ff, RZ, 0xc0, !PT ;  /* 0xff0000ff07067812 */ /* 0x000fe400078ec0ff */
[----:B------:R-:W-:-:S02]  /*4ef0*/  SHF.R.U32.HI R108, RZ, 0x10, R7 ;  /* 0x00000010ff6c7819 */ /* 0x000fc40000011607 */
[----:B------:R-:W-:Y:S02]  /*4f00*/  SHF.L.U32 R7, R109, 0x8, RZ ;  /* 0x000000086d077819 */ /* 0x000fe400000006ff */
[----:B------:R-:W-:Y:S02]  /*4f10*/  LOP3.LUT R111, R10, 0xff00, R11, 0xf8, !PT ;  /* 0x0000ff000a6f7812 */ /* 0x000fe400078ef80b */
[----:B------:R-:W-:Y:S02]  /*4f20*/  LOP3.LUT R109, R8, 0xff00, R9, 0xf8, !PT ;  /* 0x0000ff00086d7812 */ /* 0x000fe400078ef809 */
[----:B------:R-:W-:Y:S02]  /*4f30*/  F2FP.F16.E4M3.UNPACK_B R107, R117.H1 ;  /* 0x00000075ff6b723e */ /* 0x000fe400030006ff */
[----:B--2---:R-:W-:Y:S02]  /*4f40*/  F2FP.F16.E4M3.UNPACK_B R10, R32.H1 ;  /* 0x00000020ff0a723e */ /* 0x004fe400030006ff */
[----:B-1----:R-:W-:-:S02]  /*4f50*/  F2FP.F16.E4M3.UNPACK_B R8, R28.H1 ;  /* 0x0000001cff08723e */ /* 0x002fc400030006ff */
[----:B------:R-:W-:Y:S01]  /*4f60*/  LOP3.LUT R4, R4, 0xff00, R5, 0xf8, !PT ;  /* 0x0000ff0004047812 */ /* 0x000fe200078ef805 */
[----:B------:R-:W-:Y:S01]  /*4f70*/  IMAD.U32 R5, R110, 0x10000, RZ ;  /* 0x000100006e057824 */ /* 0x000fe200078e00ff */
[----:B------:R-:W-:Y:S01]  /*4f80*/  F2FP.F16.E4M3.UNPACK_B R106, R115.H1 ;  /* 0x00000073ff6a723e */ /* 0x000fe200030006ff */
[----:B------:R-:W-:Y:S01]  /*4f90*/  HADD2.F32 R110, -RZ, R107.H0_H0 ;  /* 0x2000006bff6e7230 */ /* 0x000fe20000004100 */
[----:B------:R-:W-:Y:S01]  /*4fa0*/  LOP3.LUT R7, R6, 0xff00, R7, 0xf8, !PT ;  /* 0x0000ff0006077812 */ /* 0x000fe200078ef807 */
[----:B------:R-:W-:Y:S01]  /*4fb0*/  HADD2.F32 R11, -RZ, R10.H0_H0 ;  /* 0x2000000aff0b7230 */ /* 0x000fe20000004100 */
[----:B------:R-:W-:Y:S01]  /*4fc0*/  LOP3.LUT R6, R4, 0xff0000, R5, 0xf8, !PT ;  /* 0x00ff000004067812 */ /* 0x000fe200078ef805 */
[----:B------:R-:W-:Y:S01]  /*4fd0*/  HADD2.F32 R9, -RZ, R8.H0_H0 ;  /* 0x20000008ff097230 */ /* 0x000fe20000004100 */
[----:B------:R-:W-:Y:S01]  /*4fe0*/  F2FP.F16.E4M3.UNPACK_B R32, R32 ;  /* 0x00000020ff20723e */ /* 0x000fe200020006ff */
[----:B------:R-:W-:Y:S02]  /*4ff0*/  IMAD.U32 R4, R108, 0x10000, RZ ;  /* 0x000100006c047824 */ /* 0x000fe400078e00ff */
[----:B------:R-:W-:Y:S01]  /*5000*/  FMUL.FTZ R116, R11, R110 ;  /* 0x0000006e0b747220 */ /* 0x000fe20000410000 */
[----:B------:R-:W-:-:S02]  /*5010*/  HADD2.F32 R108, -RZ, R106.H0_H0 ;  /* 0x2000006aff6c7230 */ /* 0x000fc40000004100 */
[----:B------:R-:W-:Y:S01]  /*5020*/  FMUL.FTZ R110, R9, R110 ;  /* 0x0000006e096e7220 */ /* 0x000fe20000410000 */
[----:B------:R-:W-:Y:S02]  /*5030*/  F2FP.F16.E4M3.UNPACK_B R28, R28 ;  /* 0x0000001cff1c723e */ /* 0x000fe400020006ff */
[----:B------:R-:W-:Y:S01]  /*5040*/  LOP3.LUT R4, R7, 0xff0000, R4, 0xf8, !PT ;  /* 0x00ff000007047812 */ /* 0x000fe200078ef804 */
[-C--:B------:R-:W-:Y:S01]  /*5050*/  FFMA.FTZ R113, R11, R108.reuse, R110 ;  /* 0x0000006c0b717223 */ /* 0x080fe2000001006e */
[----:B------:R-:W-:Y:S01]  /*5060*/  FFMA.FTZ R116, R9, R108, -R116 ;  /* 0x0000006c09747223 */ /* 0x000fe20000010874 */
[----:B------:R-:W-:Y:S01]  /*5070*/  HADD2.F32 R110, -RZ, R107.H1_H1 ;  /* 0x3000006bff6e7230 */ /* 0x000fe20000004100 */
[----:B------:R-:W-:Y:S01]  /*5080*/  F2FP.F16.E4M3.UNPACK_B R107, R117 ;  /* 0x00000075ff6b723e */ /* 0x000fe200020006ff */
[----:B------:R-:W-:Y:S01]  /*5090*/  HADD2.F32 R11, -RZ, R10.H1_H1 ;  /* 0x3000000aff0b7230 */ /* 0x000fe20000004100 */
[----:B------:R-:W-:Y:S01]  /*50a0*/  LOP3.LUT R7, R109, 0xff0000, R112, 0xf8, !PT ;  /* 0x00ff00006d077812 */ /* 0x000fe200078ef870 */
[----:B------:R-:W-:Y:S01]  /*50b0*/  HADD2.F32 R9, -RZ, R8.H1_H1 ;  /* 0x30000008ff097230 */ /* 0x000fe20000004100 */
[----:B------:R-:W-:Y:S01]  /*50c0*/  LOP3.LUT R5, R111, 0xff0000, R114, 0xf8, !PT ;  /* 0x00ff00006f057812 */ /* 0x000fe200078ef872 */
[----:B------:R-:W-:Y:S01]  /*50d0*/  HADD2.F32 R108, -RZ, R106.H1_H1 ;  /* 0x3000006aff6c7230 */ /* 0x000fe20000004100 */
[----:B------:R-:W-:Y:S01]  /*50e0*/  F2FP.F16.E4M3.UNPACK_B R106, R115 ;  /* 0x00000073ff6a723e */ /* 0x000fe200020006ff */
[----:B------:R-:W-:Y:S01]  /*50f0*/  FMUL.FTZ R112, R11, R110 ;  /* 0x0000006e0b707220 */ /* 0x000fe20000410000 */
[----:B------:R-:W-:-:S02]  /*5100*/  HADD2.F32 R109, -RZ, R107.H0_H0 ;  /* 0x2000006bff6d7230 */ /* 0x000fc40000004100 */
[C---:B------:R-:W-:Y:S01]  /*5110*/  FMUL.FTZ R110, R9.reuse, R110 ;  /* 0x0000006e096e7220 */ /* 0x040fe20000410000 */
[----:B------:R-:W-:Y:S02]  /*5120*/  HADD2.F32 R10, -RZ, R32.H0_H0 ;  /* 0x20000020ff0a7230 */ /* 0x000fe40000004100 */
[-C--:B------:R-:W-:Y:S01]  /*5130*/  FFMA.FTZ R115, R9, R108.reuse, -R112 ;  /* 0x0000006c09737223 */ /* 0x080fe20000010870 */
[----:B------:R-:W-:Y:S02]  /*5140*/  HADD2.F32 R8, -RZ, R28.H0_H0 ;  /* 0x2000001cff087230 */ /* 0x000fe40000004100 */
[----:B------:R-:W-:Y:S01]  /*5150*/  FFMA.FTZ R114, R11, R108, R110 ;  /* 0x0000006c0b727223 */ /* 0x000fe2000001006e */
[----:B------:R-:W-:Y:S02]  /*5160*/  HADD2.F32 R9, -RZ, R106.H0_H0 ;  /* 0x2000006aff097230 */ /* 0x000fe40000004100 */
[----:B------:R-:W-:Y:S01]  /*5170*/  FMUL.FTZ R11, R10, R109 ;  /* 0x0000006d0a0b7220 */ /* 0x000fe20000410000 */
[----:B------:R-:W-:-:S02]  /*5180*/  HADD2.F32 R107, -RZ, R107.H1_H1 ;  /* 0x3000006bff6b7230 */ /* 0x000fc40000004100 */
[C---:B------:R-:W-:Y:S01]  /*5190*/  FMUL.FTZ R111, R8.reuse, R109 ;  /* 0x0000006d086f7220 */ /* 0x040fe20000410000 */
[----:B------:R-:W-:Y:S02]  /*51a0*/  HADD2.F32 R32, -RZ, R32.H1_H1 ;  /* 0x30000020ff207230 */ /* 0x000fe40000004100 */
[-C--:B------:R-:W-:Y:S01]  /*51b0*/  FFMA.FTZ R109, R8, R9.reuse, -R11 ;  /* 0x00000009086d7223 */ /* 0x080fe2000001080b */
[----:B------:R-:W-:Y:S02]  /*51c0*/  HADD2.F32 R28, -RZ, R28.H1_H1 ;  /* 0x3000001cff1c7230 */ /* 0x000fe40000004100 */
[----:B------:R-:W-:Y:S01]  /*51d0*/  FFMA.FTZ R111, R10, R9, R111 ;  /* 0x000000090a6f7223 */ /* 0x000fe2000001006f */
[----:B------:R-:W-:Y:S02]  /*51e0*/  HADD2.F32 R9, -RZ, R106.H1_H1 ;  /* 0x3000006aff097230 */ /* 0x000fe40000004100 */
[----:B------:R-:W-:Y:S01]  /*51f0*/  FMUL.FTZ R11, R32, R107 ;  /* 0x0000006b200b7220 */ /* 0x000fe20000410000 */
        /* <DEDUP_REMOVED lines=9> */
[----:B------:R-:W-:Y:S01]  /*5290*/  HADD2.F32 R9, -RZ, R8.H0_H0 ;  /* 0x20000008ff097230 */ /* 0x000fe20000004100 */
[----:B------:R-:W-:Y:S01]  /*52a0*/  F2FP.F16.E4M3.UNPACK_B R105, R105 ;  /* 0x00000069ff69723e */ /* 0x000fe200020006ff */
[----:B------:R-:W-:Y:S02]  /*52b0*/  HADD2.F32 R107, -RZ, R106.H1_H1 ;  /* 0x3000006aff6b7230 */ /* 0x000fe40000004100 */
[-C--:B------:R-:W-:Y:S01]  /*52c0*/  FMUL.FTZ R106, R11, R108.reuse ;  /* 0x0000006c0b6a7220 */ /* 0x080fe20000410000 */
[----:B------:R-:W-:Y:S02]  /*52d0*/  HADD2.F32 R32, -RZ, R28.H0_H0 ;  /* 0x2000001cff207230 */ /* 0x000fe40000004100 */
[----:B------:R-:W-:Y:S01]  /*52e0*/  FMUL.FTZ R118, R9, R108 ;  /* 0x0000006c09767220 */ /* 0x000fe20000410000 */
[----:B------:R-:W-:Y:S01]  /*52f0*/  HADD2.F32 R10, -RZ, R10.H1_H1 ;  /* 0x3000000aff0a7230 */ /* 0x000fe20000004100 */
[----:B------:R-:W-:Y:S01]  /*5300*/  F2FP.F16.E4M3.UNPACK_B R30, R30 ;  /* 0x0000001eff1e723e */ /* 0x000fe200020006ff */
[----:B------:R-:W-:-:S02]  /*5310*/  HADD2.F32 R8, -RZ, R8.H1_H1 ;  /* 0x30000008ff087230 */ /* 0x000fc40000004100 */
[----:B------:R-:W-:Y:S01]  /*5320*/  FFMA.FTZ R108, R9, R32, -R106 ;  /* 0x00000020096c7223 */ /* 0x000fe2000001086a */
[----:B------:R-:W-:Y:S02]  /*5330*/  HADD2.F32 R9, -RZ, R28.H1_H1 ;  /* 0x3000001cff097230 */ /* 0x000fe40000004100 */
[-C--:B------:R-:W-:Y:S01]  /*5340*/  FMUL.FTZ R117, R10, R107.reuse ;  /* 0x0000006b0a757220 */ /* 0x080fe20000410000 */
[----:B------:R-:W-:Y:S01]  /*5350*/  F2FP.F16.E4M3.UNPACK_B R34, R34 ;  /* 0x00000022ff22723e */ /* 0x000fe200020006ff */
[C---:B------:R-:W-:Y:S01]  /*5360*/  FMUL.FTZ R107, R8.reuse, R107 ;  /* 0x0000006b086b7220 */ /* 0x040fe20000410000 */
[----:B------:R-:W-:Y:S01]  /*5370*/  FFMA.FTZ R118, R11, R32, R118 ;  /* 0x000000200b767223 */ /* 0x000fe20000010076 */
[-C--:B------:R-:W-:Y:S01]  /*5380*/  FFMA.FTZ R119, R8, R9.reuse, -R117 ;  /* 0x0000000908777223 */ /* 0x080fe20000010875 */
[--C-:B------:R-:W-:Y:S02]  /*5390*/  HADD2.F32 R11, -RZ, R105.reuse.H0_H0 ;  /* 0x20000069ff0b7230 */ /* 0x100fe40000004100 */
[----:B------:R-:W-:Y:S01]  /*53a0*/  FFMA.FTZ R121, R10, R9, R107 ;  /* 0x000000090a797223 */ /* 0x000fe2000001006b */
[----:B------:R-:W-:Y:S01]  /*53b0*/  F2FP.F16.E4M3.UNPACK_B R103, R103 ;  /* 0x00000067ff67723e */ /* 0x000fe200020006ff */
[----:B------:R-:W-:Y:S01]  /*53c0*/  HADD2.F32 R8, -RZ, R30.H0_H0 ;  /* 0x2000001eff087230 */ /* 0x000fe20000004100 */
[----:B------:R-:W-:Y:S01]  /*53d0*/  F2FP.SATFINITE.E4M3.F32.PACK_AB_MERGE_C R119, R119, R108, RZ ;  /* 0x0000006c7777723e */ /* 0x000fe200048070ff */
[----:B------:R-:W-:Y:S01]  /*53e0*/  HADD2.F32 R9, -RZ, R34.H0_H0 ;  /* 0x20000022ff097230 */ /* 0x000fe20000004100 */
[----:B------:R-:W-:Y:S01]  /*53f0*/  F2FP.SATFINITE.E4M3.F32.PACK_AB_MERGE_C R32, R114, R113, RZ ;  /* 0x000000717220723e */ /* 0x000fe200048070ff */
[----:B------:R-:W-:-:S02]  /*5400*/  HADD2.F32 R105, -RZ, R105.H1_H1 ;  /* 0x30000069ff697230 */ /* 0x000fc40000004100 */
[-C--:B------:R-:W-:Y:S01]  /*5410*/  FMUL.FTZ R28, R8, R11.reuse ;  /* 0x0000000b081c7220 */ /* 0x080fe20000410000 */
[----:B------:R-:W-:Y:S02]  /*5420*/  HADD2.F32 R34, -RZ, R34.H1_H1 ;  /* 0x30000022ff227230 */ /* 0x000fe40000004100 */
[C---:B------:R-:W-:Y:S01]  /*5430*/  FMUL.FTZ R107, R9.reuse, R11 ;  /* 0x0000000b096b7220 */ /* 0x040fe20000410000 */
[----:B------:R-:W-:Y:S01]  /*5440*/  HADD2.F32 R30, -RZ, R30.H1_H1 ;  /* 0x3000001eff1e7230 */ /* 0x000fe20000004100 */
[----:B------:R-:W-:Y:S01]  /*5450*/  F2FP.SATFINITE.E4M3.F32.PACK_AB_MERGE_C R32, R112, R111, R32 ;  /* 0x0000006f7020723e */ /* 0x000fe20004807020 */
[--C-:B------:R-:W-:Y:S02]  /*5460*/  HADD2.F32 R10, -RZ, R103.reuse.H0_H0 ;  /* 0x20000067ff0a7230 */ /* 0x100fe40000004100 */
[-C--:B------:R-:W-:Y:S01]  /*5470*/  FMUL.FTZ R11, R34, R105.reuse ;  /* 0x00000069220b7220 */ /* 0x080fe20000410000 */
[----:B------:R-:W-:Y:S02]  /*5480*/  HADD2.F32 R103, -RZ, R103.H1_H1 ;  /* 0x30000067ff677230 */ /* 0x000fe40000004100 */
[----:B------:R-:W-:Y:S01]  /*5490*/  FMUL.FTZ R105, R30, R105 ;  /* 0x000000691e697220 */ /* 0x000fe20000410000 */
[-C--:B------:R-:W-:Y:S01]  /*54a0*/  FFMA.FTZ R107, R8, R10.reuse, -R107 ;  /* 0x0000000a086b7223 */ /* 0x080fe2000001086b */
[----:B------:R-:W-:-:S02]  /*54b0*/  FFMA.FTZ R106, R9, R10, R28 ;  /* 0x0000000a096a7223 */ /* 0x000fc4000001001c */
[----:B------:R-:W-:Y:S01]  /*54c0*/  FFMA.FTZ R117, R34, R103, R105 ;  /* 0x0000006722757223 */ /* 0x000fe20000010069 */
[----:B------:R-:W-:Y:S01]  /*54d0*/  F2FP.F16.E4M3.UNPACK_B R10, R33 ;  /* 0x00000021ff0a723e */ /* 0x000fe200020006ff */
[----:B------:R-:W-:Y:S01]  /*54e0*/  FFMA.FTZ R30, R30, R103, -R11 ;  /* 0x000000671e1e7223 */ /* 0x000fe2000001080b */
[----:B------:R-:W-:Y:S02]  /*54f0*/  F2FP.F16.E4M3.UNPACK_B R105, R7 ;  /* 0x00000007ff69723e */ /* 0x000fe400020006ff */
[----:B------:R-:W-:Y:S01]  /*5500*/  F2FP.SATFINITE.E4M3.F32.PACK_AB_MERGE_C R34, R121, R118, RZ ;  /* 0x000000767922723e */ /* 0x000fe200048070ff */
[--C-:B------:R-:W-:Y:S01]  /*5510*/  HADD2.F32 R11, -RZ, R10.reuse.H0_H0 ;  /* 0x2000000aff0b7230 */ /* 0x100fe20000004100 */
[----:B------:R-:W-:Y:S01]  /*5520*/  F2FP.F16.E4M3.UNPACK_B R8, R29 ;  /* 0x0000001dff08723e */ /* 0x000fe200020006ff */
[----:B------:R-:W-:Y:S01]  /*5530*/  HADD2.F32 R108, -RZ, R105.H0_H0 ;  /* 0x20000069ff6c7230 */ /* 0x000fe20000004100 */
[----:B------:R-:W-:Y:S01]  /*5540*/  F2FP.F16.E4M3.UNPACK_B R103, R6 ;  /* 0x00000006ff67723e */ /* 0x000fe200020006ff */
[----:B------:R-:W-:Y:S01]  /*5550*/  HADD2.F32 R10, -RZ, R10.H1_H1 ;  /* 0x3000000aff0a7230 */ /* 0x000fe20000004100 */
[----:B------:R-:W-:Y:S01]  /*5560*/  F2FP.SATFINITE.E4M3.F32.PACK_AB_MERGE_C R28, R115, R116, RZ ;  /* 0x00000074731c723e */ /* 0x000fe200048070ff */
[----:B------:R-:W-:Y:S01]  /*5570*/  HADD2.F32 R9, -RZ, R8.H0_H0 ;  /* 0x20000008ff097230 */ /* 0x000fe20000004100 */
[----:B------:R-:W-:Y:S01]  /*5580*/  F2FP.SATFINITE.E4M3.F32.PACK_AB_MERGE_C R34, R117, R106, R34 ;  /* 0x0000006a7522723e */ /* 0x000fe20004807022 */
[----:B------:R-:W-:Y:S01]  /*5590*/  HADD2.F32 R106, -RZ, R103.H0_H0 ;  /* 0x20000067ff6a7230 */ /* 0x000fe20000004100 */
[----:B------:R-:W-:Y:S01]  /*55a0*/  F2FP.SATFINITE.E4M3.F32.PACK_AB_MERGE_C R28, R110, R109, R28 ;  /* 0x0000006d6e1c723e */ /* 0x000fe2000480701c */
[----:B------:R-:W-:Y:S01]  /*55b0*/  FMUL.FTZ R110, R11, R108 ;  /* 0x0000006c0b6e7220 */ /* 0x000fe20000410000 */
[----:B------:R-:W-:-:S02]  /*55c0*/  HADD2.F32 R105, -RZ, R105.H1_H1 ;  /* 0x30000069ff697230 */ /* 0x000fc40000004100 */
[C---:B------:R-:W-:Y:S01]  /*55d0*/  FMUL.FTZ R108, R9.reuse, R108 ;  /* 0x0000006c096c7220 */ /* 0x040fe20000410000 */
[----:B------:R-:W-:Y:S02]  /*55e0*/  HADD2.F32 R8, -RZ, R8.H1_H1 ;  /* 0x30000008ff087230 */ /* 0x000fe40000004100 */
[----:B------:R-:W-:Y:S01]  /*55f0*/  FFMA.FTZ R110, R9, R106, -R110 ;  /* 0x0000006a096e7223 */ /* 0x000fe2000001086e */
[----:B------:R-:W-:Y:S02]  /*5600*/  HADD2.F32 R103, -RZ, R103.H1_H1 ;  /* 0x30000067ff677230 */ /* 0x000fe40000004100 */
[----:B------:R-:W-:Y:S01]  /*5610*/  FMUL.FTZ R9, R10, R105 ;  /* 0x000000690a097220 */ /* 0x000fe20000410000 */
[----:B------:R-:W-:Y:S01]  /*5620*/  F2FP.F16.E4M3.UNPACK_B R29, R29.H1 ;  /* 0x0000001dff1d723e */ /* 0x000fe200030006ff */
[C---:B------:R-:W-:Y:S01]  /*5630*/  FMUL.FTZ R105, R8.reuse, R105 ;  /* 0x0000006908697220 */ /* 0x040fe20000410000 */
[----:B------:R-:W-:Y:S01]  /*5640*/  F2FP.F16.E4M3.UNPACK_B R33, R33.H1 ;  /* 0x00000021ff21723e */ /* 0x000fe200030006ff */
[----:B------:R-:W-:Y:S01]  /*5650*/  FFMA.FTZ R109, R8, R103, -R9 ;  /* 0x00000067086d7223 */ /* 0x000fe20000010809 */
[----:B------:R-:W-:Y:S01]  /*5660*/  F2FP.F16.E4M3.UNPACK_B R9, R7.H1 ;  /* 0x00000007ff09723e */ /* 0x000fe200030006ff */
[----:B------:R-:W-:Y:S01]  /*5670*/  FFMA.FTZ R111, R10, R103, R105 ;  /* 0x000000670a6f7223 */ /* 0x000fe20000010069 */
[----:B------:R-:W-:Y:S01]  /*5680*/  F2FP.F16.E4M3.UNPACK_B R6, R6.H1 ;  /* 0x00000006ff06723e */ /* 0x000fe200030006ff */
[----:B------:R-:W-:-:S02]  /*5690*/  HADD2.F32 R7, -RZ, R29.H0_H0 ;  /* 0x2000001dff077230 */ /* 0x000fc40000004100 */
[----:B------:R-:W-:Y:S01]  /*56a0*/  FFMA.FTZ R108, R11, R106, R108 ;  /* 0x0000006a0b6c7223 */ /* 0x000fe2000001006c */
[----:B------:R-:W-:Y:S01]  /*56b0*/  HADD2.F32 R8, -RZ, R33.H0_H0 ;  /* 0x20000021ff087230 */ /* 0x000fe20000004100 */
[-C--:B------:R-:W-:Y:S01]  /*56c0*/  F2FP.F16.E4M3.UNPACK_B R105, R5.reuse.H1 ;  /* 0x00000005ff69723e */ /* 0x080fe200030006ff */
[--C-:B------:R-:W-:Y:S01]  /*56d0*/  HADD2.F32 R10, -RZ, R9.reuse.H0_H0 ;  /* 0x20000009ff0a7230 */ /* 0x100fe20000004100 */
[----:B------:R-:W-:Y:S01]  /*56e0*/  F2FP.F16.E4M3.UNPACK_B R103, R5 ;  /* 0x00000005ff67723e */ /* 0x000fe200020006ff */
[----:B------:R-:W-:Y:S01]  /*56f0*/  HADD2.F32 R106, -RZ, R9.H1_H1 ;  /* 0x30000009ff6a7230 */ /* 0x000fe20000004100 */
[----:B------:R-:W-:Y:S01]  /*5700*/  F2FP.SATFINITE.E4M3.F32.PACK_AB_MERGE_C R30, R30, R107, R119 ;  /* 0x0000006b1e1e723e */ /* 0x000fe20004807077 */
[----:B------:R-:W-:Y:S02]  /*5710*/  HADD2.F32 R33, -RZ, R33.H1_H1 ;  /* 0x30000021ff217230 */ /* 0x000fe40000004100 */
[----:B------:R-:W-:Y:S01]  /*5720*/  FMUL.FTZ R112, R8, R10 ;  /* 0x0000000a08707220 */ /* 0x000fe20000410000 */
[----:B------:R-:W-:-:S02]  /*5730*/  HADD2.F32 R9, -RZ, R6.H0_H0 ;  /* 0x20000006ff097230 */ /* 0x000fc40000004100 */
[----:B------:R-:W-:Y:S01]  /*5740*/  FMUL.FTZ R11, R7, R10 ;  /* 0x0000000a070b7220 */ /* 0x000fe20000410000 */
[----:B------:R-:W-:Y:S01]  /*5750*/  HADD2.F32 R29, -RZ, R29.H1_H1 ;  /* 0x3000001dff1d7230 */ /* 0x000fe20000004100 */
[----:B------:R-:W-:Y:S01]  /*5760*/  F2FP.F16.E4M3.UNPACK_B R5, R4 ;  /* 0x00000004ff05723e */ /* 0x000fe200020006ff */
[----:B------:R-:W-:Y:S02]  /*5770*/  HADD2.F32 R10, -RZ, R6.H1_H1 ;  /* 0x30000006ff0a7230 */ /* 0x000fe40000004100 */
[----:B------:R-:W-:Y:S01]  /*5780*/  FMUL.FTZ R6, R33, R106 ;  /* 0x0000006a21067220 */ /* 0x000fe20000410000 */
[-C--:B------:R-:W-:Y:S01]  /*5790*/  FFMA.FTZ R112, R7, R9.reuse, -R112 ;  /* 0x0000000907707223 */ /* 0x080fe20000010870 */
[----:B------:R-:W-:Y:S01]  /*57a0*/  FFMA.FTZ R113, R8, R9, R11 ;  /* 0x0000000908717223 */ /* 0x000fe2000001000b */
[-C--:B------:R-:W-:Y:S01]  /*57b0*/  F2FP.F16.E4M3.UNPACK_B R9, R35.reuse ;  /* 0x00000023ff09723e */ /* 0x080fe200020006ff */
[C---:B------:R-:W-:Y:S01]  /*57c0*/  FFMA.FTZ R115, R29.reuse, R10, -R6 ;  /* 0x0000000a1d737223 */ /* 0x040fe20000010806 */
[----:B------:R-:W-:Y:S01]  /*57d0*/  F2FP.F16.E4M3.UNPACK_B R35, R35.H1 ;  /* 0x00000023ff23723e */ /* 0x000fe200030006ff */
[----:B------:R-:W-:Y:S01]  /*57e0*/  FMUL.FTZ R106, R29, R106 ;  /* 0x0000006a1d6a7220 */ /* 0x000fe20000410000 */
[-C--:B------:R-:W-:Y:S01]  /*57f0*/  F2FP.F16.E4M3.UNPACK_B R6, R31.reuse ;  /* 0x0000001fff06723e */ /* 0x080fe200020006ff */
[----:B------:R-:W-:Y:S01]  /*5800*/  HADD2.F32 R107, -RZ, R105.H0_H0 ;  /* 0x20000069ff6b7230 */ /* 0x000fe20000004100 */
[----:B------:R-:W-:Y:S01]  /*5810*/  F2FP.F16.E4M3.UNPACK_B R31, R31.H1 ;  /* 0x0000001fff1f723e */ /* 0x000fe200030006ff */
[----:B------:R-:W-:Y:S01]  /*5820*/  FFMA.FTZ R114, R33, R10, R106 ;  /* 0x0000000a21727223 */ /* 0x000fe2000001006a */
[----:B------:R-:W-:Y:S01]  /*5830*/  F2FP.F16.E4M3.UNPACK_B R11, R4.H1 ;  /* 0x00000004ff0b723e */ /* 0x000fe200030006ff */
[----:B------:R-:W-:Y:S01]  /*5840*/  HADD2.F32 R4, -RZ, R35.H0_H0 ;  /* 0x20000023ff047230 */ /* 0x000fe20000004100 */
[----:B------:R-:W-:Y:S01]  /*5850*/  F2FP.SATFINITE.E4M3.F32.PACK_AB_MERGE_C R112, R115, R112, RZ ;  /* 0x000000707370723e */ /* 0x000fe200048070ff */
        /* <DEDUP_REMOVED lines=8> */
[----:B------:R-:W-:Y:S02]  /*58e0*/  HADD2.F32 R10, -RZ, R9.H0_H0 ;  /* 0x20000009ff0a7230 */ /* 0x000fe40000004100 */
[----:B------:R-:W-:Y:S01]  /*58f0*/  FFMA.FTZ R107, R4, R33, R107 ;  /* 0x00000021046b7223 */ /* 0x000fe2000001006b */
[----:B------:R-:W-:-:S02]  /*5900*/  HADD2.F32 R29, -RZ, R5.H0_H0 ;  /* 0x20000005ff1d7230 */ /* 0x000fc40000004100 */
        /* <DEDUP_REMOVED lines=8> */
[-C--:B------:R-:W-:Y:S01]  /*5990*/  FMUL.FTZ R10, R35, R8.reuse ;  /* 0x00000008230a7220 */ /* 0x080fe20000410000 */
[----:B------:R-:W-:Y:S02]  /*59a0*/  HADD2.F32 R9, -RZ, R9.H1_H1 ;  /* 0x30000009ff097230 */ /* 0x000fe40000004100 */
[----:B------:R-:W-:Y:S01]  /*59b0*/  FMUL.FTZ R106, R31, R8 ;  /* 0x000000081f6a7220 */ /* 0x000fe20000410000 */
[----:B------:R-:W-:Y:S01]  /*59c0*/  HADD2.F32 R103, -RZ, R103.H1_H1 ;  /* 0x30000067ff677230 */ /* 0x000fe20000004100 */
[----:B------:R-:W-:Y:S01]  /*59d0*/  F2FP.SATFINITE.E4M3.F32.PACK_AB_MERGE_C R29, R109, R110, R112 ;  /* 0x0000006e6d1d723e */ /* 0x000fe20004807070 */
[----:B------:R-:W-:Y:S01]  /*59e0*/  HADD2.F32 R4, -RZ, R11.H1_H1 ;  /* 0x3000000bff047230 */ /* 0x000fe20000004100 */
[----:B------:R-:W-:Y:S01]  /*59f0*/  F2FP.SATFINITE.E4M3.F32.PACK_AB_MERGE_C R33, R111, R108, R113 ;  /* 0x0000006c6f21723e */ /* 0x000fe20004807071 */
[----:B------:R-:W-:Y:S02]  /*5a00*/  HADD2.F32 R5, -RZ, R5.H1_H1 ;  /* 0x30000005ff057230 */ /* 0x000fe40000004100 */
[-C--:B------:R-:W-:Y:S01]  /*5a10*/  FMUL.FTZ R7, R9, R103.reuse ;  /* 0x0000006709077220 */ /* 0x080fe20000410000 */
[C---:B------:R-:W-:Y:S01]  /*5a20*/  FMUL.FTZ R8, R6.reuse, R103 ;  /* 0x0000006706087220 */ /* 0x040fe20000410000 */
[-C--:B------:R-:W-:Y:S01]  /*5a30*/  FFMA.FTZ R10, R31, R4.reuse, -R10 ;  /* 0x000000041f0a7223 */ /* 0x080fe2000001080a */
[----:B------:R-:W-:Y:S01]  /*5a40*/  FFMA.FTZ R106, R35, R4, R106 ;  /* 0x00000004236a7223 */ /* 0x000fe2000001006a */
[-C--:B------:R-:W-:Y:S01]  /*5a50*/  FFMA.FTZ R7, R6, R5.reuse, -R7 ;  /* 0x0000000506077223 */ /* 0x080fe20000010807 */
[----:B------:R-:W-:-:S02]  /*5a60*/  FFMA.FTZ R8, R9, R5, R8 ;  /* 0x0000000509087223 */ /* 0x000fc40000010008 */
[----:B------:R-:W-:Y:S02]  /*5a70*/  F2FP.SATFINITE.E4M3.F32.PACK_AB_MERGE_C R10, R10, R119, RZ ;  /* 0x000000770a0a723e */ /* 0x000fe400048070ff */
[----:B------:R-:W-:Y:S02]  /*5a80*/  F2FP.SATFINITE.E4M3.F32.PACK_AB_MERGE_C R106, R106, R107, RZ ;  /* 0x0000006b6a6a723e */ /* 0x000fe400048070ff */
[----:B------:R-:W-:Y:S02]  /*5a90*/  F2FP.SATFINITE.E4M3.F32.PACK_AB_MERGE_C R31, R7, R116, R10 ;  /* 0x00000074071f723e */ /* 0x000fe4000480700a */
[----:B------:R-:W-:-:S07]  /*5aa0*/  F2FP.SATFINITE.E4M3.F32.PACK_AB_MERGE_C R35, R8, R117, R106 ;  /* 0x000000750823723e */ /* 0x000fce000480706a */
.L_x_1396:
[----:B------:R-:W-:Y:S05]  /*5ab0*/  BSYNC B2 ;  /* 0x0000000000027941 */ /* 0x000fea0003800000 */
.L_x_1395:
[----:B------:R-:W-:Y:S02]  /*5ac0*/  ISETP.GE.AND P5, PT, R101, R98, PT ;  /* 0x000000626500720c */ /* 0x000fe40003fa6270 */
[----:B------:R-:W-:-:S11]  /*5ad0*/  P2R R5, PR, RZ, 0x1 ;  /* 0x00000001ff057803 */ /* 0x000fd60000000000 */
[--C-:B------:R-:W-:Y:S02]  /*5ae0*/  @!P5 SHF.R.S32.HI R4, RZ, 0x1f, R101.reuse ;  /* 0x0000001fff04d819 */ /* 0x100fe40000011465 */
[----:B------:R-:W-:-:S04]  /*5af0*/  @!P5 IADD3 R7, P0, P6, R44, R90, R101 ;  /* 0x0000005a2c07d210 */ /* 0x000fc80007e1e065 */
[----:B------:R-:W-:Y:S02]  /*5b00*/  @!P5 IADD3.X R104, R85, R104, R4, P0, P6 ;  /* 0x000000685568d210 */ /* 0x000fe400007ec404 */
[----:B------:R-:W-:Y:S02]  /*5b10*/  IADD3 R4, P6, R99, R50, RZ ;  /* 0x0000003263047210 */ /* 0x000fe40007fde0ff */
[----:B------:R-:W-:-:S03]  /*5b20*/  ISETP.NE.AND P0, PT, R5, RZ, PT ;  /* 0x000000ff0500720c */ /* 0x000fc60003f05270 */
[----:B------:R-:W-:Y:S01]  /*5b30*/  IMAD.X R5, R102, 0x1, R51, P6 ;  /* 0x0000000166057824 */ /* 0x000fe200030e0633 */
[----:B------:R-:W-:-:S04]  /*5b40*/  @!P5 IADD3 R6, P6, R7, R50, RZ ;  /* 0x000000320706d210 */ /* 0x000fc80007fde0ff */
[----:B-1----:R1:W-:Y:S01]  /*5b50*/  STG.E.128 desc[UR46][R4.64], R28 ;  /* 0x0000001c04007986 */ /* 0x0023e2000c101d2e */
[----:B------:R-:W-:-:S05]  /*5b60*/  @!P5 IMAD.X R7, R104, 0x1, R51, P6 ;  /* 0x000000016807d824 */ /* 0x000fca00030e0633 */
[----:B--2---:R1:W-:Y:S03]  /*5b70*/  @!P5 STG.E.128 desc[UR46][R6.64], R32 ;  /* 0x000000200600d986 */ /* 0x0043e6000c101d2e */
.L_x_1394:
[----:B------:R-:W-:Y:S05]  /*5b80*/  BSYNC B1 ;  /* 0x0000000000017941 */ /* 0x000fea0003800000 */
.L_x_1393:
[C---:B------:R-:W-:Y:S01]  /*5b90*/  ISETP.GE.OR P5, PT, R218.reuse, R84, P1 ;  /* 0x00000054da00720c */ /* 0x040fe20000fa6670 */
[-C--:B-12---:R-:W-:Y:S02]  /*5ba0*/  IMAD R4, R65, R52.reuse, RZ ;  /* 0x0000003441047224 */ /* 0x086fe400078e02ff */
[----:B------:R-:W-:-:S04]  /*5bb0*/  IMAD.WIDE.U32 R88, R218, R52, R88 ;  /* 0x00000034da587225 */ /* 0x000fc800078e0058 */
[----:B------:R-:W-:-:S06]  /*5bc0*/  IMAD R53, R218, R53, R4 ;  /* 0x00000035da357224 */ /* 0x000fcc00078e0204 */
[----:B------:R-:W-:Y:S05]  /*5bd0*/  @P5 BRA `(.L_x_1383) ;  /* 0x0000001000485947 */ /* 0x000fea0003800000 */
[----:B------:R-:W-:Y:S01]  /*5be0*/  SEL R100, R63, R100, !P0 ;  /* 0x000000643f647207 */ /* 0x000fe20004000000 */
[----:B------:R-:W-:Y:S01]  /*5bf0*/  BSSY B1, `(.L_x_1397) ;  /* 0x00000ec000017945 */ /* 0x000fe20003800000 */
[----:B------:R-:W-:Y:S02]  /*5c00*/  IADD3 R30, R89, R53, RZ ;  /* 0x00000035591e7210 */ /* 0x000fe40007ffe0ff */
[----:B------:R-:W-:Y:S02]  /*5c10*/  SHF.R.S32.HI R5, RZ, 0x1f, R100 ;  /* 0x0000001fff057819 */ /* 0x000fe40000011464 */
[----:B------:R-:W-:Y:S02]  /*5c20*/  IADD3 R29, P5, P6, R44, R88, R61 ;  /* 0x000000582c1d7210 */ /* 0x000fe40007ebe03d */
[----:B------:R-:W-:Y:S02]  /*5c30*/  LEA.HI R5, R5, R100, RZ, 0x5 ;  /* 0x0000006405057211 */ /* 0x000fe400078f28ff */
[----:B------:R-:W-:-:S02]  /*5c40*/  IADD3.X R4, R85, R30, R0, P5, P6 ;  /* 0x0000001e55047210 */ /* 0x000fc40002fec400 */
[----:B------:R-:W-:Y:S02]  /*5c50*/  IADD3 R28, P5, R29, R50, RZ ;  /* 0x000000321d1c7210 */ /* 0x000fe40007fbe0ff */
[----:B------:R-:W-:-:S03]  /*5c60*/  LEA.HI.SX32 R5, R5, R54, 0x1b ;  /* 0x0000003605057211 */ /* 0x000fc600078fdaff */
[----:B------:R-:W-:Y:S01]  /*5c70*/  IMAD.X R29, R4, 0x1, R51, P5 ;  /* 0x00000001041d7824 */ /* 0x000fe200028e0633 */
[----:B------:R-:W-:Y:S01]  /*5c80*/  SHF.R.S32.HI R4, RZ, 0x1f, R5 ;  /* 0x0000001fff047819 */ /* 0x000fe20000011405 */
[----:B------:R-:W-:-:S03]  /*5c90*/  IMAD.SHL.U32 R31, R5, 0x10, RZ ;  /* 0x00000010051f7824 */ /* 0x000fc600078e00ff */
[----:B------:R-:W-:Y:S02]  /*5ca0*/  LEA.HI R4, R4, R5, RZ, 0x3 ;  /* 0x0000000504047211 */ /* 0x000fe400078f18ff */
[----:B------:R-:W-:-:S03]  /*5cb0*/  LOP3.LUT R5, R206, 0x70, R31, 0xf8, !PT ;  /* 0x00000070ce057812 */ /* 0x000fc600078ef81f */
[----:B------:R-:W-:Y:S01]  /*5cc0*/  IMAD.SHL.U32 R4, R4, 0x400, RZ ;  /* 0x0000040004047824 */ /* 0x000fe200078e00ff */
[----:B------:R-:W-:-:S04]  /*5cd0*/  LOP3.LUT R5, R5, R234, RZ, 0x3c, !PT ;  /* 0x000000ea05057212 */ /* 0x000fc800078e3cff */
[----:B------:R-:W-:-:S04]  /*5ce0*/  LOP3.LUT R4, R4, 0xffffe000, RZ, 0xc0, !PT ;  /* 0xffffe00004047812 */ /* 0x000fc800078ec0ff */
[----:B------:R-:W-:Y:S01]  /*5cf0*/  IADD3 R7, R5, R4, R210 ;  /* 0x0000000405077210 */ /* 0x000fe20007ffe0d2 */
[----:B------:R-:W-:-:S04]  /*5d00*/  IMAD R5, R192, 0x4000, R79 ;  /* 0x00004000c0057824 */ /* 0x000fc800078e024f */
[----:B------:R-:W-:Y:S02]  /*5d10*/  IMAD R7, R192, 0x4000, R7 ;  /* 0x00004000c0077824 */ /* 0x000fe400078e0207 */
[C---:B------:R-:W-:Y:S02]  /*5d20*/  IMAD.IADD R5, R16.reuse, 0x1, R5 ;  /* 0x0000000110057824 */ /* 0x040fe400078e0205 */
[----:B------:R-:W-:-:S04]  /*5d30*/  IMAD.IADD R8, R16, 0x1, R7 ;  /* 0x0000000110087824 */ /* 0x000fc800078e0207 */
[----:B------:R-:W1:Y:S04]  /*5d40*/  LDS.128 R4, [R5+0x20000] ;  /* 0x0200000005047984 */ /* 0x000e680000000c00 */
[----:B------:R-:W2:Y:S01]  /*5d50*/  LDS.128 R8, [R8+0x20000] ;  /* 0x0200000008087984 */ /* 0x000ea20000000c00 */
[----:B------:R-:W-:Y:S05]  /*5d60*/  @P4 BRA `(.L_x_1398) ;  /* 0x0000000c00504947 */ /* 0x000fea0003800000 */
[--C-:B------:R-:W-:Y:S01]  /*5d70*/  SHF.R.U32.HI R53, RZ, 0x8, R13.reuse ;  /* 0x00000008ff357819 */ /* 0x100fe2000001160d */
[----:B-1----:R-:W-:Y:S01]  /*5d80*/  IMAD.MOV.U32 R12, RZ, RZ, R4 ;  /* 0x000000ffff0c7224 */ /* 0x002fe200078e0004 */
[----:B------:R-:W-:Y:S02]  /*5d90*/  SHF.R.U32.HI R91, RZ, 0x10, R13 ;  /* 0x00000010ff5b7819 */ /* 0x000fe4000001160d */
[----:B------:R-:W-:Y:S01]  /*5da0*/  LOP3.LUT R13, R13, 0xff0000ff, RZ, 0xc0, !PT ;  /* 0xff0000ff0d0d7812 */ /* 0x000fe200078ec0ff */
[----:B------:R-:W-:Y:S01]  /*5db0*/  IMAD.SHL.U32 R4, R53, 0x100, RZ ;  /* 0x0000010035047824 */ /* 0x000fe200078e00ff */
[----:B------:R-:W-:Y:S02]  /*5dc0*/  SHF.R.U32.HI R32, RZ, 0x8, R15 ;  /* 0x00000008ff207819 */ /* 0x000fe4000001160f */
[----:B------:R-:W-:Y:S02]  /*5dd0*/  SHF.R.U32.HI R26, RZ, 0x8, R25 ;  /* 0x00000008ff1a7819 */ /* 0x000fe40000011619 */
[----:B------:R-:W-:-:S02]  /*5de0*/  SHF.R.U32.HI R34, RZ, 0x10, R15 ;  /* 0x00000010ff227819 */ /* 0x000fc4000001160f */
[----:B------:R-:W-:Y:S01]  /*5df0*/  LOP3.LUT R33, R15, 0xff0000ff, RZ, 0xc0, !PT ;  /* 0xff0000ff0f217812 */ /* 0x000fe200078ec0ff */
[----:B------:R-:W-:Y:S01]  /*5e00*/  IMAD.MOV.U32 R15, RZ, RZ, R6 ;  /* 0x000000ffff0f7224 */ /* 0x000fe200078e0006 */
[----:B------:R-:W-:Y:S01]  /*5e10*/  LOP3.LUT R13, R13, 0xff00, R4, 0xf8, !PT ;  /* 0x0000ff000d0d7812 */ /* 0x000fe200078ef804 */
[----:B------:R-:W-:Y:S01]  /*5e20*/  IMAD.SHL.U32 R4, R32, 0x100, RZ ;  /* 0x0000010020047824 */ /* 0x000fe200078e00ff */
[----:B------:R-:W-:Y:S01]  /*5e30*/  SHF.R.U32.HI R90, RZ, 0x10, R25 ;  /* 0x00000010ff5a7819 */ /* 0x000fe20000011619 */
[----:B------:R-:W-:Y:S01]  /*5e40*/  IMAD.SHL.U32 R6, R26, 0x100, RZ ;  /* 0x000001001a067824 */ /* 0x000fe200078e00ff */
[----:B------:R-:W-:Y:S02]  /*5e50*/  SHF.R.U32.HI R14, RZ, 0x8, R27 ;  /* 0x00000008ff0e7819 */ /* 0x000fe4000001161b */
[----:B--2---:R-:W-:Y:S01]  /*5e60*/  MOV R24, R8 ;  /* 0x0000000800187202 */ /* 0x004fe20000000f00 */
[----:B------:R-:W-:Y:S01]  /*5e70*/  IMAD.U32 R8, R91, 0x10000, RZ ;  /* 0x000100005b087824 */ /* 0x000fe200078e00ff */
[----:B------:R-:W-:-:S02]  /*5e80*/  LOP3.LUT R25, R25, 0xff0000ff, RZ, 0xc0, !PT ;  /* 0xff0000ff19197812 */ /* 0x000fc400078ec0ff */
[----:B------:R-:W-:Y:S02]  /*5e90*/  SHF.R.U32.HI R52, RZ, 0x10, R27 ;  /* 0x00000010ff347819 */ /* 0x000fe4000001161b */
[----:B------:R-:W-:Y:S01]  /*5ea0*/  LOP3.LUT R35, R27, 0xff0000ff, RZ, 0xc0, !PT ;  /* 0xff0000ff1b237812 */ /* 0x000fe200078ec0ff */
[----:B------:R-:W-:Y:S01]  /*5eb0*/  IMAD.MOV.U32 R27, RZ, RZ, R10 ;  /* 0x000000ffff1b7224 */ /* 0x000fe200078e000a */
[----:B------:R-:W-:Y:S01]  /*5ec0*/  LOP3.LUT R33, R33, 0xff00, R4, 0xf8, !PT ;  /* 0x0000ff0021217812 */ /* 0x000fe200078ef804 */
[----:B------:R-:W-:Y:S01]  /*5ed0*/  IMAD.SHL.U32 R10, R14, 0x100, RZ ;  /* 0x000001000e0a7824 */ /* 0x000fe200078e00ff */
[----:B------:R-:W-:Y:S01]  /*5ee0*/  LOP3.LUT R53, R25, 0xff00, R6, 0xf8, !PT ;  /* 0x0000ff0019357812 */ /* 0x000fe200078ef806 */
[----:B------:R-:W-:Y:S01]  /*5ef0*/  IMAD.U32 R4, R34, 0x10000, RZ ;  /* 0x0001000022047824 */ /* 0x000fe200078e00ff */
[----:B------:R-:W-:Y:S01]  /*5f00*/  LOP3.LUT R8, R13, 0xff0000, R8, 0xf8, !PT ;  /* 0x00ff00000d087812 */ /* 0x000fe200078ef808 */
[----:B------:R-:W-:Y:S01]  /*5f10*/  IMAD.U32 R6, R52, 0x10000, RZ ;  /* 0x0001000034067824 */ /* 0x000fe200078e00ff */
[----:B------:R-:W-:-:S02]  /*5f20*/  F2FP.F16.E4M3.UNPACK_B R34, R97.H1 ;  /* 0x00000061ff22723e */ /* 0x000fc400030006ff */
[----:B------:R-:W-:Y:S02]  /*5f30*/  F2FP.F16.E4M3.UNPACK_B R25, R24.H1 ;  /* 0x00000018ff19723e */ /* 0x000fe400030006ff */
[----:B------:R-:W-:Y:S02]  /*5f40*/  F2FP.F16.E4M3.UNPACK_B R13, R12.H1 ;  /* 0x0000000cff0d723e */ /* 0x000fe400030006ff */
[----:B------:R-:W-:Y:S01]  /*5f50*/  LOP3.LUT R91, R35, 0xff00, R10, 0xf8, !PT ;  /* 0x0000ff00235b7812 */ /* 0x000fe200078ef80a */
[----:B------:R-:W-:Y:S01]  /*5f60*/  HADD2.F32 R35, -RZ, R34.H0_H0 ;  /* 0x20000022ff237230 */ /* 0x000fe20000004100 */
[----:B------:R-:W-:Y:S01]  /*5f70*/  F2FP.F16.E4M3.UNPACK_B R32, R95.H1 ;  /* 0x0000005fff20723e */ /* 0x000fe200030006ff */
[----:B------:R-:W-:Y:S01]  /*5f80*/  HADD2.F32 R26, -RZ, R25.H0_H0 ;  /* 0x20000019ff1a7230 */ /* 0x000fe20000004100 */
[----:B------:R-:W-:Y:S01]  /*5f90*/  LOP3.LUT R4, R33, 0xff0000, R4, 0xf8, !PT ;  /* 0x00ff000021047812 */ /* 0x000fe200078ef804 */
[----:B------:R-:W-:Y:S01]  /*5fa0*/  HADD2.F32 R14, -RZ, R13.H0_H0 ;  /* 0x2000000dff0e7230 */ /* 0x000fe20000004100 */
[----:B------:R-:W-:Y:S01]  /*5fb0*/  SHF.L.U32 R10, R90, 0x10, RZ ;  /* 0x000000105a0a7819 */ /* 0x000fe200000006ff */
        /* <DEDUP_REMOVED lines=9> */
[----:B------:R-:W-:Y:S01]  /*6050*/  F2FP.F16.E4M3.UNPACK_B R12, R12 ;  /* 0x0000000cff0c723e */ /* 0x000fe200020006ff */
[----:B------:R-:W-:Y:S01]  /*6060*/  HADD2.F32 R26, -RZ, R25.H1_H1 ;  /* 0x30000019ff1a7230 */ /* 0x000fe20000004100 */
[----:B------:R-:W-:Y:S01]  /*6070*/  LOP3.LUT R10, R53, 0xff0000, R10, 0xf8, !PT ;  /* 0x00ff0000350a7812 */ /* 0x000fe200078ef80a */
[----:B------:R-:W-:Y:S01]  /*6080*/  HADD2.F32 R33, -RZ, R32.H1_H1 ;  /* 0x30000020ff217230 */ /* 0x000fe20000004100 */
[----:B------:R-:W-:Y:S01]  /*6090*/  F2FP.F16.E4M3.UNPACK_B R95, R95 ;  /* 0x0000005fff5f723e */ /* 0x000fe200020006ff */
[----:B------:R-:W-:-:S02]  /*60a0*/  HADD2.F32 R32, -RZ, R97.H0_H0 ;  /* 0x20000061ff207230 */ /* 0x000fc40000004100 */
[-C--:B------:R-:W-:Y:S01]  /*60b0*/  FMUL.FTZ R53, R26, R35.reuse ;  /* 0x000000231a357220 */ /* 0x080fe20000410000 */
        /* <DEDUP_REMOVED lines=10> */
[----:B------:R-:W-:Y:S01]  /*6160*/  F2FP.SATFINITE.E4M3.F32.PACK_AB_MERGE_C R99, R100, R99, RZ ;  /* 0x000000636463723e */ /* 0x000fe200048070ff */
        /* <DEDUP_REMOVED lines=24> */
[-C--:B------:R-:W-:Y:S01]  /*62f0*/  FFMA.FTZ R102, R13, R24.reuse, -R102 ;  /* 0x000000180d667223 */ /* 0x080fe20000010866 */
[----:B------:R-:W-:Y:S02]  /*6300*/  HADD2.F32 R13, -RZ, R26.H1_H1 ;  /* 0x3000001aff0d7230 */ /* 0x000fe40000004100 */
[----:B------:R-:W-:Y:S01]  /*6310*/  FMUL.FTZ R97, R14, R33 ;  /* 0x000000210e617220 */ /* 0x000fe20000410000 */
        /* <DEDUP_REMOVED lines=10> */
[----:B------:R-:W-:Y:S01]  /*63c0*/  F2FP.SATFINITE.E4M3.F32.PACK_AB_MERGE_C R99, R53, R34, R99 ;  /* 0x000000223563723e */ /* 0x000fe20004807063 */
[----:B------:R-:W-:-:S02]  /*63d0*/  HADD2.F32 R96, -RZ, R96.H1_H1 ;  /* 0x30000060ff607230 */ /* 0x000fc40000004100 */
[-C--:B------:R-:W-:Y:S01]  /*63e0*/  FMUL.FTZ R25, R13, R24.reuse ;  /* 0x000000180d197220 */ /* 0x080fe20000410000 */
[----:B------:R-:W-:Y:S02]  /*63f0*/  HADD2.F32 R27, -RZ, R27.H1_H1 ;  /* 0x3000001bff1b7230 */ /* 0x000fe40000004100 */
[----:B------:R-:W-:Y:S01]  /*6400*/  FMUL.FTZ R24, R12, R24 ;  /* 0x000000180c187220 */ /* 0x000fe20000410000 */
[--C-:B------:R-:W-:Y:S01]  /*6410*/  HADD2.F32 R14, -RZ, R86.reuse.H0_H0 ;  /* 0x20000056ff0e7230 */ /* 0x100fe20000004100 */
[----:B------:R-:W-:Y:S01]  /*6420*/  F2FP.SATFINITE.E4M3.F32.PACK_AB_MERGE_C R95, R104, R95, RZ ;  /* 0x0000005f685f723e */ /* 0x000fe200048070ff */
[----:B------:R-:W-:Y:S02]  /*6430*/  HADD2.F32 R15, -RZ, R15.H1_H1 ;  /* 0x3000000fff0f7230 */ /* 0x000fe40000004100 */
[----:B------:R-:W-:Y:S01]  /*6440*/  FMUL.FTZ R32, R27, R96 ;  /* 0x000000601b207220 */ /* 0x000fe20000410000 */
[----:B------:R-:W-:Y:S02]  /*6450*/  HADD2.F32 R86, -RZ, R86.H1_H1 ;  /* 0x30000056ff567230 */ /* 0x000fe40000004100 */
[-C--:B------:R-:W-:Y:S01]  /*6460*/  FFMA.FTZ R26, R12, R14.reuse, -R25 ;  /* 0x0000000e0c1a7223 */ /* 0x080fe20000010819 */
[----:B------:R-:W-:Y:S01]  /*6470*/  FFMA.FTZ R33, R13, R14, R24 ;  /* 0x0000000e0d217223 */ /* 0x000fe20000010018 */
[----:B------:R-:W-:Y:S01]  /*6480*/  F2FP.F16.E4M3.UNPACK_B R14, R9 ;  /* 0x00000009ff0e723e */ /* 0x000fe200020006ff */
[C---:B------:R-:W-:Y:S01]  /*6490*/  FMUL.FTZ R96, R15.reuse, R96 ;  /* 0x000000600f607220 */ /* 0x040fe20000410000 */
[----:B------:R-:W-:Y:S01]  /*64a0*/  FFMA.FTZ R13, R15, R86, -R32 ;  /* 0x000000560f0d7223 */ /* 0x000fe20000010820 */
[----:B------:R-:W-:-:S02]  /*64b0*/  F2FP.F16.E4M3.UNPACK_B R25, R10 ;  /* 0x0000000aff19723e */ /* 0x000fc400020006ff */
[----:B------:R-:W-:Y:S01]  /*64c0*/  F2FP.F16.E4M3.UNPACK_B R12, R5 ;  /* 0x00000005ff0c723e */ /* 0x000fe200020006ff */
[----:B------:R-:W-:Y:S01]  /*64d0*/  HADD2.F32 R15, -RZ, R14.H0_H0 ;  /* 0x2000000eff0f7230 */ /* 0x000fe20000004100 */
[----:B------:R-:W-:Y:S01]  /*64e0*/  F2FP.F16.E4M3.UNPACK_B R24, R8 ;  /* 0x00000008ff18723e */ /* 0x000fe200020006ff */
[----:B------:R-:W-:Y:S01]  /*64f0*/  HADD2.F32 R32, -RZ, R25.H0_H0 ;  /* 0x20000019ff207230 */ /* 0x000fe20000004100 */
[----:B------:R-:W-:Y:S01]  /*6500*/  F2FP.SATFINITE.E4M3.F32.PACK_AB_MERGE_C R100, R13, R26, R97 ;  /* 0x0000001a0d64723e */ /* 0x000fe20004807061 */
[----:B------:R-:W-:Y:S02]  /*6510*/  HADD2.F32 R13, -RZ, R12.H0_H0 ;  /* 0x2000000cff0d7230 */ /* 0x000fe40000004100 */
[----:B------:R-:W-:Y:S01]  /*6520*/  FFMA.FTZ R96, R27, R86, R96 ;  /* 0x000000561b607223 */ /* 0x000fe20000010060 */
[----:B------:R-:W-:Y:S02]  /*6530*/  HADD2.F32 R26, -RZ, R24.H0_H0 ;  /* 0x20000018ff1a7230 */ /* 0x000fe40000004100 */
[----:B------:R-:W-:Y:S01]  /*6540*/  FMUL.FTZ R34, R15, R32 ;  /* 0x000000200f227220 */ /* 0x000fe20000410000 */
[----:B------:R-:W-:-:S02]  /*6550*/  HADD2.F32 R14, -RZ, R14.H1_H1 ;  /* 0x3000000eff0e7230 */ /* 0x000fc40000004100 */
[----:B------:R-:W-:Y:S01]  /*6560*/  FMUL.FTZ R32, R13, R32 ;  /* 0x000000200d207220 */ /* 0x000fe20000410000 */
[----:B------:R-:W-:Y:S01]  /*6570*/  HADD2.F32 R25, -RZ, R25.H1_H1 ;  /* 0x30000019ff197230 */ /* 0x000fe20000004100 */
[----:B------:R-:W-:Y:S01]  /*6580*/  F2FP.SATFINITE.E4M3.F32.PACK_AB_MERGE_C R96, R96, R33, R95 ;  /* 0x000000216060723e */ /* 0x000fe2000480705f */
[----:B------:R-:W-:Y:S02]  /*6590*/  HADD2.F32 R12, -RZ, R12.H1_H1 ;  /* 0x3000000cff0c7230 */ /* 0x000fe40000004100 */
[----:B------:R-:W-:Y:S01]  /*65a0*/  FFMA.FTZ R32, R15, R26, R32 ;  /* 0x0000001a0f207223 */ /* 0x000fe20000010020 */
[----:B------:R-:W-:Y:S02]  /*65b0*/  HADD2.F32 R15, -RZ, R24.H1_H1 ;  /* 0x30000018ff0f7230 */ /* 0x000fe40000004100 */
[-C--:B------:R-:W-:Y:S01]  /*65c0*/  FMUL.FTZ R27, R14, R25.reuse ;  /* 0x000000190e1b7220 */ /* 0x080fe20000410000 */
[----:B------:R-:W-:Y:S01]  /*65d0*/  F2FP.SATFINITE.E4M3.F32.PACK_AB_MERGE_C R90, R91, R90, RZ ;  /* 0x0000005a5b5a723e */ /* 0x000fe200048070ff */
[----:B------:R-:W-:Y:S01]  /*65e0*/  FFMA.FTZ R34, R13, R26, -R34 ;  /* 0x0000001a0d227223 */ /* 0x000fe20000010822 */
[C---:B------:R-:W-:Y:S01]  /*65f0*/  FMUL.FTZ R25, R12.reuse, R25 ;  /* 0x000000190c197220 */ /* 0x040fe20000410000 */
[----:B------:R-:W-:Y:S01]  /*6600*/  FFMA.FTZ R33, R12, R15, -R27 ;  /* 0x0000000f0c217223 */ /* 0x000fe2000001081b */
[----:B------:R-:W-:-:S02]  /*6610*/  F2FP.F16.E4M3.UNPACK_B R5, R5.H1 ;  /* 0x00000005ff05723e */ /* 0x000fc400030006ff */
[----:B------:R-:W-:Y:S02]  /*6620*/  F2FP.F16.E4M3.UNPACK_B R13, R9.H1 ;  /* 0x00000009ff0d723e */ /* 0x000fe400030006ff */
[----:B------:R-:W-:Y:S01]  /*6630*/  F2FP.F16.E4M3.UNPACK_B R12, R10.H1 ;  /* 0x0000000aff0c723e */ /* 0x000fe200030006ff */
[----:B------:R-:W-:Y:S01]  /*6640*/  HADD2.F32 R9, -RZ, R5.H0_H0 ;  /* 0x20000005ff097230 */ /* 0x000fe20000004100 */
[----:B------:R-:W-:Y:S01]  /*6650*/  F2FP.SATFINITE.E4M3.F32.PACK_AB_MERGE_C R101, R52, R35, R90 ;  /* 0x000000233465723e */ /* 0x000fe2000480705a */
[----:B------:R-:W-:Y:S01]  /*6660*/  FFMA.FTZ R35, R14, R15, R25 ;  /* 0x0000000f0e237223 */ /* 0x000fe20000010019 */
[--C-:B------:R-:W-:Y:S01]  /*6670*/  HADD2.F32 R10, -RZ, R13.reuse.H0_H0 ;  /* 0x2000000dff0a7230 */ /* 0x100fe20000004100 */
[----:B------:R-:W-:Y:S01]  /*6680*/  F2FP.F16.E4M3.UNPACK_B R8, R8.H1 ;  /* 0x00000008ff08723e */ /* 0x000fe200030006ff */
        /* <DEDUP_REMOVED lines=58> */
[----:B------:R-:W-:Y:S01]  /*6a30*/  F2FP.SATFINITE.E4M3.F32.PACK_AB_MERGE_C R7, R7, R90, RZ ;  /* 0x0000005a0707723e */ /* 0x000fe200048070ff */
[----:B------:R-:W-:Y:S01]  /*6a40*/  IMAD.MOV.U32 R10, RZ, RZ, R96 ;  /* 0x000000ffff0a7224 */ /* 0x000fe200078e0060 */
[----:B------:R-:W-:-:S02]  /*6a50*/  F2FP.SATFINITE.E4M3.F32.PACK_AB_MERGE_C R14, R14, R97, RZ ;  /* 0x000000610e0e723e */ /* 0x000fc400048070ff */
[----:B------:R-:W-:Y:S01]  /*6a60*/  F2FP.SATFINITE.E4M3.F32.PACK_AB_MERGE_C R7, R8, R95, R7 ;  /* 0x0000005f0807723e */ /* 0x000fe20004807007 */
[----:B------:R-:W-:Y:S01]  /*6a70*/  IMAD.MOV.U32 R8, RZ, RZ, R101 ;  /* 0x000000ffff087224 */ /* 0x000fe200078e0065 */
[----:B------:R-:W-:Y:S01]  /*6a80*/  F2FP.SATFINITE.E4M3.F32.PACK_AB_MERGE_C R11, R6, R27, R14 ;  /* 0x0000001b060b723e */ /* 0x000fe2000480700e */
[----:B------:R-:W-:Y:S01]  /*6a90*/  IMAD.MOV.U32 R6, RZ, RZ, R100 ;  /* 0x000000ffff067224 */ /* 0x000fe200078e0064 */
[----:B------:R-:W-:-:S07]  /*6aa0*/  F2FP.SATFINITE.E4M3.F32.PACK_AB_MERGE_C R9, R35, R32, R53 ;  /* 0x000000202309723e */ /* 0x000fce0004807035 */
.L_x_1398:
[----:B------:R-:W-:Y:S05]  /*6ab0*/  BSYNC B1 ;  /* 0x0000000000017941 */ /* 0x000fea0003800000 */
.L_x_1397:
[----:B-1----:R1:W-:Y:S01]  /*6ac0*/  STG.E.128 desc[UR46][R28.64], R4 ;  /* 0x000000041c007986 */ /* 0x0023e2000c101d2e */
[----:B------:R-:W-:-:S13]  /*6ad0*/  ISETP.GE.AND P4, PT, R31, R98, PT ;  /* 0x000000621f00720c */ /* 0x000fda0003f86270 */
[----:B------:R-:W-:Y:S05]  /*6ae0*/  @P4 BRA `(.L_x_1383) ;  /* 0x0000000000844947 */ /* 0x000fea0003800000 */
[--C-:B-1----:R-:W-:Y:S02]  /*6af0*/  SHF.R.S32.HI R4, RZ, 0x1f, R31.reuse ;  /* 0x0000001fff047819 */ /* 0x102fe4000001141f */
[----:B------:R-:W-:-:S04]  /*6b00*/  IADD3 R31, P4, P5, R44, R88, R31 ;  /* 0x000000582c1f7210 */ /* 0x000fc80007d9e01f */
[----:B------:R-:W-:Y:S02]  /*6b10*/  IADD3.X R30, R85, R30, R4, P4, P5 ;  /* 0x0000001e551e7210 */ /* 0x000fe400027ea404 */
[----:B------:R-:W-:-:S05]  /*6b20*/  IADD3 R50, P4, R31, R50, RZ ;  /* 0x000000321f327210 */ /* 0x000fca0007f9e0ff */
[----:B------:R-:W-:-:S05]  /*6b30*/  IMAD.X R51, R30, 0x1, R51, P4 ;  /* 0x000000011e337824 */ /* 0x000fca00020e0633 */
[----:B--2---:R1:W-:Y:S01]  /*6b40*/  STG.E.128 desc[UR46][R50.64], R8 ;  /* 0x0000000832007986 */ /* 0x0043e2000c101d2e */
[----:B------:R-:W-:Y:S05]  /*6b50*/  BRA `(.L_x_1383) ;  /* 0x0000000000687947 */ /* 0x000fea0003800000 */
.L_x_1366:
[----:B------:R-:W-:-:S06]  /*6b60*/  UISETP.NE.AND UP0, UPT, UR45, 0x3, UPT ;  /* 0x000000032d00788c */ /* 0x000fcc000bf05270 */
[----:B------:R-:W-:-:S13]  /*6b70*/  PLOP3.LUT P3, PT, PT, PT, UP0, 0x80, 0x0 ;  /* 0x000000000000781c */ /* 0x000fda0003f6f008 */
[----:B------:R-:W-:Y:S05]  /*6b80*/  @!P3 BRA `(.L_x_1399) ;  /* 0x000000000004b947 */ /* 0x000fea0003800000 */
[----:B------:R-:W-:Y:S01]  /*6b90*/  BPT.TRAP 0x1 ;  /* 0x000000040000795c */ /* 0x000fe20000300000 */
.L_x_1399:
[----:B------:R-:W-:Y:S01]  /*6ba0*/  IMAD R80, R192, 0x8, R16 ;  /* 0x00000008c0507824 */ /* 0x000fe200078e0210 */
[----:B------:R-:W-:Y:S01]  /*6bb0*/  SHF.L.U32 R93, R198, 0x1f, RZ ;  /* 0x0000001fc65d7819 */ /* 0x000fe200000006ff */
[----:B------:R-:W-:Y:S01]  /*6bc0*/  IMAD R84, R47, -0x40, R46 ;  /* 0xffffffc02f547824 */ /* 0x000fe200078e022e */
[----:B------:R-:W-:Y:S02]  /*6bd0*/  BSSY B1, `(.L_x_1400) ;  /* 0x0000004000017945 */ /* 0x000fe40003800000 */
[----:B------:R-:W0:Y:S02]  /*6be0*/  SYNCS.PHASECHK.TRANS64.TRYWAIT P4, [R80+URZ+0x28490], R93 ;  /* 0x0284905d500075a7 */ /* 0x000e24000808017f */
[----:B------:R-:W-:Y:S01]  /*6bf0*/  VIMNMX R84, R84, 0x40, PT ;  /* 0x0000004054547848 */ /* 0x000fe20003fe0100 */
[----:B0-----:R-:W-:Y:S06]  /*6c00*/  @!P4 BRA `(.L_x_1401) ;  /* 0x000001fc00dcc947 */ /* 0x001fec0003800000 */
.L_x_1730:
[----:B------:R-:W-:Y:S05]  /*6c10*/  BSYNC B1 ;  /* 0x0000000000017941 */ /* 0x000fea0003800000 */
.L_x_1400:
[-C--:B------:R-:W-:Y:S01]  /*6c20*/  ISETP.GE.AND P5, PT, R17, R84.reuse, PT ;  /* 0x000000541100720c */ /* 0x080fe20003fa6270 */
[----:B------:R-:W-:Y:S01]  /*6c30*/  BSSY B1, `(.L_x_1402) ;  /* 0x0000007000017945 */ /* 0x000fe20003800000 */
[----:B------:R-:W-:-:S11]  /*6c40*/  ISETP.GE.AND P4, PT, R218, R84, PT ;  /* 0x00000054da00720c */ /* 0x000fd60003f86270 */
[----:B------:R-:W-:Y:S05]  /*6c50*/  @P5 BRA `(.L_x_1403) ;  /* 0x0000000000105947 */ /* 0x000fea0003800000 */
[----:B------:R-:W1:Y:S04]  /*6c60*/  @!P1 LDS.128 R4, [R82+0x20000] ;  /* 0x0200000052049984 */ /* 0x000e680000000c00 */
[----:B------:R-:W2:Y:S04]  /*6c70*/  @!P2 LDS.128 R8, [R82+0x22000] ;  /* 0x022000005208a984 */ /* 0x000ea80000000c00 */
[----:B-1----:R1:W-:Y:S04]  /*6c80*/  @!P1 STG.E.128 desc[UR46][R14.64], R4 ;  /* 0x000000040e009986 */ /* 0x0023e8000c101d2e */
[----:B--2---:R1:W-:Y:S02]  /*6c90*/  @!P2 STG.E.128 desc[UR46][R14.64+0x80], R8 ;  /* 0x000080080e00a986 */ /* 0x0043e4000c101d2e */
.L_x_1403:
[----:B------:R-:W-:Y:S05]  /*6ca0*/  BSYNC B1 ;  /* 0x0000000000017941 */ /* 0x000fea0003800000 */
.L_x_1402:
[----:B------:R-:W-:Y:S05]  /*6cb0*/  @P4 BRA `(.L_x_1383) ;  /* 0x0000000000104947 */ /* 0x000fea0003800000 */
[----:B-1----:R-:W1:Y:S04]  /*6cc0*/  @!P1 LDS.128 R4, [R82+0x21000] ;  /* 0x0210000052049984 */ /* 0x002e680000000c00 */
[----:B------:R-:W2:Y:S04]  /*6cd0*/  @!P2 LDS.128 R8, [R82+0x23000] ;  /* 0x023000005208a984 */ /* 0x000ea80000000c00 */
[----:B-1----:R1:W-:Y:S04]  /*6ce0*/  @!P1 STG.E.128 desc[UR46][R12.64], R4 ;  /* 0x000000040c009986 */ /* 0x0023e8000c101d2e */
[----:B--2---:R1:W-:Y:S02]  /*6cf0*/  @!P2 STG.E.128 desc[UR46][R12.64+0x80], R8 ;  /* 0x000080080c00a986 */ /* 0x0043e4000c101d2e */
.L_x_1383:
[----:B------:R-:W-:Y:S05]  /*6d00*/  BSYNC B0 ;  /* 0x0000000000007941 */ /* 0x000fea0003800000 */
.L_x_1365:
        /* <DEDUP_REMOVED lines=17> */
.L_x_1405:
[----:B------:R-:W-:Y:S05]  /*6e20*/  BSYNC B0 ;  /* 0x0000000000007941 */ /* 0x000fea0003800000 */
.L_x_1404:
[----:B------:R-:W1:Y:S01]  /*6e30*/  SYNCS.PHASECHK.TRANS64.TRYWAIT P3, [R80+URZ+0x284b0], R93 ;  /* 0x0284b05d500075a7 */ /* 0x000e62000806017f */
[----:B------:R-:W-:Y:S01]  /*6e40*/  ULDC UR41, c[0x0][0x2f4] ;  /* 0x0000bd0000297ab9 */ /* 0x000fe20000000800 */
[----:B------:R-:W-:Y:S01]  /*6e50*/  ULDC.64 UR36, c[0x0][0x328] ;  /* 0x0000ca0000247ab9 */ /* 0x000fe20000000a00 */
[----:B------:R-:W-:Y:S01]  /*6e60*/  ULDC.64 UR38, c[0x0][0x318] ;  /* 0x0000c60000267ab9 */ /* 0x000fe20000000a00 */
[----:B------:R-:W-:Y:S04]  /*6e70*/  BSSY B0, `(.L_x_1406) ;  /* 0x0000002000007945 */ /* 0x000fe80003800000 */
[----:B-1----:R-:W-:Y:S05]  /*6e80*/  @!P3 BRA `(.L_x_1407) ;  /* 0x000001fc0050b947 */ /* 0x002fea0003800000 */
.L_x_1731:
[----:B------:R-:W-:Y:S05]  /*6e90*/  BSYNC B0 ;  /* 0x0000000000007941 */ /* 0x000fea0003800000 */
.L_x_1406:
[----:B------:R-:W-:Y:S01]  /*6ea0*/  ISETP.GE.AND P3, PT, R17, R84, PT ;  /* 0x000000541100720c */ /* 0x000fe20003f66270 */
[----:B------:R-:W-:Y:S01]  /*6eb0*/  BSSY B0, `(.L_x_1408) ;  /* 0x0000010000007945 */ /* 0x000fe20003800000 */
[----:B------:R-:W-:-:S11]  /*6ec0*/  IMAD.WIDE R12, R47, 0x40, R2 ;  /* 0x000000402f0c7825 */ /* 0x000fd600078e0202 */
[----:B------:R-:W-:Y:S05]  /*6ed0*/  @P3 BRA `(.L_x_1409) ;  /* 0x0000000000343947 */ /* 0x000fea0003800000 */
[----:B0-----:R-:W-:Y:S01]  /*6ee0*/  MOV R4, R42 ;  /* 0x0000002a00047202 */ /* 0x001fe20000000f00 */
[----:B------:R-:W-:Y:S02]  /*6ef0*/  IMAD.MOV.U32 R5, RZ, RZ, R55 ;  /* 0x000000ffff057224 */ /* 0x000fe400078e0037 */
        /* <DEDUP_REMOVED lines=11> */
.L_x_1409:
[----:B------:R-:W-:Y:S05]  /*6fb0*/  BSYNC B0 ;  /* 0x0000000000007941 */ /* 0x000fea0003800000 */
.L_x_1408:
[----:B------:R-:W-:Y:S01]  /*6fc0*/  ISETP.GE.AND P3, PT, R218, R84, PT ;  /* 0x00000054da00720c */ /* 0x000fe20003f66270 */
[----:B------:R-:W-:-:S12]  /*6fd0*/  BSSY B0, `(.L_x_1410) ;  /* 0x0000011000007945 */ /* 0x000fd80003800000 */
[----:B------:R-:W-:Y:S05]  /*6fe0*/  @P3 BRA `(.L_x_1411) ;  /* 0x00000000003c3947 */ /* 0x000fea0003800000 */
[----:B------:R-:W-:Y:S01]  /*6ff0*/  IADD3 R7, P3, R12, 0x20, RZ ;  /* 0x000000200c077810 */ /* 0x000fe20007f7e0ff */
[----:B0-----:R-:W-:Y:S02]  /*7000*/  IMAD.MOV.U32 R4, RZ, RZ, R42 ;  /* 0x000000ffff047224 */ /* 0x001fe400078e002a */
[----:B------:R-:W-:Y:S02]  /*7010*/  IMAD.MOV.U32 R5, RZ, RZ, R55 ;  /* 0x000000ffff057224 */ /* 0x000fe400078e0037 */
        /* <DEDUP_REMOVED lines=10> */
[----:B--2---:R-:W0:Y:S04]  /*70c0*/  @!P3 LDS.128 R8, [R82+0x13000] ;  /* 0x013000005208b984 */ /* 0x004e280000000c00 */
[----:B0-----:R3:W-:Y:S02]  /*70d0*/  @!P3 STG.E.128 desc[UR46][R12.64+0x80], R8 ;  /* 0x000080080c00b986 */ /* 0x0017e4000c101d2e */
.L_x_1411:
[----:B------:R-:W-:Y:S05]  /*70e0*/  BSYNC B0 ;  /* 0x0000000000007941 */ /* 0x000fea0003800000 */
.L_x_1410:
[----:B------:R-:W-:Y:S01]  /*70f0*/  @!PT LDS RZ, [RZ] ;  /* 0x00000000fffff984 */ /* 0x000fe20000000800 */
[----:B------:R-:W-:Y:S01]  /*7100*/  @!PT LDS RZ, [RZ] ;  /* 0x00000000fffff984 */ /* 0x000fe20000000800 */
[----:B------:R-:W-:Y:S01]  /*7110*/  @!PT LDS RZ, [RZ] ;  /* 0x00000000fffff984 */ /* 0x000fe20000000800 */
[----:B------:R-:W-:Y:S01]  /*7120*/  @!PT LDS RZ, [RZ] ;  /* 0x00000000fffff984 */ /* 0x000fe20000000800 */
[----:B------:R4:W-:Y:S06]  /*7130*/  MEMBAR.ALL.CTA ;  /* 0x0000000000007992 */ /* 0x0009ec0000008000 */
[----:B----4-:R-:W4:Y:S02]  /*7140*/  FENCE.VIEW.ASYNC.S ;  /* 0x00000000000073c6 */ /* 0x010f240000000000 */
[----:B----4-:R4:W-:Y:S01]  /*7150*/  BAR.SYNC.DEFER_BLOCKING R64, 0x80 ;  /* 0x000200400000751d */ /* 0x0109e20000010000 */
[----:B------:R-:W-:Y:S01]  /*7160*/  ISETP.NE.AND P5, PT, R94, RZ, PT ;  /* 0x000000ff5e00720c */ /* 0x000fe20003fa5270 */
[----:B------:R-:W-:-:S02]  /*7170*/  VIADD R192, R192, 0x1 ;  /* 0x00000001c0c07836 */ /* 0x000fc40000000000 */
[----:B-1----:R-:W-:-:S03]  /*7180*/  @!P4 VIADD R80, R80, 0x284c0 ;  /* 0x000284c05050c836 */ /* 0x002fc60000000000 */
[C---:B------:R-:W-:Y:S02]  /*7190*/  ISETP.NE.AND P3, PT, R192.reuse, 0x2, PT ;  /* 0x00000002c000780c */ /* 0x040fe40003f65270 */
[----:B------:R-:W-:Y:S02]  /*71a0*/  @!P4 PRMT R80, RZ, 0x654, R80 ;  /* 0x00000654ff50c816 */ /* 0x000fe40000000050 */
[----:B------:R-:W-:Y:S02]  /*71b0*/  SEL R5, RZ, 0x1, P3 ;  /* 0x00000001ff057807 */ /* 0x000fe40001800000 */
[----:B------:R-:W-:Y:S02]  /*71c0*/  SEL R192, R192, RZ, P3 ;  /* 0x000000ffc0c07207 */ /* 0x000fe40001800000 */
[----:B------:R-:W-:Y:S01]  /*71d0*/  LOP3.LUT R198, R198, R5, RZ, 0x3c, !PT ;  /* 0x00000005c6c67212 */ /* 0x000fe200078e3cff */
[----:B------:R4:W-:Y:S01]  /*71e0*/  @!P4 SYNCS.ARRIVE.TRANS64.RED.A1T0 RZ, [R80+URZ], RZ ;  /* 0x000000ff50ffc9a7 */ /* 0x0009e2000810043f */
[----:B------:R-:W-:Y:S05]  /*71f0*/  @P5 BRA `(.L_x_1412) ;  /* 0xffffffb000e85947 */ /* 0x000fea000383ffff */
[----:B0-----:R-:W0:Y:S01]  /*7200*/  S2R R4, SR_TID.X ;  /* 0x0000000000047919 */ /* 0x001e220000002100 */
[----:B------:R-:W-:Y:S02]  /*7210*/  PLOP3.LUT P0, PT, PT, PT, PT, 0x8, 0x0 ;  /* 0x000000000000781c */ /* 0x000fe40003f0e170 */
[----:B0-----:R-:W-:-:S04]  /*7220*/  SHF.R.U32.HI R4, RZ, 0x7, R4 ;  /* 0x00000007ff047819 */ /* 0x001fc80000011604 */
[----:B------:R-:W-:-:S13]  /*7230*/  ISETP.NE.AND P5, PT, R4, 0x1, PT ;  /* 0x000000010400780c */ /* 0x000fda0003fa5270 */
[----:B------:R-:W-:Y:S06]  /*7240*/  @!P5 BAR.ARV 0x9, 0x100 ;  /* 0x024400000000db1d */ /* 0x000fec0000002000 */
.L_x_1360:
[----:B------:R-:W0:Y:S08]  /*7250*/  LDC R0, c[0x0][0x448] ;  /* 0x00011200ff007b82 */ /* 0x000e300000000800 */
[----:B------:R-:W1:Y:S01]  /*7260*/  LDC.64 R6, c[0x0][0x9e0] ;  /* 0x00027800ff067b82 */ /* 0x000e620000000a00 */
[----:B0-----:R-:W-:Y:S01]  /*7270*/  ISETP.NE.AND P1, PT, R0, 0x1, PT ;  /* 0x000000010000780c */ /* 0x001fe20003f25270 */
[----:B------:R-:W-:Y:S01]  /*7280*/  VIADD R0, R204, 0x7f ;  /* 0x0000007fcc007836 */ /* 0x000fe20000000000 */
[----:B-1----:R-:W-:-:S11]  /*7290*/  ISETP.GE.AND P2, PT, R7, 0x1, PT ;  /* 0x000000010700780c */ /* 0x002fd60003f46270 */
[----:B------:R-:W0:Y:S08]  /*72a0*/  @P1 LDC R3, c[0x0][0x44c] ;  /* 0x00011300ff031b82 */ /* 0x000e300000000800 */
[----:B------:R-:W1:Y:S01]  /*72b0*/  @P1 LDC R2, c[0x0][0x450] ;  /* 0x00011400ff021b82 */ /* 0x000e620000000800 */
[----:B0-----:R-:W-:-:S05]  /*72c0*/  @P1 IMAD.HI.U32 R3, R0, R3, RZ ;  /* 0x0000000300031227 */ /* 0x001fca00078e00ff */
[----:B-1----:R-:W-:-:S05]  /*72d0*/  @P1 SHF.R.U32.HI R0, RZ, R2, R3 ;  /* 0x00000002ff001219 */ /* 0x002fca0000011603 */
[----:B------:R-:W-:Y:S01]  /*72e0*/  IMAD.IADD R3, R49, 0x1, R0 ;  /* 0x0000000131037824 */ /* 0x000fe200078e0200 */
[----:B------:R-:W-:Y:S06]  /*72f0*/  @P0 BRA `(.L_x_1413) ;  /* 0x00000000000c0947 */ /* 0x000fec0003800000 */
[----:B------:R-:W0:Y:S01]  /*7300*/  FENCE.VIEW.ASYNC.G ;  /* 0x00000000000073c6 */ /* 0x000e220000000100 */
[----:B------:R-:W-:Y:S05]  /*7310*/  WARPSYNC.ALL ;  /* 0x0000000000007948 */ /* 0x000fea0003800000 */
[----:B0-----:R-:W-:Y:S06]  /*7320*/  BAR.ARV 0xc, 0x180 ;  /* 0x0306000000007b1d */ /* 0x001fec0000002000 */
.L_x_1413:
[----:B------:R-:W-:Y:S01]  /*7330*/  IADD3 R0, R3, R6, RZ ;  /* 0x0000000603007210 */ /* 0x000fe20007ffe0ff */
[----:B------:R-:W-:Y:S06]  /*7340*/  @!P2 BRA `(.L_x_1414) ;  /* 0x000000000048a947 */ /* 0x000fec0003800000 */
        /* <DEDUP_REMOVED lines=11> */
.L_x_1416:
[----:B------:R-:W-:-:S13]  /*7400*/  ISETP.NE.AND P0, PT, R7, 0x1, PT ;  /* 0x000000010700780c */ /* 0x000fda0003f05270 */
[----:B------:R-:W0:Y:S02]  /*7410*/  @P0 LDC.64 R4, c[0x0][0x9e8] ;  /* 0x00027a00ff040b82 */ /* 0x000e240000000a00 */
[----:B0-----:R-:W-:-:S05]  /*7420*/  @P0 IMAD.HI.U32 R4, R2, R4, RZ ;  /* 0x0000000402040227 */ /* 0x001fca00078e00ff */
[----:B------:R-:W-:-:S07]  /*7430*/  @P0 SHF.R.U32.HI R2, RZ, R5, R4 ;  /* 0x00000005ff020219 */ /* 0x000fce0000011604 */
.L_x_1417:
[----:B------:R-:W-:Y:S05]  /*7440*/  BSYNC B0 ;  /* 0x0000000000007941 */ /* 0x000fea0003800000 */
.L_x_1415:
[----:B------:R-:W-:-:S05]  /*7450*/  IMAD R3, R2, R7, R7 ;  /* 0x0000000702037224 */ /* 0x000fca00078e0207 */
[----:B------:R-:W-:-:S07]  /*7460*/  VIMNMX R0, R0, R3, PT ;  /* 0x0000000300007248 */ /* 0x000fce0003fe0100 */
.L_x_1414:
[----:B------:R-:W0:Y:S01]  /*7470*/  @P1 LDC R5, c[0x0][0x44c] ;  /* 0x00011300ff051b82 */ /* 0x000e220000000800 */
[----:B------:R-:W-:Y:S01]  /*7480*/  VIADD R0, R0, 0x3f ;  /* 0x0000003f00007836 */ /* 0x000fe20000000000 */
[----:B------:R-:W-:Y:S01]  /*7490*/  ULDC UR4, c[0x0][0x9dc] ;  /* 0x0002770000047ab9 */ /* 0x000fe20000000800 */
[----:B------:R-:W-:-:S03]  /*74a0*/  IMAD.MOV.U32 R2, RZ, RZ, R204 ;  /* 0x000000ffff027224 */ /* 0x000fc600078e00cc */
[----:B------:R-:W-:Y:S02]  /*74b0*/  SHF.R.S32.HI R3, RZ, 0x1f, R0 ;  /* 0x0000001fff037819 */ /* 0x000fe40000011400 */
[----:B------:R-:W1:Y:S02]  /*74c0*/  @P1 LDC R4, c[0x0][0x450] ;  /* 0x00011400ff041b82 */ /* 0x000e640000000800 */
[----:B------:R-:W-:-:S04]  /*74d0*/  LEA.HI R3, R3, R0, RZ, 0x6 ;  /* 0x0000000003037211 */ /* 0x000fc800078f30ff */
[----:B------:R-:W-:-:S04]  /*74e0*/  SHF.R.S32.HI R3, RZ, 0x6, R3 ;  /* 0x00000006ff037819 */ /* 0x000fc80000011403 */
[----:B------:R-:W-:Y:S01]  /*74f0*/  VIMNMX R56, R56, R3, PT ;  /* 0x0000000338387248 */ /* 0x000fe20003fe0100 */
[----:B0-----:R-:W-:-:S05]  /*7500*/  @P1 IMAD.HI.U32 R5, R204, R5, RZ ;  /* 0x00000005cc051227 */ /* 0x001fca00078e00ff */
[----:B-1----:R-:W-:-:S05]  /*7510*/  @P1 SHF.R.U32.HI R2, RZ, R4, R5 ;  /* 0x00000004ff021219 */ /* 0x002fca0000011605 */
[----:B------:R-:W-:-:S04]  /*7520*/  IMAD.IADD R0, R57, 0x1, R2 ;  /* 0x0000000139007824 */ /* 0x000fc800078e0202 */
[----:B------:R-:W-:Y:S01]  /*7530*/  VIADD R3, R0, -UR4 ;  /* 0x8000000400037c36 */ /* 0x000fe20008000000 */
[----:B------:R-:W-:Y:S06]  /*7540*/  @!P2 BRA `(.L_x_1418) ;  /* 0x000000000044a947 */ /* 0x000fec0003800000 */
[----:B------:R-:W-:Y:S01]  /*7550*/  ISETP.GT.AND P0, PT, R0, -0x1, PT ;  /* 0xffffffff0000780c */ /* 0x000fe20003f04270 */
[----:B------:R-:W-:-:S12]  /*7560*/  BSSY B0, `(.L_x_1419) ;  /* 0x000000d000007945 */ /* 0x000fd80003800000 */
[----:B------:R-:W-:Y:S05]  /*7570*/  @P0 BRA `(.L_x_1420) ;  /* 0x00000000001c0947 */ /* 0x000fea0003800000 */
[----:B------:R-:W-:Y:S02]  /*7580*/  ISETP.NE.AND P0, PT, R7, 0x1, PT ;  /* 0x000000010700780c */ /* 0x000fe40003f05270 */
[----:B------:R-:W-:-:S11]  /*7590*/  LOP3.LUT R5, RZ, R0, RZ, 0x33, !PT ;  /* 0x00000000ff057212 */ /* 0x000fd600078e33ff */
[----:B--23--:R-:W0:Y:S02]  /*75a0*/  @P0 LDC.64 R8, c[0x0][0x9e8] ;  /* 0x00027a00ff080b82 */ /* 0x00ce240000000a00 */
[----:B0-----:R-:W-:-:S05]  /*75b0*/  @P0 IMAD.HI.U32 R0, R5, R8, RZ ;  /* 0x0000000805000227 */ /* 0x001fca00078e00ff */
[----:B------:R-:W-:-:S04]  /*75c0*/  @P0 SHF.R.U32.HI R5, RZ, R9, R0 ;  /* 0x00000009ff050219 */ /* 0x000fc80000011600 */
[----:B------:R-:W-:Y:S01]  /*75d0*/  LOP3.LUT R0, RZ, R5, RZ, 0x33, !PT ;  /* 0x00000005ff007212 */ /* 0x000fe200078e33ff */
[----:B------:R-:W-:Y:S06]  /*75e0*/  BRA `(.L_x_1421) ;  /* 0x0000000000107947 */ /* 0x000fec0003800000 */
.L_x_1420:
[----:B------:R-:W-:-:S13]  /*75f0*/  ISETP.NE.AND P0, PT, R7, 0x1, PT ;  /* 0x000000010700780c */ /* 0x000fda0003f05270 */
[----:B------:R-:W0:Y:S02]  /*7600*/  @P0 LDC.64 R4, c[0x0][0x9e8] ;  /* 0x00027a00ff040b82 */ /* 0x000e240000000a00 */
[----:B0-----:R-:W-:-:S05]  /*7610*/  @P0 IMAD.HI.U32 R2, R0, R4, RZ ;  /* 0x0000000400020227 */ /* 0x001fca00078e00ff */
[----:B------:R-:W-:-:S07]  /*7620*/  @P0 SHF.R.U32.HI R0, RZ, R5, R2 ;  /* 0x00000005ff000219 */ /* 0x000fce0000011602 */
.L_x_1421:
[----:B------:R-:W-:Y:S05]  /*7630*/  BSYNC B0 ;  /* 0x0000000000007941 */ /* 0x000fea0003800000 */
.L_x_1419:
[----:B------:R-:W-:-:S05]  /*7640*/  IMAD R0, R0, R7, RZ ;  /* 0x0000000700007224 */ /* 0x000fca00078e02ff */
[----:B------:R-:W-:-:S07]  /*7650*/  VIMNMX R3, R3, R0, !PT ;  /* 0x0000000003037248 */ /* 0x000fce0007fe0100 */
.L_x_1418:
[----:B------:R-:W-:Y:S01]  /*7660*/  SHF.R.S32.HI R0, RZ, 0x1f, R3 ;  /* 0x0000001fff007819 */ /* 0x000fe20000011403 */
[----:B------:R-:W-:Y:S01]  /*7670*/  IMAD.MOV.U32 R2, RZ, RZ, RZ ;  /* 0x000000ffff027224 */ /* 0x000fe200078e00ff */
[----:B------:R-:W-:Y:S02]  /*7680*/  PLOP3.LUT P0, PT, PT, PT, PT, 0x80, 0x0 ;  /* 0x000000000000781c */ /* 0x000fe40003f0f070 */
[----:B------:R-:W-:Y:S02]  /*7690*/  CS2R R134, SRZ ;  /* 0x0000000000867805 */ /* 0x000fe4000001ff00 */
[----:B------:R-:W-:Y:S01]  /*76a0*/  LEA.HI R3, R0, R3, RZ, 0x6 ;  /* 0x0000000300037211 */ /* 0x000fe200078f30ff */
[----:B------:R-:W-:Y:S01]  /*76b0*/  IMAD.MOV.U32 R0, RZ, RZ, RZ ;  /* 0x000000ffff007224 */ /* 0x000fe200078e00ff */
[----:B------:R-:W-:Y:S02]  /*76c0*/  CS2R R146, SRZ ;  /* 0x0000000000927805 */ /* 0x000fe4000001ff00 */
[----:B------:R-:W-:-:S02]  /*76d0*/  CS2R R116, SRZ ;  /* 0x0000000000747805 */ /* 0x000fc4000001ff00 */
[----:B------:R-:W-:Y:S02]  /*76e0*/  SHF.R.S32.HI R3, RZ, 0x6, R3 ;  /* 0x00000006ff037819 */ /* 0x000fe40000011403 */
[----:B------:R-:W-:Y:S02]  /*76f0*/  CS2R R144, SRZ ;  /* 0x0000000000907805 */ /* 0x000fe4000001ff00 */
[----:B------:R-:W-:Y:S02]  /*7700*/  CS2R R100, SRZ ;  /* 0x0000000000647805 */ /* 0x000fe4000001ff00 */
[----:B------:R-:W-:Y:S02]  /*7710*/  CS2R R132, SRZ ;  /* 0x0000000000847805 */ /* 0x000fe4000001ff00 */
[----:B------:R-:W-:Y:S02]  /*7720*/  VIMNMX R201, RZ, R3, !PT ;  /* 0x00000003ffc97248 */ /* 0x000fe40007fe0100 */
[----:B------:R-:W-:-:S02]  /*7730*/  CS2R R138, SRZ ;  /* 0x00000000008a7805 */ /* 0x000fc4000001ff00 */
[----:B------:R-:W-:Y:S02]  /*7740*/  CS2R R108, SRZ ;  /* 0x00000000006c7805 */ /* 0x000fe4000001ff00 */
[----:B------:R-:W-:Y:S02]  /*7750*/  CS2R R136, SRZ ;  /* 0x0000000000887805 */ /* 0x000fe4000001ff00 */
[----:B------:R-:W-:Y:S02]  /*7760*/  ISETP.GT.AND P1, PT, R56, R201, PT ;  /* 0x000000c93800720c */ /* 0x000fe40003f24270 */
        /* <DEDUP_REMOVED lines=25> */
[----:B------:R-:W-:Y:S02]  /*7900*/  MOV R86, RZ ;  /* 0x000000ff00567202 */ /* 0x000fe40000000f00 */
[----:B------:R-:W-:-:S02]  /*7910*/  CS2R R82, SRZ ;  /* 0x0000000000527805 */ /* 0x000fc4000001ff00 */
[----:B----4-:R-:W-:Y:S02]  /*7920*/  CS2R R80, SRZ ;  /* 0x0000000000507805 */ /* 0x010fe4000001ff00 */
        /* <DEDUP_REMOVED lines=11> */
[----:B--2---:R-:W-:Y:S02]  /*79e0*/  CS2R R14, SRZ ;  /* 0x00000000000e7805 */ /* 0x004fe4000001ff00 */
[----:B------:R-:W-:Y:S02]  /*79f0*/  CS2R R54, SRZ ;  /* 0x0000000000367805 */ /* 0x000fe4000001ff00 */
[----:B---3--:R-:W-:Y:S02]  /*7a00*/  CS2R R12, SRZ ;  /* 0x00000000000c7805 */ /* 0x008fe4000001ff00 */
        /* <DEDUP_REMOVED lines=14> */
[----:B------:R-:W-:Y:S06]  /*7af0*/  @!P1 BRA `(.L_x_1422) ;  /* 0x0000014000a49947 */ /* 0x000fec0003800000 */
[----:B------:R-:W-:-:S03]  /*7b00*/  UMOV UR4, 0xffffffff ;  /* 0xffffffff00047882 */ /* 0x000fc60000000000 */
[----:B------:R-:W-:Y:S05]  /*7b10*/  BRA.DIV UR4, `(.L_x_1423) ;  /* 0x000001f204407947 */ /* 0x000fea000b800000 */
[----:B------:R0:W1:Y:S02]  /*7b20*/  SHFL.IDX PT, R200, R229, RZ, 0x1f ;  /* 0x00001fffe5c87589 */ /* 0x00006400000e0000 */
.L_x_1734:
[----:B-1----:R-:W-:Y:S01]  /*7b30*/  LEA.HI R0, R200, R200, RZ, 0x1 ;  /* 0x000000c8c8007211 */ /* 0x002fe200078f08ff */
[----:B------:R-:W-:-:S03]  /*7b40*/  ULOP3.LUT UP0, URZ, UR44, 0x1bf, URZ, 0xc0, !UPT ;  /* 0x000001bf2c3f7892 */ /* 0x000fc6000f80c03f */
[----:B------:R-:W-:-:S03]  /*7b50*/  LOP3.LUT R3, R0, 0x1e, RZ, 0xc0, !PT ;  /* 0x0000001e00037812 */ /* 0x000fc600078ec0ff */
[----:B------:R-:W-:Y:S02]  /*7b60*/  PLOP3.LUT P0, PT, PT, PT, UP0, 0x80, 0x0 ;  /* 0x000000000000781c */ /* 0x000fe40003f0f008 */
[----:B------:R-:W-:-:S05]  /*7b70*/  IMAD.IADD R3, R200, 0x1, -R3 ;  /* 0x00000001c8037824 */ /* 0x000fca00078e0a03 */
        /* <DEDUP_REMOVED lines=11> */
[----:B------:R-:W-:Y:S01]  /*7c30*/  IMAD.U32 R6, RZ, RZ, UR6 ;  /* 0x00000006ff067e24 */ /* 0x000fe2000f8e00ff */
[----:B------:R-:W-:Y:S01]  /*7c40*/  MOV R8, 0x70 ;  /* 0x0000007000087802 */ /* 0x000fe20000000f00 */
[----:B------:R-:W-:Y:S02]  /*7c50*/  IMAD.U32 R7, RZ, RZ, UR7 ;  /* 0x00000007ff077e24 */ /* 0x000fe4000f8e00ff */
[----:B------:R-:W-:-:S02]  /*7c60*/  IMAD.U32 R10, RZ, RZ, UR4 ;  /* 0x00000004ff0a7e24 */ /* 0x000fc4000f8e00ff */
[----:B------:R-:W-:Y:S02]  /*7c70*/  IMAD.U32 R11, RZ, RZ, UR5 ;  /* 0x00000005ff0b7e24 */ /* 0x000fe4000f8e00ff */
[----:B------:R-:W-:Y:S02]  /*7c80*/  IMAD.MOV.U32 R12, RZ, RZ, 0x1 ;  /* 0x00000001ff0c7424 */ /* 0x000fe400078e00ff */
[----:B-1----:R-:W-:-:S07]  /*7c90*/  IMAD.MOV.U32 R13, RZ, RZ, RZ ;  /* 0x000000ffff0d7224 */ /* 0x002fce00078e00ff */
[----:B------:R-:W-:-:S07]  /*7ca0*/  LEPC R20, `(.L_x_1424) ;  /* 0x000000001014794e */ /* 0x000fce0000000000 */
[----:B0-2--5:R-:W-:Y:S05]  /*7cb0*/  CALL.ABS.NOINC R2 ;  /* 0x0000000002007343 */ /* 0x025fea0003c00000 */
.L_x_1424:
[----:B------:R-:W-:Y:S01]  /*7cc0*/  ULDC.64 UR4, c[0x0][0x990] ;  /* 0x0002640000047ab9 */ /* 0x000fe20000000a00 */
[----:B------:R-:W-:Y:S01]  /*7cd0*/  ULDC.64 UR6, c[0x0][0x998] ;  /* 0x0002660000067ab9 */ /* 0x000fe20000000a00 */
[----:B------:R-:W-:Y:S02]  /*7ce0*/  ISETP.NE.U32.AND P0, PT, RZ, UR4, PT ;  /* 0x00000004ff007c0c */ /* 0x000fe4000bf05070 */
[----:B------:R-:W-:Y:S02]  /*7cf0*/  ISETP.NE.U32.AND P1, PT, RZ, UR6, PT ;  /* 0x00000006ff007c0c */ /* 0x000fe4000bf25070 */
[----:B------:R-:W-:Y:S02]  /*7d00*/  ISETP.NE.AND.EX P0, PT, RZ, UR5, PT, P0 ;  /* 0x00000005ff007c0c */ /* 0x000fe4000bf05300 */
[----:B------:R-:W-:-:S11]  /*7d10*/  ISETP.NE.AND.EX P1, PT, RZ, UR7, PT, P1 ;  /* 0x00000007ff007c0c */ /* 0x000fd6000bf25310 */
[----:B------:R-:W1:Y:S01]  /*7d20*/  @P0 LDC.64 R6, c[0x0][0x9a8] ;  /* 0x00026a00ff060b82 */ /* 0x000e620000000a00 */
[--C-:B------:R-:W-:Y:S02]  /*7d30*/  @P0 SHF.R.S32.HI R3, RZ, 0x1f, R203.reuse ;  /* 0x0000001fff030819 */ /* 0x100fe400000114cb */
[----:B------:R-:W-:Y:S02]  /*7d40*/  @P1 SHF.R.S32.HI R5, RZ, 0x1f, R203 ;  /* 0x0000001fff051819 */ /* 0x000fe400000114cb */
[----:B------:R-:W-:-:S03]  /*7d50*/  @P0 SHF.R.S32.HI R15, RZ, 0x1f, R202 ;  /* 0x0000001fff0f0819 */ /* 0x000fc600000114ca */
[----:B------:R-:W2:Y:S08]  /*7d60*/  @P1 LDC.64 R8, c[0x0][0x9b8] ;  /* 0x00026e00ff081b82 */ /* 0x000eb00000000a00 */
[----:B------:R-:W3:Y:S08]  /*7d70*/  @P0 LDC.64 R10, c[0x0][0x9b0] ;  /* 0x00026c00ff0a0b82 */ /* 0x000ef00000000a00 */
[----:B------:R-:W4:Y:S01]  /*7d80*/  @P1 LDC.64 R12, c[0x0][0x9c0] ;  /* 0x00027000ff0c1b82 */ /* 0x000f220000000a00 */
[----:B-1----:R-:W-:-:S02]  /*7d90*/  @P0 IMAD R0, R3, R6, RZ ;  /* 0x0000000603000224 */ /* 0x002fc400078e02ff */
[----:B------:R-:W-:-:S04]  /*7da0*/  @P0 IMAD.WIDE.U32 R2, R203, R6, RZ ;  /* 0x00000006cb020225 */ /* 0x000fc800078e00ff */
[----:B------:R-:W-:Y:S02]  /*7db0*/  @P0 IMAD R7, R203, R7, R0 ;  /* 0x00000007cb070224 */ /* 0x000fe400078e0200 */
[-C--:B--2---:R-:W-:Y:S02]  /*7dc0*/  @P1 IMAD R4, R5, R8.reuse, RZ ;  /* 0x0000000805041224 */ /* 0x084fe400078e02ff */
[----:B------:R-:W-:Y:S01]  /*7dd0*/  @P0 IMAD.IADD R3, R3, 0x1, R7 ;  /* 0x0000000103030824 */ /* 0x000fe200078e0207 */
[----:B------:R-:W-:Y:S01]  /*7de0*/  @P1 SHF.R.S32.HI R7, RZ, 0x1f, R202 ;  /* 0x0000001fff071819 */ /* 0x000fe200000114ca */
[C---:B------:R-:W-:Y:S02]  /*7df0*/  @P1 IMAD R9, R203.reuse, R9, R4 ;  /* 0x00000009cb091224 */ /* 0x040fe400078e0204 */
[----:B------:R-:W-:-:S04]  /*7e00*/  @P1 IMAD.WIDE.U32 R4, R203, R8, RZ ;  /* 0x00000008cb041225 */ /* 0x000fc800078e00ff */
[----:B---3--:R-:W-:Y:S02]  /*7e10*/  @P0 IMAD R0, R15, R10, RZ ;  /* 0x0000000a0f000224 */ /* 0x008fe400078e02ff */
[----:B------:R-:W-:Y:S02]  /*7e20*/  @P1 IMAD.IADD R5, R5, 0x1, R9 ;  /* 0x0000000105051824 */ /* 0x000fe400078e0209 */
[C---:B------:R-:W-:Y:S02]  /*7e30*/  @P0 IMAD R9, R202.reuse, R11, R0 ;  /* 0x0000000bca090224 */ /* 0x040fe400078e0200 */
[----:B----4-:R-:W-:Y:S02]  /*7e40*/  @P1 IMAD R6, R7, R12, RZ ;  /* 0x0000000c07061224 */ /* 0x010fe400078e02ff */
[----:B------:R-:W-:-:S04]  /*7e50*/  @P0 IMAD.WIDE.U32 R2, R202, R10, R2 ;  /* 0x0000000aca020225 */ /* 0x000fc800078e0002 */
[C---:B------:R-:W-:Y:S02]  /*7e60*/  @P1 IMAD R11, R202.reuse, R13, R6 ;  /* 0x0000000dca0b1224 */ /* 0x040fe400078e0206 */
[----:B------:R-:W-:Y:S01]  /*7e70*/  @P1 IMAD.WIDE.U32 R6, R202, R12, R4 ;  /* 0x0000000cca061225 */ /* 0x000fe200078e0004 */
[----:B------:R-:W-:Y:S01]  /*7e80*/  @P0 LEA R4, P2, R2, UR4, 0x2 ;  /* 0x0000000402040c11 */ /* 0x000fe2000f8410ff */
[----:B------:R-:W-:Y:S02]  /*7e90*/  ULDC UR4, c[0x0][0x3f4] ;  /* 0x0000fd0000047ab9 */ /* 0x000fe40000000800 */
[----:B------:R-:W-:Y:S01]  /*7ea0*/  @P0 IMAD.IADD R5, R3, 0x1, R9 ;  /* 0x0000000103050824 */ /* 0x000fe200078e0209 */
[----:B------:R-:W-:Y:S01]  /*7eb0*/  @P1 LEA R8, P3, R6, UR6, 0x2 ;  /* 0x0000000606081c11 */ /* 0x000fe2000f8610ff */
[----:B------:R-:W-:Y:S02]  /*7ec0*/  @P1 IMAD.IADD R3, R7, 0x1, R11 ;  /* 0x0000000107031824 */ /* 0x000fe400078e020b */
[----:B------:R-:W-:Y:S01]  /*7ed0*/  IMAD.MOV.U32 R0, RZ, RZ, 0x3f800000 ;  /* 0x3f800000ff007424 */ /* 0x000fe200078e00ff */
[----:B------:R-:W-:-:S02]  /*7ee0*/  @P0 LEA.HI.X R5, R2, UR5, R5, 0x2, P2 ;  /* 0x0000000502050c11 */ /* 0x000fc400090f1405 */
        /* <DEDUP_REMOVED lines=12> */
[----:B------:R-:W-:-:S04]  /*7fb0*/  MOV R3, UR4 ;  /* 0x0000000400037c02 */ /* 0x000fc80008000f00 */
[----:B------:R-:W-:-:S04]  /*7fc0*/  SHF.L.U32 R3, R3, 0x1f, RZ ;  /* 0x0000001f03037819 */ /* 0x000fc800000006ff */
[----:B------:R1:W2:Y:S03]  /*7fd0*/  SYNCS.PHASECHK.TRANS64.TRYWAIT P0, [R16+URZ+0x28400], R3 ;  /* 0x02840003100075a7 */ /* 0x0002a6000800017f */
[----:B--2---:R-:W-:Y:S05]  /*7fe0*/  @!P0 NANOSLEEP.SYNCS 0x989680 ;  /* 0x009896800000895d */ /* 0x004fea0003900000 */
[----:B------:R-:W2:Y:S01]  /*7ff0*/  @!P0 SYNCS.PHASECHK.TRANS64 P0, [R16+URZ+0x28400], R3 ;  /* 0x02840003100085a7 */ /* 0x000ea2000800007f */
[----:B------:R-:W-:Y:S04]  /*8000*/  BSSY B0, `(.L_x_1426) ;  /* 0x0000006000007945 */ /* 0x000fe80003800000 */
[----:B--2---:R-:W-:Y:S05]  /*8010*/  @P0 BRA `(.L_x_1427) ;  /* 0x0000000000100947 */ /* 0x004fea0003800000 */
.L_x_1428:
[----:B--2---:R2:W3:Y:S02]  /*8020*/  SYNCS.PHASECHK.TRANS64.TRYWAIT P0, [R16+URZ+0x28400], R3 ;  /* 0x02840003100075a7 */ /* 0x0044e4000800017f */
[----:B---3--:R-:W-:Y:S05]  /*8030*/  @!P0 NANOSLEEP.SYNCS 0x989680 ;  /* 0x009896800000895d */ /* 0x008fea0003900000 */
[----:B------:R-:W3:Y:S02]  /*8040*/  @!P0 SYNCS.PHASECHK.TRANS64 P0, [R16+URZ+0x28400], R3 ;  /* 0x02840003100085a7 */ /* 0x000ee4000800007f */
[----:B---3--:R-:W-:Y:S05]  /*8050*/  @!P0 BRA `(.L_x_1428) ;  /* 0xfffffffc00f08947 */ /* 0x008fea000383ffff */
.L_x_1427:
[----:B------:R-:W-:Y:S05]  /*8060*/  BSYNC B0 ;  /* 0x0000000000007941 */ /* 0x000fea0003800000 */
.L_x_1426:
[----:B------:R-:W-:Y:S05]  /*8070*/  BRA `(.L_x_1429) ;  /* 0x0000009400187947 */ /* 0x000fea0003800000 */
.L_x_1425:
[----:B------:R-:W-:Y:S01]  /*8080*/  ULOP3.LUT UP0, URZ, UR44, 0x3ff, URZ, 0xc0, !UPT ;  /* 0x000003ff2c3f7892 */ /* 0x000fe2000f80c03f */
[----:B-----5:R-:W-:Y:S01]  /*8090*/  SHF.R.S32.HI R0, RZ, 0x1f, R87 ;  /* 0x0000001fff007819 */ /* 0x020fe20000011457 */
[----:B------:R-:W-:Y:S01]  /*80a0*/  ULDC.64 UR4, c[0x0][0x3f8] ;  /* 0x0000fe0000047ab9 */ /* 0x000fe20000000a00 */
[----:B------:R-:W-:Y:S01]  /*80b0*/  ULDC.64 UR6, c[0x0][0x408] ;  /* 0x0001020000067ab9 */ /* 0x000fe20000000a00 */
[----:B------:R-:W-:Y:S02]  /*80c0*/  IMAD.WIDE.U32 R24, R87, UR4, RZ ;  /* 0x0000000457187c25 */ /* 0x000fe4000f8e00ff */
[----:B------:R-:W-:Y:S02]  /*80d0*/  PLOP3.LUT P0, PT, PT, PT, UP0, 0x80, 0x0 ;  /* 0x000000000000781c */ /* 0x000fe40003f0f008 */
[C---:B------:R-:W-:Y:S02]  /*80e0*/  IMAD R4, R0.reuse, UR4, RZ ;  /* 0x0000000400047c24 */ /* 0x040fe4000f8e02ff */
[----:B------:R-:W-:-:S02]  /*80f0*/  IMAD R0, R0, UR6, RZ ;  /* 0x0000000600007c24 */ /* 0x000fc4000f8e02ff */
[C---:B------:R-:W-:Y:S02]  /*8100*/  IMAD R29, R87.reuse, UR5, R4 ;  /* 0x00000005571d7c24 */ /* 0x040fe4000f8e0204 */
[C---:B------:R-:W-:Y:S02]  /*8110*/  IMAD R31, R87.reuse, UR7, R0 ;  /* 0x00000007571f7c24 */ /* 0x040fe4000f8e0200 */
[----:B------:R-:W-:-:S04]  /*8120*/  IMAD.WIDE.U32 R26, R87, UR6, RZ ;  /* 0x00000006571a7c25 */ /* 0x000fc8000f8e00ff */
[----:B------:R-:W-:Y:S02]  /*8130*/  IMAD.IADD R29, R29, 0x1, R25 ;  /* 0x000000011d1d7824 */ /* 0x000fe400078e0219 */
[----:B------:R-:W-:Y:S01]  /*8140*/  IMAD.IADD R31, R31, 0x1, R27 ;  /* 0x000000011f1f7824 */ /* 0x000fe200078e021b */
        /* <DEDUP_REMOVED lines=16> */
[----:B0-2---:R-:W-:Y:S05]  /*8250*/  CALL.ABS.NOINC R14 ;  /* 0x000000000e007343 */ /* 0x005fea0003c00000 */
.L_x_1430:
[----:B------:R-:W-:Y:S01]  /*8260*/  ULDC.U8 UR4, c[0x0][0x410] ;  /* 0x0001040000047ab9 */ /* 0x000fe20000000000 */
[----:B------:R-:W-:Y:S01]  /*8270*/  IMAD.IADD R52, R17, 0x1, R204 ;  /* 0x0000000111347824 */ /* 0x000fe200078e02cc */
[----:B------:R-:W-:Y:S01]  /*8280*/  ISETP.NE.AND P0, PT, RZ, UR4, PT ;  /* 0x00000004ff007c0c */ /* 0x000fe2000bf05270 */
[----:B------:R-:W-:Y:S02]  /*8290*/  BSSY B0, `(.L_x_1431) ;  /* 0x000091c000007945 */ /* 0x000fe40003800000 */
[----:B------:R-:W-:-:S10]  /*82a0*/  IMAD R3, R215, 0x20, R52 ;  /* 0x00000020d7037824 */ /* 0x000fd400078e0234 */
[----:B------:R-:W-:Y:S05]  /*82b0*/  @!P0 BRA `(.L_x_1432) ;  /* 0x0000004800588947 */ /* 0x000fea0003800000 */
[----:B------:R-:W1:Y:S01]  /*82c0*/  LDC R10, c[0x0][0x448] ;  /* 0x00011200ff0a7b82 */ /* 0x000e620000000800 */
[----:B------:R-:W-:Y:S01]  /*82d0*/  ULDC.64 UR4, c[0x0][0x3f8] ;  /* 0x0000fe0000047ab9 */ /* 0x000fe20000000a00 */
[----:B------:R-:W-:Y:S01]  /*82e0*/  IMAD.MOV.U32 R4, RZ, RZ, R24 ;  /* 0x000000ffff047224 */ /* 0x000fe200078e0018 */
[----:B------:R-:W-:Y:S01]  /*82f0*/  ULDC.64 UR6, c[0x0][0x408] ;  /* 0x0001020000067ab9 */ /* 0x000fe20000000a00 */
[----:B------:R-:W-:Y:S01]  /*8300*/  IMAD.MOV.U32 R8, RZ, RZ, R26 ;  /* 0x000000ffff087224 */ /* 0x000fe200078e001a */
[----:B------:R-:W-:Y:S01]  /*8310*/  ULDC.64 UR8, c[0x0][0x400] ;  /* 0x0001000000087ab9 */ /* 0x000fe20000000a00 */
[----:B------:R-:W-:Y:S01]  /*8320*/  IMAD.MOV.U32 R9, RZ, RZ, R31 ;  /* 0x000000ffff097224 */ /* 0x000fe200078e001f */
[----:B-1----:R-:W-:-:S13]  /*8330*/  ISETP.NE.AND P0, PT, R10, 0x1, PT ;  /* 0x000000010a00780c */ /* 0x002fda0003f05270 */
[----:B------:R-:W1:Y:S08]  /*8340*/  @P0 LDC R0, c[0x0][0x44c] ;  /* 0x00011300ff000b82 */ /* 0x000e700000000800 */
[----:B------:R-:W2:Y:S01]  /*8350*/  @P0 LDC R5, c[0x0][0x450] ;  /* 0x00011400ff050b82 */ /* 0x000ea20000000800 */
[----:B-1----:R-:W-:-:S05]  /*8360*/  @P0 IMAD.HI.U32 R0, R3, R0, RZ ;  /* 0x0000000003000227 */ /* 0x002fca00078e00ff */
[----:B--2---:R-:W-:Y:S01]  /*8370*/  @P0 SHF.R.U32.HI R3, RZ, R5, R0 ;  /* 0x00000005ff030219 */ /* 0x004fe20000011600 */
[----:B------:R-:W-:-:S03]  /*8380*/  IMAD.MOV.U32 R5, RZ, RZ, R29 ;  /* 0x000000ffff057224 */ /* 0x000fc600078e001d */
[----:B------:R-:W-:Y:S01]  /*8390*/  SHF.R.S32.HI R0, RZ, 0x1f, R3 ;  /* 0x0000001fff007819 */ /* 0x000fe20000011403 */
[----:B------:R-:W-:-:S04]  /*83a0*/  IMAD.WIDE.U32 R4, R3, UR4, R4 ;  /* 0x0000000403047c25 */ /* 0x000fc8000f8e0004 */
[----:B------:R-:W-:Y:S02]  /*83b0*/  IMAD R6, R0, UR4, RZ ;  /* 0x0000000400067c24 */ /* 0x000fe4000f8e02ff */
[----:B------:R-:W-:-:S04]  /*83c0*/  IMAD.WIDE.U32 R8, R3, UR6, R8 ;  /* 0x0000000603087c25 */ /* 0x000fc8000f8e0008 */
[C---:B------:R-:W-:Y:S01]  /*83d0*/  IMAD R7, R3.reuse, UR5, R6 ;  /* 0x0000000503077c24 */ /* 0x040fe2000f8e0206 */
[----:B------:R-:W-:Y:S01]  /*83e0*/  ULDC.64 UR4, c[0x0][0x3e8] ;  /* 0x0000fa0000047ab9 */ /* 0x000fe20000000a00 */
[----:B------:R-:W-:Y:S01]  /*83f0*/  IMAD R6, R0, UR6, RZ ;  /* 0x0000000600067c24 */ /* 0x000fe2000f8e02ff */
[----:B------:R-:W-:Y:S01]  /*8400*/  IADD3 R0, P0, R4, UR4, RZ ;  /* 0x0000000404007c10 */ /* 0x000fe2000ff1e0ff */
[----:B------:R-:W-:Y:S02]  /*8410*/  UMOV UR4, 0xffffffff ;  /* 0xffffffff00047882 */ /* 0x000fe40000000000 */
[----:B------:R-:W-:Y:S01]  /*8420*/  IMAD R3, R3, UR7, R6 ;  /* 0x0000000703037c24 */ /* 0x000fe2000f8e0206 */
[----:B------:R-:W-:Y:S02]  /*8430*/  IADD3 R6, P1, R8, UR8, RZ ;  /* 0x0000000808067c10 */ /* 0x000fe4000ff3e0ff */
[----:B------:R-:W-:Y:S02]  /*8440*/  IADD3.X R4, R5, UR5, R7, P0, !PT ;  /* 0x0000000505047c10 */ /* 0x000fe400087fe407 */
[----:B------:R-:W-:Y:S01]  /*8450*/  IADD3.X R8, R9, UR9, R3, P1, !PT ;  /* 0x0000000909087c10 */ /* 0x000fe20008ffe403 */
[----:B------:R-:W-:Y:S08]  /*8460*/  BRA.DIV UR4, `(.L_x_1433) ;  /* 0x000001ea04187947 */ /* 0x000ff0000b800000 */
[----:B------:R1:W2:Y:S04]  /*8470*/  SHFL.IDX PT, R3, R4, RZ, 0x181f ;  /* 0x00181fff04037589 */ /* 0x0002a800000e0000 */
[----:B------:R1:W3:Y:S04]  /*8480*/  SHFL.IDX PT, R5, R0, RZ, 0x181f ;  /* 0x00181fff00057589 */ /* 0x0002e800000e0000 */
[----:B------:R1:W4:Y:S04]  /*8490*/  SHFL.IDX PT, R7, R8, RZ, 0x181f ;  /* 0x00181fff08077589 */ /* 0x00032800000e0000 */
[----:B------:R1:W0:Y:S02]  /*84a0*/  SHFL.IDX PT, R14, R6, RZ, 0x181f ;  /* 0x00181fff060e7589 */ /* 0x00022400000e0000 */
.L_x_1740:
[----:B------:R-:W-:Y:S01]  /*84b0*/  IMAD R37, R195, R10, RZ ;  /* 0x0000000ac3257224 */ /* 0x000fe200078e02ff */
[----:B------:R-:W-:Y:S01]  /*84c0*/  BSSY B1, `(.L_x_1434) ;  /* 0x000001a000017945 */ /* 0x000fe20003800000 */
[----:B------:R-:W-:Y:S02]  /*84d0*/  CS2R R24, SRZ ;  /* 0x0000000000187805 */ /* 0x000fe4000001ff00 */
[----:B------:R-:W-:Y:S02]  /*84e0*/  CS2R R38, SRZ ;  /* 0x0000000000267805 */ /* 0x000fe4000001ff00 */
[----:B------:R-:W-:Y:S02]  /*84f0*/  CS2R R30, SRZ ;  /* 0x00000000001e7805 */ /* 0x000fe4000001ff00 */
[----:B------:R-:W-:Y:S02]  /*8500*/  ISETP.GE.AND P0, PT, R52, R37, PT ;  /* 0x000000253400720c */ /* 0x000fe40003f06270 */
[----:B------:R-:W-:-:S11]  /*8510*/  CS2R R44, SRZ ;  /* 0x00000000002c7805 */ /* 0x000fd6000001ff00 */
[----:B------:R-:W-:Y:S05]  /*8520*/  @P0 BRA `(.L_x_1435) ;  /* 0x00000000004c0947 */ /* 0x000fea0003800000 */
[----:B------:R-:W-:Y:S01]  /*8530*/  ULDC UR4, c[0x0][0x3f4] ;  /* 0x0000fd0000047ab9 */ /* 0x000fe20000000800 */
[----:B------:R-:W-:Y:S02]  /*8540*/  CS2R R24, SRZ ;  /* 0x0000000000187805 */ /* 0x000fe4000001ff00 */
[----:B------:R-:W-:Y:S02]  /*8550*/  ISETP.GE.AND P4, PT, R194, UR4, PT ;  /* 0x00000004c2007c0c */ /* 0x000fe4000bf86270 */
[----:B------:R-:W-:Y:S02]  /*8560*/  CS2R R38, SRZ ;  /* 0x0000000000267805 */ /* 0x000fe4000001ff00 */
[----:B------:R-:W-:Y:S02]  /*8570*/  ISETP.GE.AND P3, PT, R18, UR4, PT ;  /* 0x0000000412007c0c */ /* 0x000fe4000bf66270 */
[----:B------:R-:W-:Y:S02]  /*8580*/  CS2R R44, SRZ ;  /* 0x00000000002c7805 */ /* 0x000fe4000001ff00 */
[----:B------:R-:W-:-:S05]  /*8590*/  CS2R R30, SRZ ;  /* 0x00000000001e7805 */ /* 0x000fca000001ff00 */
[----:B---3--:R-:W-:-:S04]  /*85a0*/  @!P4 IADD3 R20, P0, R194, R5, RZ ;  /* 0x00000005c214c210 */ /* 0x008fc80007f1e0ff */
[C---:B0-----:R-:W-:Y:S02]  /*85b0*/  @!P3 IADD3 R12, P1, R18.reuse, R14, RZ ;  /* 0x0000000e120cb210 */ /* 0x041fe40007f3e0ff */
[----:B--2---:R-:W-:Y:S02]  /*85c0*/  @!P4 IADD3.X R21, R3, R214, RZ, P0, !PT ;  /* 0x000000d60315c210 */ /* 0x004fe400007fe4ff */
[----:B------:R-:W-:Y:S02]  /*85d0*/  @!P3 IADD3 R10, P0, R18, R5, RZ ;  /* 0x00000005120ab210 */ /* 0x000fe40007f1e0ff */
[----:B------:R-:W-:Y:S01]  /*85e0*/  @!P4 IADD3 R14, P2, R194, R14, RZ ;  /* 0x0000000ec20ec210 */ /* 0x000fe20007f5e0ff */
[--C-:B----4-:R-:W-:Y:S01]  /*85f0*/  @!P3 IMAD.X R13, R7, 0x1, R19.reuse, P1 ;  /* 0x00000001070db824 */ /* 0x110fe200008e0613 */
[----:B------:R0:W5:Y:S01]  /*8600*/  @!P4 LD.E.64 R24, desc[UR46][R20.64] ;  /* 0x0000002e1418c980 */ /* 0x000162000c101b00 */
[----:B------:R-:W-:Y:S02]  /*8610*/  @!P3 IMAD.X R11, R3, 0x1, R19, P0 ;  /* 0x00000001030bb824 */ /* 0x000fe400000e0613 */
[----:B------:R-:W-:Y:S01]  /*8620*/  @!P4 IMAD.X R15, R7, 0x1, R214, P2 ;  /* 0x00000001070fc824 */ /* 0x000fe200010e06d6 */
[----:B------:R0:W5:Y:S04]  /*8630*/  @!P3 LD.E.64 R44, desc[UR46][R12.64] ;  /* 0x0000002e0c2cb980 */ /* 0x000168000c101b00 */
[----:B------:R0:W5:Y:S04]  /*8640*/  @!P3 LD.E.64 R38, desc[UR46][R10.64] ;  /* 0x0000002e0a26b980 */ /* 0x000168000c101b00 */
[----:B------:R0:W5:Y:S02]  /*8650*/  @!P4 LD.E.64 R30, desc[UR46][R14.64] ;  /* 0x0000002e0e1ec980 */ /* 0x000164000c101b00 */
.L_x_1435:
[----:B------:R-:W-:Y:S05]  /*8660*/  BSYNC B1 ;  /* 0x0000000000017941 */ /* 0x000fea0003800000 */
.L_x_1434:
[----:B------:R-:W-:Y:S01]  /*8670*/  UMOV UR4, 0xffffffff ;  /* 0xffffffff00047882 */ /* 0x000fe20000000000 */
[----:B------:R-:W-:Y:S02]  /*8680*/  CS2R R26, SRZ ;  /* 0x00000000001a7805 */ /* 0x000fe4000001ff00 */
[----:B------:R-:W-:Y:S05]  /*8690*/  BRA.DIV UR4, `(.L_x_1436) ;  /* 0x000001e604fc7947 */ /* 0x000fea000b800000 */
[----:B--2---:R2:W1:Y:S04]  /*86a0*/  SHFL.IDX PT, R3, R4, 0x1, 0x181f ;  /* 0x00381f0004037f89 */ /* 0x00446800000e0000 */
[----:B---3--:R2:W3:Y:S04]  /*86b0*/  SHFL.IDX PT, R5, R0, 0x1, 0x181f ;  /* 0x00381f0000057f89 */ /* 0x0084e800000e0000 */
[----:B----4-:R2:W4:Y:S04]  /*86c0*/  SHFL.IDX PT, R7, R8, 0x1, 0x181f ;  /* 0x00381f0008077f89 */ /* 0x01052800000e0000 */
[----:B0-----:R2:W0:Y:S02]  /*86d0*/  SHFL.IDX PT, R14, R6, 0x1, 0x181f ;  /* 0x00381f00060e7f89 */ /* 0x00142400000e0000 */
.L_x_1746:
[----:B------:R-:W-:Y:S01]  /*86e0*/  VIADD R9, R52, 0x20 ;  /* 0x0000002034097836 */ /* 0x000fe20000000000 */
[----:B------:R-:W-:Y:S01]  /*86f0*/  BSSY B1, `(.L_x_1437) ;  /* 0x0000019000017945 */ /* 0x000fe20003800000 */
[----:B------:R-:W-:Y:S02]  /*8700*/  CS2R R40, SRZ ;  /* 0x0000000000287805 */ /* 0x000fe4000001ff00 */
[----:B------:R-:W-:Y:S02]  /*8710*/  CS2R R32, SRZ ;  /* 0x0000000000207805 */ /* 0x000fe4000001ff00 */
[----:B------:R-:W-:Y:S02]  /*8720*/  CS2R R46, SRZ ;  /* 0x00000000002e7805 */ /* 0x000fe4000001ff00 */
[----:B------:R-:W-:-:S13]  /*8730*/  ISETP.GE.AND P0, PT, R9, R37, PT ;  /* 0x000000250900720c */ /* 0x000fda0003f06270 */
[----:B------:R-:W-:Y:S05]  /*8740*/  @P0 BRA `(.L_x_1438) ;  /* 0x00000000004c0947 */ /* 0x000fea0003800000 */
[----:B------:R-:W-:Y:S01]  /*8750*/  ULDC UR4, c[0x0][0x3f4] ;  /* 0x0000fd0000047ab9 */ /* 0x000fe20000000800 */
[----:B------:R-:W-:Y:S02]  /*8760*/  CS2R R26, SRZ ;  /* 0x00000000001a7805 */ /* 0x000fe4000001ff00 */
[----:B------:R-:W-:Y:S02]  /*8770*/  ISETP.GE.AND P4, PT, R194, UR4, PT ;  /* 0x00000004c2007c0c */ /* 0x000fe4000bf86270 */
[----:B------:R-:W-:Y:S02]  /*8780*/  CS2R R40, SRZ ;  /* 0x0000000000287805 */ /* 0x000fe4000001ff00 */
[----:B------:R-:W-:Y:S02]  /*8790*/  ISETP.GE.AND P3, PT, R18, UR4, PT ;  /* 0x0000000412007c0c */ /* 0x000fe4000bf66270 */
[----:B------:R-:W-:-:S07]  /*87a0*/  CS2R R46, SRZ ;  /* 0x00000000002e7805 */ /* 0x000fce000001ff00 */
[----:B---3--:R-:W-:-:S04]  /*87b0*/  @!P4 IADD3 R20, P0, R194, R5, RZ ;  /* 0x00000005c214c210 */ /* 0x008fc80007f1e0ff */
[-C--:B0-----:R-:W-:Y:S02]  /*87c0*/  @!P3 IADD3 R12, P1, R18, R14.reuse, RZ ;  /* 0x0000000e120cb210 */ /* 0x081fe40007f3e0ff */
[----:B------:R-:W-:Y:S01]  /*87d0*/  @!P4 IADD3 R14, P2, R194, R14, RZ ;  /* 0x0000000ec20ec210 */ /* 0x000fe20007f5e0ff */
[--C-:B-1----:R-:W-:Y:S01]  /*87e0*/  @!P4 IMAD.X R21, R3, 0x1, R214.reuse, P0 ;  /* 0x000000010315c824 */ /* 0x102fe200000e06d6 */
[----:B------:R-:W-:Y:S02]  /*87f0*/  @!P3 IADD3 R10, P0, R18, R5, RZ ;  /* 0x00000005120ab210 */ /* 0x000fe40007f1e0ff */
[----:B------:R-:W-:Y:S01]  /*8800*/  CS2R R32, SRZ ;  /* 0x0000000000207805 */ /* 0x000fe2000001ff00 */
[C-C-:B----4-:R-:W-:Y:S02]  /*8810*/  @!P3 IMAD.X R13, R7.reuse, 0x1, R19.reuse, P1 ;  /* 0x00000001070db824 */ /* 0x150fe400008e0613 */
[----:B------:R-:W-:Y:S01]  /*8820*/  @!P4 IMAD.X R15, R7, 0x1, R214, P2 ;  /* 0x00000001070fc824 */ /* 0x000fe200010e06d6 */
[----:B------:R0:W5:Y:S01]  /*8830*/  @!P4 LD.E.64 R26, desc[UR46][R20.64] ;  /* 0x0000002e141ac980 */ /* 0x000162000c101b00 */
[----:B------:R-:W-:-:S03]  /*8840*/  @!P3 IMAD.X R11, R3, 0x1, R19, P0 ;  /* 0x00000001030bb824 */ /* 0x000fc600000e0613 */
[----:B------:R0:W5:Y:S04]  /*8850*/  @!P3 LD.E.64 R46, desc[UR46][R12.64] ;  /* 0x0000002e0c2eb980 */ /* 0x000168000c101b00 */
[----:B------:R0:W5:Y:S04]  /*8860*/  @!P3 LD.E.64 R40, desc[UR46][R10.64] ;  /* 0x0000002e0a28b980 */ /* 0x000168000c101b00 */
[----:B------:R0:W5:Y:S02]  /*8870*/  @!P4 LD.E.64 R32, desc[UR46][R14.64] ;  /* 0x0000002e0e20c980 */ /* 0x000164000c101b00 */
.L_x_1438:
[----:B------:R-:W-:Y:S05]  /*8880*/  BSYNC B1 ;  /* 0x0000000000017941 */ /* 0x000fea0003800000 */
.L_x_1437:
[----:B------:R-:W-:-:S03]  /*8890*/  UMOV UR4, 0xffffffff ;  /* 0xffffffff00047882 */ /* 0x000fc60000000000 */
[----:B------:R-:W-:Y:S05]  /*88a0*/  BRA.DIV UR4, `(.L_x_1439) ;  /* 0x000001e604e87947 */ /* 0x000fea000b800000 */
[----:B-1----:R1:W1:Y:S04]  /*88b0*/  SHFL.IDX PT, R3, R4, 0x2, 0x181f ;  /* 0x00581f0004037f89 */ /* 0x00226800000e0000 */
[----:B---3--:R3:W1:Y:S04]  /*88c0*/  SHFL.IDX PT, R5, R0, 0x2, 0x181f ;  /* 0x00581f0000057f89 */ /* 0x00866800000e0000 */
[----:B----4-:R3:W4:Y:S04]  /*88d0*/  SHFL.IDX PT, R7, R8, 0x2, 0x181f ;  /* 0x00581f0008077f89 */ /* 0x01072800000e0000 */
[----:B0-----:R3:W0:Y:S02]  /*88e0*/  SHFL.IDX PT, R14, R6, 0x2, 0x181f ;  /* 0x00581f00060e7f89 */ /* 0x00162400000e0000 */
.L_x_1752:
[----:B------:R-:W-:Y:S01]  /*88f0*/  IADD3 R9, R52, 0x40, RZ ;  /* 0x0000004034097810 */ /* 0x000fe20007ffe0ff */
[----:B------:R-:W-:Y:S01]  /*8900*/  BSSY B1, `(.L_x_1440) ;  /* 0x000001a000017945 */ /* 0x000fe20003800000 */
[----:B------:R-:W-:Y:S02]  /*8910*/  CS2R R28, SRZ ;  /* 0x00000000001c7805 */ /* 0x000fe4000001ff00 */
[----:B------:R-:W-:Y:S02]  /*8920*/  CS2R R42, SRZ ;  /* 0x00000000002a7805 */ /* 0x000fe4000001ff00 */
[----:B------:R-:W-:Y:S02]  /*8930*/  ISETP.GE.AND P0, PT, R9, R37, PT ;  /* 0x000000250900720c */ /* 0x000fe40003f06270 */
[----:B------:R-:W-:Y:S02]  /*8940*/  CS2R R34, SRZ ;  /* 0x0000000000227805 */ /* 0x000fe4000001ff00 */
[----:B------:R-:W-:-:S09]  /*8950*/  CS2R R48, SRZ ;  /* 0x0000000000307805 */ /* 0x000fd2000001ff00 */
[----:B------:R-:W-:Y:S05]  /*8960*/  @P0 BRA `(.L_x_1441) ;  /* 0x00000000004c0947 */ /* 0x000fea0003800000 */
[----:B------:R-:W-:Y:S01]  /*8970*/  ULDC UR4, c[0x0][0x3f4] ;  /* 0x0000fd0000047ab9 */ /* 0x000fe20000000800 */
[----:B------:R-:W-:Y:S02]  /*8980*/  CS2R R28, SRZ ;  /* 0x00000000001c7805 */ /* 0x000fe4000001ff00 */
[----:B------:R-:W-:Y:S02]  /*8990*/  ISETP.GE.AND P4, PT, R194, UR4, PT ;  /* 0x00000004c2007c0c */ /* 0x000fe4000bf86270 */
[----:B------:R-:W-:Y:S02]  /*89a0*/  CS2R R42, SRZ ;  /* 0x00000000002a7805 */ /* 0x000fe4000001ff00 */
[----:B------:R-:W-:Y:S02]  /*89b0*/  ISETP.GE.AND P3, PT, R18, UR4, PT ;  /* 0x0000000412007c0c */ /* 0x000fe4000bf66270 */
[----:B------:R-:W-:-:S07]  /*89c0*/  CS2R R48, SRZ ;  /* 0x0000000000307805 */ /* 0x000fce000001ff00 */
[----:B-1----:R-:W-:-:S04]  /*89d0*/  @!P4 IADD3 R20, P0, R194, R5, RZ ;  /* 0x00000005c214c210 */ /* 0x002fc80007f1e0ff */
[-C--:B0-----:R-:W-:Y:S02]  /*89e0*/  @!P3 IADD3 R12, P1, R18, R14.reuse, RZ ;  /* 0x0000000e120cb210 */ /* 0x081fe40007f3e0ff */
[----:B------:R-:W-:Y:S01]  /*89f0*/  @!P4 IADD3 R14, P2, R194, R14, RZ ;  /* 0x0000000ec20ec210 */ /* 0x000fe20007f5e0ff */
[--C-:B------:R-:W-:Y:S01]  /*8a00*/  @!P4 IMAD.X R21, R3, 0x1, R214.reuse, P0 ;  /* 0x000000010315c824 */ /* 0x100fe200000e06d6 */
        /* <DEDUP_REMOVED lines=9> */
.L_x_1441:
[----:B------:R-:W-:Y:S05]  /*8aa0*/  BSYNC B1 ;  /* 0x0000000000017941 */ /* 0x000fea0003800000 */
.L_x_1440:
[----:B------:R-:W-:Y:S01]  /*8ab0*/  UMOV UR4, 0xffffffff ;  /* 0xffffffff00047882 */ /* 0x000fe20000000000 */
[----:B0-----:R-:W-:Y:S02]  /*8ac0*/  CS2R R20, SRZ ;  /* 0x0000000000147805 */ /* 0x001fe4000001ff00 */
[----:B------:R-:W-:Y:S05]  /*8ad0*/  BRA.DIV UR4, `(.L_x_1442) ;  /* 0x000001e604cc7947 */ /* 0x000fea000b800000 */
[----:B-1----:R0:W1:Y:S04]  /*8ae0*/  SHFL.IDX PT, R3, R4, 0x3, 0x181f ;  /* 0x00781f0004037f89 */ /* 0x00206800000e0000 */
[----:B------:R0:W0:Y:S04]  /*8af0*/  SHFL.IDX PT, R5, R0, 0x3, 0x181f ;  /* 0x00781f0000057f89 */ /* 0x00002800000e0000 */
[----:B----4-:R4:W0:Y:S04]  /*8b00*/  SHFL.IDX PT, R7, R8, 0x3, 0x181f ;  /* 0x00781f0008077f89 */ /* 0x01082800000e0000 */
[----:B------:R4:W0:Y:S02]  /*8b10*/  SHFL.IDX PT, R14, R6, 0x3, 0x181f ;  /* 0x00781f00060e7f89 */ /* 0x00082400000e0000 */
.L_x_1758:
[----:B------:R-:W-:Y:S01]  /*8b20*/  VIADD R52, R52, 0x60 ;  /* 0x0000006034347836 */ /* 0x000fe20000000000 */
[----:B------:R-:W-:Y:S01]  /*8b30*/  BSSY B1, `(.L_x_1443) ;  /* 0x0000019000017945 */ /* 0x000fe20003800000 */
[----:B------:R-:W-:Y:S02]  /*8b40*/  CS2R R10, SRZ ;  /* 0x00000000000a7805 */ /* 0x000fe4000001ff00 */
[----:B--234-:R-:W-:Y:S02]  /*8b50*/  CS2R R8, SRZ ;  /* 0x0000000000087805 */ /* 0x01cfe4000001ff00 */
        /* <DEDUP_REMOVED lines=9> */
[----:B0-----:R-:W-:-:S04]  /*8bf0*/  @!P4 IADD3 R52, P0, R194, R5, RZ ;  /* 0x00000005c234c210 */ /* 0x001fc80007f1e0ff */
[CC--:B------:R-:W-:Y:S01]  /*8c00*/  @!P3 IADD3 R50, P1, R18.reuse, R14.reuse, RZ ;  /* 0x0000000e1232b210 */ /* 0x0c0fe20007f3e0ff */
[----:B-1----:R-:W-:Y:S01]  /*8c10*/  @!P4 IMAD.X R53, R3, 0x1, R214, P0 ;  /* 0x000000010335c824 */ /* 0x002fe200000e06d6 */
[----:B------:R-:W-:Y:S02]  /*8c20*/  @!P3 IADD3 R4, P0, R18, R5, RZ ;  /* 0x000000051204b210 */ /* 0x000fe40007f1e0ff */
[----:B------:R-:W-:Y:S02]  /*8c30*/  @!P4 IADD3 R14, P2, R194, R14, RZ ;  /* 0x0000000ec20ec210 */ /* 0x000fe40007f5e0ff */
[----:B------:R-:W-:Y:S01]  /*8c40*/  CS2R R8, SRZ ;  /* 0x0000000000087805 */ /* 0x000fe2000001ff00 */
[--C-:B------:R-:W-:Y:S01]  /*8c50*/  @!P3 IMAD.X R51, R7, 0x1, R19.reuse, P1 ;  /* 0x000000010733b824 */ /* 0x100fe200008e0613 */
[----:B------:R2:W5:Y:S01]  /*8c60*/  @!P4 LD.E.64 R20, desc[UR46][R52.64] ;  /* 0x0000002e3414c980 */ /* 0x000562000c101b00 */
[----:B------:R-:W-:Y:S01]  /*8c70*/  @!P3 IMAD.X R5, R3, 0x1, R19, P0 ;  /* 0x000000010305b824 */ /* 0x000fe200000e0613 */
[----:B------:R-:W-:-:S02]  /*8c80*/  @!P4 IADD3.X R15, R7, R214, RZ, P2, !PT ;  /* 0x000000d6070fc210 */ /* 0x000fc400017fe4ff */
[----:B------:R2:W5:Y:S04]  /*8c90*/  @!P3 LD.E.64 R12, desc[UR46][R50.64] ;  /* 0x0000002e320cb980 */ /* 0x000568000c101b00 */
[----:B------:R2:W5:Y:S04]  /*8ca0*/  @!P3 LD.E.64 R10, desc[UR46][R4.64] ;  /* 0x0000002e040ab980 */ /* 0x000568000c101b00 */
[----:B------:R2:W5:Y:S02]  /*8cb0*/  @!P4 LD.E.64 R8, desc[UR46][R14.64] ;  /* 0x0000002e0e08c980 */ /* 0x000564000c101b00 */
.L_x_1444:
[----:B------:R-:W-:Y:S05]  /*8cc0*/  BSYNC B1 ;  /* 0x0000000000017941 */ /* 0x000fea0003800000 */
.L_x_1443:
[----:B------:R-:W-:Y:S01]  /*8cd0*/  ULEA.HI UR4, UR43, UR43, URZ, 0x1 ;  /* 0x0000002b2b047291 */ /* 0x000fe2000f8f083f */
[----:B0-----:R-:W-:Y:S01]  /*8ce0*/  VIADDMNMX R0, R37, -R204, 0x80, PT ;  /* 0x0000008025007446 */ /* 0x001fe200038009cc */
[----:B------:R-:W-:Y:S02]  /*8cf0*/  BSSY B1, `(.L_x_1445) ;  /* 0x0000008000017945 */ /* 0x000fe40003800000 */
[----:B------:R-:W-:Y:S01]  /*8d00*/  ULOP3.LUT UR4, UR4, 0xfffffffe, URZ, 0xc0, !UPT ;  /* 0xfffffffe04047892 */ /* 0x000fe2000f8ec03f */
[----:B------:R-:W-:-:S03]  /*8d10*/  ISETP.GE.AND P1, PT, R17, R0, PT ;  /* 0x000000001100720c */ /* 0x000fc60003f26270 */
[----:B------:R-:W-:-:S06]  /*8d20*/  UIADD3 UR4, UR43, -UR4, URZ ;  /* 0x800000042b047290 */ /* 0x000fcc000fffe03f */
[----:B-1----:R-:W-:-:S05]  /*8d30*/  IMAD.U32 R3, RZ, RZ, UR4 ;  /* 0x00000004ff037e24 */ /* 0x002fca000f8e00ff */
[----:B------:R-:W-:-:S04]  /*8d40*/  SHF.L.U32 R3, R3, 0x1f, RZ ;  /* 0x0000001f03037819 */ /* 0x000fc800000006ff */
[----:B------:R-:W0:Y:S02]  /*8d50*/  SYNCS.PHASECHK.TRANS64.TRYWAIT P0, [R16+URZ+0x28400], R3 ;  /* 0x02840003100075a7 */ /* 0x000e24000800017f */
[----:B0-----:R-:W-:Y:S05]  /*8d60*/  @!P0 BRA `(.L_x_1446) ;  /* 0x000001e400988947 */ /* 0x001fea0003800000 */
.L_x_1759:
[----:B------:R-:W-:Y:S05]  /*8d70*/  BSYNC B1 ;  /* 0x0000000000017941 */ /* 0x000fea0003800000 */
.L_x_1445:
[----:B------:R-:W-:Y:S04]  /*8d80*/  BSSY B1, `(.L_x_1447) ;  /* 0x00000f9000017945 */ /* 0x000fe80003800000 */
[----:B------:R-:W-:Y:S05]  /*8d90*/  @P1 BRA `(.L_x_1448) ;  /* 0x0000000c00dc1947 */ /* 0x000fea0003800000 */
[----:B0-----:R-:W0:Y:S01]  /*8da0*/  LDC R3, c[0x0][0x3f4] ;  /* 0x0000fd00ff037b82 */ /* 0x001e220000000800 */
[----:B------:R-:W-:Y:S01]  /*8db0*/  BSSY B2, `(.L_x_1449) ;  /* 0x000007a000027945 */ /* 0x000fe20003800000 */
[-C--:B0-----:R-:W-:Y:S02]  /*8dc0*/  ISETP.GE.AND P0, PT, R18, R3.reuse, PT ;  /* 0x000000031200720c */ /* 0x081fe40003f06270 */
[----:B------:R-:W-:-:S11]  /*8dd0*/  ISETP.GE.AND P1, PT, R194, R3, PT ;  /* 0x00000003c200720c */ /* 0x000fd60003f26270 */
[----:B------:R-:W-:Y:S05]  /*8de0*/  @P0 BRA `(.L_x_1450) ;  /* 0x0000000400d80947 */ /* 0x000fea0003800000 */
[----:B--2---:R-:W0:Y:S01]  /*8df0*/  LDS.128 R4, [R212+0x18000] ;  /* 0x01800000d4047984 */ /* 0x004e220000000c00 */
[----:B-----5:R-:W-:Y:S02]  /*8e00*/  SHF.R.U32.HI R14, RZ, 0x8, R38 ;  /* 0x00000008ff0e7819 */ /* 0x020fe40000011626 */
[----:B------:R-:W-:Y:S02]  /*8e10*/  SHF.R.U32.HI R50, RZ, 0x8, R39 ;  /* 0x00000008ff327819 */ /* 0x000fe40000011627 */
[----:B------:R-:W-:Y:S02]  /*8e20*/  LOP3.LUT R3, R38, 0xff, RZ, 0xc0, !PT ;  /* 0x000000ff26037812 */ /* 0x000fe400078ec0ff */
[----:B------:R-:W-:Y:S02]  /*8e30*/  LOP3.LUT R14, R14, 0xff, RZ, 0xc0, !PT ;  /* 0x000000ff0e0e7812 */ /* 0x000fe400078ec0ff */
[----:B------:R-:W-:Y:S02]  /*8e40*/  SHF.R.U32.HI R52, RZ, 0x8, R45 ;  /* 0x00000008ff347819 */ /* 0x000fe4000001162d */
[----:B------:R-:W-:-:S02]  /*8e50*/  LOP3.LUT R15, R39, 0xff, RZ, 0xc0, !PT ;  /* 0x000000ff270f7812 */ /* 0x000fc400078ec0ff */
[----:B------:R-:W-:Y:S02]  /*8e60*/  LOP3.LUT R50, R50, 0xff, RZ, 0xc0, !PT ;  /* 0x000000ff32327812 */ /* 0x000fe400078ec0ff */
[----:B------:R-:W-:Y:S02]  /*8e70*/  PRMT R3, R14, 0x7604, R3 ;  /* 0x000076040e037816 */ /* 0x000fe40000000003 */
[----:B------:R-:W-:Y:S02]  /*8e80*/  SHF.R.U32.HI R54, RZ, 0x10, R39 ;  /* 0x00000010ff367819 */ /* 0x000fe40000011627 */
[----:B------:R-:W-:Y:S02]  /*8e90*/  SHF.R.U32.HI R14, RZ, 0x8, R44 ;  /* 0x00000008ff0e7819 */ /* 0x000fe4000001162c */
[----:B------:R-:W-:Y:S02]  /*8ea0*/  SHF.R.U32.HI R53, RZ, 0x10, R45 ;  /* 0x00000010ff357819 */ /* 0x000fe4000001162d */
[----:B------:R-:W-:-:S02]  /*8eb0*/  LOP3.LUT R51, R45, 0xff, RZ, 0xc0, !PT ;  /* 0x000000ff2d337812 */ /* 0x000fc400078ec0ff */
[----:B------:R-:W-:Y:S01]  /*8ec0*/  LOP3.LUT R52, R52, 0xff, RZ, 0xc0, !PT ;  /* 0x000000ff34347812 */ /* 0x000fe200078ec0ff */
[----:B------:R-:W-:Y:S01]  /*8ed0*/  IMAD.U32 R53, R53, 0x10000, RZ ;  /* 0x0001000035357824 */ /* 0x000fe200078e00ff */
[----:B------:R-:W-:Y:S02]  /*8ee0*/  PRMT R15, R50, 0x7604, R15 ;  /* 0x00007604320f7816 */ /* 0x000fe4000000000f */
[----:B------:R-:W-:Y:S01]  /*8ef0*/  LOP3.LUT R50, R14, 0xff, RZ, 0xc0, !PT ;  /* 0x000000ff0e327812 */ /* 0x000fe200078ec0ff */
[----:B------:R-:W-:Y:S01]  /*8f00*/  IMAD.U32 R14, R54, 0x10000, RZ ;  /* 0x00010000360e7824 */ /* 0x000fe200078e00ff */
[----:B------:R-:W-:Y:S02]  /*8f10*/  LOP3.LUT R37, R44, 0xff, RZ, 0xc0, !PT ;  /* 0x000000ff2c257812 */ /* 0x000fe400078ec0ff */
[----:B------:R-:W-:Y:S02]  /*8f20*/  PRMT R52, R52, 0x7604, R51 ;  /* 0x0000760434347816 */ /* 0x000fe40000000033 */
[----:B------:R-:W-:-:S02]  /*8f30*/  PRMT R51, R50, 0x7604, R37 ;  /* 0x0000760432337816 */ /* 0x000fc40000000025 */
[----:B------:R-:W-:Y:S02]  /*8f40*/  LOP3.LUT R37, R15, 0xff0000, R14, 0xf8, !PT ;  /* 0x00ff00000f257812 */ /* 0x000fe400078ef80e */
[----:B------:R-:W-:Y:S02]  /*8f50*/  LOP3.LUT R53, R52, 0xff0000, R53, 0xf8, !PT ;  /* 0x00ff000034357812 */ /* 0x000fe400078ef835 */
[----:B------:R-:W-:Y:S02]  /*8f60*/  LOP3.LUT R51, R51, 0xff0000, R44, 0xf8, !PT ;  /* 0x00ff000033337812 */ /* 0x000fe400078ef82c */
[----:B------:R-:W-:Y:S02]  /*8f70*/  LOP3.LUT R53, R53, 0xff000000, R45, 0xf8, !PT ;  /* 0xff00000035357812 */ /* 0x000fe400078ef82d */
[----:B------:R-:W-:Y:S02]  /*8f80*/  LOP3.LUT R39, R37, 0xff000000, R39, 0xf8, !PT ;  /* 0xff00000025277812 */ /* 0x000fe400078ef827 */
[----:B------:R-:W-:-:S02]  /*8f90*/  LOP3.LUT R15, R3, 0xff0000, R38, 0xf8, !PT ;  /* 0x00ff0000030f7812 */ /* 0x000fc400078ef826 */
[----:B------:R-:W-:Y:S02]  /*8fa0*/  LOP3.LUT R51, R51, 0xff000000, R44, 0xf8, !PT ;  /* 0xff00000033337812 */ /* 0x000fe400078ef82c */
[-C--:B0-----:R-:W-:Y:S02]  /*8fb0*/  F2FP.F16.E4M3.UNPACK_B R3, R6.reuse.H1 ;  /* 0x00000006ff03723e */ /* 0x081fe400030006ff */
[----:B------:R-:W-:Y:S02]  /*8fc0*/  F2FP.F16.E4M3.UNPACK_B R52, R53 ;  /* 0x00000035ff34723e */ /* 0x000fe400020006ff */
[----:B------:R-:W-:Y:S01]  /*8fd0*/  F2FP.F16.E4M3.UNPACK_B R44, R39 ;  /* 0x00000027ff2c723e */ /* 0x000fe200020006ff */
[--C-:B------:R-:W-:Y:S01]  /*8fe0*/  HADD2.F32 R14, -RZ, R3.reuse.H1_H1 ;  /* 0x30000003ff0e7230 */ /* 0x100fe20000004100 */
[----:B------:R-:W-:Y:S01]  /*8ff0*/  F2FP.F16.E4M3.UNPACK_B R6, R6 ;  /* 0x00000006ff06723e */ /* 0x000fe200020006ff */
[----:B------:R-:W-:Y:S01]  /*9000*/  HADD2.F32 R54, -RZ, R52.H1_H1 ;  /* 0x30000034ff367230 */ /* 0x000fe20000004100 */
[----:B------:R-:W-:Y:S01]  /*9010*/  LOP3.LUT R50, R15, 0xff000000, R38, 0xf8, !PT ;  /* 0xff0000000f327812 */ /* 0x000fe200078ef826 */
[----:B------:R-:W-:Y:S01]  /*9020*/  HADD2.F32 R45, -RZ, R44.H1_H1 ;  /* 0x3000002cff2d7230 */ /* 0x000fe20000004100 */
[-C--:B------:R-:W-:Y:S01]  /*9030*/  F2FP.F16.E4M3.UNPACK_B R37, R7.reuse ;  /* 0x00000007ff25723e */ /* 0x080fe200020006ff */
[----:B------:R-:W-:Y:S01]  /*9040*/  HADD2.F32 R15, -RZ, R3.H0_H0 ;  /* 0x20000003ff0f7230 */ /* 0x000fe20000004100 */
[----:B------:R-:W-:Y:S01]  /*9050*/  F2FP.F16.E4M3.UNPACK_B R38, R7.H1 ;  /* 0x00000007ff26723e */ /* 0x000fe200030006ff */
[C---:B------:R-:W-:Y:S01]  /*9060*/  FMUL.FTZ R58, R14.reuse, R54 ;  /* 0x000000360e3a7220 */ /* 0x040fe20000410000 */
[----:B------:R-:W-:Y:S01]  /*9070*/  FMUL.FTZ R55, R14, R45 ;  /* 0x0000002d0e377220 */ /* 0x000fe20000410000 */
[-C--:B------:R-:W-:Y:S01]  /*9080*/  F2FP.F16.E4M3.UNPACK_B R7, R5.reuse ;  /* 0x00000005ff07723e */ /* 0x080fe200020006ff */
[----:B------:R-:W-:Y:S01]  /*9090*/  HADD2.F32 R52, -RZ, R52.H0_H0 ;  /* 0x20000034ff347230 */ /* 0x000fe20000004100 */
[----:B------:R-:W-:Y:S01]  /*90a0*/  F2FP.F16.E4M3.UNPACK_B R14, R5.H1 ;  /* 0x00000005ff0e723e */ /* 0x000fe200030006ff */
[----:B------:R-:W-:-:S02]  /*90b0*/  HADD2.F32 R5, -RZ, R6.H1_H1 ;  /* 0x30000006ff057230 */ /* 0x000fc40000004100 */
[C---:B------:R-:W-:Y:S01]  /*90c0*/  FFMA.FTZ R59, R15.reuse, R45, -R58 ;  /* 0x0000002d0f3b7223 */ /* 0x040fe2000001083a */
[----:B------:R-:W-:Y:S02]  /*90d0*/  HADD2.F32 R44, -RZ, R44.H0_H0 ;  /* 0x2000002cff2c7230 */ /* 0x000fe40000004100 */
[----:B------:R-:W-:Y:S01]  /*90e0*/  FFMA.FTZ R60, R15, R54, R55 ;  /* 0x000000360f3c7223 */ /* 0x000fe20000010037 */
[----:B------:R-:W-:Y:S01]  /*90f0*/  HADD2.F32 R6, -RZ, R6.H0_H0 ;  /* 0x20000006ff067230 */ /* 0x000fe20000004100 */
[----:B------:R-:W-:Y:S01]  /*9100*/  F2FP.F16.E4M3.UNPACK_B R53, R53.H1 ;  /* 0x00000035ff35723e */ /* 0x000fe200030006ff */
[C---:B------:R-:W-:Y:S01]  /*9110*/  FMUL.FTZ R15, R5.reuse, R52 ;  /* 0x00000034050f7220 */ /* 0x040fe20000410000 */
[----:B------:R-:W-:Y:S01]  /*9120*/  F2FP.F16.E4M3.UNPACK_B R39, R39.H1 ;  /* 0x00000027ff27723e */ /* 0x000fe200030006ff */
[-C--:B------:R-:W-:Y:S01]  /*9130*/  FMUL.FTZ R45, R5, R44.reuse ;  /* 0x0000002c052d7220 */ /* 0x080fe20000410000 */
[----:B------:R-:W-:Y:S02]  /*9140*/  HADD2.F32 R5, -RZ, R37.H1_H1 ;  /* 0x30000025ff057230 */ /* 0x000fe40000004100 */
[----:B------:R-:W-:Y:S01]  /*9150*/  FFMA.FTZ R55, R6, R44, -R15 ;  /* 0x0000002c06377223 */ /* 0x000fe2000001080f */
[----:B------:R-:W-:-:S02]  /*9160*/  HADD2.F32 R54, -RZ, R53.H0_H0 ;  /* 0x20000035ff367230 */ /* 0x000fc40000004100 */
[----:B------:R-:W-:Y:S01]  /*9170*/  FFMA.FTZ R58, R6, R52, R45 ;  /* 0x00000034063a7223 */ /* 0x000fe2000001002d */
[----:B------:R-:W-:Y:S01]  /*9180*/  HADD2.F32 R44, -RZ, R39.H0_H0 ;  /* 0x20000027ff2c7230 */ /* 0x000fe20000004100 */
[----:B------:R-:W-:Y:S01]  /*9190*/  F2FP.F16.E4M3.UNPACK_B R3, R4 ;  /* 0x00000004ff03723e */ /* 0x000fe200020006ff */
[----:B------:R-:W-:Y:S02]  /*91a0*/  HADD2.F32 R53, -RZ, R53.H1_H1 ;  /* 0x30000035ff357230 */ /* 0x000fe40000004100 */
[C---:B------:R-:W-:Y:S01]  /*91b0*/  FMUL.FTZ R52, R5.reuse, R54 ;  /* 0x0000003605347220 */ /* 0x040fe20000410000 */
[----:B------:R-:W-:Y:S02]  /*91c0*/  HADD2.F32 R6, -RZ, R38.H1_H1 ;  /* 0x30000026ff067230 */ /* 0x000fe40000004100 */
[----:B------:R-:W-:Y:S01]  /*91d0*/  FMUL.FTZ R62, R5, R44 ;  /* 0x0000002c053e7220 */ /* 0x000fe20000410000 */
[----:B------:R-:W-:Y:S01]  /*91e0*/  HADD2.F32 R37, -RZ, R37.H0_H0 ;  /* 0x20000025ff257230 */ /* 0x000fe20000004100 */
[----:B------:R-:W-:Y:S01]  /*91f0*/  F2FP.F16.E4M3.UNPACK_B R5, R51 ;  /* 0x00000033ff05723e */ /* 0x000fe200020006ff */
[----:B------:R-:W-:-:S02]  /*9200*/  HADD2.F32 R39, -RZ, R39.H1_H1 ;  /* 0x30000027ff277230 */ /* 0x000fc40000004100 */
[C---:B------:R-:W-:Y:S01]  /*9210*/  FMUL.FTZ R15, R6.reuse, R53 ;  /* 0x00000035060f7220 */ /* 0x040fe20000410000 */
[----:B------:R-:W-:Y:S02]  /*9220*/  HADD2.F32 R38, -RZ, R38.H0_H0 ;  /* 0x20000026ff267230 */ /* 0x000fe40000004100 */
[C---:B------:R-:W-:Y:S01]  /*9230*/  FFMA.FTZ R61, R37.reuse, R44, -R52 ;  /* 0x0000002c253d7223 */ /* 0x040fe20000010834 */
[----:B------:R-:W-:Y:S01]  /*9240*/  FFMA.FTZ R62, R37, R54, R62 ;  /* 0x00000036253e7223 */ /* 0x000fe2000001003e */
[-C--:B------:R-:W-:Y:S01]  /*9250*/  FMUL.FTZ R37, R6, R39.reuse ;  /* 0x0000002706257220 */ /* 0x080fe20000410000 */
[----:B------:R-:W-:Y:S01]  /*9260*/  F2FP.F16.E4M3.UNPACK_B R4, R4.H1 ;  /* 0x00000004ff04723e */ /* 0x000fe200030006ff */
[C---:B------:R-:W-:Y:S01]  /*9270*/  FFMA.FTZ R54, R38.reuse, R39, -R15 ;  /* 0x0000002726367223 */ /* 0x040fe2000001080f */
[-C--:B------:R-:W-:Y:S01]  /*9280*/  F2FP.F16.E4M3.UNPACK_B R15, R50.reuse ;  /* 0x00000032ff0f723e */ /* 0x080fe200020006ff */
[----:B------:R-:W-:Y:S01]  /*9290*/  FFMA.FTZ R53, R38, R53, R37 ;  /* 0x0000003526357223 */ /* 0x000fe20000010025 */
[--C-:B------:R-:W-:Y:S01]  /*92a0*/  HADD2.F32 R39, -RZ, R5.reuse.H1_H1 ;  /* 0x30000005ff277230 */ /* 0x100fe20000004100 */
[----:B------:R-:W-:Y:S01]  /*92b0*/  F2FP.F16.E4M3.UNPACK_B R50, R50.H1 ;  /* 0x00000032ff32723e */ /* 0x000fe200030006ff */
[----:B------:R-:W-:Y:S01]  /*92c0*/  HADD2.F32 R38, -RZ, R5.H0_H0 ;  /* 0x20000005ff267230 */ /* 0x000fe20000004100 */
[----:B------:R-:W-:Y:S01]  /*92d0*/  F2FP.F16.E4M3.UNPACK_B R51, R51.H1 ;  /* 0x00000033ff33723e */ /* 0x000fe200030006ff */
[----:B------:R-:W-:-:S02]  /*92e0*/  HADD2.F32 R6, -RZ, R4.H1_H1 ;  /* 0x30000004ff067230 */ /* 0x000fc40000004100 */
[----:B------:R-:W-:Y:S02]  /*92f0*/  HADD2.F32 R37, -RZ, R15.H1_H1 ;  /* 0x3000000fff257230 */ /* 0x000fe40000004100 */
[----:B------:R-:W-:Y:S02]  /*9300*/  HADD2.F32 R5, -RZ, R4.H0_H0 ;  /* 0x20000004ff057230 */ /* 0x000fe40000004100 */
[C---:B------:R-:W-:Y:S01]  /*9310*/  FMUL.FTZ R44, R6.reuse, R39 ;  /* 0x00000027062c7220 */ /* 0x040fe20000410000 */
[----:B------:R-:W-:Y:S02]  /*9320*/  HADD2.F32 R4, -RZ, R3.H1_H1 ;  /* 0x30000003ff047230 */ /* 0x000fe40000004100 */
[-C--:B------:R-:W-:Y:S01]  /*9330*/  FMUL.FTZ R52, R6, R37.reuse ;  /* 0x0000002506347220 */ /* 0x080fe20000410000 */
[----:B------:R-:W-:Y:S02]  /*9340*/  HADD2.F32 R15, -RZ, R15.H0_H0 ;  /* 0x2000000fff0f7230 */ /* 0x000fe40000004100 */
[----:B------:R-:W-:Y:S01]  /*9350*/  FFMA.FTZ R44, R5, R37, -R44 ;  /* 0x00000025052c7223 */ /* 0x000fe2000001082c */
[----:B------:R-:W-:-:S02]  /*9360*/  HADD2.F32 R3, -RZ, R3.H0_H0 ;  /* 0x20000003ff037230 */ /* 0x000fc40000004100 */
[CC--:B------:R-:W-:Y:S01]  /*9370*/  FMUL.FTZ R6, R4.reuse, R38.reuse ;  /* 0x0000002604067220 */ /* 0x0c0fe20000410000 */
[----:B------:R-:W-:Y:S01]  /*9380*/  FFMA.FTZ R39, R5, R39, R52 ;  /* 0x0000002705277223 */ /* 0x000fe20000010034 */
[-C--:B------:R-:W-:Y:S01]  /*9390*/  FMUL.FTZ R45, R4, R15.reuse ;  /* 0x0000000f042d7220 */ /* 0x080fe20000410000 */
[----:B------:R-:W-:Y:S02]  /*93a0*/  HADD2.F32 R5, -RZ, R50.H1_H1 ;  /* 0x30000032ff057230 */ /* 0x000fe40000004100 */
[C---:B------:R-:W-:Y:S01]  /*93b0*/  FFMA.FTZ R37, R3.reuse, R15, -R6 ;  /* 0x0000000f03257223 */ /* 0x040fe20000010806 */
[----:B------:R-:W-:Y:S02]  /*93c0*/  HADD2.F32 R4, -RZ, R14.H1_H1 ;  /* 0x3000000eff047230 */ /* 0x000fe40000004100 */
[----:B------:R-:W-:Y:S01]  /*93d0*/  FFMA.FTZ R38, R3, R38, R45 ;  /* 0x0000002603267223 */ /* 0x000fe2000001002d */
[--C-:B------:R-:W-:Y:S02]  /*93e0*/  HADD2.F32 R15, -RZ, R51.reuse.H1_H1 ;  /* 0x30000033ff0f7230 */ /* 0x100fe40000004100 */
[----:B------:R-:W-:-:S02]  /*93f0*/  HADD2.F32 R6, -RZ, R51.H0_H0 ;  /* 0x20000033ff067230 */ /* 0x000fc40000004100 */
[C---:B------:R-:W-:Y:S01]  /*9400*/  FMUL.FTZ R52, R4.reuse, R5 ;  /* 0x0000000504347220 */ /* 0x040fe20000410000 */
[--C-:B------:R-:W-:Y:S02]  /*9410*/  HADD2.F32 R3, -RZ, R7.reuse.H1_H1 ;  /* 0x30000007ff037230 */ /* 0x100fe40000004100 */
[----:B------:R-:W-:Y:S01]  /*9420*/  FMUL.FTZ R45, R4, R15 ;  /* 0x0000000f042d7220 */ /* 0x000fe20000410000 */
[----:B------:R-:W-:Y:S02]  /*9430*/  HADD2.F32 R50, -RZ, R50.H0_H0 ;  /* 0x20000032ff327230 */ /* 0x000fe40000004100 */
[----:B------:R-:W-:Y:S02]  /*9440*/  HADD2.F32 R14, -RZ, R14.H0_H0 ;  /* 0x2000000eff0e7230 */ /* 0x000fe40000004100 */
[C---:B------:R-:W-:Y:S01]  /*9450*/  FMUL.FTZ R4, R3.reuse, R6 ;  /* 0x0000000603047220 */ /* 0x040fe20000410000 */
[----:B------:R-:W-:Y:S02]  /*9460*/  HADD2.F32 R7, -RZ, R7.H0_H0 ;  /* 0x20000007ff077230 */ /* 0x000fe40000004100 */
[-C--:B------:R-:W-:Y:S01]  /*9470*/  FMUL.FTZ R3, R3, R50.reuse ;  /* 0x0000003203037220 */ /* 0x080fe20000410000 */
        /* <DEDUP_REMOVED lines=8> */
[----:B------:R-:W-:Y:S02]  /*9500*/  F2FP.SATFINITE.E4M3.F32.PACK_AB_MERGE_C R6, R58, R55, R6 ;  /* 0x000000373a06723e */ /* 0x000fe40004807006 */
[----:B------:R-:W-:Y:S02]  /*9510*/  F2FP.SATFINITE.E4M3.F32.PACK_AB_MERGE_C R7, R62, R61, R7 ;  /* 0x0000003d3e07723e */ /* 0x000fe40004807007 */
[----:B------:R-:W-:-:S02]  /*9520*/  F2FP.SATFINITE.E4M3.F32.PACK_AB_MERGE_C R4, R38, R37, R4 ;  /* 0x000000252604723e */ /* 0x000fc40004807004 */
[----:B------:R-:W-:-:S05]  /*9530*/  F2FP.SATFINITE.E4M3.F32.PACK_AB_MERGE_C R5, R14, R5, R45 ;  /* 0x000000050e05723e */ /* 0x000fca000480702d */
[----:B------:R0:W-:Y:S02]  /*9540*/  STS.128 [R212+0x18000], R4 ;  /* 0x01800004d4007388 */ /* 0x0001e40000000c00 */
.L_x_1450:
[----:B------:R-:W-:Y:S05]  /*9550*/  BSYNC B2 ;  /* 0x0000000000027941 */ /* 0x000fea0003800000 */
.L_x_1449:
[----:B------:R-:W-:Y:S05]  /*9560*/  @P1 BRA `(.L_x_1448) ;  /* 0x0000000400e81947 */ /* 0x000fea0003800000 */
[----:B0-2---:R-:W0:Y:S01]  /*9570*/  LDS.128 R4, [R212+0x1c000] ;  /* 0x01c00000d4047984 */ /* 0x005e220000000c00 */
[----:B-----5:R-:W-:Y:S02]  /*9580*/  SHF.R.U32.HI R37, RZ, 0x8, R30 ;  /* 0x00000008ff257819 */ /* 0x020fe4000001161e */
[----:B------:R-:W-:Y:S02]  /*9590*/  SHF.R.U32.HI R39, RZ, 0x8, R31 ;  /* 0x00000008ff277819 */ /* 0x000fe4000001161f */
[----:B------:R-:W-:Y:S02]  /*95a0*/  SHF.R.U32.HI R15, RZ, 0x8, R25 ;  /* 0x00000008ff0f7819 */ /* 0x000fe40000011619 */
[----:B------:R-:W-:Y:S02]  /*95b0*/  LOP3.LUT R44, R30, 0xff, RZ, 0xc0, !PT ;  /* 0x000000ff1e2c7812 */ /* 0x000fe400078ec0ff */
[----:B------:R-:W-:Y:S02]  /*95c0*/  LOP3.LUT R50, R31, 0xff, RZ, 0xc0, !PT ;  /* 0x000000ff1f327812 */ /* 0x000fe400078ec0ff */
[----:B------:R-:W-:-:S02]  /*95d0*/  LOP3.LUT R37, R37, 0xff, RZ, 0xc0, !PT ;  /* 0x000000ff25257812 */ /* 0x000fc400078ec0ff */
[----:B------:R-:W-:Y:S02]  /*95e0*/  LOP3.LUT R39, R39, 0xff, RZ, 0xc0, !PT ;  /* 0x000000ff27277812 */ /* 0x000fe400078ec0ff */
[----:B------:R-:W-:Y:S02]  /*95f0*/  SHF.R.U32.HI R3, RZ, 0x8, R24 ;  /* 0x00000008ff037819 */ /* 0x000fe40000011618 */
[----:B------:R-:W-:Y:S02]  /*9600*/  LOP3.LUT R38, R25, 0xff, RZ, 0xc0, !PT ;  /* 0x000000ff19267812 */ /* 0x000fe400078ec0ff */
[----:B------:R-:W-:Y:S02]  /*9610*/  LOP3.LUT R15, R15, 0xff, RZ, 0xc0, !PT ;  /* 0x000000ff0f0f7812 */ /* 0x000fe400078ec0ff */
[----:B------:R-:W-:Y:S02]  /*9620*/  PRMT R45, R37, 0x7604, R44 ;  /* 0x00007604252d7816 */ /* 0x000fe4000000002c */
[----:B------:R-:W-:-:S02]  /*9630*/  PRMT R51, R39, 0x7604, R50 ;  /* 0x0000760427337816 */ /* 0x000fc40000000032 */
[----:B------:R-:W-:Y:S02]  /*9640*/  SHF.R.U32.HI R37, RZ, 0x10, R25 ;  /* 0x00000010ff257819 */ /* 0x000fe40000011619 */
[----:B------:R-:W-:Y:S02]  /*9650*/  SHF.R.U32.HI R50, RZ, 0x10, R31 ;  /* 0x00000010ff327819 */ /* 0x000fe4000001161f */
[----:B------:R-:W-:Y:S02]  /*9660*/  LOP3.LUT R14, R24, 0xff, RZ, 0xc0, !PT ;  /* 0x000000ff180e7812 */ /* 0x000fe400078ec0ff */
[----:B------:R-:W-:Y:S02]  /*9670*/  LOP3.LUT R3, R3, 0xff, RZ, 0xc0, !PT ;  /* 0x000000ff03037812 */ /* 0x000fe400078ec0ff */
[----:B------:R-:W-:Y:S02]  /*9680*/  PRMT R38, R15, 0x7604, R38 ;  /* 0x000076040f267816 */ /* 0x000fe40000000026 */
[----:B------:R-:W-:-:S02]  /*9690*/  SHF.R.U32.HI R15, RZ, 0x10, R30 ;  /* 0x00000010ff0f7819 */ /* 0x000fc4000001161e */
[----:B------:R-:W-:Y:S02]  /*96a0*/  LOP3.LUT R37, R37, 0xff, RZ, 0xc0, !PT ;  /* 0x000000ff25257812 */ /* 0x000fe400078ec0ff */
[----:B------:R-:W-:Y:S02]  /*96b0*/  LOP3.LUT R50, R50, 0xff, RZ, 0xc0, !PT ;  /* 0x000000ff32327812 */ /* 0x000fe400078ec0ff */
[----:B------:R-:W-:Y:S02]  /*96c0*/  PRMT R14, R3, 0x7604, R14 ;  /* 0x00007604030e7816 */ /* 0x000fe4000000000e */
[----:B------:R-:W-:Y:S02]  /*96d0*/  SHF.R.U32.HI R3, RZ, 0x10, R24 ;  /* 0x00000010ff037819 */ /* 0x000fe40000011618 */
[----:B------:R-:W-:Y:S02]  /*96e0*/  LOP3.LUT R44, R15, 0xff, RZ, 0xc0, !PT ;  /* 0x000000ff0f2c7812 */ /* 0x000fe400078ec0ff */
[----:B------:R-:W-:-:S02]  /*96f0*/  PRMT R39, R37, 0x7054, R38 ;  /* 0x0000705425277816 */ /* 0x000fc40000000026 */
[----:B------:R-:W-:Y:S02]  /*9700*/  PRMT R51, R50, 0x7054, R51 ;  /* 0x0000705432337816 */ /* 0x000fe40000000033 */
[----:B------:R-:W-:Y:S02]  /*9710*/  LOP3.LUT R3, R3, 0xff, RZ, 0xc0, !PT ;  /* 0x000000ff03037812 */ /* 0x000fe400078ec0ff */
[----:B------:R-:W-:Y:S02]  /*9720*/  PRMT R45, R44, 0x7054, R45 ;  /* 0x000070542c2d7816 */ /* 0x000fe4000000002d */
[----:B------:R-:W-:Y:S02]  /*9730*/  LOP3.LUT R51, R51, 0xff000000, R31, 0xf8, !PT ;  /* 0xff00000033337812 */ /* 0x000fe400078ef81f */
[----:B------:R-:W-:Y:S02]  /*9740*/  LOP3.LUT R39, R39, 0xff000000, R25, 0xf8, !PT ;  /* 0xff00000027277812 */ /* 0x000fe400078ef819 */
[----:B------:R-:W-:-:S02]  /*9750*/  PRMT R15, R3, 0x7054, R14 ;  /* 0x00007054030f7816 */ /* 0x000fc4000000000e */
        /* <DEDUP_REMOVED lines=32> */
[----:B------:R-:W-:Y:S02]  /*9960*/  HADD2.F32 R24, -RZ, R24.H0_H0 ;  /* 0x20000018ff187230 */ /* 0x000fe40000004100 */
[C---:B------:R-:W-:Y:S01]  /*9970*/  FMUL.FTZ R59, R5.reuse, R31 ;  /* 0x0000001f053b7220 */ /* 0x040fe20000410000 */
[----:B------:R-:W-:Y:S02]  /*9980*/  HADD2.F32 R51, -RZ, R51.H1_H1 ;  /* 0x30000033ff337230 */ /* 0x000fe40000004100 */
[-C--:B------:R-:W-:Y:S01]  /*9990*/  FMUL.FTZ R5, R5, R15.reuse ;  /* 0x0000000f05057220 */ /* 0x080fe20000410000 */
[----:B------:R-:W-:Y:S02]  /*99a0*/  HADD2.F32 R6, -RZ, R25.H1_H1 ;  /* 0x30000019ff067230 */ /* 0x000fe40000004100 */
[----:B------:R-:W-:Y:S01]  /*99b0*/  FFMA.FTZ R59, R24, R15, -R59 ;  /* 0x0000000f183b7223 */ /* 0x000fe2000001083b */
[----:B------:R-:W-:-:S02]  /*99c0*/  HADD2.F32 R39, -RZ, R39.H1_H1 ;  /* 0x30000027ff277230 */ /* 0x000fc40000004100 */
[----:B------:R-:W-:Y:S01]  /*99d0*/  FFMA.FTZ R54, R24, R31, R5 ;  /* 0x0000001f18367223 */ /* 0x000fe20000010005 */
[----:B------:R-:W-:Y:S02]  /*99e0*/  HADD2.F32 R25, -RZ, R25.H0_H0 ;  /* 0x20000019ff197230 */ /* 0x000fe40000004100 */
[C---:B------:R-:W-:Y:S01]  /*99f0*/  FMUL.FTZ R30, R6.reuse, R51 ;  /* 0x00000033061e7220 */ /* 0x040fe20000410000 */
[----:B------:R-:W-:Y:S01]  /*9a00*/  F2FP.F16.E4M3.UNPACK_B R5, R45 ;  /* 0x0000002dff05723e */ /* 0x000fe200020006ff */
[-C--:B------:R-:W-:Y:S01]  /*9a10*/  FMUL.FTZ R24, R6, R39.reuse ;  /* 0x0000002706187220 */ /* 0x080fe20000410000 */
[----:B------:R-:W-:Y:S01]  /*9a20*/  F2FP.F16.E4M3.UNPACK_B R4, R4.H1 ;  /* 0x00000004ff04723e */ /* 0x000fe200030006ff */
[C---:B------:R-:W-:Y:S01]  /*9a30*/  FFMA.FTZ R39, R25.reuse, R39, -R30 ;  /* 0x0000002719277223 */ /* 0x040fe2000001081e */
[----:B------:R-:W-:Y:S01]  /*9a40*/  F2FP.F16.E4M3.UNPACK_B R15, R37 ;  /* 0x00000025ff0f723e */ /* 0x000fe200020006ff */
        /* <DEDUP_REMOVED lines=14> */
[C---:B------:R-:W-:Y:S01]  /*9b30*/  FMUL.FTZ R6, R4.reuse, R25 ;  /* 0x0000001904067220 */ /* 0x040fe20000410000 */
[----:B------:R-:W-:Y:S01]  /*9b40*/  FFMA.FTZ R31, R5, R30, R44 ;  /* 0x0000001e051f7223 */ /* 0x000fe2000001002c */
[-C--:B------:R-:W-:Y:S01]  /*9b50*/  FMUL.FTZ R4, R4, R15.reuse ;  /* 0x0000000f04047220 */ /* 0x080fe20000410000 */
[----:B------:R-:W-:Y:S02]  /*9b60*/  HADD2.F32 R5, -RZ, R37.H1_H1 ;  /* 0x30000025ff057230 */ /* 0x000fe40000004100 */
[C---:B------:R-:W-:Y:S01]  /*9b70*/  FFMA.FTZ R30, R3.reuse, R15, -R6 ;  /* 0x0000000f031e7223 */ /* 0x040fe20000010806 */
[--C-:B------:R-:W-:Y:S02]  /*9b80*/  HADD2.F32 R15, -RZ, R45.reuse.H1_H1 ;  /* 0x3000002dff0f7230 */ /* 0x100fe40000004100 */
[----:B------:R-:W-:Y:S01]  /*9b90*/  FFMA.FTZ R25, R3, R25, R4 ;  /* 0x0000001903197223 */ /* 0x000fe20000010004 */
[----:B------:R-:W-:Y:S02]  /*9ba0*/  HADD2.F32 R4, -RZ, R14.H1_H1 ;  /* 0x3000000eff047230 */ /* 0x000fe40000004100 */
[----:B------:R-:W-:-:S02]  /*9bb0*/  HADD2.F32 R24, -RZ, R45.H0_H0 ;  /* 0x2000002dff187230 */ /* 0x000fc40000004100 */
[----:B------:R-:W-:Y:S02]  /*9bc0*/  HADD2.F32 R3, -RZ, R7.H1_H1 ;  /* 0x30000007ff037230 */ /* 0x000fe40000004100 */
[C---:B------:R-:W-:Y:S01]  /*9bd0*/  FMUL.FTZ R44, R4.reuse, R5 ;  /* 0x00000005042c7220 */ /* 0x040fe20000410000 */
[----:B------:R-:W-:Y:S02]  /*9be0*/  HADD2.F32 R6, -RZ, R37.H0_H0 ;  /* 0x20000025ff067230 */ /* 0x000fe40000004100 */
[----:B------:R-:W-:Y:S01]  /*9bf0*/  FMUL.FTZ R37, R4, R15 ;  /* 0x0000000f04257220 */ /* 0x000fe20000410000 */
        /* <DEDUP_REMOVED lines=17> */
.L_x_1448:
[----:B------:R-:W-:Y:S05]  /*9d10*/  BSYNC B1 ;  /* 0x0000000000017941 */ /* 0x000fea0003800000 */
.L_x_1447:
[----:B------:R-:W-:Y:S01]  /*9d20*/  ISETP.GE.AND P0, PT, R218, R0, PT ;  /* 0x00000000da00720c */ /* 0x000fe20003f06270 */
[----:B------:R-:W-:-:S12]  /*9d30*/  BSSY B1, `(.L_x_1451) ;  /* 0x00000f9000017945 */ /* 0x000fd80003800000 */
[----:B------:R-:W-:Y:S05]  /*9d40*/  @P0 BRA `(.L_x_1452) ;  /* 0x0000000c00dc0947 */ /* 0x000fea0003800000 */
[----:B0-----:R-:W0:Y:S01]  /*9d50*/  LDC R3, c[0x0][0x3f4] ;  /* 0x0000fd00ff037b82 */ /* 0x001e220000000800 */
[----:B------:R-:W-:Y:S01]  /*9d60*/  BSSY B2, `(.L_x_1453) ;  /* 0x000007e000027945 */ /* 0x000fe20003800000 */
[-C--:B0-----:R-:W-:Y:S02]  /*9d70*/  ISETP.GE.AND P0, PT, R18, R3.reuse, PT ;  /* 0x000000031200720c */ /* 0x081fe40003f06270 */
[----:B------:R-:W-:-:S11]  /*9d80*/  ISETP.GE.AND P1, PT, R194, R3, PT ;  /* 0x00000003c200720c */ /* 0x000fd60003f26270 */
[----:B------:R-:W-:Y:S05]  /*9d90*/  @P0 BRA `(.L_x_1454) ;  /* 0x0000000400e80947 */ /* 0x000fea0003800000 */
[----:B-12---:R-:W0:Y:S01]  /*9da0*/  LDS.128 R4, [R212+0x19000] ;  /* 0x01900000d4047984 */ /* 0x006e220000000c00 */
[----:B-----5:R-:W-:Y:S02]  /*9db0*/  SHF.R.U32.HI R3, RZ, 0x8, R40 ;  /* 0x00000008ff037819 */ /* 0x020fe40000011628 */
[----:B------:R-:W-:Y:S02]  /*9dc0*/  SHF.R.U32.HI R15, RZ, 0x8, R41 ;  /* 0x00000008ff0f7819 */ /* 0x000fe40000011629 */
[----:B------:R-:W-:Y:S02]  /*9dd0*/  SHF.R.U32.HI R37, RZ, 0x8, R47 ;  /* 0x00000008ff257819 */ /* 0x000fe4000001162f */
[----:B------:R-:W-:Y:S02]  /*9de0*/  LOP3.LUT R14, R40, 0xff, RZ, 0xc0, !PT ;  /* 0x000000ff280e7812 */ /* 0x000fe400078ec0ff */
[----:B------:R-:W-:Y:S02]  /*9df0*/  SHF.R.U32.HI R25, RZ, 0x8, R46 ;  /* 0x00000008ff197819 */ /* 0x000fe4000001162e */
[----:B------:R-:W-:-:S02]  /*9e00*/  LOP3.LUT R3, R3, 0xff, RZ, 0xc0, !PT ;  /* 0x000000ff03037812 */ /* 0x000fc400078ec0ff */
[----:B------:R-:W-:Y:S02]  /*9e10*/  LOP3.LUT R24, R41, 0xff, RZ, 0xc0, !PT ;  /* 0x000000ff29187812 */ /* 0x000fe400078ec0ff */
[----:B------:R-:W-:Y:S02]  /*9e20*/  LOP3.LUT R38, R47, 0xff, RZ, 0xc0, !PT ;  /* 0x000000ff2f267812 */ /* 0x000fe400078ec0ff */
[----:B------:R-:W-:Y:S02]  /*9e30*/  LOP3.LUT R15, R15, 0xff, RZ, 0xc0, !PT ;  /* 0x000000ff0f0f7812 */ /* 0x000fe400078ec0ff */
[----:B------:R-:W-:Y:S02]  /*9e40*/  LOP3.LUT R37, R37, 0xff, RZ, 0xc0, !PT ;  /* 0x000000ff25257812 */ /* 0x000fe400078ec0ff */
[----:B------:R-:W-:Y:S02]  /*9e50*/  LOP3.LUT R30, R25, 0xff, RZ, 0xc0, !PT ;  /* 0x000000ff191e7812 */ /* 0x000fe400078ec0ff */
[----:B------:R-:W-:-:S02]  /*9e60*/  PRMT R14, R3, 0x7604, R14 ;  /* 0x00007604030e7816 */ /* 0x000fc4000000000e */
[----:B------:R-:W-:Y:S02]  /*9e70*/  PRMT R25, R15, 0x7604, R24 ;  /* 0x000076040f197816 */ /* 0x000fe40000000018 */
[----:B------:R-:W-:Y:S02]  /*9e80*/  PRMT R38, R37, 0x7604, R38 ;  /* 0x0000760425267816 */ /* 0x000fe40000000026 */
[----:B------:R-:W-:Y:S02]  /*9e90*/  SHF.R.U32.HI R3, RZ, 0x10, R40 ;  /* 0x00000010ff037819 */ /* 0x000fe40000011628 */
[----:B------:R-:W-:Y:S02]  /*9ea0*/  SHF.R.U32.HI R24, RZ, 0x10, R41 ;  /* 0x00000010ff187819 */ /* 0x000fe40000011629 */
[----:B------:R-:W-:Y:S02]  /*9eb0*/  SHF.R.U32.HI R37, RZ, 0x10, R47 ;  /* 0x00000010ff257819 */ /* 0x000fe4000001162f */
[----:B------:R-:W-:-:S02]  /*9ec0*/  LOP3.LUT R31, R46, 0xff, RZ, 0xc0, !PT ;  /* 0x000000ff2e1f7812 */ /* 0x000fc400078ec0ff */
[----:B------:R-:W-:Y:S02]  /*9ed0*/  SHF.R.U32.HI R15, RZ, 0x10, R46 ;  /* 0x00000010ff0f7819 */ /* 0x000fe4000001162e */
[----:B------:R-:W-:Y:S02]  /*9ee0*/  LOP3.LUT R3, R3, 0xff, RZ, 0xc0, !PT ;  /* 0x000000ff03037812 */ /* 0x000fe400078ec0ff */
[----:B------:R-:W-:Y:S02]  /*9ef0*/  LOP3.LUT R24, R24, 0xff, RZ, 0xc0, !PT ;  /* 0x000000ff18187812 */ /* 0x000fe400078ec0ff */
[----:B------:R-:W-:Y:S02]  /*9f00*/  LOP3.LUT R37, R37, 0xff, RZ, 0xc0, !PT ;  /* 0x000000ff25257812 */ /* 0x000fe400078ec0ff */
[----:B------:R-:W-:Y:S02]  /*9f10*/  PRMT R31, R30, 0x7604, R31 ;  /* 0x000076041e1f7816 */ /* 0x000fe4000000001f */
[----:B------:R-:W-:-:S02]  /*9f20*/  LOP3.LUT R30, R15, 0xff, RZ, 0xc0, !PT ;  /* 0x000000ff0f1e7812 */ /* 0x000fc400078ec0ff */
[----:B------:R-:W-:Y:S02]  /*9f30*/  PRMT R15, R3, 0x7054, R14 ;  /* 0x00007054030f7816 */ /* 0x000fe4000000000e */
[----:B------:R-:W-:Y:S02]  /*9f40*/  PRMT R25, R24, 0x7054, R25 ;  /* 0x0000705418197816 */ /* 0x000fe40000000019 */
[----:B------:R-:W-:Y:S02]  /*9f50*/  PRMT R37, R37, 0x7054, R38 ;  /* 0x0000705425257816 */ /* 0x000fe40000000026 */
[----:B------:R-:W-:Y:S02]  /*9f60*/  PRMT R31, R30, 0x7054, R31 ;  /* 0x000070541e1f7816 */ /* 0x000fe4000000001f */
[----:B------:R-:W-:Y:S02]  /*9f70*/  LOP3.LUT R30, R15, 0xff000000, R40, 0xf8, !PT ;  /* 0xff0000000f1e7812 */ /* 0x000fe400078ef828 */
[----:B------:R-:W-:-:S02]  /*9f80*/  LOP3.LUT R38, R37, 0xff000000, R47, 0xf8, !PT ;  /* 0xff00000025267812 */ /* 0x000fc400078ef82f */
[----:B------:R-:W-:Y:S02]  /*9f90*/  LOP3.LUT R40, R25, 0xff000000, R41, 0xf8, !PT ;  /* 0xff00000019287812 */ /* 0x000fe400078ef829 */
[----:B------:R-:W-:Y:S02]  /*9fa0*/  LOP3.LUT R46, R31, 0xff000000, R46, 0xf8, !PT ;  /* 0xff0000001f2e7812 */ /* 0x000fe400078ef82e */
[----:B0-----:R-:W-:Y:S02]  /*9fb0*/  F2FP.F16.E4M3.UNPACK_B R3, R6.H1 ;  /* 0x00000006ff03723e */ /* 0x001fe400030006ff */
[----:B------:R-:W-:Y:S02]  /*9fc0*/  F2FP.F16.E4M3.UNPACK_B R39, R38 ;  /* 0x00000026ff27723e */ /* 0x000fe400020006ff */
[----:B------:R-:W-:Y:S01]  /*9fd0*/  F2FP.F16.E4M3.UNPACK_B R31, R40 ;  /* 0x00000028ff1f723e */ /* 0x000fe200020006ff */
[----:B------:R-:W-:Y:S01]  /*9fe0*/  HADD2.F32 R14, -RZ, R3.H1_H1 ;  /* 0x30000003ff0e7230 */ /* 0x000fe20000004100 */
[----:B------:R-:W-:Y:S01]  /*9ff0*/  F2FP.F16.E4M3.UNPACK_B R6, R6 ;  /* 0x00000006ff06723e */ /* 0x000fe200020006ff */
[----:B------:R-:W-:Y:S01]  /*a000*/  HADD2.F32 R41, -RZ, R39.H1_H1 ;  /* 0x30000027ff297230 */ /* 0x000fe20000004100 */
[-C--:B------:R-:W-:Y:S01]  /*a010*/  F2FP.F16.E4M3.UNPACK_B R24, R7.reuse ;  /* 0x00000007ff18723e */ /* 0x080fe200020006ff */
[----:B------:R-:W-:Y:S01]  /*a020*/  HADD2.F32 R37, -RZ, R31.H1_H1 ;  /* 0x3000001fff257230 */ /* 0x000fe20000004100 */
[----:B------:R-:W-:Y:S01]  /*a030*/  F2FP.F16.E4M3.UNPACK_B R25, R7.H1 ;  /* 0x00000007ff19723e */ /* 0x000fe200030006ff */
[----:B------:R-:W-:-:S02]  /*a040*/  HADD2.F32 R15, -RZ, R3.H0_H0 ;  /* 0x20000003ff0f7230 */ /* 0x000fc40000004100 */
[C---:B------:R-:W-:Y:S01]  /*a050*/  FMUL.FTZ R44, R14.reuse, R41 ;  /* 0x000000290e2c7220 */ /* 0x040fe20000410000 */
[----:B------:R-:W-:Y:S01]  /*a060*/  F2FP.F16.E4M3.UNPACK_B R7, R5 ;  /* 0x00000005ff07723e */ /* 0x000fe200020006ff */
[----:B------:R-:W-:Y:S01]  /*a070*/  FMUL.FTZ R50, R14, R37 ;  /* 0x000000250e327220 */ /* 0x000fe20000410000 */
[----:B------:R-:W-:Y:S01]  /*a080*/  F2FP.F16.E4M3.UNPACK_B R14, R5.H1 ;  /* 0x00000005ff0e723e */ /* 0x000fe200030006ff */
[----:B------:R-:W-:Y:S02]  /*a090*/  HADD2.F32 R39, -RZ, R39.H0_H0 ;  /* 0x20000027ff277230 */ /* 0x000fe40000004100 */
[C---:B------:R-:W-:Y:S01]  /*a0a0*/  FFMA.FTZ R45, R15.reuse, R37, -R44 ;  /* 0x000000250f2d7223 */ /* 0x040fe2000001082c */
[--C-:B------:R-:W-:Y:S02]  /*a0b0*/  HADD2.F32 R5, -RZ, R6.reuse.H1_H1 ;  /* 0x30000006ff057230 */ /* 0x100fe40000004100 */
[----:B------:R-:W-:Y:S01]  /*a0c0*/  FFMA.FTZ R50, R15, R41, R50 ;  /* 0x000000290f327223 */ /* 0x000fe20000010032 */
[----:B------:R-:W-:Y:S01]  /*a0d0*/  HADD2.F32 R31, -RZ, R31.H0_H0 ;  /* 0x2000001fff1f7230 */ /* 0x000fe20000004100 */
[----:B------:R-:W-:Y:S01]  /*a0e0*/  F2FP.F16.E4M3.UNPACK_B R38, R38.H1 ;  /* 0x00000026ff26723e */ /* 0x000fe200030006ff */
[----:B------:R-:W-:Y:S01]  /*a0f0*/  HADD2.F32 R6, -RZ, R6.H0_H0 ;  /* 0x20000006ff067230 */ /* 0x000fe20000004100 */
[----:B------:R-:W-:Y:S01]  /*a100*/  F2FP.F16.E4M3.UNPACK_B R40, R40.H1 ;  /* 0x00000028ff28723e */ /* 0x000fe200030006ff */
[C---:B------:R-:W-:Y:S01]  /*a110*/  FMUL.FTZ R15, R5.reuse, R39 ;  /* 0x00000027050f7220 */ /* 0x040fe20000410000 */
[----:B------:R-:W-:Y:S01]  /*a120*/  FMUL.FTZ R44, R5, R31 ;  /* 0x0000001f052c7220 */ /* 0x000fe20000410000 */
[----:B------:R-:W-:Y:S01]  /*a130*/  HADD2.F32 R5, -RZ, R24.H1_H1 ;  /* 0x30000018ff057230 */ /* 0x000fe20000004100 */
[----:B------:R-:W-:Y:S01]  /*a140*/  F2FP.F16.E4M3.UNPACK_B R3, R4 ;  /* 0x00000004ff03723e */ /* 0x000fe200020006ff */
[----:B------:R-:W-:-:S02]  /*a150*/  HADD2.F32 R37, -RZ, R38.H0_H0 ;  /* 0x20000026ff257230 */ /* 0x000fc40000004100 */
[C---:B------:R-:W-:Y:S01]  /*a160*/  FFMA.FTZ R41, R6.reuse, R31, -R15 ;  /* 0x0000001f06297223 */ /* 0x040fe2000001080f */
[----:B------:R-:W-:Y:S02]  /*a170*/  HADD2.F32 R15, -RZ, R40.H0_H0 ;  /* 0x20000028ff0f7230 */ /* 0x000fe40000004100 */
[----:B------:R-:W-:Y:S01]  /*a180*/  FFMA.FTZ R44, R6, R39, R44 ;  /* 0x00000027062c7223 */ /* 0x000fe2000001002c */
[----:B------:R-:W-:Y:S02]  /*a190*/  HADD2.F32 R24, -RZ, R24.H0_H0 ;  /* 0x20000018ff187230 */ /* 0x000fe40000004100 */
[C---:B------:R-:W-:Y:S01]  /*a1a0*/  FMUL.FTZ R31, R5.reuse, R37 ;  /* 0x00000025051f7220 */ /* 0x040fe20000410000 */
[----:B------:R-:W-:Y:S02]  /*a1b0*/  HADD2.F32 R38, -RZ, R38.H1_H1 ;  /* 0x30000026ff267230 */ /* 0x000fe40000004100 */
[----:B------:R-:W-:Y:S01]  /*a1c0*/  FMUL.FTZ R5, R5, R15 ;  /* 0x0000000f05057220 */ /* 0x000fe20000410000 */
[----:B------:R-:W-:-:S02]  /*a1d0*/  HADD2.F32 R6, -RZ, R25.H1_H1 ;  /* 0x30000019ff067230 */ /* 0x000fc40000004100 */
[C---:B------:R-:W-:Y:S01]  /*a1e0*/  FFMA.FTZ R39, R24.reuse, R15, -R31 ;  /* 0x0000000f18277223 */ /* 0x040fe2000001081f */
[----:B------:R-:W-:Y:S02]  /*a1f0*/  HADD2.F32 R40, -RZ, R40.H1_H1 ;  /* 0x30000028ff287230 */ /* 0x000fe40000004100 */
[----:B------:R-:W-:Y:S01]  /*a200*/  FFMA.FTZ R52, R24, R37, R5 ;  /* 0x0000002518347223 */ /* 0x000fe20000010005 */
[----:B------:R-:W-:Y:S02]  /*a210*/  HADD2.F32 R25, -RZ, R25.H0_H0 ;  /* 0x20000019ff197230 */ /* 0x000fe40000004100 */
[C---:B------:R-:W-:Y:S01]  /*a220*/  FMUL.FTZ R54, R6.reuse, R38 ;  /* 0x0000002606367220 */ /* 0x040fe20000410000 */
[----:B------:R-:W-:Y:S01]  /*a230*/  F2FP.F16.E4M3.UNPACK_B R5, R46 ;  /* 0x0000002eff05723e */ /* 0x000fe200020006ff */
[----:B------:R-:W-:Y:S01]  /*a240*/  FMUL.FTZ R24, R6, R40 ;  /* 0x0000002806187220 */ /* 0x000fe20000410000 */
        /* <DEDUP_REMOVED lines=8> */
[----:B------:R-:W-:Y:S01]  /*a2d0*/  HADD2.F32 R6, -RZ, R4.H1_H1 ;  /* 0x30000004ff067230 */ /* 0x000fe20000004100 */
[----:B------:R-:W-:Y:S01]  /*a2e0*/  F2FP.SATFINITE.E4M3.F32.PACK_AB_MERGE_C R45, R50, R45, RZ ;  /* 0x0000002d322d723e */ /* 0x000fe200048070ff */
[----:B------:R-:W-:-:S02]  /*a2f0*/  HADD2.F32 R24, -RZ, R15.H1_H1 ;  /* 0x3000000fff187230 */ /* 0x000fc40000004100 */
[----:B------:R-:W-:Y:S02]  /*a300*/  HADD2.F32 R5, -RZ, R4.H0_H0 ;  /* 0x20000004ff057230 */ /* 0x000fe40000004100 */
[C---:B------:R-:W-:Y:S01]  /*a310*/  FMUL.FTZ R38, R6.reuse, R31 ;  /* 0x0000001f06267220 */ /* 0x040fe20000410000 */
[----:B------:R-:W-:Y:S02]  /*a320*/  HADD2.F32 R4, -RZ, R3.H1_H1 ;  /* 0x30000003ff047230 */ /* 0x000fe40000004100 */
[-C--:B------:R-:W-:Y:S01]  /*a330*/  FMUL.FTZ R40, R6, R24.reuse ;  /* 0x0000001806287220 */ /* 0x080fe20000410000 */
[----:B------:R-:W-:Y:S02]  /*a340*/  HADD2.F32 R15, -RZ, R15.H0_H0 ;  /* 0x2000000fff0f7230 */ /* 0x000fe40000004100 */
[C---:B------:R-:W-:Y:S01]  /*a350*/  FFMA.FTZ R38, R5.reuse, R24, -R38 ;  /* 0x0000001805267223 */ /* 0x040fe20000010826 */
[----:B------:R-:W-:Y:S02]  /*a360*/  HADD2.F32 R3, -RZ, R3.H0_H0 ;  /* 0x20000003ff037230 */ /* 0x000fe40000004100 */
[C---:B------:R-:W-:Y:S01]  /*a370*/  FMUL.FTZ R6, R4.reuse, R25 ;  /* 0x0000001904067220 */ /* 0x040fe20000410000 */
[----:B------:R-:W-:Y:S01]  /*a380*/  FFMA.FTZ R31, R5, R31, R40 ;  /* 0x0000001f051f7223 */ /* 0x000fe20000010028 */
[----:B------:R-:W-:Y:S01]  /*a390*/  FMUL.FTZ R4, R4, R15 ;  /* 0x0000000f04047220 */ /* 0x000fe20000410000 */
[----:B------:R-:W-:-:S02]  /*a3a0*/  HADD2.F32 R5, -RZ, R30.H1_H1 ;  /* 0x3000001eff057230 */ /* 0x000fc40000004100 */
[C---:B------:R-:W-:Y:S01]  /*a3b0*/  FFMA.FTZ R24, R3.reuse, R15, -R6 ;  /* 0x0000000f03187223 */ /* 0x040fe20000010806 */
[----:B------:R-:W-:Y:S02]  /*a3c0*/  HADD2.F32 R15, -RZ, R46.H1_H1 ;  /* 0x3000002eff0f7230 */ /* 0x000fe40000004100 */
[----:B------:R-:W-:Y:S01]  /*a3d0*/  FFMA.FTZ R25, R3, R25, R4 ;  /* 0x0000001903197223 */ /* 0x000fe20000010004 */
[----:B------:R-:W-:Y:S02]  /*a3e0*/  HADD2.F32 R4, -RZ, R14.H1_H1 ;  /* 0x3000000eff047230 */ /* 0x000fe40000004100 */
[----:B------:R-:W-:Y:S02]  /*a3f0*/  HADD2.F32 R46, -RZ, R46.H0_H0 ;  /* 0x2000002eff2e7230 */ /* 0x000fe40000004100 */
[----:B------:R-:W-:Y:S02]  /*a400*/  HADD2.F32 R3, -RZ, R7.H1_H1 ;  /* 0x30000007ff037230 */ /* 0x000fe40000004100 */
[----:B------:R-:W-:Y:S01]  /*a410*/  FMUL.FTZ R37, R4, R15 ;  /* 0x0000000f04257220 */ /* 0x000fe20000410000 */
[----:B------:R-:W-:-:S02]  /*a420*/  HADD2.F32 R30, -RZ, R30.H0_H0 ;  /* 0x2000001eff1e7230 */ /* 0x000fc40000004100 */
[-C--:B------:R-:W-:Y:S01]  /*a430*/  FMUL.FTZ R6, R4, R5.reuse ;  /* 0x0000000504067220 */ /* 0x080fe20000410000 */
        /* <DEDUP_REMOVED lines=11> */
[----:B------:R-:W-:Y:S02]  /*a4f0*/  F2FP.SATFINITE.E4M3.F32.PACK_AB_MERGE_C R6, R44, R41, R45 ;  /* 0x000000292c06723e */ /* 0x000fe4000480702d */
[----:B------:R-:W-:Y:S02]  /*a500*/  F2FP.SATFINITE.E4M3.F32.PACK_AB_MERGE_C R7, R52, R39, R7 ;  /* 0x000000273407723e */ /* 0x000fe40004807007 */
[----:B------:R-:W-:Y:S02]  /*a510*/  F2FP.SATFINITE.E4M3.F32.PACK_AB_MERGE_C R4, R25, R24, R4 ;  /* 0x000000181904723e */ /* 0x000fe40004807004 */
[----:B------:R-:W-:-:S05]  /*a520*/  F2FP.SATFINITE.E4M3.F32.PACK_AB_MERGE_C R5, R46, R5, R37 ;  /* 0x000000052e05723e */ /* 0x000fca0004807025 */
[----:B------:R0:W-:Y:S02]  /*a530*/  STS.128 [R212+0x19000], R4 ;  /* 0x01900004d4007388 */ /* 0x0001e40000000c00 */
.L_x_1454:
[----:B------:R-:W-:Y:S05]  /*a540*/  BSYNC B2 ;  /* 0x0000000000027941 */ /* 0x000fea0003800000 */
.L_x_1453:
[----:B------:R-:W-:Y:S05]  /*a550*/  @P1 BRA `(.L_x_1452) ;  /* 0x0000000400d81947 */ /* 0x000fea0003800000 */
[----:B012---:R-:W0:Y:S01]  /*a560*/  LDS.128 R4, [R212+0x1d000] ;  /* 0x01d00000d4047984 */ /* 0x007e220000000c00 */
[----:B-----5:R-:W-:Y:S02]  /*a570*/  SHF.R.U32.HI R14, RZ, 0x8, R26 ;  /* 0x00000008ff0e7819 */ /* 0x020fe4000001161a */
[----:B------:R-:W-:Y:S02]  /*a580*/  LOP3.LUT R3, R26, 0xff, RZ, 0xc0, !PT ;  /* 0x000000ff1a037812 */ /* 0x000fe400078ec0ff */
[----:B------:R-:W-:Y:S02]  /*a590*/  LOP3.LUT R14, R14, 0xff, RZ, 0xc0, !PT ;  /* 0x000000ff0e0e7812 */ /* 0x000fe400078ec0ff */
[----:B------:R-:W-:Y:S02]  /*a5a0*/  SHF.R.U32.HI R24, RZ, 0x8, R27 ;  /* 0x00000008ff187819 */ /* 0x000fe4000001161b */
[----:B------:R-:W-:Y:S02]  /*a5b0*/  SHF.R.U32.HI R31, RZ, 0x8, R33 ;  /* 0x00000008ff1f7819 */ /* 0x000fe40000011621 */
[----:B------:R-:W-:-:S02]  /*a5c0*/  PRMT R3, R14, 0x7604, R3 ;  /* 0x000076040e037816 */ /* 0x000fc40000000003 */
[----:B------:R-:W-:Y:S02]  /*a5d0*/  LOP3.LUT R15, R27, 0xff, RZ, 0xc0, !PT ;  /* 0x000000ff1b0f7812 */ /* 0x000fe400078ec0ff */
[----:B------:R-:W-:Y:S02]  /*a5e0*/  LOP3.LUT R24, R24, 0xff, RZ, 0xc0, !PT ;  /* 0x000000ff18187812 */ /* 0x000fe400078ec0ff */
        /* <DEDUP_REMOVED lines=17> */
[----:B0-----:R-:W-:-:S02]  /*a700*/  F2FP.F16.E4M3.UNPACK_B R3, R6.H1 ;  /* 0x00000006ff03723e */ /* 0x001fc400030006ff */
[--C-:B------:R-:W-:Y:S02]  /*a710*/  LOP3.LUT R31, R31, 0xff0000, R32.reuse, 0xf8, !PT ;  /* 0x00ff00001f1f7812 */ /* 0x100fe400078ef820 */
[----:B------:R-:W-:Y:S01]  /*a720*/  F2FP.F16.E4M3.UNPACK_B R33, R37 ;  /* 0x00000025ff21723e */ /* 0x000fe200020006ff */
[----:B------:R-:W-:Y:S01]  /*a730*/  HADD2.F32 R14, -RZ, R3.H1_H1 ;  /* 0x30000003ff0e7230 */ /* 0x000fe20000004100 */
[----:B------:R-:W-:Y:S02]  /*a740*/  F2FP.F16.E4M3.UNPACK_B R30, R27 ;  /* 0x0000001bff1e723e */ /* 0x000fe400020006ff */
[----:B------:R-:W-:Y:S01]  /*a750*/  LOP3.LUT R32, R31, 0xff000000, R32, 0xf8, !PT ;  /* 0xff0000001f207812 */ /* 0x000fe200078ef820 */
[----:B------:R-:W-:Y:S01]  /*a760*/  HADD2.F32 R38, -RZ, R33.H1_H1 ;  /* 0x30000021ff267230 */ /* 0x000fe20000004100 */
[----:B------:R-:W-:Y:S01]  /*a770*/  F2FP.F16.E4M3.UNPACK_B R6, R6 ;  /* 0x00000006ff06723e */ /* 0x000fe200020006ff */
[----:B------:R-:W-:Y:S01]  /*a780*/  HADD2.F32 R31, -RZ, R30.H1_H1 ;  /* 0x3000001eff1f7230 */ /* 0x000fe20000004100 */
[----:B------:R-:W-:Y:S01]  /*a790*/  LOP3.LUT R26, R15, 0xff000000, R26, 0xf8, !PT ;  /* 0xff0000000f1a7812 */ /* 0x000fe200078ef81a */
[----:B------:R-:W-:Y:S01]  /*a7a0*/  HADD2.F32 R15, -RZ, R3.H0_H0 ;  /* 0x20000003ff0f7230 */ /* 0x000fe20000004100 */
[-C--:B------:R-:W-:Y:S01]  /*a7b0*/  F2FP.F16.E4M3.UNPACK_B R24, R7.reuse ;  /* 0x00000007ff18723e */ /* 0x080fe200020006ff */
[C---:B------:R-:W-:Y:S01]  /*a7c0*/  FMUL.FTZ R40, R14.reuse, R38 ;  /* 0x000000260e287220 */ /* 0x040fe20000410000 */
[----:B------:R-:W-:Y:S01]  /*a7d0*/  F2FP.F16.E4M3.UNPACK_B R25, R7.H1 ;  /* 0x00000007ff19723e */ /* 0x000fe200030006ff */
        /* <DEDUP_REMOVED lines=78> */
.L_x_1452:
[----:B------:R-:W-:Y:S05]  /*acc0*/  BSYNC B1 ;  /* 0x0000000000017941 */ /* 0x000fea0003800000 */
.L_x_1451:
        /* <DEDUP_REMOVED lines=8> */
[----:B-123--:R-:W0:Y:S01]  /*ad50*/  LDS.128 R4, [R212+0x1a000] ;  /* 0x01a00000d4047984 */ /* 0x00ee220000000c00 */
[----:B-----5:R-:W-:Y:S02]  /*ad60*/  SHF.R.U32.HI R14, RZ, 0x8, R42 ;  /* 0x00000008ff0e7819 */ /* 0x020fe4000001162a */
[----:B------:R-:W-:Y:S02]  /*ad70*/  LOP3.LUT R3, R42, 0xff, RZ, 0xc0, !PT ;  /* 0x000000ff2a037812 */ /* 0x000fe400078ec0ff */
[----:B------:R-:W-:Y:S02]  /*ad80*/  LOP3.LUT R14, R14, 0xff, RZ, 0xc0, !PT ;  /* 0x000000ff0e0e7812 */ /* 0x000fe400078ec0ff */
[----:B------:R-:W-:Y:S02]  /*ad90*/  SHF.R.U32.HI R24, RZ, 0x8, R43 ;  /* 0x00000008ff187819 */ /* 0x000fe4000001162b */
[----:B------:R-:W-:Y:S02]  /*ada0*/  PRMT R3, R14, 0x7604, R3 ;  /* 0x000076040e037816 */ /* 0x000fe40000000003 */
[----:B------:R-:W-:-:S02]  /*adb0*/  LOP3.LUT R15, R43, 0xff, RZ, 0xc0, !PT ;  /* 0x000000ff2b0f7812 */ /* 0x000fc400078ec0ff */
[----:B------:R-:W-:Y:S02]  /*adc0*/  LOP3.LUT R24, R24, 0xff, RZ, 0xc0, !PT ;  /* 0x000000ff18187812 */ /* 0x000fe400078ec0ff */
[----:B------:R-:W-:Y:S02]  /*add0*/  SHF.R.U32.HI R30, RZ, 0x10, R43 ;  /* 0x00000010ff1e7819 */ /* 0x000fe4000001162b */
[--C-:B------:R-:W-:Y:S02]  /*ade0*/  SHF.R.U32.HI R27, RZ, 0x8, R49.reuse ;  /* 0x00000008ff1b7819 */ /* 0x100fe40000011631 */
[----:B------:R-:W-:Y:S02]  /*adf0*/  SHF.R.U32.HI R14, RZ, 0x8, R48 ;  /* 0x00000008ff0e7819 */ /* 0x000fe40000011630 */
[----:B------:R-:W-:Y:S02]  /*ae00*/  SHF.R.U32.HI R31, RZ, 0x10, R49 ;  /* 0x00000010ff1f7819 */ /* 0x000fe40000011631 */
[----:B------:R-:W-:-:S02]  /*ae10*/  PRMT R15, R24, 0x7604, R15 ;  /* 0x00007604180f7816 */ /* 0x000fc4000000000f */
[----:B------:R-:W-:Y:S01]  /*ae20*/  LOP3.LUT R26, R49, 0xff, RZ, 0xc0, !PT ;  /* 0x000000ff311a7812 */ /* 0x000fe200078ec0ff */
[----:B------:R-:W-:Y:S01]  /*ae30*/  IMAD.U32 R31, R31, 0x10000, RZ ;  /* 0x000100001f1f7824 */ /* 0x000fe200078e00ff */
[----:B------:R-:W-:Y:S02]  /*ae40*/  LOP3.LUT R27, R27, 0xff, RZ, 0xc0, !PT ;  /* 0x000000ff1b1b7812 */ /* 0x000fe400078ec0ff */
        /* <DEDUP_REMOVED lines=24> */
[-C--:B------:R-:W-:Y:S01]  /*afd0*/  F2FP.F16.E4M3.UNPACK_B R7, R5.reuse ;  /* 0x00000005ff07723e */ /* 0x080fe200020006ff */
[-C--:B------:R-:W-:Y:S01]  /*afe0*/  FMUL.FTZ R40, R14, R30.reuse ;  /* 0x0000001e0e287220 */ /* 0x080fe20000410000 */
        /* <DEDUP_REMOVED lines=26> */
[CC--:B------:R-:W-:Y:S01]  /*b190*/  FMUL.FTZ R32, R6.reuse, R31.reuse ;  /* 0x0000001f06207220 */ /* 0x0c0fe20000410000 */
[----:B------:R-:W-:Y:S01]  /*b1a0*/  F2FP.F16.E4M3.UNPACK_B R5, R48 ;  /* 0x00000030ff05723e */ /* 0x000fe200020006ff */
[----:B------:R-:W-:Y:S01]  /*b1b0*/  FMUL.FTZ R24, R6, R42 ;  /* 0x0000002a06187220 */ /* 0x000fe20000410000 */
        /* <DEDUP_REMOVED lines=47> */
.L_x_1458:
[----:B------:R-:W-:Y:S05]  /*b4b0*/  BSYNC B2 ;  /* 0x0000000000027941 */ /* 0x000fea0003800000 */
.L_x_1457:
[----:B------:R-:W-:Y:S05]  /*b4c0*/  @P1 BRA `(.L_x_1456) ;  /* 0x0000000400e81947 */ /* 0x000fea0003800000 */
[----:B0123--:R-:W0:Y:S01]  /*b4d0*/  LDS.128 R4, [R212+0x1e000] ;  /* 0x01e00000d4047984 */ /* 0x00fe220000000c00 */
        /* <DEDUP_REMOVED lines=42> */
[CC--:B------:R-:W-:Y:S01]  /*b780*/  FMUL.FTZ R38, R14.reuse, R32.reuse ;  /* 0x000000200e267220 */ /* 0x0c0fe20000410000 */
        /* <DEDUP_REMOVED lines=78> */
.L_x_1456:
[----:B------:R-:W-:Y:S05]  /*bc70*/  BSYNC B1 ;  /* 0x0000000000017941 */ /* 0x000fea0003800000 */
.L_x_1455:
[----:B------:R-:W-:-:S13]  /*bc80*/  ISETP.GE.AND P0, PT, R236, R0, PT ;  /* 0x00000000ec00720c */ /* 0x000fda0003f06270 */
[----:B------:R-:W-:Y:S05]  /*bc90*/  @P0 BRA `(.L_x_1459) ;  /* 0x0000005400ec0947 */ /* 0x000fea0003800000 */
[----:B0-----:R-:W0:Y:S01]  /*bca0*/  LDC R3, c[0x0][0x3f4] ;  /* 0x0000fd00ff037b82 */ /* 0x001e220000000800 */
[----:B------:R-:W-:Y:S01]  /*bcb0*/  BSSY B1, `(.L_x_1460) ;  /* 0x000007e000017945 */ /* 0x000fe20003800000 */
[-C--:B0-----:R-:W-:Y:S02]  /*bcc0*/  ISETP.GE.AND P0, PT, R18, R3.reuse, PT ;  /* 0x000000031200720c */ /* 0x081fe40003f06270 */
[----:B------:R-:W-:-:S11]  /*bcd0*/  ISETP.GE.AND P1, PT, R194, R3, PT ;  /* 0x00000003c200720c */ /* 0x000fd60003f26270 */
[----:B------:R-:W-:Y:S05]  /*bce0*/  @P0 BRA `(.L_x_1461) ;  /* 0x0000000400e80947 */ /* 0x000fea0003800000 */
[----:B-1234-:R-:W0:Y:S01]  /*bcf0*/  LDS.128 R4, [R212+0x1b000] ;  /* 0x01b00000d4047984 */ /* 0x01ee220000000c00 */
[----:B-----5:R-:W-:Y:S02]  /*bd00*/  SHF.R.U32.HI R14, RZ, 0x8, R11 ;  /* 0x00000008ff0e7819 */ /* 0x020fe4000001160b */
[----:B------:R-:W-:Y:S02]  /*bd10*/  SHF.R.U32.HI R26, RZ, 0x8, R13 ;  /* 0x00000008ff1a7819 */ /* 0x000fe4000001160d */
[----:B------:R-:W-:Y:S02]  /*bd20*/  LOP3.LUT R15, R11, 0xff, RZ, 0xc0, !PT ;  /* 0x000000ff0b0f7812 */ /* 0x000fe400078ec0ff */
[----:B------:R-:W-:Y:S02]  /*bd30*/  LOP3.LUT R27, R13, 0xff, RZ, 0xc0, !PT ;  /* 0x000000ff0d1b7812 */ /* 0x000fe400078ec0ff */
[----:B------:R-:W-:Y:S02]  /*bd40*/  LOP3.LUT R14, R14, 0xff, RZ, 0xc0, !PT ;  /* 0x000000ff0e0e7812 */ /* 0x000fe400078ec0ff */
[----:B------:R-:W-:-:S02]  /*bd50*/  LOP3.LUT R26, R26, 0xff, RZ, 0xc0, !PT ;  /* 0x000000ff1a1a7812 */ /* 0x000fc400078ec0ff */
[----:B------:R-:W-:Y:S02]  /*bd60*/  SHF.R.U32.HI R0, RZ, 0x8, R10 ;  /* 0x00000008ff007819 */ /* 0x000fe4000001160a */
[----:B------:R-:W-:Y:S02]  /*bd70*/  SHF.R.U32.HI R24, RZ, 0x8, R12 ;  /* 0x00000008ff187819 */ /* 0x000fe4000001160c */
[----:B------:R-:W-:Y:S02]  /*bd80*/  PRMT R15, R14, 0x7604, R15 ;  /* 0x000076040e0f7816 */ /* 0x000fe4000000000f */
[----:B------:R-:W-:Y:S02]  /*bd90*/  PRMT R27, R26, 0x7604, R27 ;  /* 0x000076041a1b7816 */ /* 0x000fe4000000001b */
[----:B------:R-:W-:Y:S02]  /*bda0*/  SHF.R.U32.HI R14, RZ, 0x10, R11 ;  /* 0x00000010ff0e7819 */ /* 0x000fe4000001160b */
[----:B------:R-:W-:-:S02]  /*bdb0*/  SHF.R.U32.HI R26, RZ, 0x10, R13 ;  /* 0x00000010ff1a7819 */ /* 0x000fc4000001160d */
[----:B------:R-:W-:Y:S02]  /*bdc0*/  LOP3.LUT R3, R10, 0xff, RZ, 0xc0, !PT ;  /* 0x000000ff0a037812 */ /* 0x000fe400078ec0ff */
[----:B------:R-:W-:Y:S02]  /*bdd0*/  LOP3.LUT R25, R12, 0xff, RZ, 0xc0, !PT ;  /* 0x000000ff0c197812 */ /* 0x000fe400078ec0ff */
[----:B------:R-:W-:Y:S02]  /*bde0*/  LOP3.LUT R0, R0, 0xff, RZ, 0xc0, !PT ;  /* 0x000000ff00007812 */ /* 0x000fe400078ec0ff */
[----:B------:R-:W-:Y:S02]  /*bdf0*/  LOP3.LUT R24, R24, 0xff, RZ, 0xc0, !PT ;  /* 0x000000ff18187812 */ /* 0x000fe400078ec0ff */
[----:B------:R-:W-:Y:S02]  /*be00*/  LOP3.LUT R14, R14, 0xff, RZ, 0xc0, !PT ;  /* 0x000000ff0e0e7812 */ /* 0x000fe400078ec0ff */
[----:B------:R-:W-:-:S02]  /*be10*/  LOP3.LUT R26, R26, 0xff, RZ, 0xc0, !PT ;  /* 0x000000ff1a1a7812 */ /* 0x000fc400078ec0ff */
[----:B------:R-:W-:Y:S02]  /*be20*/  PRMT R3, R0, 0x7604, R3 ;  /* 0x0000760400037816 */ /* 0x000fe40000000003 */
[----:B------:R-:W-:Y:S02]  /*be30*/  PRMT R25, R24, 0x7604, R25 ;  /* 0x0000760418197816 */ /* 0x000fe40000000019 */
[----:B------:R-:W-:Y:S02]  /*be40*/  SHF.R.U32.HI R0, RZ, 0x10, R10 ;  /* 0x00000010ff007819 */ /* 0x000fe4000001160a */
[----:B------:R-:W-:Y:S02]  /*be50*/  SHF.R.U32.HI R24, RZ, 0x10, R12 ;  /* 0x00000010ff187819 */ /* 0x000fe4000001160c */
[----:B------:R-:W-:Y:S02]  /*be60*/  PRMT R15, R14, 0x7054, R15 ;  /* 0x000070540e0f7816 */ /* 0x000fe4000000000f */
[----:B------:R-:W-:-:S02]  /*be70*/  PRMT R27, R26, 0x7054, R27 ;  /* 0x000070541a1b7816 */ /* 0x000fc4000000001b */
[----:B------:R-:W-:Y:S02]  /*be80*/  LOP3.LUT R0, R0, 0xff, RZ, 0xc0, !PT ;  /* 0x000000ff00007812 */ /* 0x000fe400078ec0ff */
[----:B------:R-:W-:Y:S02]  /*be90*/  LOP3.LUT R24, R24, 0xff, RZ, 0xc0, !PT ;  /* 0x000000ff18187812 */ /* 0x000fe400078ec0ff */
[----:B------:R-:W-:Y:S02]  /*bea0*/  LOP3.LUT R27, R27, 0xff000000, R13, 0xf8, !PT ;  /* 0xff0000001b1b7812 */ /* 0x000fe400078ef80d */
[----:B------:R-:W-:Y:S02]  /*beb0*/  LOP3.LUT R15, R15, 0xff000000, R11, 0xf8, !PT ;  /* 0xff0000000f0f7812 */ /* 0x000fe400078ef80b */
[----:B------:R-:W-:Y:S02]  /*bec0*/  PRMT R3, R0, 0x7054, R3 ;  /* 0x0000705400037816 */ /* 0x000fe40000000003 */
[----:B------:R-:W-:-:S02]  /*bed0*/  PRMT R25, R24, 0x7054, R25 ;  /* 0x0000705418197816 */ /* 0x000fc40000000019 */
[-C--:B0-----:R-:W-:Y:S02]  /*bee0*/  F2FP.F16.E4M3.UNPACK_B R0, R6.reuse.H1 ;  /* 0x00000006ff00723e */ /* 0x081fe400030006ff */
[----:B------:R-:W-:Y:S02]  /*bef0*/  F2FP.F16.E4M3.UNPACK_B R28, R27 ;  /* 0x0000001bff1c723e */ /* 0x000fe400020006ff */
[----:B------:R-:W-:Y:S01]  /*bf00*/  F2FP.F16.E4M3.UNPACK_B R24, R15 ;  /* 0x0000000fff18723e */ /* 0x000fe200020006ff */
[----:B------:R-:W-:Y:S01]  /*bf10*/  HADD2.F32 R11, -RZ, R0.H1_H1 ;  /* 0x30000000ff0b7230 */ /* 0x000fe20000004100 */
[----:B------:R-:W-:Y:S01]  /*bf20*/  LOP3.LUT R14, R3, 0xff000000, R10, 0xf8, !PT ;  /* 0xff000000030e7812 */ /* 0x000fe200078ef80a */
[----:B------:R-:W-:Y:S01]  /*bf30*/  HADD2.F32 R29, -RZ, R28.H1_H1 ;  /* 0x3000001cff1d7230 */ /* 0x000fe20000004100 */
[----:B------:R-:W-:Y:S01]  /*bf40*/  LOP3.LUT R26, R25, 0xff000000, R12, 0xf8, !PT ;  /* 0xff000000191a7812 */ /* 0x000fe200078ef80c */
[----:B------:R-:W-:Y:S01]  /*bf50*/  HADD2.F32 R25, -RZ, R24.H1_H1 ;  /* 0x30000018ff197230 */ /* 0x000fe20000004100 */
[----:B------:R-:W-:Y:S01]  /*bf60*/  F2FP.F16.E4M3.UNPACK_B R3, R6 ;  /* 0x00000006ff03723e */ /* 0x000fe200020006ff */
[----:B------:R-:W-:Y:S01]  /*bf70*/  HADD2.F32 R10, -RZ, R0.H0_H0 ;  /* 0x20000000ff0a7230 */ /* 0x000fe20000004100 */
[----:B------:R-:W-:Y:S01]  /*bf80*/  F2FP.F16.E4M3.UNPACK_B R12, R7 ;  /* 0x00000007ff0c723e */ /* 0x000fe200020006ff */
[C---:B------:R-:W-:Y:S01]  /*bf90*/  FMUL.FTZ R31, R11.reuse, R29 ;  /* 0x0000001d0b1f7220 */ /* 0x040fe20000410000 */
[----:B------:R-:W-:Y:S01]  /*bfa0*/  F2FP.F16.E4M3.UNPACK_B R13, R7.H1 ;  /* 0x00000007ff0d723e */ /* 0x000fe200030006ff */
[----:B------:R-:W-:Y:S01]  /*bfb0*/  FMUL.FTZ R30, R11, R25 ;  /* 0x000000190b1e7220 */ /* 0x000fe20000410000 */
[-C--:B------:R-:W-:Y:S01]  /*bfc0*/  F2FP.F16.E4M3.UNPACK_B R6, R5.reuse ;  /* 0x00000005ff06723e */ /* 0x080fe200020006ff */
[----:B------:R-:W-:Y:S01]  /*bfd0*/  HADD2.F32 R28, -RZ, R28.H0_H0 ;  /* 0x2000001cff1c7230 */ /* 0x000fe20000004100 */
[----:B------:R-:W-:Y:S01]  /*bfe0*/  F2FP.F16.E4M3.UNPACK_B R7, R5.H1 ;  /* 0x00000005ff07723e */ /* 0x000fe200030006ff */
[----:B------:R-:W-:Y:S01]  /*bff0*/  HADD2.F32 R5, -RZ, R3.H1_H1 ;  /* 0x30000003ff057230 */ /* 0x000fe20000004100 */
[----:B------:R-:W-:Y:S01]  /*c000*/  F2FP.F16.E4M3.UNPACK_B R27, R27.H1 ;  /* 0x0000001bff1b723e */ /* 0x000fe200030006ff */
[----:B------:R-:W-:-:S02]  /*c010*/  HADD2.F32 R24, -RZ, R24.H0_H0 ;  /* 0x20000018ff187230 */ /* 0x000fc40000004100 */
[C---:B------:R-:W-:Y:S01]  /*c020*/  FFMA.FTZ R31, R10.reuse, R25, -R31 ;  /* 0x000000190a1f7223 */ /* 0x040fe2000001081f */
[----:B------:R-:W-:Y:S01]  /*c030*/  FFMA.FTZ R30, R10, R29, R30 ;  /* 0x0000001d0a1e7223 */ /* 0x000fe2000001001e */
[----:B------:R-:W-:Y:S01]  /*c040*/  HADD2.F32 R3, -RZ, R3.H0_H0 ;  /* 0x20000003ff037230 */ /* 0x000fe20000004100 */
[----:B------:R-:W-:Y:S01]  /*c050*/  F2FP.F16.E4M3.UNPACK_B R15, R15.H1 ;  /* 0x0000000fff0f723e */ /* 0x000fe200030006ff */
[C---:B------:R-:W-:Y:S01]  /*c060*/  FMUL.FTZ R10, R5.reuse, R28 ;  /* 0x0000001c050a7220 */ /* 0x040fe20000410000 */
[----:B------:R-:W-:Y:S01]  /*c070*/  FMUL.FTZ R25, R5, R24 ;  /* 0x0000001805197220 */ /* 0x000fe20000410000 */
[--C-:B------:R-:W-:Y:S01]  /*c080*/  HADD2.F32 R5, -RZ, R12.reuse.H1_H1 ;  /* 0x3000000cff057230 */ /* 0x100fe20000004100 */
[----:B------:R-:W-:Y:S01]  /*c090*/  F2FP.F16.E4M3.UNPACK_B R0, R4 ;  /* 0x00000004ff00723e */ /* 0x000fe200020006ff */
[----:B------:R-:W-:Y:S02]  /*c0a0*/  HADD2.F32 R11, -RZ, R27.H0_H0 ;  /* 0x2000001bff0b7230 */ /* 0x000fe40000004100 */
[C---:B------:R-:W-:Y:S01]  /*c0b0*/  FFMA.FTZ R29, R3.reuse, R24, -R10 ;  /* 0x00000018031d7223 */ /* 0x040fe2000001080a */
[----:B------:R-:W-:Y:S01]  /*c0c0*/  FFMA.FTZ R28, R3, R28, R25 ;  /* 0x0000001c031c7223 */ /* 0x000fe20000010019 */
[----:B------:R-:W-:Y:S01]  /*c0d0*/  HADD2.F32 R10, -RZ, R15.H0_H0 ;  /* 0x2000000fff0a7230 */ /* 0x000fe20000004100 */
[----:B------:R-:W-:Y:S01]  /*c0e0*/  F2FP.F16.E4M3.UNPACK_B R4, R4.H1 ;  /* 0x00000004ff04723e */ /* 0x000fe200030006ff */
[----:B------:R-:W-:-:S02]  /*c0f0*/  HADD2.F32 R12, -RZ, R12.H0_H0 ;  /* 0x2000000cff0c7230 */ /* 0x000fc40000004100 */
[CC--:B------:R-:W-:Y:S01]  /*c100*/  FMUL.FTZ R25, R5.reuse, R11.reuse ;  /* 0x0000000b05197220 */ /* 0x0c0fe20000410000 */
[----:B------:R-:W-:Y:S02]  /*c110*/  HADD2.F32 R24, -RZ, R27.H1_H1 ;  /* 0x3000001bff187230 */ /* 0x000fe40000004100 */
[-C--:B------:R-:W-:Y:S01]  /*c120*/  FMUL.FTZ R5, R5, R10.reuse ;  /* 0x0000000a05057220 */ /* 0x080fe20000410000 */
[----:B------:R-:W-:Y:S02]  /*c130*/  HADD2.F32 R3, -RZ, R13.H1_H1 ;  /* 0x3000000dff037230 */ /* 0x000fe40000004100 */
[C---:B------:R-:W-:Y:S01]  /*c140*/  FFMA.FTZ R27, R12.reuse, R10, -R25 ;  /* 0x0000000a0c1b7223 */ /* 0x040fe20000010819 */
[----:B------:R-:W-:Y:S02]  /*c150*/  HADD2.F32 R10, -RZ, R15.H1_H1 ;  /* 0x3000000fff0a7230 */ /* 0x000fe40000004100 */
[----:B------:R-:W-:Y:S01]  /*c160*/  FFMA.FTZ R32, R12, R11, R5 ;  /* 0x0000000b0c207223 */ /* 0x000fe20000010005 */
[----:B------:R-:W-:-:S02]  /*c170*/  HADD2.F32 R13, -RZ, R13.H0_H0 ;  /* 0x2000000dff0d7230 */ /* 0x000fc40000004100 */
[C---:B------:R-:W-:Y:S01]  /*c180*/  FMUL.FTZ R34, R3.reuse, R24 ;  /* 0x0000001803227220 */ /* 0x040fe20000410000 */
[----:B------:R-:W-:Y:S01]  /*c190*/  F2FP.F16.E4M3.UNPACK_B R11, R26 ;  /* 0x0000001aff0b723e */ /* 0x000fe200020006ff */
[-C--:B------:R-:W-:Y:S01]  /*c1a0*/  FMUL.FTZ R12, R3, R10.reuse ;  /* 0x0000000a030c7220 */ /* 0x080fe20000410000 */
[----:B------:R-:W-:Y:S02]  /*c1b0*/  HADD2.F32 R5, -RZ, R4.H1_H1 ;  /* 0x30000004ff057230 */ /* 0x000fe40000004100 */
        /* <DEDUP_REMOVED lines=8> */
[C---:B------:R-:W-:Y:S01]  /*c240*/  FMUL.FTZ R13, R5.reuse, R15 ;  /* 0x0000000f050d7220 */ /* 0x040fe20000410000 */
[----:B------:R-:W-:Y:S02]  /*c250*/  HADD2.F32 R3, -RZ, R0.H1_H1 ;  /* 0x30000000ff037230 */ /* 0x000fe40000004100 */
[----:B------:R-:W-:Y:S02]  /*c260*/  HADD2.F32 R10, -RZ, R10.H0_H0 ;  /* 0x2000000aff0a7230 */ /* 0x000fe40000004100 */
        /* <DEDUP_REMOVED lines=9> */
[----:B------:R-:W-:-:S02]  /*c300*/  HADD2.F32 R4, -RZ, R14.H1_H1 ;  /* 0x3000000eff047230 */ /* 0x000fc40000004100 */
[--C-:B------:R-:W-:Y:S02]  /*c310*/  HADD2.F32 R3, -RZ, R7.reuse.H1_H1 ;  /* 0x30000007ff037230 */ /* 0x100fe40000004100 */
[--C-:B------:R-:W-:Y:S02]  /*c320*/  HADD2.F32 R10, -RZ, R26.reuse.H1_H1 ;  /* 0x3000001aff0a7230 */ /* 0x100fe40000004100 */
[----:B------:R-:W-:Y:S02]  /*c330*/  HADD2.F32 R11, -RZ, R26.H0_H0 ;  /* 0x2000001aff0b7230 */ /* 0x000fe40000004100 */
[C---:B------:R-:W-:Y:S01]  /*c340*/  FMUL.FTZ R15, R3.reuse, R4 ;  /* 0x00000004030f7220 */ /* 0x040fe20000410000 */
[----:B------:R-:W-:Y:S02]  /*c350*/  HADD2.F32 R0, -RZ, R6.H1_H1 ;  /* 0x30000006ff007230 */ /* 0x000fe40000004100 */
[----:B------:R-:W-:Y:S02]  /*c360*/  HADD2.F32 R5, -RZ, R14.H0_H0 ;  /* 0x2000000eff057230 */ /* 0x000fe40000004100 */
[----:B------:R-:W-:Y:S01]  /*c370*/  FMUL.FTZ R14, R3, R10 ;  /* 0x0000000a030e7220 */ /* 0x000fe20000410000 */
[----:B------:R-:W-:-:S02]  /*c380*/  HADD2.F32 R7, -RZ, R7.H0_H0 ;  /* 0x20000007ff077230 */ /* 0x000fc40000004100 */
[C---:B------:R-:W-:Y:S01]  /*c390*/  FMUL.FTZ R3, R0.reuse, R11 ;  /* 0x0000000b00037220 */ /* 0x040fe20000410000 */
[----:B------:R-:W-:Y:S02]  /*c3a0*/  HADD2.F32 R6, -RZ, R6.H0_H0 ;  /* 0x20000006ff067230 */ /* 0x000fe40000004100 */
[-C--:B------:R-:W-:Y:S01]  /*c3b0*/  FMUL.FTZ R0, R0, R5.reuse ;  /* 0x0000000500007220 */ /* 0x080fe20000410000 */
[C---:B------:R-:W-:Y:S01]  /*c3c0*/  FFMA.FTZ R14, R7.reuse, R4, -R14 ;  /* 0x00000004070e7223 */ /* 0x040fe2000001080e */
[----:B------:R-:W-:Y:S01]  /*c3d0*/  FFMA.FTZ R15, R7, R10, R15 ;  /* 0x0000000a070f7223 */ /* 0x000fe2000001000f */
[C---:B------:R-:W-:Y:S01]  /*c3e0*/  FFMA.FTZ R5, R6.reuse, R5, -R3 ;  /* 0x0000000506057223 */ /* 0x040fe20000010803 */
[----:B------:R-:W-:Y:S01]  /*c3f0*/  FFMA.FTZ R0, R6, R11, R0 ;  /* 0x0000000b06007223 */ /* 0x000fe20000010000 */
[----:B------:R-:W-:Y:S02]  /*c400*/  F2FP.SATFINITE.E4M3.F32.PACK_AB_MERGE_C R6, R30, R31, RZ ;  /* 0x0000001f1e06723e */ /* 0x000fe400048070ff */
        /* <DEDUP_REMOVED lines=8> */
.L_x_1461:
[----:B------:R-:W-:Y:S05]  /*c490*/  BSYNC B1 ;  /* 0x0000000000017941 */ /* 0x000fea0003800000 */
.L_x_1460:
[----:B------:R-:W-:Y:S05]  /*c4a0*/  @P1 BRA `(.L_x_1459) ;  /* 0x0000004c00e81947 */ /* 0x000fea0003800000 */
[----:B01234-:R-:W0:Y:S01]  /*c4b0*/  LDS.128 R4, [R212+0x1f000] ;  /* 0x01f00000d4047984 */ /* 0x01fe220000000c00 */
        /* <DEDUP_REMOVED lines=10> */
[----:B------:R-:W-:Y:S02]  /*c560*/  LOP3.LUT R12, R9, 0xff, RZ, 0xc0, !PT ;  /* 0x000000ff090c7812 */ /* 0x000fe400078ec0ff */
[----:B------:R-:W-:-:S02]  /*c570*/  LOP3.LUT R15, R15, 0xff, RZ, 0xc0, !PT ;  /* 0x000000ff0f0f7812 */ /* 0x000fc400078ec0ff */
[----:B------:R-:W-:Y:S02]  /*c580*/  SHF.R.U32.HI R14, RZ, 0x10, R9 ;  /* 0x00000010ff0e7819 */ /* 0x000fe40000011609 */
[----:B------:R-:W-:Y:S02]  /*c590*/  PRMT R3, R3, 0x7604, R0 ;  /* 0x0000760403037816 */ /* 0x000fe40000000000 */
[----:B------:R-:W-:Y:S01]  /*c5a0*/  LOP3.LUT R13, R11, 0xff, RZ, 0xc0, !PT ;  /* 0x000000ff0b0d7812 */ /* 0x000fe200078ec0ff */
[----:B------:R-:W-:Y:S01]  /*c5b0*/  IMAD.U32 R11, R24, 0x10000, RZ ;  /* 0x00010000180b7824 */ /* 0x000fe200078e00ff */
[----:B------:R-:W-:Y:S02]  /*c5c0*/  PRMT R12, R15, 0x7604, R12 ;  /* 0x000076040f0c7816 */ /* 0x000fe4000000000c */
[----:B------:R-:W-:Y:S02]  /*c5d0*/  LOP3.LUT R0, R8, 0xff, RZ, 0xc0, !PT ;  /* 0x000000ff08007812 */ /* 0x000fe400078ec0ff */
[----:B------:R-:W-:-:S02]  /*c5e0*/  SHF.L.U32 R15, R14, 0x10, RZ ;  /* 0x000000100e0f7819 */ /* 0x000fc400000006ff */
[----:B------:R-:W-:Y:S02]  /*c5f0*/  PRMT R13, R13, 0x7604, R0 ;  /* 0x000076040d0d7816 */ /* 0x000fe40000000000 */
        /* <DEDUP_REMOVED lines=8> */
[----:B------:R-:W-:Y:S02]  /*c680*/  LOP3.LUT R15, R13, 0xff000000, R8, 0xf8, !PT ;  /* 0xff0000000d0f7812 */ /* 0x000fe400078ef808 */
[----:B------:R-:W-:Y:S01]  /*c690*/  F2FP.F16.E4M3.UNPACK_B R21, R24 ;  /* 0x00000018ff15723e */ /* 0x000fe200020006ff */
[--C-:B------:R-:W-:Y:S01]  /*c6a0*/  HADD2.F32 R9, -RZ, R0.reuse.H1_H1 ;  /* 0x30000000ff097230 */ /* 0x100fe20000004100 */
[----:B------:R-:W-:Y:S01]  /*c6b0*/  F2FP.F16.E4M3.UNPACK_B R13, R20 ;  /* 0x00000014ff0d723e */ /* 0x000fe200020006ff */
[----:B------:R-:W-:Y:S01]  /*c6c0*/  HADD2.F32 R8, -RZ, R0.H0_H0 ;  /* 0x20000000ff087230 */ /* 0x000fe20000004100 */
[----:B------:R-:W-:Y:S01]  /*c6d0*/  F2FP.F16.E4M3.UNPACK_B R3, R6 ;  /* 0x00000006ff03723e */ /* 0x000fe200020006ff */
[----:B------:R-:W-:Y:S01]  /*c6e0*/  HADD2.F32 R25, -RZ, R21.H1_H1 ;  /* 0x30000015ff197230 */ /* 0x000fe20000004100 */
[-C--:B------:R-:W-:Y:S01]  /*c6f0*/  F2FP.F16.E4M3.UNPACK_B R10, R7.reuse ;  /* 0x00000007ff0a723e */ /* 0x080fe200020006ff */
[----:B------:R-:W-:Y:S01]  /*c700*/  HADD2.F32 R14, -RZ, R13.H1_H1 ;  /* 0x3000000dff0e7230 */ /* 0x000fe20000004100 */
[----:B------:R-:W-:-:S02]  /*c710*/  F2FP.F16.E4M3.UNPACK_B R11, R7.H1 ;  /* 0x00000007ff0b723e */ /* 0x000fc400030006ff */
[C---:B------:R-:W-:Y:S01]  /*c720*/  FMUL.FTZ R27, R9.reuse, R25 ;  /* 0x00000019091b7220 */ /* 0x040fe20000410000 */
[-C--:B------:R-:W-:Y:S01]  /*c730*/  F2FP.F16.E4M3.UNPACK_B R6, R5.reuse ;  /* 0x00000005ff06723e */ /* 0x080fe200020006ff */
[-C--:B------:R-:W-:Y:S01]  /*c740*/  FMUL.FTZ R26, R9, R14.reuse ;  /* 0x0000000e091a7220 */ /* 0x080fe20000410000 */
[----:B------:R-:W-:Y:S01]  /*c750*/  F2FP.F16.E4M3.UNPACK_B R7, R5.H1 ;  /* 0x00000005ff07723e */ /* 0x000fe200030006ff */
[C---:B------:R-:W-:Y:S01]  /*c760*/  FFMA.FTZ R27, R8.reuse, R14, -R27 ;  /* 0x0000000e081b7223 */ /* 0x040fe2000001081b */
[----:B------:R-:W-:Y:S02]  /*c770*/  HADD2.F32 R14, -RZ, R21.H0_H0 ;  /* 0x20000015ff0e7230 */ /* 0x000fe40000004100 */
[----:B------:R-:W-:Y:S01]  /*c780*/  FFMA.FTZ R28, R8, R25, R26 ;  /* 0x00000019081c7223 */ /* 0x000fe2000001001a */
[----:B------:R-:W-:Y:S01]  /*c790*/  HADD2.F32 R5, -RZ, R3.H1_H1 ;  /* 0x30000003ff057230 */ /* 0x000fe20000004100 */
[----:B------:R-:W-:Y:S01]  /*c7a0*/  F2FP.F16.E4M3.UNPACK_B R24, R24.H1 ;  /* 0x00000018ff18723e */ /* 0x000fe200030006ff */
[----:B------:R-:W-:Y:S01]  /*c7b0*/  HADD2.F32 R8, -RZ, R13.H0_H0 ;  /* 0x2000000dff087230 */ /* 0x000fe20000004100 */
[----:B------:R-:W-:Y:S01]  /*c7c0*/  F2FP.F16.E4M3.UNPACK_B R20, R20.H1 ;  /* 0x00000014ff14723e */ /* 0x000fe200030006ff */
[----:B------:R-:W-:-:S02]  /*c7d0*/  HADD2.F32 R3, -RZ, R3.H0_H0 ;  /* 0x20000003ff037230 */ /* 0x000fc40000004100 */
[C---:B------:R-:W-:Y:S01]  /*c7e0*/  FMUL.FTZ R26, R5.reuse, R14 ;  /* 0x0000000e051a7220 */ /* 0x040fe20000410000 */
[----:B------:R-:W-:Y:S02]  /*c7f0*/  HADD2.F32 R9, -RZ, R24.H0_H0 ;  /* 0x20000018ff097230 */ /* 0x000fe40000004100 */
[-C--:B------:R-:W-:Y:S01]  /*c800*/  FMUL.FTZ R13, R5, R8.reuse ;  /* 0x00000008050d7220 */ /* 0x080fe20000410000 */
[----:B------:R-:W-:Y:S02]  /*c810*/  HADD2.F32 R5, -RZ, R10.H1_H1 ;  /* 0x3000000aff057230 */ /* 0x000fe40000004100 */
[C---:B------:R-:W-:Y:S01]  /*c820*/  FFMA.FTZ R26, R3.reuse, R8, -R26 ;  /* 0x00000008031a7223 */ /* 0x040fe2000001081a */
[----:B------:R-:W-:Y:S02]  /*c830*/  HADD2.F32 R8, -RZ, R20.H0_H0 ;  /* 0x20000014ff087230 */ /* 0x000fe40000004100 */
[----:B------:R-:W-:Y:S01]  /*c840*/  FFMA.FTZ R25, R3, R14, R13 ;  /* 0x0000000e03197223 */ /* 0x000fe2000001000d */
[----:B------:R-:W-:-:S02]  /*c850*/  HADD2.F32 R10, -RZ, R10.H0_H0 ;  /* 0x2000000aff0a7230 */ /* 0x000fc40000004100 */
[CC--:B------:R-:W-:Y:S01]  /*c860*/  FMUL.FTZ R13, R5.reuse, R9.reuse ;  /* 0x00000009050d7220 */ /* 0x0c0fe20000410000 */
[----:B------:R-:W-:Y:S02]  /*c870*/  HADD2.F32 R24, -RZ, R24.H1_H1 ;  /* 0x30000018ff187230 */ /* 0x000fe40000004100 */
[-C--:B------:R-:W-:Y:S01]  /*c880*/  FMUL.FTZ R5, R5, R8.reuse ;  /* 0x0000000805057220 */ /* 0x080fe20000410000 */
[--C-:B------:R-:W-:Y:S02]  /*c890*/  HADD2.F32 R3, -RZ, R11.reuse.H1_H1 ;  /* 0x3000000bff037230 */ /* 0x100fe40000004100 */
[C---:B------:R-:W-:Y:S01]  /*c8a0*/  FFMA.FTZ R29, R10.reuse, R8, -R13 ;  /* 0x000000080a1d7223 */ /* 0x040fe2000001080d */
[----:B------:R-:W-:Y:S02]  /*c8b0*/  HADD2.F32 R20, -RZ, R20.H1_H1 ;  /* 0x30000014ff147230 */ /* 0x000fe40000004100 */
[----:B------:R-:W-:Y:S01]  /*c8c0*/  FFMA.FTZ R30, R10, R9, R5 ;  /* 0x000000090a1e7223 */ /* 0x000fe20000010005 */
[----:B------:R-:W-:-:S02]  /*c8d0*/  HADD2.F32 R11, -RZ, R11.H0_H0 ;  /* 0x2000000bff0b7230 */ /* 0x000fc40000004100 */
[C---:B------:R-:W-:Y:S01]  /*c8e0*/  FMUL.FTZ R8, R3.reuse, R24 ;  /* 0x0000001803087220 */ /* 0x040fe20000410000 */
[----:B------:R-:W-:Y:S01]  /*c8f0*/  F2FP.F16.E4M3.UNPACK_B R0, R4 ;  /* 0x00000004ff00723e */ /* 0x000fe200020006ff */
[-C--:B------:R-:W-:Y:S01]  /*c900*/  FMUL.FTZ R10, R3, R20.reuse ;  /* 0x00000014030a7220 */ /* 0x080fe20000410000 */
[-C--:B------:R-:W-:Y:S01]  /*c910*/  F2FP.F16.E4M3.UNPACK_B R9, R15.reuse ;  /* 0x0000000fff09723e */ /* 0x080fe200020006ff */
[C---:B------:R-:W-:Y:S01]  /*c920*/  FFMA.FTZ R20, R11.reuse, R20, -R8 ;  /* 0x000000140b147223 */ /* 0x040fe20000010808 */
[----:B------:R-:W-:Y:S01]  /*c930*/  F2FP.F16.E4M3.UNPACK_B R4, R4.H1 ;  /* 0x00000004ff04723e */ /* 0x000fe200030006ff */
[----:B------:R-:W-:Y:S01]  /*c940*/  FFMA.FTZ R31, R11, R24, R10 ;  /* 0x000000180b1f7223 */ /* 0x000fe2000001000a */
[-C--:B------:R-:W-:Y:S01]  /*c950*/  F2FP.F16.E4M3.UNPACK_B R8, R12.reuse ;  /* 0x0000000cff08723e */ /* 0x080fe200020006ff */
[--C-:B------:R-:W-:Y:S01]  /*c960*/  HADD2.F32 R13, -RZ, R9.reuse.H1_H1 ;  /* 0x30000009ff0d7230 */ /* 0x100fe20000004100 */
[----:B------:R-:W-:Y:S01]  /*c970*/  F2FP.F16.E4M3.UNPACK_B R12, R12.H1 ;  /* 0x0000000cff0c723e */ /* 0x000fe200030006ff */
[----:B------:R-:W-:Y:S01]  /*c980*/  HADD2.F32 R10, -RZ, R9.H0_H0 ;  /* 0x20000009ff0a7230 */ /* 0x000fe20000004100 */
[----:B------:R-:W-:Y:S01]  /*c990*/  F2FP.F16.E4M3.UNPACK_B R15, R15.H1 ;  /* 0x0000000fff0f723e */ /* 0x000fe200030006ff */
[----:B------:R-:W-:-:S02]  /*c9a0*/  HADD2.F32 R5, -RZ, R4.H1_H1 ;  /* 0x30000004ff057230 */ /* 0x000fc40000004100 */
[----:B------:R-:W-:Y:S02]  /*c9b0*/  HADD2.F32 R9, -RZ, R8.H1_H1 ;  /* 0x30000008ff097230 */ /* 0x000fe40000004100 */
[----:B------:R-:W-:Y:S02]  /*c9c0*/  HADD2.F32 R3, -RZ, R0.H1_H1 ;  /* 0x30000000ff037230 */ /* 0x000fe40000004100 */
[C---:B------:R-:W-:Y:S01]  /*c9d0*/  FMUL.FTZ R11, R5.reuse, R13 ;  /* 0x0000000d050b7220 */ /* 0x040fe20000410000 */
[----:B------:R-:W-:Y:S02]  /*c9e0*/  HADD2.F32 R8, -RZ, R8.H0_H0 ;  /* 0x20000008ff087230 */ /* 0x000fe40000004100 */
[----:B------:R-:W-:Y:S01]  /*c9f0*/  FMUL.FTZ R21, R5, R9 ;  /* 0x0000000905157220 */ /* 0x000fe20000410000 */
[----:B------:R-:W-:Y:S02]  /*ca00*/  HADD2.F32 R4, -RZ, R4.H0_H0 ;  /* 0x20000004ff047230 */ /* 0x000fe40000004100 */
[----:B------:R-:W-:Y:S01]  /*ca10*/  FMUL.FTZ R5, R3, R10 ;  /* 0x0000000a03057220 */ /* 0x000fe20000410000 */
[----:B------:R-:W-:-:S02]  /*ca20*/  HADD2.F32 R0, -RZ, R0.H0_H0 ;  /* 0x20000000ff007230 */ /* 0x000fc40000004100 */
[-C--:B------:R-:W-:Y:S01]  /*ca30*/  FMUL.FTZ R3, R3, R8.reuse ;  /* 0x0000000803037220 */ /* 0x080fe20000410000 */
[C---:B------:R-:W-:Y:S01]  /*ca40*/  FFMA.FTZ R11, R4.reuse, R9, -R11 ;  /* 0x00000009040b7223 */ /* 0x040fe2000001080b */
[----:B------:R-:W-:Y:S01]  /*ca50*/  FFMA.FTZ R14, R4, R13, R21 ;  /* 0x0000000d040e7223 */ /* 0x000fe20000010015 */
[C---:B------:R-:W-:Y:S01]  /*ca60*/  FFMA.FTZ R9, R0.reuse, R8, -R5 ;  /* 0x0000000800097223 */ /* 0x040fe20000010805 */
[----:B------:R-:W-:Y:S01]  /*ca70*/  FFMA.FTZ R10, R0, R10, R3 ;  /* 0x0000000a000a7223 */ /* 0x000fe20000010003 */
[----:B------:R-:W-:Y:S02]  /*ca80*/  HADD2.F32 R4, -RZ, R12.H1_H1 ;  /* 0x3000000cff047230 */ /* 0x000fe40000004100 */
[----:B------:R-:W-:Y:S02]  /*ca90*/  HADD2.F32 R3, -RZ, R7.H1_H1 ;  /* 0x30000007ff037230 */ /* 0x000fe40000004100 */
[--C-:B------:R-:W-:Y:S02]  /*caa0*/  HADD2.F32 R8, -RZ, R15.reuse.H1_H1 ;  /* 0x3000000fff087230 */ /* 0x100fe40000004100 */
[----:B------:R-:W-:-:S02]  /*cab0*/  HADD2.F32 R15, -RZ, R15.H0_H0 ;  /* 0x2000000fff0f7230 */ /* 0x000fc40000004100 */
[C---:B------:R-:W-:Y:S01]  /*cac0*/  FMUL.FTZ R13, R3.reuse, R4 ;  /* 0x00000004030d7220 */ /* 0x040fe20000410000 */
[----:B------:R-:W-:Y:S02]  /*cad0*/  HADD2.F32 R0, -RZ, R6.H1_H1 ;  /* 0x30000006ff007230 */ /* 0x000fe40000004100 */
        /* <DEDUP_REMOVED lines=18> */
[----:B------:R0:W-:Y:S01]  /*cc00*/  STS.128 [R212+0x1f000], R4 ;  /* 0x01f00004d4007388 */ /* 0x0001e20000000c00 */
[----:B------:R-:W-:Y:S05]  /*cc10*/  BRA `(.L_x_1459) ;  /* 0x00000048000c7947 */ /* 0x000fea0003800000 */
.L_x_1432:
[----:B------:R-:W1:Y:S01]  /*cc20*/  LDC R0, c[0x0][0x448] ;  /* 0x00011200ff007b82 */ /* 0x000e620000000800 */
[----:B------:R-:W-:Y:S01]  /*cc30*/  IMAD.MOV.U32 R25, RZ, RZ, R29 ;  /* 0x000000ffff197224 */ /* 0x000fe200078e001d */
[----:B------:R-:W-:Y:S01]  /*cc40*/  ULDC.64 UR4, c[0x0][0x3f8] ;  /* 0x0000fe0000047ab9 */ /* 0x000fe20000000a00 */
[----:B------:R-:W-:Y:S01]  /*cc50*/  IMAD.MOV.U32 R27, RZ, RZ, R31 ;  /* 0x000000ffff1b7224 */ /* 0x000fe200078e001f */
[----:B------:R-:W-:Y:S01]  /*cc60*/  ULDC.64 UR6, c[0x0][0x408] ;  /* 0x0001020000067ab9 */ /* 0x000fe20000000a00 */
[----:B------:R-:W-:Y:S01]  /*cc70*/  ULDC.64 UR8, c[0x0][0x400] ;  /* 0x0001000000087ab9 */ /* 0x000fe20000000a00 */
[----:B-1----:R-:W-:-:S13]  /*cc80*/  ISETP.NE.AND P0, PT, R0, 0x1, PT ;  /* 0x000000010000780c */ /* 0x002fda0003f05270 */
[----:B------:R-:W1:Y:S08]  /*cc90*/  @P0 LDC R4, c[0x0][0x44c] ;  /* 0x00011300ff040b82 */ /* 0x000e700000000800 */
[----:B------:R-:W2:Y:S01]  /*cca0*/  @P0 LDC R5, c[0x0][0x450] ;  /* 0x00011400ff050b82 */ /* 0x000ea20000000800 */
[----:B-1----:R-:W-:-:S05]  /*ccb0*/  @P0 IMAD.HI.U32 R4, R3, R4, RZ ;  /* 0x0000000403040227 */ /* 0x002fca00078e00ff */
[----:B--2---:R-:W-:-:S04]  /*ccc0*/  @P0 SHF.R.U32.HI R3, RZ, R5, R4 ;  /* 0x00000005ff030219 */ /* 0x004fc80000011604 */
[----:B------:R-:W-:Y:S01]  /*ccd0*/  SHF.R.S32.HI R4, RZ, 0x1f, R3 ;  /* 0x0000001fff047819 */ /* 0x000fe20000011403 */
[----:B------:R-:W-:-:S04]  /*cce0*/  IMAD.WIDE.U32 R24, R3, UR4, R24 ;  /* 0x0000000403187c25 */ /* 0x000fc8000f8e0018 */
[----:B------:R-:W-:Y:S02]  /*ccf0*/  IMAD R6, R4, UR4, RZ ;  /* 0x0000000404067c24 */ /* 0x000fe4000f8e02ff */
[----:B------:R-:W-:-:S04]  /*cd00*/  IMAD.WIDE.U32 R26, R3, UR6, R26 ;  /* 0x00000006031a7c25 */ /* 0x000fc8000f8e001a */
[----:B------:R-:W-:Y:S01]  /*cd10*/  IMAD R4, R4, UR6, RZ ;  /* 0x0000000604047c24 */ /* 0x000fe2000f8e02ff */
[----:B------:R-:W-:Y:S01]  /*cd20*/  IADD3 R55, P1, R26, UR8, RZ ;  /* 0x000000081a377c10 */ /* 0x000fe2000ff3e0ff */
[C---:B------:R-:W-:Y:S01]  /*cd30*/  IMAD R5, R3.reuse, UR5, R6 ;  /* 0x0000000503057c24 */ /* 0x040fe2000f8e0206 */
[----:B------:R-:W-:Y:S01]  /*cd40*/  ULDC.64 UR4, c[0x0][0x3e8] ;  /* 0x0000fa0000047ab9 */ /* 0x000fe20000000a00 */
[----:B------:R-:W-:Y:S01]  /*cd50*/  IMAD R53, R3, UR7, R4 ;  /* 0x0000000703357c24 */ /* 0x000fe2000f8e0204 */
[----:B------:R-:W-:Y:S01]  /*cd60*/  IADD3 R37, P0, R24, UR4, RZ ;  /* 0x0000000418257c10 */ /* 0x000fe2000ff1e0ff */
[----:B------:R-:W-:-:S03]  /*cd70*/  UMOV UR4, 0xffffffff ;  /* 0xffffffff00047882 */ /* 0x000fc60000000000 */
[----:B------:R-:W-:Y:S02]  /*cd80*/  IADD3.X R10, R25, UR5, R5, P0, !PT ;  /* 0x00000005190a7c10 */ /* 0x000fe400087fe405 */
[----:B------:R-:W-:Y:S01]  /*cd90*/  IADD3.X R53, R27, UR9, R53, P1, !PT ;  /* 0x000000091b357c10 */ /* 0x000fe20008ffe435 */
[----:B------:R-:W-:Y:S06]  /*cda0*/  BRA.DIV UR4, `(.L_x_1462) ;  /* 0x000001a6049c7947 */ /* 0x000fec000b800000 */
[----:B------:R-:W1:Y:S01]  /*cdb0*/  LDC R54, c[0x0][0x3f4] ;  /* 0x0000fd00ff367b82 */ /* 0x000e620000000800 */
[----:B------:R-:W2:Y:S01]  /*cdc0*/  SHFL.IDX PT, R5, R37, RZ, 0x181f ;  /* 0x00181fff25057589 */ /* 0x000ea200000e0000 */
[----:B------:R-:W-:-:S03]  /*cdd0*/  IMAD R59, R195, R0, RZ ;  /* 0x00000000c33b7224 */ /* 0x000fc600078e02ff */
[----:B------:R-:W3:Y:S04]  /*cde0*/  SHFL.IDX PT, R14, R55, RZ, 0x181f ;  /* 0x00181fff370e7589 */ /* 0x000ee800000e0000 */
[----:B------:R-:W4:Y:S04]  /*cdf0*/  SHFL.IDX PT, R3, R10, RZ, 0x181f ;  /* 0x00181fff0a037589 */ /* 0x000f2800000e0000 */
[----:B------:R-:W5:Y:S01]  /*ce00*/  SHFL.IDX PT, R7, R53, RZ, 0x181f ;  /* 0x00181fff35077589 */ /* 0x000f6200000e0000 */
[----:B-1----:R-:W-:-:S04]  /*ce10*/  ISETP.GE.AND P0, PT, R22, R54, PT ;  /* 0x000000361600720c */ /* 0x002fc80003f06270 */
[----:B------:R-:W-:-:S13]  /*ce20*/  ISETP.GE.OR P1, PT, R52, R59, P0 ;  /* 0x0000003b3400720c */ /* 0x000fda0000726670 */
[C---:B--2---:R-:W-:Y:S02]  /*ce30*/  @!P1 IADD3 R0, P2, R22.reuse, R5, RZ ;  /* 0x0000000516009210 */ /* 0x044fe40007f5e0ff */
[----:B---3--:R-:W-:-:S03]  /*ce40*/  @!P1 IADD3 R14, P3, R22, R14, RZ ;  /* 0x0000000e160e9210 */ /* 0x008fc60007f7e0ff */
[--C-:B----4-:R-:W-:Y:S02]  /*ce50*/  @!P1 IMAD.X R5, R3, 0x1, R23.reuse, P2 ;  /* 0x0000000103059824 */ /* 0x110fe400010e0617 */
[----:B-----5:R-:W-:Y:S02]  /*ce60*/  @!P1 IMAD.X R3, R7, 0x1, R23, P3 ;  /* 0x0000000107039824 */ /* 0x020fe400018e0617 */
[----:B------:R-:W-:Y:S02]  /*ce70*/  @!P1 IMAD.MOV.U32 R4, RZ, RZ, R0 ;  /* 0x000000ffff049224 */ /* 0x000fe400078e0000 */
[----:B------:R-:W-:Y:S02]  /*ce80*/  @!P1 IMAD.MOV.U32 R24, RZ, RZ, R14 ;  /* 0x000000ffff189224 */ /* 0x000fe400078e000e */
[----:B------:R-:W-:Y:S02]  /*ce90*/  @!P1 IMAD.MOV.U32 R25, RZ, RZ, R3 ;  /* 0x000000ffff199224 */ /* 0x000fe400078e0003 */
[----:B------:R-:W2:Y:S04]  /*cea0*/  @!P1 LD.E.128 R4, desc[UR46][R4.64] ;  /* 0x0000002e04049980 */ /* 0x000ea8000c101d00 */
[----:B------:R-:W3:Y:S01]  /*ceb0*/  @!P1 LD.E.128 R24, desc[UR46][R24.64] ;  /* 0x0000002e18189980 */ /* 0x000ee2000c101d00 */
[----:B------:R-:W-:-:S02]  /*cec0*/  CS2R R50, SRZ ;  /* 0x0000000000327805 */ /* 0x000fc4000001ff00 */
[----:B------:R-:W-:Y:S02]  /*ced0*/  CS2R R40, SRZ ;  /* 0x0000000000287805 */ /* 0x000fe4000001ff00 */
[----:B------:R-:W-:Y:S01]  /*cee0*/  CS2R R38, SRZ ;  /* 0x0000000000267805 */ /* 0x000fe2000001ff00 */
[----:B------:R1:W4:Y:S01]  /*cef0*/  SHFL.IDX PT, R3, R10, 0x1, 0x181f ;  /* 0x00381f000a037f89 */ /* 0x00032200000e0000 */
[----:B------:R-:W-:-:S03]  /*cf00*/  CS2R R20, SRZ ;  /* 0x0000000000147805 */ /* 0x000fc6000001ff00 */
[----:B------:R1:W0:Y:S04]  /*cf10*/  SHFL.IDX PT, R9, R37, 0x1, 0x181f ;  /* 0x00381f0025097f89 */ /* 0x00022800000e0000 */
[----:B------:R1:W0:Y:S04]  /*cf20*/  SHFL.IDX PT, R33, R53, 0x1, 0x181f ;  /* 0x00381f0035217f89 */ /* 0x00022800000e0000 */
[----:B------:R1:W0:Y:S01]  /*cf30*/  SHFL.IDX PT, R14, R55, 0x1, 0x181f ;  /* 0x00381f00370e7f89 */ /* 0x00022200000e0000 */
[----:B--2---:R-:W-:Y:S01]  /*cf40*/  @!P1 IMAD.MOV.U32 R50, RZ, RZ, R4 ;  /* 0x000000ffff329224 */ /* 0x004fe200078e0004 */
[----:B------:R-:W-:Y:S01]  /*cf50*/  @!P1 MOV R51, R5 ;  /* 0x0000000500339202 */ /* 0x000fe20000000f00 */
[----:B------:R-:W-:Y:S01]  /*cf60*/  @!P1 IMAD.MOV.U32 R40, RZ, RZ, R6 ;  /* 0x000000ffff289224 */ /* 0x000fe200078e0006 */
[----:B------:R-:W-:Y:S01]  /*cf70*/  CS2R R4, SRZ ;  /* 0x0000000000047805 */ /* 0x000fe2000001ff00 */
[----:B------:R-:W-:-:S02]  /*cf80*/  @!P1 IMAD.MOV.U32 R41, RZ, RZ, R7 ;  /* 0x000000ffff299224 */ /* 0x000fc400078e0007 */
[----:B---3--:R-:W-:Y:S02]  /*cf90*/  @!P1 IMAD.MOV.U32 R38, RZ, RZ, R24 ;  /* 0x000000ffff269224 */ /* 0x008fe400078e0018 */
[----:B------:R-:W-:Y:S02]  /*cfa0*/  @!P1 IMAD.MOV.U32 R39, RZ, RZ, R25 ;  /* 0x000000ffff279224 */ /* 0x000fe400078e0019 */
[----:B------:R-:W-:Y:S02]  /*cfb0*/  @!P1 IMAD.MOV.U32 R20, RZ, RZ, R26 ;  /* 0x000000ffff149224 */ /* 0x000fe400078e001a */
[----:B01--4-:R-:W-:-:S07]  /*cfc0*/  @!P1 IMAD.MOV.U32 R21, RZ, RZ, R27 ;  /* 0x000000ffff159224 */ /* 0x013fce00078e001b */
.L_x_1769:
[----:B------:R-:W-:Y:S01]  /*cfd0*/  VIADD R0, R52, 0x20 ;  /* 0x0000002034007836 */ /* 0x000fe20000000000 */
[----:B------:R-:W-:Y:S01]  /*cfe0*/  BSSY B1, `(.L_x_1463) ;  /* 0x0000010000017945 */ /* 0x000fe20003800000 */
[----:B------:R-:W-:Y:S02]  /*cff0*/  CS2R R6, SRZ ;  /* 0x0000000000067805 */ /* 0x000fe4000001ff00 */
[----:B------:R-:W-:Y:S02]  /*d000*/  CS2R R28, SRZ ;  /* 0x00000000001c7805 */ /* 0x000fe4000001ff00 */
[----:B------:R-:W-:Y:S02]  /*d010*/  CS2R R30, SRZ ;  /* 0x00000000001e7805 */ /* 0x000fe4000001ff00 */
[----:B------:R-:W-:-:S13]  /*d020*/  ISETP.GE.AND P1, PT, R0, R59, PT ;  /* 0x0000003b0000720c */ /* 0x000fda0003f26270 */
[----:B------:R-:W-:Y:S05]  /*d030*/  @P1 BRA `(.L_x_1464) ;  /* 0x0000000000281947 */ /* 0x000fea0003800000 */
[----:B------:R-:W-:Y:S02]  /*d040*/  CS2R R6, SRZ ;  /* 0x0000000000067805 */ /* 0x000fe4000001ff00 */
[----:B------:R-:W-:Y:S02]  /*d050*/  CS2R R28, SRZ ;  /* 0x00000000001c7805 */ /* 0x000fe4000001ff00 */
[----:B------:R-:W-:Y:S01]  /*d060*/  CS2R R30, SRZ ;  /* 0x00000000001e7805 */ /* 0x000fe2000001ff00 */
[----:B------:R-:W-:Y:S06]  /*d070*/  @P0 BRA `(.L_x_1464) ;  /* 0x0000000000180947 */ /* 0x000fec0003800000 */
[C---:B------:R-:W-:Y:S02]  /*d080*/  IADD3 R28, P1, R22.reuse, R9, RZ ;  /* 0x00000009161c7210 */ /* 0x040fe40007f3e0ff */
[----:B------:R-:W-:-:S03]  /*d090*/  IADD3 R4, P2, R22, R14, RZ ;  /* 0x0000000e16047210 */ /* 0x000fc60007f5e0ff */
[----:B------:R-:W-:Y:S01]  /*d0a0*/  IMAD.X R29, R3, 0x1, R23, P1 ;  /* 0x00000001031d7824 */ /* 0x000fe200008e0617 */
[----:B------:R-:W-:-:S05]  /*d0b0*/  IADD3.X R5, R33, R23, RZ, P2, !PT ;  /* 0x0000001721057210 */ /* 0x000fca00017fe4ff */
[----:B------:R-:W5:Y:S04]  /*d0c0*/  LD.E.128 R28, desc[UR46][R28.64] ;  /* 0x0000002e1c1c7980 */ /* 0x000f68000c101d00 */
[----:B------:R-:W5:Y:S02]  /*d0d0*/  LD.E.128 R4, desc[UR46][R4.64] ;  /* 0x0000002e04047980 */ /* 0x000f64000c101d00 */
.L_x_1464:
[----:B------:R-:W-:Y:S05]  /*d0e0*/  BSYNC B1 ;  /* 0x0000000000017941 */ /* 0x000fea0003800000 */
.L_x_1463:
[----:B------:R-:W-:-:S03]  /*d0f0*/  UMOV UR4, 0xffffffff ;  /* 0xffffffff00047882 */ /* 0x000fc60000000000 */
[----:B------:R-:W-:Y:S05]  /*d100*/  BRA.DIV UR4, `(.L_x_1465) ;  /* 0x000001a604ec7947 */ /* 0x000fea000b800000 */
[----:B------:R-:W0:Y:S01]  /*d110*/  SHFL.IDX PT, R9, R37, 0x2, 0x181f ;  /* 0x00581f0025097f89 */ /* 0x000e2200000e0000 */
[----:B------:R-:W-:-:S03]  /*d120*/  VIADD R0, R52, 0x40 ;  /* 0x0000004034007836 */ /* 0x000fc60000000000 */
[----:B------:R-:W1:Y:S02]  /*d130*/  SHFL.IDX PT, R14, R55, 0x2, 0x181f ;  /* 0x00581f00370e7f89 */ /* 0x000e6400000e0000 */
[----:B------:R-:W-:Y:S02]  /*d140*/  ISETP.GE.OR P1, PT, R0, R59, P0 ;  /* 0x0000003b0000720c */ /* 0x000fe40000726670 */
[----:B------:R-:W2:Y:S04]  /*d150*/  SHFL.IDX PT, R3, R10, 0x2, 0x181f ;  /* 0x00581f000a037f89 */ /* 0x000ea800000e0000 */
[----:B------:R-:W3:Y:S07]  /*d160*/  SHFL.IDX PT, R25, R53, 0x2, 0x181f ;  /* 0x00581f0035197f89 */ /* 0x000eee00000e0000 */
[----:B0-----:R-:W-:-:S02]  /*d170*/  @!P1 IADD3 R0, P2, R22, R9, RZ ;  /* 0x0000000916009210 */ /* 0x001fc40007f5e0ff */
[----:B-1----:R-:W-:-:S03]  /*d180*/  @!P1 IADD3 R14, P3, R22, R14, RZ ;  /* 0x0000000e160e9210 */ /* 0x002fc60007f7e0ff */
[----:B------:R-:W-:Y:S02]  /*d190*/  @!P1 IMAD.MOV.U32 R8, RZ, RZ, R0 ;  /* 0x000000ffff089224 */ /* 0x000fe400078e0000 */
[--C-:B--2---:R-:W-:Y:S02]  /*d1a0*/  @!P1 IMAD.X R9, R3, 0x1, R23.reuse, P2 ;  /* 0x0000000103099824 */ /* 0x104fe400010e0617 */
[----:B---3--:R-:W-:Y:S02]  /*d1b0*/  @!P1 IMAD.X R3, R25, 0x1, R23, P3 ;  /* 0x0000000119039824 */ /* 0x008fe400018e0617 */
[----:B------:R-:W-:Y:S01]  /*d1c0*/  @!P1 IMAD.MOV.U32 R32, RZ, RZ, R14 ;  /* 0x000000ffff209224 */ /* 0x000fe200078e000e */
[----:B------:R0:W2:Y:S01]  /*d1d0*/  @!P1 LD.E.128 R24, desc[UR46][R8.64] ;  /* 0x0000002e08189980 */ /* 0x0000a2000c101d00 */
[----:B------:R-:W-:-:S06]  /*d1e0*/  @!P1 IMAD.MOV.U32 R33, RZ, RZ, R3 ;  /* 0x000000ffff219224 */ /* 0x000fcc00078e0003 */
[----:B------:R-:W3:Y:S01]  /*d1f0*/  @!P1 LD.E.128 R32, desc[UR46][R32.64] ;  /* 0x0000002e20209980 */ /* 0x000ee2000c101d00 */
[----:B------:R-:W-:Y:S02]  /*d200*/  CS2R R42, SRZ ;  /* 0x00000000002a7805 */ /* 0x000fe4000001ff00 */
[----:B------:R-:W-:Y:S02]  /*d210*/  CS2R R44, SRZ ;  /* 0x00000000002c7805 */ /* 0x000fe4000001ff00 */
[----:B------:R-:W-:Y:S01]  /*d220*/  CS2R R46, SRZ ;  /* 0x00000000002e7805 */ /* 0x000fe2000001ff00 */
[----:B------:R-:W1:Y:S01]  /*d230*/  SHFL.IDX PT, R37, R37, 0x3, 0x181f ;  /* 0x00781f0025257f89 */ /* 0x000e6200000e0000 */
[----:B------:R-:W-:Y:S02]  /*d240*/  CS2R R48, SRZ ;  /* 0x0000000000307805 */ /* 0x000fe4000001ff00 */
[----:B0-----:R-:W-:Y:S01]  /*d250*/  CS2R R8, SRZ ;  /* 0x0000000000087805 */ /* 0x001fe2000001ff00 */
[----:B------:R0:W4:Y:S04]  /*d260*/  SHFL.IDX PT, R3, R10, 0x3, 0x181f ;  /* 0x00781f000a037f89 */ /* 0x00012800000e0000 */
[----:B------:R-:W0:Y:S04]  /*d270*/  SHFL.IDX PT, R55, R55, 0x3, 0x181f ;  /* 0x00781f0037377f89 */ /* 0x000e2800000e0000 */
[----:B------:R-:W0:Y:S01]  /*d280*/  SHFL.IDX PT, R53, R53, 0x3, 0x181f ;  /* 0x00781f0035357f89 */ /* 0x000e2200000e0000 */
[----:B--2---:R-:W-:Y:S01]  /*d290*/  @!P1 IMAD.MOV.U32 R42, RZ, RZ, R24 ;  /* 0x000000ffff2a9224 */ /* 0x004fe200078e0018 */
[----:B------:R-:W-:Y:S01]  /*d2a0*/  @!P1 MOV R44, R26 ;  /* 0x0000001a002c9202 */ /* 0x000fe20000000f00 */
[----:B------:R-:W-:-:S02]  /*d2b0*/  @!P1 IMAD.MOV.U32 R43, RZ, RZ, R25 ;  /* 0x000000ffff2b9224 */ /* 0x000fc400078e0019 */
[----:B------:R-:W-:Y:S02]  /*d2c0*/  @!P1 IMAD.MOV.U32 R45, RZ, RZ, R27 ;  /* 0x000000ffff2d9224 */ /* 0x000fe400078e001b */
[----:B---3--:R-:W-:Y:S02]  /*d2d0*/  @!P1 IMAD.MOV.U32 R46, RZ, RZ, R32 ;  /* 0x000000ffff2e9224 */ /* 0x008fe400078e0020 */
[----:B------:R-:W-:Y:S02]  /*d2e0*/  @!P1 IMAD.MOV.U32 R47, RZ, RZ, R33 ;  /* 0x000000ffff2f9224 */ /* 0x000fe400078e0021 */
[----:B------:R-:W-:Y:S02]  /*d2f0*/  @!P1 IMAD.MOV.U32 R48, RZ, RZ, R34 ;  /* 0x000000ffff309224 */ /* 0x000fe400078e0022 */
[----:B01--4-:R-:W-:-:S07]  /*d300*/  @!P1 IMAD.MOV.U32 R49, RZ, RZ, R35 ;  /* 0x000000ffff319224 */ /* 0x013fce00078e0023 */
.L_x_1779:
        /* <DEDUP_REMOVED lines=13> */
[--C-:B------:R-:W-:Y:S02]  /*d3e0*/  IMAD.X R13, R3, 0x1, R23.reuse, P1 ;  /* 0x00000001030d7824 */ /* 0x100fe400008e0617 */
[----:B------:R-:W-:-:S04]  /*d3f0*/  IMAD.X R9, R53, 0x1, R23, P2 ;  /* 0x0000000135097824 */ /* 0x000fc800010e0617 */
[----:B------:R-:W5:Y:S04]  /*d400*/  LD.E.128 R12, desc[UR46][R12.64] ;  /* 0x0000002e0c0c7980 */ /* 0x000f68000c101d00 */
[----:B------:R-:W5:Y:S02]  /*d410*/  LD.E.128 R8, desc[UR46][R8.64] ;  /* 0x0000002e08087980 */ /* 0x000f64000c101d00 */
.L_x_1467:
[----:B------:R-:W-:Y:S05]  /*d420*/  BSYNC B1 ;  /* 0x0000000000017941 */ /* 0x000fea0003800000 */
.L_x_1466:
[----:B------:R-:W-:Y:S01]  /*d430*/  ULEA.HI UR4, UR43, UR43, URZ, 0x1 ;  /* 0x0000002b2b047291 */ /* 0x000fe2000f8f083f */
[----:B------:R-:W-:Y:S01]  /*d440*/  VIADDMNMX R59, R59, -R204, 0x80, PT ;  /* 0x000000803b3b7446 */ /* 0x000fe200038009cc */
[----:B------:R-:W-:Y:S02]  /*d450*/  BSSY B1, `(.L_x_1468) ;  /* 0x000000b000017945 */ /* 0x000fe40003800000 */
[----:B------:R-:W-:Y:S01]  /*d460*/  ULOP3.LUT UR4, UR4, 0xfffffffe, URZ, 0xc0, !UPT ;  /* 0xfffffffe04047892 */ /* 0x000fe2000f8ec03f */
[-C--:B------:R-:W-:Y:S02]  /*d470*/  ISETP.GE.OR P3, PT, R17, R59.reuse, P0 ;  /* 0x0000003b1100720c */ /* 0x080fe40000766670 */
[-C--:B------:R-:W-:Y:S01]  /*d480*/  ISETP.GE.OR P2, PT, R218, R59.reuse, P0 ;  /* 0x0000003bda00720c */ /* 0x080fe20000746670 */
[----:B------:R-:W-:Y:S01]  /*d490*/  UIADD3 UR4, UR43, -UR4, URZ ;  /* 0x800000042b047290 */ /* 0x000fe2000fffe03f */
[-C--:B------:R-:W-:Y:S02]  /*d4a0*/  ISETP.GE.OR P1, PT, R237, R59.reuse, P0 ;  /* 0x0000003bed00720c */ /* 0x080fe40000726670 */
[----:B------:R-:W-:-:S03]  /*d4b0*/  ISETP.GE.OR P0, PT, R236, R59, P0 ;  /* 0x0000003bec00720c */ /* 0x000fc60000706670 */
[----:B------:R-:W-:-:S04]  /*d4c0*/  MOV R3, UR4 ;  /* 0x0000000400037c02 */ /* 0x000fc80008000f00 */
[----:B------:R-:W-:-:S04]  /*d4d0*/  SHF.L.U32 R3, R3, 0x1f, RZ ;  /* 0x0000001f03037819 */ /* 0x000fc800000006ff */
[----:B------:R-:W0:Y:S02]  /*d4e0*/  SYNCS.PHASECHK.TRANS64.TRYWAIT P4, [R16+URZ+0x28400], R3 ;  /* 0x02840003100075a7 */ /* 0x000e24000808017f */
[----:B0-----:R-:W-:Y:S05]  /*d4f0*/  @!P4 BRA `(.L_x_1469) ;  /* 0x000001a80014c947 */ /* 0x001fea0003800000 */
.L_x_1780:
[----:B------:R-:W-:Y:S05]  /*d500*/  BSYNC B1 ;  /* 0x0000000000017941 */ /* 0x000fea0003800000 */
.L_x_1468:
[----:B------:R-:W-:Y:S04]  /*d510*/  BSSY B1, `(.L_x_1470) ;  /* 0x0000100000017945 */ /* 0x000fe80003800000 */
[----:B------:R-:W-:Y:S05]  /*d520*/  @P3 BRA `(.L_x_1471) ;  /* 0x0000000c00f83947 */ /* 0x000fea0003800000 */
[----:B------:R-:W-:Y:S02]  /*d530*/  SHF.R.U32.HI R0, RZ, 0x8, R50 ;  /* 0x00000008ff007819 */ /* 0x000fe40000011632 */
[----:B------:R-:W-:Y:S02]  /*d540*/  LOP3.LUT R24, R50, 0xff, RZ, 0xc0, !PT ;  /* 0x000000ff32187812 */ /* 0x000fe400078ec0ff */
[----:B0-----:R-:W-:Y:S02]  /*d550*/  LOP3.LUT R3, R0, 0xff, RZ, 0xc0, !PT ;  /* 0x000000ff00037812 */ /* 0x001fe400078ec0ff */
[----:B------:R-:W-:Y:S02]  /*d560*/  LEA.HI R0, R54, R215, RZ, 0x1c ;  /* 0x000000d736007211 */ /* 0x000fe400078fe0ff */
[----:B------:R-:W-:Y:S02]  /*d570*/  PRMT R52, R3, 0x7604, R24 ;  /* 0x0000760403347816 */ /* 0x000fe40000000018 */
[----:B------:R-:W-:-:S02]  /*d580*/  SHF.R.S32.HI R3, RZ, 0x1f, R0 ;  /* 0x0000001fff037819 */ /* 0x000fc40000011400 */
[----:B------:R-:W-:Y:S02]  /*d590*/  SHF.R.U32.HI R33, RZ, 0x8, R41 ;  /* 0x00000008ff217819 */ /* 0x000fe40000011629 */
[----:B------:R-:W-:Y:S01]  /*d5a0*/  LEA.HI R24, R3, R0, RZ, 0x3 ;  /* 0x0000000003187211 */ /* 0x000fe200078f18ff */
[----:B------:R-:W-:Y:S01]  /*d5b0*/  IMAD.SHL.U32 R3, R0, 0x10, RZ ;  /* 0x0000001000037824 */ /* 0x000fe200078e00ff */
[----:B------:R-:W-:Y:S02]  /*d5c0*/  SHF.R.U32.HI R25, RZ, 0x8, R51 ;  /* 0x00000008ff197819 */ /* 0x000fe40000011633 */
[----:B------:R-:W-:Y:S01]  /*d5d0*/  LOP3.LUT R32, R41, 0xff, RZ, 0xc0, !PT ;  /* 0x000000ff29207812 */ /* 0x000fe200078ec0ff */
[----:B------:R-:W-:Y:S01]  /*d5e0*/  IMAD.SHL.U32 R24, R24, 0x800, RZ ;  /* 0x0000080018187824 */ /* 0x000fe200078e00ff */
[----:B------:R-:W-:Y:S02]  /*d5f0*/  LOP3.LUT R0, R208, 0x70, R3, 0xf8, !PT ;  /* 0x00000070d0007812 */ /* 0x000fe400078ef803 */
[----:B------:R-:W-:-:S02]  /*d600*/  LOP3.LUT R3, R33, 0xff, RZ, 0xc0, !PT ;  /* 0x000000ff21037812 */ /* 0x000fc400078ec0ff */
[----:B------:R-:W-:Y:S02]  /*d610*/  SHF.R.U32.HI R27, RZ, 0x8, R38 ;  /* 0x00000008ff1b7819 */ /* 0x000fe40000011626 */
[----:B------:R-:W-:Y:S02]  /*d620*/  LOP3.LUT R0, R0, R235, RZ, 0x3c, !PT ;  /* 0x000000eb00007212 */ /* 0x000fe400078e3cff */
[----:B------:R-:W-:Y:S02]  /*d630*/  LOP3.LUT R24, R24, 0xffffc000, RZ, 0xc0, !PT ;  /* 0xffffc00018187812 */ /* 0x000fe400078ec0ff */
[----:B------:R-:W-:Y:S02]  /*d640*/  LOP3.LUT R26, R51, 0xff, RZ, 0xc0, !PT ;  /* 0x000000ff331a7812 */ /* 0x000fe400078ec0ff */
[----:B------:R-:W-:Y:S02]  /*d650*/  LOP3.LUT R25, R25, 0xff, RZ, 0xc0, !PT ;  /* 0x000000ff19197812 */ /* 0x000fe400078ec0ff */
[----:B------:R-:W-:-:S02]  /*d660*/  PRMT R62, R3, 0x7604, R32 ;  /* 0x00007604033e7816 */ /* 0x000fc40000000020 */
[----:B------:R-:W-:Y:S02]  /*d670*/  LOP3.LUT R34, R38, 0xff, RZ, 0xc0, !PT ;  /* 0x000000ff26227812 */ /* 0x000fe400078ec0ff */
[----:B------:R-:W-:Y:S02]  /*d680*/  LOP3.LUT R27, R27, 0xff, RZ, 0xc0, !PT ;  /* 0x000000ff1b1b7812 */ /* 0x000fe400078ec0ff */
[----:B------:R-:W-:Y:S02]  /*d690*/  IADD3 R3, R0, R24, R211 ;  /* 0x0000001800037210 */ /* 0x000fe40007ffe0d3 */
[----:B------:R-:W-:Y:S02]  /*d6a0*/  SHF.R.U32.HI R0, RZ, 0x8, R39 ;  /* 0x00000008ff007819 */ /* 0x000fe40000011627 */
[----:B------:R-:W-:Y:S02]  /*d6b0*/  PRMT R58, R25, 0x7604, R26 ;  /* 0x00007604193a7816 */ /* 0x000fe4000000001a */
[----:B------:R-:W-:-:S02]  /*d6c0*/  SHF.R.U32.HI R25, RZ, 0x8, R40 ;  /* 0x00000008ff197819 */ /* 0x000fc40000011628 */
[----:B------:R-:W-:Y:S02]  /*d6d0*/  PRMT R59, R27, 0x7604, R34 ;  /* 0x000076041b3b7816 */ /* 0x000fe40000000022 */
[----:B------:R-:W-:Y:S02]  /*d6e0*/  LOP3.LUT R33, R39, 0xff, RZ, 0xc0, !PT ;  /* 0x000000ff27217812 */ /* 0x000fe400078ec0ff */
[----:B------:R-:W-:Y:S02]  /*d6f0*/  SHF.R.U32.HI R32, RZ, 0x8, R20 ;  /* 0x00000008ff207819 */ /* 0x000fe40000011614 */
[----:B------:R-:W-:Y:S02]  /*d700*/  SHF.R.U32.HI R34, RZ, 0x8, R21 ;  /* 0x00000008ff227819 */ /* 0x000fe40000011615 */
[----:B------:R-:W-:Y:S02]  /*d710*/  LOP3.LUT R0, R0, 0xff, RZ, 0xc0, !PT ;  /* 0x000000ff00007812 */ /* 0x000fe400078ec0ff */
[----:B------:R-:W-:-:S02]  /*d720*/  LOP3.LUT R26, R40, 0xff, RZ, 0xc0, !PT ;  /* 0x000000ff281a7812 */ /* 0x000fc400078ec0ff */
[----:B------:R-:W-:Y:S02]  /*d730*/  LOP3.LUT R25, R25, 0xff, RZ, 0xc0, !PT ;  /* 0x000000ff19197812 */ /* 0x000fe400078ec0ff */
[----:B------:R-:W-:Y:S02]  /*d740*/  LOP3.LUT R35, R20, 0xff, RZ, 0xc0, !PT ;  /* 0x000000ff14237812 */ /* 0x000fe400078ec0ff */
[----:B------:R-:W-:Y:S02]  /*d750*/  LOP3.LUT R32, R32, 0xff, RZ, 0xc0, !PT ;  /* 0x000000ff20207812 */ /* 0x000fe400078ec0ff */
[----:B------:R-:W-:Y:S02]  /*d760*/  LOP3.LUT R34, R34, 0xff, RZ, 0xc0, !PT ;  /* 0x000000ff22227812 */ /* 0x000fe400078ec0ff */
[----:B------:R-:W-:Y:S01]  /*d770*/  PRMT R61, R0, 0x7604, R33 ;  /* 0x00007604003d7816 */ /* 0x000fe20000000021 */
[----:B------:R-:W-:Y:S01]  /*d780*/  IMAD.IADD R0, R16, 0x1, R3 ;  /* 0x0000000110007824 */ /* 0x000fe200078e0203 */
[----:B------:R-:W-:-:S02]  /*d790*/  LOP3.LUT R37, R21, 0xff, RZ, 0xc0, !PT ;  /* 0x000000ff15257812 */ /* 0x000fc400078ec0ff */
[----:B------:R-:W-:Y:S02]  /*d7a0*/  PRMT R60, R25, 0x7604, R26 ;  /* 0x00007604193c7816 */ /* 0x000fe4000000001a */
[----:B------:R-:W0:Y:S01]  /*d7b0*/  LDS.128 R24, [R212+0x18000] ;  /* 0x01800000d4187984 */ /* 0x000e220000000c00 */
[----:B------:R-:W-:Y:S02]  /*d7c0*/  PRMT R65, R32, 0x7604, R35 ;  /* 0x0000760420417816 */ /* 0x000fe40000000023 */
[----:B------:R-:W-:Y:S02]  /*d7d0*/  PRMT R69, R34, 0x7604, R37 ;  /* 0x0000760422457816 */ /* 0x000fe40000000025 */
[----:B------:R-:W1:Y:S01]  /*d7e0*/  LDS.128 R32, [R0+0x18000] ;  /* 0x0180000000207984 */ /* 0x000e620000000c00 */
[----:B------:R-:W-:Y:S02]  /*d7f0*/  SHF.R.U32.HI R37, RZ, 0x10, R51 ;  /* 0x00000010ff257819 */ /* 0x000fe40000011633 */
[----:B------:R-:W-:-:S02]  /*d800*/  SHF.R.U32.HI R53, RZ, 0x10, R40 ;  /* 0x00000010ff357819 */ /* 0x000fc40000011628 */
[----:B------:R-:W-:Y:S02]  /*d810*/  LOP3.LUT R37, R37, 0xff, RZ, 0xc0, !PT ;  /* 0x000000ff25257812 */ /* 0x000fe400078ec0ff */
[----:B------:R-:W-:Y:S02]  /*d820*/  SHF.R.U32.HI R55, RZ, 0x10, R41 ;  /* 0x00000010ff377819 */ /* 0x000fe40000011629 */
[----:B------:R-:W-:Y:S02]  /*d830*/  PRMT R37, R37, 0x7054, R58 ;  /* 0x0000705425257816 */ /* 0x000fe4000000003a */
[----:B------:R-:W-:Y:S02]  /*d840*/  LOP3.LUT R53, R53, 0xff, RZ, 0xc0, !PT ;  /* 0x000000ff35357812 */ /* 0x000fe400078ec0ff */
[----:B------:R-:W-:Y:S02]  /*d850*/  SHF.R.U32.HI R58, RZ, 0x10, R39 ;  /* 0x00000010ff3a7819 */ /* 0x000fe40000011627 */
[----:B------:R-:W-:-:S02]  /*d860*/  SHF.R.U32.HI R3, RZ, 0x10, R50 ;  /* 0x00000010ff037819 */ /* 0x000fc40000011632 */
[----:B------:R-:W-:Y:S02]  /*d870*/  LOP3.LUT R55, R55, 0xff, RZ, 0xc0, !PT ;  /* 0x000000ff37377812 */ /* 0x000fe400078ec0ff */
[----:B------:R-:W-:Y:S02]  /*d880*/  PRMT R53, R53, 0x7054, R60 ;  /* 0x0000705435357816 */ /* 0x000fe4000000003c */
[----:B------:R-:W-:Y:S02]  /*d890*/  LOP3.LUT R58, R58, 0xff, RZ, 0xc0, !PT ;  /* 0x000000ff3a3a7812 */ /* 0x000fe400078ec0ff */
[----:B------:R-:W-:Y:S02]  /*d8a0*/  SHF.R.U32.HI R60, RZ, 0x10, R20 ;  /* 0x00000010ff3c7819 */ /* 0x000fe40000011614 */
[----:B------:R-:W-:Y:S02]  /*d8b0*/  LOP3.LUT R3, R3, 0xff, RZ, 0xc0, !PT ;  /* 0x000000ff03037812 */ /* 0x000fe400078ec0ff */
[----:B------:R-:W-:-:S02]  /*d8c0*/  PRMT R55, R55, 0x7054, R62 ;  /* 0x0000705437377816 */ /* 0x000fc4000000003e */
[----:B------:R-:W-:Y:S02]  /*d8d0*/  SHF.R.U32.HI R62, RZ, 0x10, R21 ;  /* 0x00000010ff3e7819 */ /* 0x000fe40000011615 */
[----:B------:R-:W-:Y:S02]  /*d8e0*/  PRMT R63, R58, 0x7054, R61 ;  /* 0x000070543a3f7816 */ /* 0x000fe4000000003d */
[----:B------:R-:W-:Y:S02]  /*d8f0*/  LOP3.LUT R60, R60, 0xff, RZ, 0xc0, !PT ;  /* 0x000000ff3c3c7812 */ /* 0x000fe400078ec0ff */
[----:B------:R-:W-:Y:S02]  /*d900*/  PRMT R3, R3, 0x7054, R52 ;  /* 0x0000705403037816 */ /* 0x000fe40000000034 */
[----:B------:R-:W-:Y:S02]  /*d910*/  SHF.R.U32.HI R52, RZ, 0x10, R38 ;  /* 0x00000010ff347819 */ /* 0x000fe40000011626 */
[----:B------:R-:W-:-:S02]  /*d920*/  LOP3.LUT R62, R62, 0xff, RZ, 0xc0, !PT ;  /* 0x000000ff3e3e7812 */ /* 0x000fc400078ec0ff */
[----:B------:R-:W-:Y:S02]  /*d930*/  LOP3.LUT R61, R37, 0xff000000, R51, 0xf8, !PT ;  /* 0xff000000253d7812 */ /* 0x000fe400078ef833 */
[----:B------:R-:W-:Y:S02]  /*d940*/  LOP3.LUT R63, R63, 0xff000000, R39, 0xf8, !PT ;  /* 0xff0000003f3f7812 */ /* 0x000fe400078ef827 */
[----:B------:R-:W-:Y:S02]  /*d950*/  PRMT R67, R60, 0x7054, R65 ;  /* 0x000070543c437816 */ /* 0x000fe40000000041 */
[----:B------:R-:W-:Y:S02]  /*d960*/  LOP3.LUT R60, R3, 0xff000000, R50, 0xf8, !PT ;  /* 0xff000000033c7812 */ /* 0x000fe400078ef832 */
[----:B------:R-:W-:Y:S02]  /*d970*/  LOP3.LUT R64, R55, 0xff000000, R41, 0xf8, !PT ;  /* 0xff00000037407812 */ /* 0x000fe400078ef829 */
[----:B------:R-:W-:-:S02]  /*d980*/  LOP3.LUT R52, R52, 0xff, RZ, 0xc0, !PT ;  /* 0x000000ff34347812 */ /* 0x000fc400078ec0ff */
[----:B------:R-:W-:Y:S02]  /*d990*/  PRMT R69, R62, 0x7054, R69 ;  /* 0x000070543e457816 */ /* 0x000fe40000000045 */
[-C--:B0-----:R-:W-:Y:S02]  /*d9a0*/  F2FP.F16.E4M3.UNPACK_B R3, R26.reuse ;  /* 0x0000001aff03723e */ /* 0x081fe400020006ff */
[----:B------:R-:W-:Y:S02]  /*d9b0*/  F2FP.F16.E4M3.UNPACK_B R41, R26.H1 ;  /* 0x0000001aff29723e */ /* 0x000fe400030006ff */
[----:B------:R-:W-:Y:S02]  /*d9c0*/  F2FP.F16.E4M3.UNPACK_B R62, R61 ;  /* 0x0000003dff3e723e */ /* 0x000fe400020006ff */
[----:B------:R-:W-:Y:S02]  /*d9d0*/  F2FP.F16.E4M3.UNPACK_B R66, R63 ;  /* 0x0000003fff42723e */ /* 0x000fe400020006ff */
[----:B-1----:R-:W-:-:S02]  /*d9e0*/  F2FP.F16.E4M3.UNPACK_B R26, R33 ;  /* 0x00000021ff1a723e */ /* 0x002fc400020006ff */
[----:B------:R-:W-:Y:S02]  /*d9f0*/  PRMT R59, R52, 0x7054, R59 ;  /* 0x00007054343b7816 */ /* 0x000fe4000000003b */
[----:B------:R-:W-:Y:S02]  /*da00*/  LOP3.LUT R37, R53, 0xff000000, R40, 0xf8, !PT ;  /* 0xff00000035257812 */ /* 0x000fe400078ef828 */
[----:B------:R-:W-:Y:S01]  /*da10*/  LOP3.LUT R20, R67, 0xff000000, R20, 0xf8, !PT ;  /* 0xff00000043147812 */ /* 0x000fe200078ef814 */
[----:B------:R-:W-:Y:S01]  /*da20*/  HADD2.F32 R67, -RZ, R66.H0_H0 ;  /* 0x20000042ff437230 */ /* 0x000fe20000004100 */
[----:B------:R-:W-:Y:S01]  /*da30*/  LOP3.LUT R69, R69, 0xff000000, R21, 0xf8, !PT ;  /* 0xff00000045457812 */ /* 0x000fe200078ef815 */
[--C-:B------:R-:W-:Y:S01]  /*da40*/  HADD2.F32 R21, -RZ, R26.reuse.H0_H0 ;  /* 0x2000001aff157230 */ /* 0x100fe20000004100 */
[-C--:B------:R-:W-:Y:S01]  /*da50*/  F2FP.F16.E4M3.UNPACK_B R39, R25.reuse ;  /* 0x00000019ff27723e */ /* 0x080fe200020006ff */
[----:B------:R-:W-:Y:S01]  /*da60*/  HADD2.F32 R26, -RZ, R26.H1_H1 ;  /* 0x3000001aff1a7230 */ /* 0x000fe20000004100 */
[----:B------:R-:W-:Y:S01]  /*da70*/  F2FP.F16.E4M3.UNPACK_B R40, R25.H1 ;  /* 0x00000019ff28723e */ /* 0x000fe200030006ff */
[--C-:B------:R-:W-:Y:S01]  /*da80*/  HADD2.F32 R25, -RZ, R62.reuse.H0_H0 ;  /* 0x2000003eff197230 */ /* 0x100fe20000004100 */
[----:B------:R-:W-:Y:S01]  /*da90*/  LOP3.LUT R65, R59, 0xff000000, R38, 0xf8, !PT ;  /* 0xff0000003b417812 */ /* 0x000fe200078ef826 */
[----:B------:R-:W-:Y:S01]  /*daa0*/  HADD2.F32 R62, -RZ, R62.H1_H1 ;  /* 0x3000003eff3e7230 */ /* 0x000fe20000004100 */
[-C--:B------:R-:W-:Y:S01]  /*dab0*/  F2FP.F16.E4M3.UNPACK_B R50, R27.reuse ;  /* 0x0000001bff32723e */ /* 0x080fe200020006ff */
[----:B------:R-:W-:Y:S01]  /*dac0*/  HADD2.F32 R66, -RZ, R66.H1_H1 ;  /* 0x30000042ff427230 */ /* 0x000fe20000004100 */
[----:B------:R-:W-:-:S02]  /*dad0*/  F2FP.F16.E4M3.UNPACK_B R51, R27.H1 ;  /* 0x0000001bff33723e */ /* 0x000fc400030006ff */
[-C--:B------:R-:W-:Y:S01]  /*dae0*/  F2FP.F16.E4M3.UNPACK_B R58, R35.reuse ;  /* 0x00000023ff3a723e */ /* 0x080fe200020006ff */
[C---:B------:R-:W-:Y:S01]  /*daf0*/  FMUL.FTZ R71, R26.reuse, R62 ;  /* 0x0000003e1a477220 */ /* 0x040fe20000410000 */
[----:B------:R-:W-:Y:S01]  /*db00*/  F2FP.F16.E4M3.UNPACK_B R59, R35.H1 ;  /* 0x00000023ff3b723e */ /* 0x000fe200030006ff */
[----:B------:R-:W-:Y:S01]  /*db10*/  FMUL.FTZ R68, R26, R66 ;  /* 0x000000421a447220 */ /* 0x000fe20000410000 */
[-C--:B------:R-:W-:Y:S02]  /*db20*/  F2FP.F16.E4M3.UNPACK_B R27, R24.reuse ;  /* 0x00000018ff1b723e */ /* 0x080fe400020006ff */
[----:B------:R-:W-:Y:S01]  /*db30*/  F2FP.F16.E4M3.UNPACK_B R38, R24.H1 ;  /* 0x00000018ff26723e */ /* 0x000fe200030006ff */
[--C-:B------:R-:W-:Y:S01]  /*db40*/  HADD2.F32 R24, -RZ, R39.reuse.H0_H0 ;  /* 0x20000027ff187230 */ /* 0x100fe20000004100 */
[----:B------:R-:W-:Y:S01]  /*db50*/  F2FP.F16.E4M3.UNPACK_B R53, R33.H1 ;  /* 0x00000021ff35723e */ /* 0x000fe200030006ff */
[C---:B------:R-:W-:Y:S01]  /*db60*/  FMUL.FTZ R33, R21.reuse, R67 ;  /* 0x0000004315217220 */ /* 0x040fe20000410000 */
[-C--:B------:R-:W-:Y:S01]  /*db70*/  F2FP.F16.E4M3.UNPACK_B R35, R32.reuse ;  /* 0x00000020ff23723e */ /* 0x080fe200020006ff */
[----:B------:R-:W-:Y:S01]  /*db80*/  HADD2.F32 R39, -RZ, R39.H1_H1 ;  /* 0x30000027ff277230 */ /* 0x000fe20000004100 */
[----:B------:R-:W-:Y:S01]  /*db90*/  F2FP.F16.E4M3.UNPACK_B R52, R32.H1 ;  /* 0x00000020ff34723e */ /* 0x000fe200030006ff */
[-C--:B------:R-:W-:Y:S01]  /*dba0*/  FMUL.FTZ R32, R21, R25.reuse ;  /* 0x0000001915207220 */ /* 0x080fe20000410000 */
[-C--:B------:R-:W-:Y:S01]  /*dbb0*/  F2FP.F16.E4M3.UNPACK_B R21, R34.reuse ;  /* 0x00000022ff15723e */ /* 0x080fe200020006ff */
[C---:B------:R-:W-:Y:S01]  /*dbc0*/  FFMA.FTZ R25, R24.reuse, R25, -R33 ;  /* 0x0000001918197223 */ /* 0x040fe20000010821 */
[----:B------:R-:W-:Y:S01]  /*dbd0*/  F2FP.F16.E4M3.UNPACK_B R55, R34.H1 ;  /* 0x00000022ff37723e */ /* 0x000fe200030006ff */
[----:B------:R-:W-:Y:S01]  /*dbe0*/  FFMA.FTZ R33, R24, R67, R32 ;  /* 0x0000004318217223 */ /* 0x000fe20000010020 */
[----:B------:R-:W-:Y:S01]  /*dbf0*/  F2FP.F16.E4M3.UNPACK_B R34, R63.H1 ;  /* 0x0000003fff22723e */ /* 0x000fe200030006ff */
[----:B------:R-:W-:Y:S01]  /*dc00*/  HADD2.F32 R24, -RZ, R53.H0_H0 ;  /* 0x20000035ff187230 */ /* 0x000fe20000004100 */
[----:B------:R-:W-:Y:S01]  /*dc10*/  F2FP.F16.E4M3.UNPACK_B R61, R61.H1 ;  /* 0x0000003dff3d723e */ /* 0x000fe200030006ff */
[----:B------:R-:W-:-:S02]  /*dc20*/  HADD2.F32 R32, -RZ, R40.H0_H0 ;  /* 0x20000028ff207230 */ /* 0x000fc40000004100 */
[C---:B------:R-:W-:Y:S01]  /*dc30*/  FFMA.FTZ R26, R39.reuse, R66, R71 ;  /* 0x00000042271a7223 */ /* 0x040fe20000010047 */
[--C-:B------:R-:W-:Y:S01]  /*dc40*/  HADD2.F32 R67, -RZ, R34.reuse.H0_H0 ;  /* 0x20000022ff437230 */ /* 0x100fe20000004100 */
[-C--:B------:R-:W-:Y:S01]  /*dc50*/  F2FP.F16.E4M3.UNPACK_B R66, R69.reuse ;  /* 0x00000045ff42723e */ /* 0x080fe200020006ff */
[----:B------:R-:W-:Y:S01]  /*dc60*/  HADD2.F32 R63, -RZ, R61.H0_H0 ;  /* 0x2000003dff3f7230 */ /* 0x000fe20000004100 */
[----:B------:R-:W-:Y:S01]  /*dc70*/  F2FP.F16.E4M3.UNPACK_B R69, R69.H1 ;  /* 0x00000045ff45723e */ /* 0x000fe200030006ff */
[----:B------:R-:W-:Y:S02]  /*dc80*/  HADD2.F32 R53, -RZ, R53.H1_H1 ;  /* 0x30000035ff357230 */ /* 0x000fe40000004100 */
[C---:B------:R-:W-:Y:S01]  /*dc90*/  FMUL.FTZ R73, R24.reuse, R67 ;  /* 0x0000004318497220 */ /* 0x040fe20000410000 */
[----:B------:R-:W-:Y:S02]  /*dca0*/  HADD2.F32 R61, -RZ, R61.H1_H1 ;  /* 0x3000003dff3d7230 */ /* 0x000fe40000004100 */
[----:B------:R-:W-:Y:S01]  /*dcb0*/  FMUL.FTZ R70, R24, R63 ;  /* 0x0000003f18467220 */ /* 0x000fe20000410000 */
[----:B------:R-:W-:Y:S01]  /*dcc0*/  FFMA.FTZ R24, R39, R62, -R68 ;  /* 0x0000003e27187223 */ /* 0x000fe20000010844 */
[----:B------:R-:W-:Y:S01]  /*dcd0*/  F2FP.F16.E4M3.UNPACK_B R39, R64 ;  /* 0x00000040ff27723e */ /* 0x000fe200020006ff */
[----:B------:R-:W-:-:S02]  /*dce0*/  HADD2.F32 R62, -RZ, R34.H1_H1 ;  /* 0x30000022ff3e7230 */ /* 0x000fc40000004100 */
[C---:B------:R-:W-:Y:S01]  /*dcf0*/  FFMA.FTZ R70, R32.reuse, R67, R70 ;  /* 0x0000004320467223 */ /* 0x040fe20000010046 */
[----:B------:R-:W-:Y:S01]  /*dd00*/  FFMA.FTZ R73, R32, R63, -R73 ;  /* 0x0000003f20497223 */ /* 0x000fe20000010849 */
[----:B------:R-:W-:Y:S01]  /*dd10*/  HADD2.F32 R67, -RZ, R66.H0_H0 ;  /* 0x20000042ff437230 */ /* 0x000fe20000004100 */
[----:B------:R-:W-:Y:S01]  /*dd20*/  F2FP.F16.E4M3.UNPACK_B R64, R64.H1 ;  /* 0x00000040ff40723e */ /* 0x000fe200030006ff */
[----:B------:R-:W-:Y:S02]  /*dd30*/  HADD2.F32 R34, -RZ, R58.H0_H0 ;  /* 0x2000003aff227230 */ /* 0x000fe40000004100 */
[C---:B------:R-:W-:Y:S01]  /*dd40*/  FMUL.FTZ R71, R53.reuse, R62 ;  /* 0x0000003e35477220 */ /* 0x040fe20000410000 */
[----:B------:R-:W-:Y:S02]  /*dd50*/  HADD2.F32 R63, -RZ, R39.H0_H0 ;  /* 0x20000027ff3f7230 */ /* 0x000fe40000004100 */
[----:B------:R-:W-:Y:S01]  /*dd60*/  FMUL.FTZ R53, R53, R61 ;  /* 0x0000003d35357220 */ /* 0x000fe20000410000 */
[----:B------:R-:W-:-:S02]  /*dd70*/  HADD2.F32 R40, -RZ, R40.H1_H1 ;  /* 0x30000028ff287230 */ /* 0x000fc40000004100 */
[C---:B------:R-:W-:Y:S01]  /*dd80*/  FMUL.FTZ R75, R34.reuse, R67 ;  /* 0x00000043224b7220 */ /* 0x040fe20000410000 */
[----:B------:R-:W-:Y:S02]  /*dd90*/  HADD2.F32 R32, -RZ, R50.H0_H0 ;  /* 0x20000032ff207230 */ /* 0x000fe40000004100 */
[----:B------:R-:W-:Y:S01]  /*dda0*/  FMUL.FTZ R34, R34, R63 ;  /* 0x0000003f22227220 */ /* 0x000fe20000410000 */
[----:B------:R-:W-:Y:S02]  /*ddb0*/  HADD2.F32 R58, -RZ, R58.H1_H1 ;  /* 0x3000003aff3a7230 */ /* 0x000fe40000004100 */
[----:B------:R-:W-:Y:S01]  /*ddc0*/  FFMA.FTZ R68, R40, R61, -R71 ;  /* 0x0000003d28447223 */ /* 0x000fe20000010847 */
[----:B------:R-:W-:Y:S02]  /*ddd0*/  HADD2.F32 R61, -RZ, R66.H1_H1 ;  /* 0x30000042ff3d7230 */ /* 0x000fe40000004100 */
[C---:B------:R-:W-:Y:S01]  /*dde0*/  FFMA.FTZ R75, R32.reuse, R63, -R75 ;  /* 0x0000003f204b7223 */ /* 0x040fe2000001084b */
[----:B------:R-:W-:Y:S01]  /*ddf0*/  FFMA.FTZ R67, R32, R67, R34 ;  /* 0x0000004320437223 */ /* 0x000fe20000010022 */
[----:B------:R-:W-:Y:S01]  /*de00*/  FFMA.FTZ R71, R40, R62, R53 ;  /* 0x0000003e28477223 */ /* 0x000fe20000010035 */
[----:B------:R-:W-:-:S02]  /*de10*/  HADD2.F32 R39, -RZ, R39.H1_H1 ;  /* 0x30000027ff277230 */ /* 0x000fc40000004100 */
[C---:B------:R-:W-:Y:S01]  /*de20*/  FMUL.FTZ R77, R58.reuse, R61 ;  /* 0x0000003d3a4d7220 */ /* 0x040fe20000410000 */
[----:B------:R-:W-:Y:S01]  /*de30*/  HADD2.F32 R63, -RZ, R69.H0_H0 ;  /* 0x20000045ff3f7230 */ /* 0x000fe20000004100 */
[----:B------:R-:W-:Y:S01]  /*de40*/  F2FP.F16.E4M3.UNPACK_B R40, R65.H1 ;  /* 0x00000041ff28723e */ /* 0x000fe200030006ff */
[----:B------:R-:W-:Y:S02]  /*de50*/  HADD2.F32 R34, -RZ, R59.H0_H0 ;  /* 0x2000003bff227230 */ /* 0x000fe40000004100 */
[----:B------:R-:W-:Y:S01]  /*de60*/  FMUL.FTZ R58, R58, R39 ;  /* 0x000000273a3a7220 */ /* 0x000fe20000410000 */
[----:B------:R-:W-:Y:S01]  /*de70*/  HADD2.F32 R53, -RZ, R64.H0_H0 ;  /* 0x20000040ff357230 */ /* 0x000fe20000004100 */
[----:B------:R-:W-:Y:S01]  /*de80*/  F2FP.F16.E4M3.UNPACK_B R65, R65 ;  /* 0x00000041ff41723e */ /* 0x000fe200020006ff */
[----:B------:R-:W-:Y:S02]  /*de90*/  HADD2.F32 R50, -RZ, R50.H1_H1 ;  /* 0x30000032ff327230 */ /* 0x000fe40000004100 */
[----:B------:R-:W-:Y:S01]  /*dea0*/  FMUL.FTZ R79, R34, R63 ;  /* 0x0000003f224f7220 */ /* 0x000fe20000410000 */
[----:B------:R-:W-:-:S02]  /*deb0*/  HADD2.F32 R32, -RZ, R51.H0_H0 ;  /* 0x20000033ff207230 */ /* 0x000fc40000004100 */
[----:B------:R-:W-:Y:S01]  /*dec0*/  FMUL.FTZ R34, R34, R53 ;  /* 0x0000003522227220 */ /* 0x000fe20000410000 */
[----:B------:R-:W-:Y:S02]  /*ded0*/  HADD2.F32 R64, -RZ, R64.H1_H1 ;  /* 0x30000040ff407230 */ /* 0x000fe40000004100 */
[C---:B------:R-:W-:Y:S01]  /*dee0*/  FFMA.FTZ R72, R50.reuse, R39, -R77 ;  /* 0x0000002732487223 */ /* 0x040fe2000001084d */
[----:B------:R-:W-:Y:S01]  /*def0*/  FFMA.FTZ R74, R50, R61, R58 ;  /* 0x0000003d324a7223 */ /* 0x000fe2000001003a */
[C---:B------:R-:W-:Y:S01]  /*df00*/  FFMA.FTZ R76, R32.reuse, R63, R34 ;  /* 0x0000003f204c7223 */ /* 0x040fe20000010022 */
[----:B------:R-:W-:Y:S01]  /*df10*/  HADD2.F32 R50, -RZ, R69.H1_H1 ;  /* 0x30000045ff327230 */ /* 0x000fe20000004100 */
[-C--:B------:R-:W-:Y:S01]  /*df20*/  F2FP.F16.E4M3.UNPACK_B R39, R60.reuse.H1 ;  /* 0x0000003cff27723e */ /* 0x080fe200030006ff */
[----:B------:R-:W-:Y:S02]  /*df30*/  HADD2.F32 R59, -RZ, R59.H1_H1 ;  /* 0x3000003bff3b7230 */ /* 0x000fe40000004100 */
[----:B------:R-:W-:Y:S01]  /*df40*/  FFMA.FTZ R79, R32, R53, -R79 ;  /* 0x00000035204f7223 */ /* 0x000fe2000001084f */
[----:B------:R-:W-:Y:S01]  /*df50*/  HADD2.F32 R61, -RZ, R40.H0_H0 ;  /* 0x20000028ff3d7230 */ /* 0x000fe20000004100 */
[----:B------:R-:W-:Y:S01]  /*df60*/  F2FP.F16.E4M3.UNPACK_B R60, R60 ;  /* 0x0000003cff3c723e */ /* 0x000fe200020006ff */
[----:B------:R-:W-:-:S02]  /*df70*/  HADD2.F32 R34, -RZ, R52.H0_H0 ;  /* 0x20000034ff227230 */ /* 0x000fc40000004100 */
[C---:B------:R-:W-:Y:S01]  /*df80*/  FMUL.FTZ R58, R59.reuse, R50 ;  /* 0x000000323b3a7220 */ /* 0x040fe20000410000 */
[----:B------:R-:W-:Y:S02]  /*df90*/  HADD2.F32 R51, -RZ, R51.H1_H1 ;  /* 0x30000033ff337230 */ /* 0x000fe40000004100 */
[-C--:B------:R-:W-:Y:S01]  /*dfa0*/  FMUL.FTZ R63, R59, R64.reuse ;  /* 0x000000403b3f7220 */ /* 0x080fe20000410000 */
[----:B------:R-:W-:Y:S02]  /*dfb0*/  HADD2.F32 R53, -RZ, R39.H0_H0 ;  /* 0x20000027ff357230 */ /* 0x000fe40000004100 */
[----:B------:R-:W-:Y:S01]  /*dfc0*/  FMUL.FTZ R59, R34, R61 ;  /* 0x0000003d223b7220 */ /* 0x000fe20000410000 */
[----:B------:R-:W-:Y:S02]  /*dfd0*/  HADD2.F32 R32, -RZ, R38.H0_H0 ;  /* 0x20000026ff207230 */ /* 0x000fe40000004100 */
[----:B------:R-:W-:Y:S01]  /*dfe0*/  FFMA.FTZ R78, R51, R64, -R58 ;  /* 0x00000040334e7223 */ /* 0x000fe2000001083a */
[----:B------:R-:W-:-:S02]  /*dff0*/  HADD2.F32 R52, -RZ, R52.H1_H1 ;  /* 0x30000034ff347230 */ /* 0x000fc40000004100 */
[-C--:B------:R-:W-:Y:S01]  /*e000*/  FMUL.FTZ R34, R34, R53.reuse ;  /* 0x0000003522227220 */ /* 0x080fe20000410000 */
[----:B------:R-:W-:Y:S02]  /*e010*/  HADD2.F32 R39, -RZ, R39.H1_H1 ;  /* 0x30000027ff277230 */ /* 0x000fe40000004100 */
[C---:B------:R-:W-:Y:S01]  /*e020*/  FFMA.FTZ R58, R32.reuse, R53, -R59 ;  /* 0x00000035203a7223 */ /* 0x040fe2000001083b */
[----:B------:R-:W-:Y:S02]  /*e030*/  HADD2.F32 R53, -RZ, R40.H1_H1 ;  /* 0x30000028ff357230 */ /* 0x000fe40000004100 */
[----:B------:R-:W-:Y:S01]  /*e040*/  FFMA.FTZ R69, R51, R50, R63 ;  /* 0x0000003233457223 */ /* 0x000fe2000001003f */
[----:B------:R-:W-:Y:S02]  /*e050*/  HADD2.F32 R38, -RZ, R38.H1_H1 ;  /* 0x30000026ff267230 */ /* 0x000fe40000004100 */
[----:B------:R-:W-:Y:S01]  /*e060*/  FFMA.FTZ R61, R32, R61, R34 ;  /* 0x0000003d203d7223 */ /* 0x000fe20000010022 */
[----:B------:R-:W-:-:S02]  /*e070*/  HADD2.F32 R51, -RZ, R65.H0_H0 ;  /* 0x20000041ff337230 */ /* 0x000fc40000004100 */
[C---:B------:R-:W-:Y:S01]  /*e080*/  FMUL.FTZ R59, R52.reuse, R53 ;  /* 0x00000035343b7220 */ /* 0x040fe20000410000 */
[----:B------:R-:W-:Y:S01]  /*e090*/  FMUL.FTZ R52, R52, R39 ;  /* 0x0000002734347220 */ /* 0x000fe20000410000 */
[----:B------:R-:W-:Y:S01]  /*e0a0*/  HADD2.F32 R34, -RZ, R35.H0_H0 ;  /* 0x20000023ff227230 */ /* 0x000fe20000004100 */
[----:B------:R-:W-:Y:S01]  /*e0b0*/  F2FP.SATFINITE.E4M3.F32.PACK_AB_MERGE_C R68, R68, R73, RZ ;  /* 0x000000494444723e */ /* 0x000fe200048070ff */
[C---:B------:R-:W-:Y:S01]  /*e0c0*/  FFMA.FTZ R63, R38.reuse, R39, -R59 ;  /* 0x00000027263f7223 */ /* 0x040fe2000001083b */
[----:B------:R-:W-:Y:S01]  /*e0d0*/  FFMA.FTZ R52, R38, R53, R52 ;  /* 0x0000003526347223 */ /* 0x000fe20000010034 */
[----:B------:R-:W-:Y:S02]  /*e0e0*/  HADD2.F32 R39, -RZ, R60.H0_H0 ;  /* 0x2000003cff277230 */ /* 0x000fe40000004100 */
[----:B------:R-:W-:Y:S01]  /*e0f0*/  FMUL.FTZ R53, R34, R51 ;  /* 0x0000003322357220 */ /* 0x000fe20000410000 */
[----:B------:R-:W-:Y:S01]  /*e100*/  HADD2.F32 R32, -RZ, R27.H0_H0 ;  /* 0x2000001bff207230 */ /* 0x000fe20000004100 */
[----:B------:R-:W-:Y:S01]  /*e110*/  F2FP.SATFINITE.E4M3.F32.PACK_AB_MERGE_C R70, R71, R70, RZ ;  /* 0x000000464746723e */ /* 0x000fe200048070ff */
[----:B------:R-:W-:-:S02]  /*e120*/  HADD2.F32 R38, -RZ, R65.H1_H1 ;  /* 0x30000041ff267230 */ /* 0x000fc40000004100 */
[-C--:B------:R-:W-:Y:S01]  /*e130*/  FMUL.FTZ R59, R34, R39.reuse ;  /* 0x00000027223b7220 */ /* 0x080fe20000410000 */
[----:B------:R-:W-:Y:S02]  /*e140*/  HADD2.F32 R35, -RZ, R35.H1_H1 ;  /* 0x30000023ff237230 */ /* 0x000fe40000004100 */
[C---:B------:R-:W-:Y:S01]  /*e150*/  FFMA.FTZ R53, R32.reuse, R39, -R53 ;  /* 0x0000002720357223 */ /* 0x040fe20000010835 */
[----:B------:R-:W-:Y:S01]  /*e160*/  HADD2.F32 R60, -RZ, R60.H1_H1 ;  /* 0x3000003cff3c7230 */ /* 0x000fe20000004100 */
[----:B------:R-:W-:Y:S01]  /*e170*/  F2FP.F16.E4M3.UNPACK_B R39, R20.H1 ;  /* 0x00000014ff27723e */ /* 0x000fe200030006ff */
[----:B------:R-:W-:Y:S02]  /*e180*/  HADD2.F32 R27, -RZ, R27.H1_H1 ;  /* 0x3000001bff1b7230 */ /* 0x000fe40000004100 */
[C---:B------:R-:W-:Y:S01]  /*e190*/  FMUL.FTZ R40, R35.reuse, R38 ;  /* 0x0000002623287220 */ /* 0x040fe20000410000 */
[----:B------:R-:W-:Y:S01]  /*e1a0*/  FFMA.FTZ R59, R32, R51, R59 ;  /* 0x00000033203b7223 */ /* 0x000fe2000001003b */
[-C--:B------:R-:W-:Y:S01]  /*e1b0*/  FMUL.FTZ R35, R35, R60.reuse ;  /* 0x0000003c23237220 */ /* 0x080fe20000410000 */
[----:B------:R-:W-:Y:S01]  /*e1c0*/  F2FP.F16.E4M3.UNPACK_B R34, R37.H1 ;  /* 0x00000025ff22723e */ /* 0x000fe200030006ff */
[----:B------:R-:W-:Y:S01]  /*e1d0*/  FFMA.FTZ R60, R27, R60, -R40 ;  /* 0x0000003c1b3c7223 */ /* 0x000fe20000010828 */
[----:B------:R-:W-:-:S02]  /*e1e0*/  HADD2.F32 R40, -RZ, R39.H0_H0 ;  /* 0x20000027ff287230 */ /* 0x000fc40000004100 */
[----:B------:R-:W-:Y:S01]  /*e1f0*/  FFMA.FTZ R50, R27, R38, R35 ;  /* 0x000000261b327223 */ /* 0x000fe20000010023 */
[----:B------:R-:W-:Y:S01]  /*e200*/  HADD2.F32 R32, -RZ, R55.H0_H0 ;  /* 0x20000037ff207230 */ /* 0x000fe20000004100 */
[----:B------:R-:W-:Y:S01]  /*e210*/  F2FP.F16.E4M3.UNPACK_B R20, R20 ;  /* 0x00000014ff14723e */ /* 0x000fe200020006ff */
[----:B------:R-:W-:Y:S01]  /*e220*/  HADD2.F32 R35, -RZ, R34.H0_H0 ;  /* 0x20000022ff237230 */ /* 0x000fe20000004100 */
[----:B------:R-:W-:Y:S01]  /*e230*/  F2FP.F16.E4M3.UNPACK_B R37, R37 ;  /* 0x00000025ff25723e */ /* 0x000fe200020006ff */
        /* <DEDUP_REMOVED lines=8> */
[----:B------:R-:W-:Y:S02]  /*e2c0*/  HADD2.F32 R41, -RZ, R41.H1_H1 ;  /* 0x30000029ff297230 */ /* 0x000fe40000004100 */
[C---:B------:R-:W-:Y:S01]  /*e2d0*/  FMUL.FTZ R62, R55.reuse, R38 ;  /* 0x00000026373e7220 */ /* 0x040fe20000410000 */
[----:B------:R-:W-:Y:S02]  /*e2e0*/  HADD2.F32 R27, -RZ, R21.H0_H0 ;  /* 0x20000015ff1b7230 */ /* 0x000fe40000004100 */
[----:B------:R-:W-:Y:S01]  /*e2f0*/  FMUL.FTZ R55, R55, R34 ;  /* 0x0000002237377220 */ /* 0x000fe20000410000 */
[----:B------:R-:W-:-:S02]  /*e300*/  HADD2.F32 R35, -RZ, R20.H0_H0 ;  /* 0x20000014ff237230 */ /* 0x000fc40000004100 */
[C---:B------:R-:W-:Y:S01]  /*e310*/  FFMA.FTZ R64, R41.reuse, R34, -R62 ;  /* 0x0000002229407223 */ /* 0x040fe2000001083e */
[----:B------:R-:W-:Y:S02]  /*e320*/  HADD2.F32 R21, -RZ, R21.H1_H1 ;  /* 0x30000015ff157230 */ /* 0x000fe40000004100 */
[----:B------:R-:W-:Y:S01]  /*e330*/  FFMA.FTZ R66, R41, R38, R55 ;  /* 0x0000002629427223 */ /* 0x000fe20000010037 */
[----:B------:R-:W-:Y:S01]  /*e340*/  HADD2.F32 R38, -RZ, R20.H1_H1 ;  /* 0x30000014ff267230 */ /* 0x000fe20000004100 */
[----:B------:R-:W-:Y:S01]  /*e350*/  F2FP.SATFINITE.E4M3.F32.PACK_AB_MERGE_C R58, R63, R58, RZ ;  /* 0x0000003a3f3a723e */ /* 0x000fe200048070ff */
[--C-:B------:R-:W-:Y:S01]  /*e360*/  HADD2.F32 R32, -RZ, R37.reuse.H0_H0 ;  /* 0x20000025ff207230 */ /* 0x100fe20000004100 */
[----:B------:R-:W-:Y:S01]  /*e370*/  F2FP.SATFINITE.E4M3.F32.PACK_AB_MERGE_C R39, R64, R39, RZ ;  /* 0x000000274027723e */ /* 0x000fe200048070ff */
[----:B------:R-:W-:Y:S02]  /*e380*/  HADD2.F32 R34, -RZ, R37.H1_H1 ;  /* 0x30000025ff227230 */ /* 0x000fe40000004100 */
[----:B------:R-:W-:Y:S01]  /*e390*/  FMUL.FTZ R37, R27, R35 ;  /* 0x000000231b257220 */ /* 0x000fe20000410000 */
[----:B------:R-:W-:-:S02]  /*e3a0*/  HADD2.F32 R20, -RZ, R3.H0_H0 ;  /* 0x20000003ff147230 */ /* 0x000fc40000004100 */
[----:B------:R-:W-:Y:S01]  /*e3b0*/  FMUL.FTZ R62, R21, R38 ;  /* 0x00000026153e7220 */ /* 0x000fe20000410000 */
[----:B------:R-:W-:Y:S02]  /*e3c0*/  HADD2.F32 R3, -RZ, R3.H1_H1 ;  /* 0x30000003ff037230 */ /* 0x000fe40000004100 */
[----:B------:R-:W-:Y:S01]  /*e3d0*/  FMUL.FTZ R40, R27, R32 ;  /* 0x000000201b287220 */ /* 0x000fe20000410000 */
[----:B------:R-:W-:Y:S01]  /*e3e0*/  FMUL.FTZ R21, R21, R34 ;  /* 0x0000002215157220 */ /* 0x000fe20000410000 */
[----:B------:R-:W-:Y:S01]  /*e3f0*/  FFMA.FTZ R37, R20, R32, -R37 ;  /* 0x0000002014257223 */ /* 0x000fe20000010825 */
[----:B------:R-:W-:Y:S01]  /*e400*/  F2FP.SATFINITE.E4M3.F32.PACK_AB_MERGE_C R27, R78, R79, RZ ;  /* 0x0000004f4e1b723e */ /* 0x000fe200048070ff */
[C---:B------:R-:W-:Y:S01]  /*e410*/  FFMA.FTZ R62, R3.reuse, R34, -R62 ;  /* 0x00000022033e7223 */ /* 0x040fe2000001083e */
[----:B------:R-:W-:Y:S01]  /*e420*/  FFMA.FTZ R40, R20, R35, R40 ;  /* 0x0000002314287223 */ /* 0x000fe20000010028 */
        /* <DEDUP_REMOVED lines=14> */
.L_x_1471:
[----:B------:R-:W-:Y:S05]  /*e510*/  BSYNC B1 ;  /* 0x0000000000017941 */ /* 0x000fea0003800000 */
.L_x_1470:
[----:B------:R-:W-:Y:S04]  /*e520*/  BSSY B1, `(.L_x_1472) ;  /* 0x00000f8000017945 */ /* 0x000fe80003800000 */
[----:B------:R-:W-:Y:S05]  /*e530*/  @P2 BRA `(.L_x_1473) ;  /* 0x0000000c00d82947 */ /* 0x000fea0003800000 */
[----:B0----5:R-:W-:Y:S02]  /*e540*/  SHF.R.U32.HI R3, RZ, 0x8, R28 ;  /* 0x00000008ff037819 */ /* 0x021fe4000001161c */
[----:B------:R-:W-:Y:S02]  /*e550*/  SHF.R.U32.HI R21, RZ, 0x8, R30 ;  /* 0x00000008ff157819 */ /* 0x000fe4000001161e */
[----:B-1----:R-:W-:Y:S02]  /*e560*/  LOP3.LUT R0, R28, 0xff, RZ, 0xc0, !PT ;  /* 0x000000ff1c007812 */ /* 0x002fe400078ec0ff */
[----:B------:R-:W-:Y:S02]  /*e570*/  LOP3.LUT R3, R3, 0xff, RZ, 0xc0, !PT ;  /* 0x000000ff03037812 */ /* 0x000fe400078ec0ff */
[----:B------:R-:W-:Y:S02]  /*e580*/  LEA.HI R26, R54, R215, RZ, 0x1c ;  /* 0x000000d7361a7211 */ /* 0x000fe400078fe0ff */
[----:B------:R-:W-:-:S02]  /*e590*/  LOP3.LUT R27, R21, 0xff, RZ, 0xc0, !PT ;  /* 0x000000ff151b7812 */ /* 0x000fc400078ec0ff */
[----:B------:R-:W-:Y:S02]  /*e5a0*/  LOP3.LUT R24, R30, 0xff, RZ, 0xc0, !PT ;  /* 0x000000ff1e187812 */ /* 0x000fe400078ec0ff */
[----:B------:R-:W-:Y:S02]  /*e5b0*/  PRMT R21, R3, 0x7604, R0 ;  /* 0x0000760403157816 */ /* 0x000fe40000000000 */
[----:B------:R-:W-:Y:S02]  /*e5c0*/  SHF.R.S32.HI R3, RZ, 0x1f, R26 ;  /* 0x0000001fff037819 */ /* 0x000fe4000001141a */
[----:B------:R-:W-:Y:S02]  /*e5d0*/  PRMT R37, R27, 0x7604, R24 ;  /* 0x000076041b257816 */ /* 0x000fe40000000018 */
[----:B------:R-:W-:Y:S01]  /*e5e0*/  LEA.HI R27, R3, R26, RZ, 0x3 ;  /* 0x0000001a031b7211 */ /* 0x000fe200078f18ff */
[----:B------:R-:W-:Y:S01]  /*e5f0*/  IMAD.SHL.U32 R3, R26, 0x10, RZ ;  /* 0x000000101a037824 */ /* 0x000fe200078e00ff */
[----:B------:R-:W-:-:S02]  /*e600*/  SHF.R.U32.HI R25, RZ, 0x8, R29 ;  /* 0x00000008ff197819 */ /* 0x000fc4000001161d */
[----:B------:R-:W-:Y:S01]  /*e610*/  LOP3.LUT R20, R29, 0xff, RZ, 0xc0, !PT ;  /* 0x000000ff1d147812 */ /* 0x000fe200078ec0ff */
[----:B------:R-:W-:Y:S01]  /*e620*/  IMAD.SHL.U32 R32, R27, 0x800, RZ ;  /* 0x000008001b207824 */ /* 0x000fe200078e00ff */
[----:B------:R-:W-:Y:S02]  /*e630*/  LOP3.LUT R25, R25, 0xff, RZ, 0xc0, !PT ;  /* 0x000000ff19197812 */ /* 0x000fe400078ec0ff */
[----:B------:R-:W-:Y:S02]  /*e640*/  LOP3.LUT R3, R206, 0x70, R3, 0xf8, !PT ;  /* 0x00000070ce037812 */ /* 0x000fe400078ef803 */
[----:B------:R-:W-:Y:S02]  /*e650*/  PRMT R20, R25, 0x7604, R20 ;  /* 0x0000760419147816 */ /* 0x000fe40000000014 */
[----:B------:R-:W-:Y:S02]  /*e660*/  SHF.R.U32.HI R25, RZ, 0x8, R31 ;  /* 0x00000008ff197819 */ /* 0x000fe4000001161f */
[----:B------:R-:W-:-:S02]  /*e670*/  LOP3.LUT R3, R3, R234, RZ, 0x3c, !PT ;  /* 0x000000ea03037212 */ /* 0x000fc400078e3cff */
[----:B------:R-:W-:Y:S02]  /*e680*/  LOP3.LUT R32, R32, 0xffffc000, RZ, 0xc0, !PT ;  /* 0xffffc00020207812 */ /* 0x000fe400078ec0ff */
[----:B------:R-:W-:Y:S02]  /*e690*/  SHF.R.U32.HI R26, RZ, 0x8, R4 ;  /* 0x00000008ff1a7819 */ /* 0x000fe40000011604 */
[----:B------:R-:W-:Y:S02]  /*e6a0*/  LOP3.LUT R0, R31, 0xff, RZ, 0xc0, !PT ;  /* 0x000000ff1f007812 */ /* 0x000fe400078ec0ff */
[----:B------:R-:W-:Y:S02]  /*e6b0*/  LOP3.LUT R25, R25, 0xff, RZ, 0xc0, !PT ;  /* 0x000000ff19197812 */ /* 0x000fe400078ec0ff */
[----:B------:R-:W-:Y:S02]  /*e6c0*/  IADD3 R3, R3, R32, R210 ;  /* 0x0000002003037210 */ /* 0x000fe40007ffe0d2 */
[----:B------:R-:W-:-:S02]  /*e6d0*/  LOP3.LUT R24, R4, 0xff, RZ, 0xc0, !PT ;  /* 0x000000ff04187812 */ /* 0x000fc400078ec0ff */
[----:B------:R-:W-:Y:S02]  /*e6e0*/  LOP3.LUT R27, R26, 0xff, RZ, 0xc0, !PT ;  /* 0x000000ff1a1b7812 */ /* 0x000fe400078ec0ff */
[----:B------:R-:W-:Y:S01]  /*e6f0*/  PRMT R38, R25, 0x7604, R0 ;  /* 0x0000760419267816 */ /* 0x000fe20000000000 */
[----:B------:R-:W-:Y:S01]  /*e700*/  IMAD.IADD R0, R16, 0x1, R3 ;  /* 0x0000000110007824 */ /* 0x000fe200078e0203 */
[----:B------:R-:W-:Y:S02]  /*e710*/  PRMT R51, R27, 0x7604, R24 ;  /* 0x000076041b337816 */ /* 0x000fe40000000018 */
[----:B------:R-:W0:Y:S01]  /*e720*/  LDS.128 R24, [R226+0x18000] ;  /* 0x01800000e2187984 */ /* 0x000e220000000c00 */
[----:B------:R-:W-:Y:S02]  /*e730*/  SHF.R.U32.HI R41, RZ, 0x8, R6 ;  /* 0x00000008ff297819 */ /* 0x000fe40000011606 */
[----:B------:R-:W-:Y:S01]  /*e740*/  SHF.R.U32.HI R53, RZ, 0x8, R7 ;  /* 0x00000008ff357819 */ /* 0x000fe20000011607 */
[----:B------:R-:W1:Y:S01]  /*e750*/  LDS.128 R32, [R0+0x18000] ;  /* 0x0180000000207984 */ /* 0x000e620000000c00 */
[----:B------:R-:W-:-:S02]  /*e760*/  LOP3.LUT R50, R41, 0xff, RZ, 0xc0, !PT ;  /* 0x000000ff29327812 */ /* 0x000fc400078ec0ff */
[----:B------:R-:W-:Y:S02]  /*e770*/  LOP3.LUT R41, R53, 0xff, RZ, 0xc0, !PT ;  /* 0x000000ff35297812 */ /* 0x000fe400078ec0ff */
[----:B------:R-:W-:Y:S02]  /*e780*/  LOP3.LUT R3, R6, 0xff, RZ, 0xc0, !PT ;  /* 0x000000ff06037812 */ /* 0x000fe400078ec0ff */
[----:B------:R-:W-:Y:S02]  /*e790*/  LOP3.LUT R52, R7, 0xff, RZ, 0xc0, !PT ;  /* 0x000000ff07347812 */ /* 0x000fe400078ec0ff */
[----:B------:R-:W-:Y:S02]  /*e7a0*/  SHF.R.U32.HI R53, RZ, 0x10, R29 ;  /* 0x00000010ff357819 */ /* 0x000fe4000001161d */
[----:B------:R-:W-:Y:S02]  /*e7b0*/  SHF.R.U32.HI R40, RZ, 0x8, R5 ;  /* 0x00000008ff287819 */ /* 0x000fe40000011605 */
[----:B------:R-:W-:Y:S01]  /*e7c0*/  PRMT R55, R50, 0x7604, R3 ;  /* 0x0000760432377816 */ /* 0x000fe20000000003 */
[----:B------:R-:W-:Y:S01]  /*e7d0*/  IMAD.U32 R3, R53, 0x10000, RZ ;  /* 0x0001000035037824 */ /* 0x000fe200078e00ff */
[----:B------:R-:W-:-:S02]  /*e7e0*/  PRMT R52, R41, 0x7604, R52 ;  /* 0x0000760429347816 */ /* 0x000fc40000000034 */
[----:B------:R-:W-:Y:S02]  /*e7f0*/  LOP3.LUT R39, R5, 0xff, RZ, 0xc0, !PT ;  /* 0x000000ff05277812 */ /* 0x000fe400078ec0ff */
[----:B------:R-:W-:Y:S02]  /*e800*/  LOP3.LUT R40, R40, 0xff, RZ, 0xc0, !PT ;  /* 0x000000ff28287812 */ /* 0x000fe400078ec0ff */
[----:B------:R-:W-:Y:S02]  /*e810*/  SHF.R.U32.HI R41, RZ, 0x10, R5 ;  /* 0x00000010ff297819 */ /* 0x000fe40000011605 */
[----:B------:R-:W-:Y:S02]  /*e820*/  SHF.R.U32.HI R59, RZ, 0x10, R7 ;  /* 0x00000010ff3b7819 */ /* 0x000fe40000011607 */
[----:B------:R-:W-:Y:S02]  /*e830*/  PRMT R40, R40, 0x7604, R39 ;  /* 0x0000760428287816 */ /* 0x000fe40000000027 */
[----:B------:R-:W-:Y:S01]  /*e840*/  SHF.L.U32 R41, R41, 0x10, RZ ;  /* 0x0000001029297819 */ /* 0x000fe200000006ff */
[----:B------:R-:W-:Y:S01]  /*e850*/  IMAD.U32 R59, R59, 0x10000, RZ ;  /* 0x000100003b3b7824 */ /* 0x000fe200078e00ff */
[----:B------:R-:W-:-:S02]  /*e860*/  LOP3.LUT R3, R20, 0xff0000, R3, 0xf8, !PT ;  /* 0x00ff000014037812 */ /* 0x000fc400078ef803 */
        /* <DEDUP_REMOVED lines=8> */
[----:B------:R-:W-:Y:S02]  /*e8f0*/  LOP3.LUT R20, R37, 0xff000000, R30, 0xf8, !PT ;  /* 0xff00000025147812 */ /* 0x000fe400078ef81e */
[----:B------:R-:W-:Y:S02]  /*e900*/  LOP3.LUT R55, R51, 0xff000000, R4, 0xf8, !PT ;  /* 0xff00000033377812 */ /* 0x000fe400078ef804 */
[----:B------:R-:W-:Y:S02]  /*e910*/  LOP3.LUT R4, R3, 0xff000000, R6, 0xf8, !PT ;  /* 0xff00000003047812 */ /* 0x000fe400078ef806 */
[----:B0-----:R-:W-:-:S02]  /*e920*/  F2FP.F16.E4M3.UNPACK_B R29, R27 ;  /* 0x0000001bff1d723e */ /* 0x001fc400020006ff */
[----:B------:R-:W-:Y:S02]  /*e930*/  F2FP.F16.E4M3.UNPACK_B R30, R27.H1 ;  /* 0x0000001bff1e723e */ /* 0x000fe400030006ff */
[-C--:B------:R-:W-:Y:S02]  /*e940*/  F2FP.F16.E4M3.UNPACK_B R3, R26.reuse ;  /* 0x0000001aff03723e */ /* 0x080fe400020006ff */
[----:B------:R-:W-:Y:S02]  /*e950*/  F2FP.F16.E4M3.UNPACK_B R27, R26.H1 ;  /* 0x0000001aff1b723e */ /* 0x000fe400030006ff */
[----:B------:R-:W-:Y:S02]  /*e960*/  LOP3.LUT R40, R21, 0xff000000, R28, 0xf8, !PT ;  /* 0xff00000015287812 */ /* 0x000fe400078ef81c */
[----:B------:R-:W-:Y:S02]  /*e970*/  LOP3.LUT R62, R59, 0xff000000, R7, 0xf8, !PT ;  /* 0xff0000003b3e7812 */ /* 0x000fe400078ef807 */
[----:B------:R-:W-:-:S02]  /*e980*/  F2FP.F16.E4M3.UNPACK_B R58, R53 ;  /* 0x00000035ff3a723e */ /* 0x000fc400020006ff */
[----:B-1----:R-:W-:Y:S02]  /*e990*/  F2FP.F16.E4M3.UNPACK_B R26, R33 ;  /* 0x00000021ff1a723e */ /* 0x002fe400020006ff */
[-C--:B------:R-:W-:Y:S01]  /*e9a0*/  F2FP.F16.E4M3.UNPACK_B R7, R24.reuse ;  /* 0x00000018ff07723e */ /* 0x080fe200020006ff */
[----:B------:R-:W-:Y:S01]  /*e9b0*/  HADD2.F32 R60, -RZ, R58.H0_H0 ;  /* 0x2000003aff3c7230 */ /* 0x000fe20000004100 */
[----:B------:R-:W-:Y:S01]  /*e9c0*/  F2FP.F16.E4M3.UNPACK_B R21, R24.H1 ;  /* 0x00000018ff15723e */ /* 0x000fe200030006ff */
[----:B------:R-:W-:Y:S01]  /*e9d0*/  HADD2.F32 R5, -RZ, R26.H0_H0 ;  /* 0x2000001aff057230 */ /* 0x000fe20000004100 */
[----:B------:R-:W-:Y:S01]  /*e9e0*/  F2FP.F16.E4M3.UNPACK_B R24, R41 ;  /* 0x00000029ff18723e */ /* 0x000fe200020006ff */
[----:B------:R-:W-:Y:S01]  /*e9f0*/  HADD2.F32 R59, -RZ, R58.H1_H1 ;  /* 0x3000003aff3b7230 */ /* 0x000fe20000004100 */
[----:B------:R-:W-:Y:S02]  /*ea00*/  SHF.R.U32.HI R39, RZ, 0x10, R31 ;  /* 0x00000010ff277819 */ /* 0x000fe4000001161f */
[-C--:B------:R-:W-:Y:S01]  /*ea10*/  F2FP.F16.E4M3.UNPACK_B R6, R25.reuse ;  /* 0x00000019ff06723e */ /* 0x080fe200020006ff */
[----:B------:R-:W-:Y:S01]  /*ea20*/  HADD2.F32 R50, -RZ, R24.H0_H0 ;  /* 0x20000018ff327230 */ /* 0x000fe20000004100 */
[----:B------:R-:W-:Y:S01]  /*ea30*/  F2FP.F16.E4M3.UNPACK_B R28, R25.H1 ;  /* 0x00000019ff1c723e */ /* 0x000fe200030006ff */
[----:B------:R-:W-:-:S02]  /*ea40*/  IMAD.U32 R39, R39, 0x10000, RZ ;  /* 0x0001000027277824 */ /* 0x000fc400078e00ff */
[C---:B------:R-:W-:Y:S01]  /*ea50*/  FMUL.FTZ R64, R5.reuse, R60 ;  /* 0x0000003c05407220 */ /* 0x040fe20000410000 */
[----:B------:R-:W-:Y:S02]  /*ea60*/  HADD2.F32 R25, -RZ, R6.H0_H0 ;  /* 0x20000006ff197230 */ /* 0x000fe40000004100 */
[-C--:B------:R-:W-:Y:S01]  /*ea70*/  FMUL.FTZ R51, R5, R50.reuse ;  /* 0x0000003205337220 */ /* 0x080fe20000410000 */
[----:B------:R-:W-:Y:S02]  /*ea80*/  F2FP.F16.E4M3.UNPACK_B R33, R33.H1 ;  /* 0x00000021ff21723e */ /* 0x000fe400030006ff */
[----:B------:R-:W-:Y:S01]  /*ea90*/  LOP3.LUT R39, R38, 0xff0000, R39, 0xf8, !PT ;  /* 0x00ff000026277812 */ /* 0x000fe200078ef827 */
[C---:B------:R-:W-:Y:S01]  /*eaa0*/  FFMA.FTZ R5, R25.reuse, R50, -R64 ;  /* 0x0000003219057223 */ /* 0x040fe20000010840 */
[----:B------:R-:W-:Y:S01]  /*eab0*/  F2FP.F16.E4M3.UNPACK_B R50, R53.H1 ;  /* 0x00000035ff32723e */ /* 0x000fe200030006ff */
[----:B------:R-:W-:Y:S01]  /*eac0*/  FFMA.FTZ R25, R25, R60, R51 ;  /* 0x0000003c19197223 */ /* 0x000fe20000010033 */
[----:B------:R-:W-:Y:S01]  /*ead0*/  LOP3.LUT R52, R39, 0xff000000, R31, 0xf8, !PT ;  /* 0xff00000027347812 */ /* 0x000fe200078ef81f */
[----:B------:R-:W-:Y:S01]  /*eae0*/  HADD2.F32 R51, -RZ, R24.H1_H1 ;  /* 0x30000018ff337230 */ /* 0x000fe20000004100 */
[-C--:B------:R-:W-:Y:S01]  /*eaf0*/  F2FP.F16.E4M3.UNPACK_B R38, R35.reuse ;  /* 0x00000023ff26723e */ /* 0x080fe200020006ff */
[----:B------:R-:W-:Y:S01]  /*eb00*/  HADD2.F32 R24, -RZ, R6.H1_H1 ;  /* 0x30000006ff187230 */ /* 0x000fe20000004100 */
[----:B------:R-:W-:Y:S01]  /*eb10*/  F2FP.F16.E4M3.UNPACK_B R39, R35.H1 ;  /* 0x00000023ff27723e */ /* 0x000fe200030006ff */
[----:B------:R-:W-:Y:S01]  /*eb20*/  HADD2.F32 R6, -RZ, R26.H1_H1 ;  /* 0x3000001aff067230 */ /* 0x000fe20000004100 */
[-C--:B------:R-:W-:Y:S01]  /*eb30*/  F2FP.F16.E4M3.UNPACK_B R35, R34.reuse ;  /* 0x00000022ff23723e */ /* 0x080fe200020006ff */
[----:B------:R-:W-:Y:S01]  /*eb40*/  HADD2.F32 R61, -RZ, R50.H0_H0 ;  /* 0x20000032ff3d7230 */ /* 0x000fe20000004100 */
[----:B------:R-:W-:Y:S01]  /*eb50*/  F2FP.F16.E4M3.UNPACK_B R37, R34.H1 ;  /* 0x00000022ff25723e */ /* 0x000fe200030006ff */
[----:B------:R-:W-:Y:S01]  /*eb60*/  HADD2.F32 R34, -RZ, R33.H0_H0 ;  /* 0x20000021ff227230 */ /* 0x000fe20000004100 */
[----:B------:R-:W-:Y:S01]  /*eb70*/  F2FP.F16.E4M3.UNPACK_B R41, R41.H1 ;  /* 0x00000029ff29723e */ /* 0x000fe200030006ff */
[----:B------:R-:W-:-:S02]  /*eb80*/  HADD2.F32 R26, -RZ, R28.H0_H0 ;  /* 0x2000001cff1a7230 */ /* 0x000fc40000004100 */
[C---:B------:R-:W-:Y:S01]  /*eb90*/  FMUL.FTZ R63, R6.reuse, R59 ;  /* 0x0000003b063f7220 */ /* 0x040fe20000410000 */
[----:B------:R-:W-:Y:S01]  /*eba0*/  FMUL.FTZ R58, R6, R51 ;  /* 0x00000033063a7220 */ /* 0x000fe20000410000 */
[----:B------:R-:W-:Y:S01]  /*ebb0*/  FMUL.FTZ R65, R34, R61 ;  /* 0x0000003d22417220 */ /* 0x000fe20000410000 */
[--C-:B------:R-:W-:Y:S02]  /*ebc0*/  HADD2.F32 R53, -RZ, R41.reuse.H0_H0 ;  /* 0x20000029ff357230 */ /* 0x100fe40000004100 */
[C---:B------:R-:W-:Y:S01]  /*ebd0*/  FFMA.FTZ R6, R24.reuse, R51, -R63 ;  /* 0x0000003318067223 */ /* 0x040fe2000001083f */
[----:B------:R-:W-:Y:S01]  /*ebe0*/  FFMA.FTZ R24, R24, R59, R58 ;  /* 0x0000003b18187223 */ /* 0x000fe2000001003a */
[----:B------:R-:W-:Y:S01]  /*ebf0*/  F2FP.F16.E4M3.UNPACK_B R58, R62 ;  /* 0x0000003eff3a723e */ /* 0x000fe200020006ff */
[----:B------:R-:W-:Y:S02]  /*ec00*/  HADD2.F32 R41, -RZ, R41.H1_H1 ;  /* 0x30000029ff297230 */ /* 0x000fe40000004100 */
[-C--:B------:R-:W-:Y:S01]  /*ec10*/  FMUL.FTZ R34, R34, R53.reuse ;  /* 0x0000003522227220 */ /* 0x080fe20000410000 */
[C---:B------:R-:W-:Y:S01]  /*ec20*/  FFMA.FTZ R65, R26.reuse, R53, -R65 ;  /* 0x000000351a417223 */ /* 0x040fe20000010841 */
[----:B------:R-:W-:Y:S01]  /*ec30*/  HADD2.F32 R53, -RZ, R50.H1_H1 ;  /* 0x30000032ff357230 */ /* 0x000fe20000004100 */
[----:B------:R-:W-:Y:S01]  /*ec40*/  F2FP.F16.E4M3.UNPACK_B R50, R52 ;  /* 0x00000034ff32723e */ /* 0x000fe200020006ff */
        /* <DEDUP_REMOVED lines=8> */
[----:B------:R-:W-:Y:S01]  /*ecd0*/  FMUL.FTZ R64, R33, R41 ;  /* 0x0000002921407220 */ /* 0x000fe20000410000 */
[----:B------:R-:W-:Y:S02]  /*ece0*/  HADD2.F32 R28, -RZ, R28.H1_H1 ;  /* 0x3000001cff1c7230 */ /* 0x000fe40000004100 */
[C---:B------:R-:W-:Y:S01]  /*ecf0*/  FMUL.FTZ R33, R34.reuse, R59 ;  /* 0x0000003b22217220 */ /* 0x040fe20000410000 */
[----:B------:R-:W-:Y:S02]  /*ed00*/  HADD2.F32 R26, -RZ, R29.H0_H0 ;  /* 0x2000001dff1a7230 */ /* 0x000fe40000004100 */
[----:B------:R-:W-:Y:S01]  /*ed10*/  FMUL.FTZ R34, R34, R51 ;  /* 0x0000003322227220 */ /* 0x000fe20000410000 */
[----:B------:R-:W-:-:S02]  /*ed20*/  HADD2.F32 R58, -RZ, R58.H1_H1 ;  /* 0x3000003aff3a7230 */ /* 0x000fc40000004100 */
[C---:B------:R-:W-:Y:S01]  /*ed30*/  FFMA.FTZ R60, R28.reuse, R41, -R63 ;  /* 0x000000291c3c7223 */ /* 0x040fe2000001083f */
[----:B------:R-:W-:Y:S02]  /*ed40*/  HADD2.F32 R38, -RZ, R38.H1_H1 ;  /* 0x30000026ff267230 */ /* 0x000fe40000004100 */
[----:B------:R-:W-:Y:S01]  /*ed50*/  FFMA.FTZ R64, R28, R53, R64 ;  /* 0x000000351c407223 */ /* 0x000fe20000010040 */
[----:B------:R-:W-:Y:S02]  /*ed60*/  HADD2.F32 R50, -RZ, R50.H1_H1 ;  /* 0x30000032ff327230 */ /* 0x000fe40000004100 */
[C---:B------:R-:W-:Y:S01]  /*ed70*/  FFMA.FTZ R53, R26.reuse, R51, -R33 ;  /* 0x000000331a357223 */ /* 0x040fe20000010821 */
[----:B------:R-:W-:Y:S01]  /*ed80*/  FFMA.FTZ R59, R26, R59, R34 ;  /* 0x0000003b1a3b7223 */ /* 0x000fe20000010022 */
[----:B------:R-:W-:Y:S02]  /*ed90*/  HADD2.F32 R29, -RZ, R29.H1_H1 ;  /* 0x3000001dff1d7230 */ /* 0x000fe40000004100 */
[----:B------:R-:W-:Y:S01]  /*eda0*/  FMUL.FTZ R34, R38, R58 ;  /* 0x0000003a26227220 */ /* 0x000fe20000410000 */
[----:B------:R-:W-:-:S02]  /*edb0*/  HADD2.F32 R41, -RZ, R62.H0_H0 ;  /* 0x2000003eff297230 */ /* 0x000fc40000004100 */
[----:B------:R-:W-:Y:S01]  /*edc0*/  FMUL.FTZ R51, R38, R50 ;  /* 0x0000003226337220 */ /* 0x000fe20000410000 */
[----:B------:R-:W-:Y:S01]  /*edd0*/  HADD2.F32 R28, -RZ, R39.H0_H0 ;  /* 0x20000027ff1c7230 */ /* 0x000fe20000004100 */
[----:B------:R-:W-:Y:S01]  /*ede0*/  F2FP.F16.E4M3.UNPACK_B R31, R32 ;  /* 0x00000020ff1f723e */ /* 0x000fe200020006ff */
[----:B------:R-:W-:Y:S02]  /*edf0*/  HADD2.F32 R33, -RZ, R52.H0_H0 ;  /* 0x20000034ff217230 */ /* 0x000fe40000004100 */
[C---:B------:R-:W-:Y:S01]  /*ee00*/  FFMA.FTZ R66, R29.reuse, R50, -R34 ;  /* 0x000000321d427223 */ /* 0x040fe20000010822 */
[----:B------:R-:W-:Y:S02]  /*ee10*/  HADD2.F32 R26, -RZ, R30.H0_H0 ;  /* 0x2000001eff1a7230 */ /* 0x000fe40000004100 */
[C---:B------:R-:W-:Y:S01]  /*ee20*/  FMUL.FTZ R63, R28.reuse, R41 ;  /* 0x000000291c3f7220 */ /* 0x040fe20000410000 */
[----:B------:R-:W-:Y:S01]  /*ee30*/  F2FP.F16.E4M3.UNPACK_B R32, R32.H1 ;  /* 0x00000020ff20723e */ /* 0x000fe200030006ff */
[----:B------:R-:W-:Y:S01]  /*ee40*/  FMUL.FTZ R28, R28, R33 ;  /* 0x000000211c1c7220 */ /* 0x000fe20000410000 */
[----:B------:R-:W-:Y:S01]  /*ee50*/  FFMA.FTZ R68, R29, R58, R51 ;  /* 0x0000003a1d447223 */ /* 0x000fe20000010033 */
[----:B------:R-:W-:Y:S01]  /*ee60*/  F2FP.F16.E4M3.UNPACK_B R34, R55.H1 ;  /* 0x00000037ff22723e */ /* 0x000fe200030006ff */
[----:B------:R-:W-:Y:S01]  /*ee70*/  HADD2.F32 R52, -RZ, R52.H1_H1 ;  /* 0x30000034ff347230 */ /* 0x000fe20000004100 */
[----:B------:R-:W-:Y:S01]  /*ee80*/  F2FP.F16.E4M3.UNPACK_B R29, R40.H1 ;  /* 0x00000028ff1d723e */ /* 0x000fe200030006ff */
[----:B------:R-:W-:Y:S01]  /*ee90*/  FFMA.FTZ R67, R26, R41, R28 ;  /* 0x000000291a437223 */ /* 0x000fe2000001001c */
[----:B------:R-:W-:-:S02]  /*eea0*/  HADD2.F32 R62, -RZ, R62.H1_H1 ;  /* 0x3000003eff3e7230 */ /* 0x000fc40000004100 */
[----:B------:R-:W-:Y:S01]  /*eeb0*/  FFMA.FTZ R63, R26, R33, -R63 ;  /* 0x000000211a3f7223 */ /* 0x000fe2000001083f */
[----:B------:R-:W-:Y:S01]  /*eec0*/  HADD2.F32 R39, -RZ, R39.H1_H1 ;  /* 0x30000027ff277230 */ /* 0x000fe20000004100 */
[----:B------:R-:W-:Y:S01]  /*eed0*/  F2FP.F16.E4M3.UNPACK_B R55, R55 ;  /* 0x00000037ff37723e */ /* 0x000fe200020006ff */
[----:B------:R-:W-:Y:S01]  /*eee0*/  HADD2.F32 R41, -RZ, R34.H0_H0 ;  /* 0x20000022ff297230 */ /* 0x000fe20000004100 */
[----:B------:R-:W-:Y:S01]  /*eef0*/  F2FP.F16.E4M3.UNPACK_B R40, R40 ;  /* 0x00000028ff28723e */ /* 0x000fe200020006ff */
[----:B------:R-:W-:Y:S02]  /*ef00*/  HADD2.F32 R28, -RZ, R32.H0_H0 ;  /* 0x20000020ff1c7230 */ /* 0x000fe40000004100 */
[C---:B------:R-:W-:Y:S01]  /*ef10*/  FMUL.FTZ R51, R39.reuse, R62 ;  /* 0x0000003e27337220 */ /* 0x040fe20000410000 */
[----:B------:R-:W-:Y:S02]  /*ef20*/  HADD2.F32 R33, -RZ, R29.H0_H0 ;  /* 0x2000001dff217230 */ /* 0x000fe40000004100 */
[----:B------:R-:W-:Y:S01]  /*ef30*/  FMUL.FTZ R69, R39, R52 ;  /* 0x0000003427457220 */ /* 0x000fe20000410000 */
[----:B------:R-:W-:-:S02]  /*ef40*/  HADD2.F32 R26, -RZ, R21.H0_H0 ;  /* 0x20000015ff1a7230 */ /* 0x000fc40000004100 */
[C---:B------:R-:W-:Y:S01]  /*ef50*/  FMUL.FTZ R39, R28.reuse, R41 ;  /* 0x000000291c277220 */ /* 0x040fe20000410000 */
[----:B------:R-:W-:Y:S02]  /*ef60*/  HADD2.F32 R34, -RZ, R34.H1_H1 ;  /* 0x30000022ff227230 */ /* 0x000fe40000004100 */
[-C--:B------:R-:W-:Y:S01]  /*ef70*/  FMUL.FTZ R28, R28, R33.reuse ;  /* 0x000000211c1c7220 */ /* 0x080fe20000410000 */
[----:B------:R-:W-:Y:S02]  /*ef80*/  HADD2.F32 R32, -RZ, R32.H1_H1 ;  /* 0x30000020ff207230 */ /* 0x000fe40000004100 */
[C---:B------:R-:W-:Y:S01]  /*ef90*/  FFMA.FTZ R50, R26.reuse, R33, -R39 ;  /* 0x000000211a327223 */ /* 0x040fe20000010827 */
[----:B------:R-:W-:Y:S02]  /*efa0*/  HADD2.F32 R30, -RZ, R30.H1_H1 ;  /* 0x3000001eff1e7230 */ /* 0x000fe40000004100 */
[----:B------:R-:W-:Y:S01]  /*efb0*/  FFMA.FTZ R41, R26, R41, R28 ;  /* 0x000000291a297223 */ /* 0x000fe2000001001c */
[----:B------:R-:W-:-:S02]  /*efc0*/  HADD2.F32 R29, -RZ, R29.H1_H1 ;  /* 0x3000001dff1d7230 */ /* 0x000fc40000004100 */
[----:B------:R-:W-:Y:S01]  /*efd0*/  FMUL.FTZ R28, R32, R34 ;  /* 0x00000022201c7220 */ /* 0x000fe20000410000 */
[----:B------:R-:W-:Y:S02]  /*efe0*/  HADD2.F32 R21, -RZ, R21.H1_H1 ;  /* 0x30000015ff157230 */ /* 0x000fe40000004100 */
[C---:B------:R-:W-:Y:S01]  /*eff0*/  FFMA.FTZ R70, R30.reuse, R52, -R51 ;  /* 0x000000341e467223 */ /* 0x040fe20000010833 */
[----:B------:R-:W-:Y:S01]  /*f000*/  FFMA.FTZ R62, R30, R62, R69 ;  /* 0x0000003e1e3e7223 */ /* 0x000fe20000010045 */
[-C--:B------:R-:W-:Y:S01]  /*f010*/  FMUL.FTZ R33, R32, R29.reuse ;  /* 0x0000001d20217220 */ /* 0x080fe20000410000 */
[----:B------:R-:W-:Y:S02]  /*f020*/  HADD2.F32 R30, -RZ, R55.H0_H0 ;  /* 0x20000037ff1e7230 */ /* 0x000fe40000004100 */
[C---:B------:R-:W-:Y:S01]  /*f030*/  FFMA.FTZ R51, R21.reuse, R29, -R28 ;  /* 0x0000001d15337223 */ /* 0x040fe2000001081c */
[----:B------:R-:W-:Y:S02]  /*f040*/  HADD2.F32 R26, -RZ, R31.H0_H0 ;  /* 0x2000001fff1a7230 */ /* 0x000fe40000004100 */
[----:B------:R-:W-:Y:S01]  /*f050*/  FFMA.FTZ R52, R21, R34, R33 ;  /* 0x0000002215347223 */ /* 0x000fe20000010021 */
[----:B------:R-:W-:Y:S01]  /*f060*/  HADD2.F32 R28, -RZ, R40.H0_H0 ;  /* 0x20000028ff1c7230 */ /* 0x000fe20000004100 */
[----:B------:R-:W-:Y:S01]  /*f070*/  F2FP.F16.E4M3.UNPACK_B R29, R4.H1 ;  /* 0x00000004ff1d723e */ /* 0x000fe200030006ff */
        /* <DEDUP_REMOVED lines=9> */
[C---:B------:R-:W-:Y:S01]  /*f110*/  FMUL.FTZ R28, R31.reuse, R32 ;  /* 0x000000201f1c7220 */ /* 0x040fe20000410000 */
[----:B------:R-:W-:Y:S01]  /*f120*/  F2FP.F16.E4M3.UNPACK_B R26, R20.H1 ;  /* 0x00000014ff1a723e */ /* 0x000fe200030006ff */
[-C--:B------:R-:W-:Y:S01]  /*f130*/  FMUL.FTZ R39, R31, R40.reuse ;  /* 0x000000281f277220 */ /* 0x080fe20000410000 */
[----:B------:R-:W-:Y:S02]  /*f140*/  HADD2.F32 R30, -RZ, R29.H0_H0 ;  /* 0x2000001dff1e7230 */ /* 0x000fe40000004100 */
[C---:B------:R-:W-:Y:S01]  /*f150*/  FFMA.FTZ R31, R7.reuse, R40, -R28 ;  /* 0x00000028071f7223 */ /* 0x040fe2000001081c */
[----:B------:R-:W-:Y:S02]  /*f160*/  HADD2.F32 R21, -RZ, R37.H0_H0 ;  /* 0x20000025ff157230 */ /* 0x000fe40000004100 */
[----:B------:R-:W-:Y:S01]  /*f170*/  FFMA.FTZ R38, R7, R32, R39 ;  /* 0x0000002007267223 */ /* 0x000fe20000010027 */
[----:B------:R-:W-:Y:S01]  /*f180*/  HADD2.F32 R28, -RZ, R26.H0_H0 ;  /* 0x2000001aff1c7230 */ /* 0x000fe20000004100 */
[----:B------:R-:W-:Y:S01]  /*f190*/  F2FP.F16.E4M3.UNPACK_B R4, R4 ;  /* 0x00000004ff04723e */ /* 0x000fe200020006ff */
[----:B------:R-:W-:-:S02]  /*f1a0*/  HADD2.F32 R7, -RZ, R27.H0_H0 ;  /* 0x2000001bff077230 */ /* 0x000fc40000004100 */
[C---:B------:R-:W-:Y:S01]  /*f1b0*/  FMUL.FTZ R40, R21.reuse, R30 ;  /* 0x0000001e15287220 */ /* 0x040fe20000410000 */
[----:B------:R-:W-:Y:S02]  /*f1c0*/  HADD2.F32 R32, -RZ, R29.H1_H1 ;  /* 0x3000001dff207230 */ /* 0x000fe40000004100 */
[-C--:B------:R-:W-:Y:S01]  /*f1d0*/  FMUL.FTZ R58, R21, R28.reuse ;  /* 0x0000001c153a7220 */ /* 0x080fe20000410000 */
[----:B------:R-:W-:Y:S02]  /*f1e0*/  HADD2.F32 R37, -RZ, R37.H1_H1 ;  /* 0x30000025ff257230 */ /* 0x000fe40000004100 */
[----:B------:R-:W-:Y:S01]  /*f1f0*/  FFMA.FTZ R40, R7, R28, -R40 ;  /* 0x0000001c07287223 */ /* 0x000fe20000010828 */
[----:B------:R-:W-:Y:S01]  /*f200*/  HADD2.F32 R26, -RZ, R26.H1_H1 ;  /* 0x3000001aff1a7230 */ /* 0x000fe20000004100 */
[----:B------:R-:W-:Y:S01]  /*f210*/  F2FP.F16.E4M3.UNPACK_B R20, R20 ;  /* 0x00000014ff14723e */ /* 0x000fe200020006ff */
[----:B------:R-:W-:Y:S02]  /*f220*/  HADD2.F32 R27, -RZ, R27.H1_H1 ;  /* 0x3000001bff1b7230 */ /* 0x000fe40000004100 */
[----:B------:R-:W-:Y:S01]  /*f230*/  FMUL.FTZ R28, R37, R32 ;  /* 0x00000020251c7220 */ /* 0x000fe20000410000 */
[----:B------:R-:W-:Y:S01]  /*f240*/  FFMA.FTZ R58, R7, R30, R58 ;  /* 0x0000001e073a7223 */ /* 0x000fe2000001003a */
[----:B------:R-:W-:Y:S01]  /*f250*/  FMUL.FTZ R37, R37, R26 ;  /* 0x0000001a25257220 */ /* 0x000fe20000410000 */
[----:B------:R-:W-:-:S02]  /*f260*/  HADD2.F32 R7, -RZ, R35.H0_H0 ;  /* 0x20000023ff077230 */ /* 0x000fc40000004100 */
[C---:B------:R-:W-:Y:S01]  /*f270*/  FFMA.FTZ R29, R27.reuse, R26, -R28 ;  /* 0x0000001a1b1d7223 */ /* 0x040fe2000001081c */
[----:B------:R-:W-:Y:S02]  /*f280*/  HADD2.F32 R26, -RZ, R4.H0_H0 ;  /* 0x20000004ff1a7230 */ /* 0x000fe40000004100 */
[----:B------:R-:W-:Y:S01]  /*f290*/  FFMA.FTZ R37, R27, R32, R37 ;  /* 0x000000201b257223 */ /* 0x000fe20000010025 */
[----:B------:R-:W-:Y:S01]  /*f2a0*/  HADD2.F32 R21, -RZ, R20.H0_H0 ;  /* 0x20000014ff157230 */ /* 0x000fe20000004100 */
[----:B------:R-:W-:Y:S01]  /*f2b0*/  F2FP.SATFINITE.E4M3.F32.PACK_AB_MERGE_C R60, R60, R65, RZ ;  /* 0x000000413c3c723e */ /* 0x000fe200048070ff */
[----:B------:R-:W-:Y:S02]  /*f2c0*/  HADD2.F32 R28, -RZ, R4.H1_H1 ;  /* 0x30000004ff1c7230 */ /* 0x000fe40000004100 */
[C---:B------:R-:W-:Y:S01]  /*f2d0*/  FMUL.FTZ R27, R7.reuse, R26 ;  /* 0x0000001a071b7220 */ /* 0x040fe20000410000 */
[----:B------:R-:W-:Y:S02]  /*f2e0*/  HADD2.F32 R35, -RZ, R35.H1_H1 ;  /* 0x30000023ff237230 */ /* 0x000fe40000004100 */
[----:B------:R-:W-:Y:S01]  /*f2f0*/  FMUL.FTZ R7, R7, R21 ;  /* 0x0000001507077220 */ /* 0x000fe20000410000 */
[----:B------:R-:W-:Y:S01]  /*f300*/  HADD2.F32 R20, -RZ, R20.H1_H1 ;  /* 0x30000014ff147230 */ /* 0x000fe20000004100 */
[----:B------:R-:W-:Y:S01]  /*f310*/  F2FP.SATFINITE.E4M3.F32.PACK_AB_MERGE_C R61, R64, R61, RZ ;  /* 0x0000003d403d723e */ /* 0x000fe200048070ff */
[----:B------:R-:W-:-:S02]  /*f320*/  HADD2.F32 R4, -RZ, R3.H0_H0 ;  /* 0x20000003ff047230 */ /* 0x000fc40000004100 */
[C---:B------:R-:W-:Y:S01]  /*f330*/  FMUL.FTZ R30, R35.reuse, R28 ;  /* 0x0000001c231e7220 */ /* 0x040fe20000410000 */
[----:B------:R-:W-:Y:S02]  /*f340*/  HADD2.F32 R3, -RZ, R3.H1_H1 ;  /* 0x30000003ff037230 */ /* 0x000fe40000004100 */
[----:B------:R-:W-:Y:S01]  /*f350*/  FMUL.FTZ R35, R35, R20 ;  /* 0x0000001423237220 */ /* 0x000fe20000410000 */
[----:B------:R-:W-:Y:S01]  /*f360*/  F2FP.SATFINITE.E4M3.F32.PACK_AB_MERGE_C R29, R29, R40, RZ ;  /* 0x000000281d1d723e */ /* 0x000fe200048070ff */
        /* <DEDUP_REMOVED lines=8> */
[----:B------:R-:W-:Y:S02]  /*f3f0*/  F2FP.SATFINITE.E4M3.F32.PACK_AB_MERGE_C R37, R37, R58, RZ ;  /* 0x0000003a2525723e */ /* 0x000fe400048070ff */
[----:B------:R-:W-:Y:S02]  /*f400*/  F2FP.SATFINITE.E4M3.F32.PACK_AB_MERGE_C R5, R6, R5, R60 ;  /* 0x000000050605723e */ /* 0x000fe4000480703c */
[----:B------:R-:W-:Y:S02]  /*f410*/  F2FP.SATFINITE.E4M3.F32.PACK_AB_MERGE_C R7, R66, R53, R7 ;  /* 0x000000354207723e */ /* 0x000fe40004807007 */
[----:B------:R-:W-:-:S02]  /*f420*/  F2FP.SATFINITE.E4M3.F32.PACK_AB_MERGE_C R25, R24, R25, R61 ;  /* 0x000000191819723e */ /* 0x000fc4000480703d */
[----:B------:R-:W-:Y:S02]  /*f430*/  F2FP.SATFINITE.E4M3.F32.PACK_AB_MERGE_C R4, R31, R34, R4 ;  /* 0x000000221f04723e */ /* 0x000fe40004807004 */
[----:B------:R-:W-:Y:S02]  /*f440*/  F2FP.SATFINITE.E4M3.F32.PACK_AB_MERGE_C R6, R30, R21, R29 ;  /* 0x000000151e06723e */ /* 0x000fe4000480701d */
[----:B------:R-:W-:Y:S02]  /*f450*/  F2FP.SATFINITE.E4M3.F32.PACK_AB_MERGE_C R27, R68, R59, R27 ;  /* 0x0000003b441b723e */ /* 0x000fe4000480701b */
[----:B------:R-:W-:Y:S01]  /*f460*/  F2FP.SATFINITE.E4M3.F32.PACK_AB_MERGE_C R24, R38, R33, R41 ;  /* 0x000000212618723e */ /* 0x000fe20004807029 */
[----:B------:R2:W-:Y:S01]  /*f470*/  STS.128 [R226+0x18000], R4 ;  /* 0x01800004e2007388 */ /* 0x0005e20000000c00 */
[----:B------:R-:W-:-:S05]  /*f480*/  F2FP.SATFINITE.E4M3.F32.PACK_AB_MERGE_C R26, R35, R26, R37 ;  /* 0x0000001a231a723e */ /* 0x000fca0004807025 */
[----:B------:R2:W-:Y:S02]  /*f490*/  STS.128 [R0+0x18000], R24 ;  /* 0x0180001800007388 */ /* 0x0005e40000000c00 */
.L_x_1473:
[----:B------:R-:W-:Y:S05]  /*f4a0*/  BSYNC B1 ;  /* 0x0000000000017941 */ /* 0x000fea0003800000 */
.L_x_1472:
[----:B------:R-:W-:Y:S04]  /*f4b0*/  BSSY B1, `(.L_x_1474) ;  /* 0x0000101000017945 */ /* 0x000fe80003800000 */
[----:B------:R-:W-:Y:S05]  /*f4c0*/  @P1 BRA `(.L_x_1475) ;  /* 0x0000000c00fc1947 */ /* 0x000fea0003800000 */
[----:B-12---:R-:W-:Y:S02]  /*f4d0*/  SHF.R.U32.HI R0, RZ, 0x8, R42 ;  /* 0x00000008ff007819 */ /* 0x006fe4000001162a */
[----:B-----5:R-:W-:Y:S02]  /*f4e0*/  LEA.HI R7, R54, R215, RZ, 0x1c ;  /* 0x000000d736077211 */ /* 0x020fe400078fe0ff */
[----:B0-----:R-:W-:Y:S02]  /*f4f0*/  LOP3.LUT R3, R42, 0xff, RZ, 0xc0, !PT ;  /* 0x000000ff2a037812 */ /* 0x001fe400078ec0ff */
[----:B------:R-:W-:Y:S01]  /*f500*/  LOP3.LUT R0, R0, 0xff, RZ, 0xc0, !PT ;  /* 0x000000ff00007812 */ /* 0x000fe200078ec0ff */
[----:B------:R-:W-:Y:S01]  /*f510*/  IMAD.SHL.U32 R21, R7, 0x10, RZ ;  /* 0x0000001007157824 */ /* 0x000fe200078e00ff */
[----:B------:R-:W-:Y:S02]  /*f520*/  SHF.R.S32.HI R24, RZ, 0x1f, R7 ;  /* 0x0000001fff187819 */ /* 0x000fe40000011407 */
[----:B------:R-:W-:-:S02]  /*f530*/  SHF.R.U32.HI R4, RZ, 0x8, R43 ;  /* 0x00000008ff047819 */ /* 0x000fc4000001162b */
[----:B------:R-:W-:Y:S02]  /*f540*/  PRMT R20, R0, 0x7604, R3 ;  /* 0x0000760400147816 */ /* 0x000fe40000000003 */
[----:B------:R-:W-:Y:S02]  /*f550*/  LEA.HI R25, R24, R7, RZ, 0x3 ;  /* 0x0000000718197211 */ /* 0x000fe400078f18ff */
[----:B------:R-:W-:Y:S02]  /*f560*/  SHF.R.U32.HI R0, RZ, 0x8, R44 ;  /* 0x00000008ff007819 */ /* 0x000fe4000001162c */
[----:B------:R-:W-:Y:S01]  /*f570*/  LOP3.LUT R5, R43, 0xff, RZ, 0xc0, !PT ;  /* 0x000000ff2b057812 */ /* 0x000fe200078ec0ff */
[----:B------:R-:W-:Y:S01]  /*f580*/  IMAD.SHL.U32 R25, R25, 0x800, RZ ;  /* 0x0000080019197824 */ /* 0x000fe200078e00ff */
[----:B------:R-:W-:Y:S02]  /*f590*/  LOP3.LUT R4, R4, 0xff, RZ, 0xc0, !PT ;  /* 0x000000ff04047812 */ /* 0x000fe400078ec0ff */
[----:B------:R-:W-:-:S02]  /*f5a0*/  LOP3.LUT R3, R0, 0xff, RZ, 0xc0, !PT ;  /* 0x000000ff00037812 */ /* 0x000fc400078ec0ff */
[----:B------:R-:W-:Y:S02]  /*f5b0*/  LOP3.LUT R0, R228, 0x70, R21, 0xf8, !PT ;  /* 0x00000070e4007812 */ /* 0x000fe400078ef815 */
[----:B------:R-:W-:Y:S02]  /*f5c0*/  SHF.R.U32.HI R26, RZ, 0x3, R228 ;  /* 0x00000003ff1a7819 */ /* 0x000fe400000116e4 */
[----:B------:R-:W-:Y:S02]  /*f5d0*/  PRMT R28, R4, 0x7604, R5 ;  /* 0x00007604041c7816 */ /* 0x000fe40000000005 */
[----:B------:R-:W-:Y:S02]  /*f5e0*/  LOP3.LUT R4, R44, 0xff, RZ, 0xc0, !PT ;  /* 0x000000ff2c047812 */ /* 0x000fe400078ec0ff */
[----:B------:R-:W-:Y:S02]  /*f5f0*/  SHF.R.U32.HI R7, RZ, 0x8, R46 ;  /* 0x00000008ff077819 */ /* 0x000fe4000001162e */
[----:B------:R-:W-:-:S02]  /*f600*/  LOP3.LUT R0, R0, R26, RZ, 0x3c, !PT ;  /* 0x0000001a00007212 */ /* 0x000fc400078e3cff */
[----:B------:R-:W-:Y:S02]  /*f610*/  LOP3.LUT R25, R25, 0xffffc000, RZ, 0xc0, !PT ;  /* 0xffffc00019197812 */ /* 0x000fe400078ec0ff */
[----:B------:R-:W-:Y:S02]  /*f620*/  PRMT R30, R3, 0x7604, R4 ;  /* 0x00007604031e7816 */ /* 0x000fe40000000004 */
[----:B------:R-:W-:Y:S02]  /*f630*/  LOP3.LUT R24, R46, 0xff, RZ, 0xc0, !PT ;  /* 0x000000ff2e187812 */ /* 0x000fe400078ec0ff */
[----:B------:R-:W-:Y:S02]  /*f640*/  LOP3.LUT R7, R7, 0xff, RZ, 0xc0, !PT ;  /* 0x000000ff07077812 */ /* 0x000fe400078ec0ff */
[----:B------:R-:W-:Y:S02]  /*f650*/  IADD3 R3, R0, R25, R231 ;  /* 0x0000001900037210 */ /* 0x000fe40007ffe0e7 */
[----:B------:R-:W-:-:S02]  /*f660*/  SHF.R.U32.HI R0, RZ, 0x8, R47 ;  /* 0x00000008ff007819 */ /* 0x000fc4000001162f */
[----:B------:R-:W-:Y:S02]  /*f670*/  PRMT R33, R7, 0x7604, R24 ;  /* 0x0000760407217816 */ /* 0x000fe40000000018 */
[----:B------:R-:W-:Y:S02]  /*f680*/  LOP3.LUT R21, R47, 0xff, RZ, 0xc0, !PT ;  /* 0x000000ff2f157812 */ /* 0x000fe400078ec0ff */
[----:B------:R-:W-:Y:S02]  /*f690*/  SHF.R.U32.HI R24, RZ, 0x8, R48 ;  /* 0x00000008ff187819 */ /* 0x000fe40000011630 */
[----:B------:R-:W-:Y:S02]  /*f6a0*/  SHF.R.U32.HI R26, RZ, 0x8, R49 ;  /* 0x00000008ff1a7819 */ /* 0x000fe40000011631 */
[----:B------:R-:W-:Y:S02]  /*f6b0*/  LOP3.LUT R0, R0, 0xff, RZ, 0xc0, !PT ;  /* 0x000000ff00007812 */ /* 0x000fe400078ec0ff */
[----:B------:R-:W-:-:S02]  /*f6c0*/  SHF.R.U32.HI R5, RZ, 0x8, R45 ;  /* 0x00000008ff057819 */ /* 0x000fc4000001162d */
[----:B------:R-:W-:Y:S02]  /*f6d0*/  LOP3.LUT R25, R48, 0xff, RZ, 0xc0, !PT ;  /* 0x000000ff30197812 */ /* 0x000fe400078ec0ff */
[----:B------:R-:W-:Y:S02]  /*f6e0*/  LOP3.LUT R24, R24, 0xff, RZ, 0xc0, !PT ;  /* 0x000000ff18187812 */ /* 0x000fe400078ec0ff */
[----:B------:R-:W-:Y:S02]  /*f6f0*/  LOP3.LUT R27, R49, 0xff, RZ, 0xc0, !PT ;  /* 0x000000ff311b7812 */ /* 0x000fe400078ec0ff */
[----:B------:R-:W-:Y:S02]  /*f700*/  LOP3.LUT R26, R26, 0xff, RZ, 0xc0, !PT ;  /* 0x000000ff1a1a7812 */ /* 0x000fe400078ec0ff */
[----:B------:R-:W-:Y:S01]  /*f710*/  PRMT R35, R0, 0x7604, R21 ;  /* 0x0000760400237816 */ /* 0x000fe20000000015 */
[----:B------:R-:W-:Y:S01]  /*f720*/  IMAD.IADD R0, R16, 0x1, R3 ;  /* 0x0000000110007824 */ /* 0x000fe200078e0203 */
[----:B------:R-:W-:-:S02]  /*f730*/  LOP3.LUT R6, R45, 0xff, RZ, 0xc0, !PT ;  /* 0x000000ff2d067812 */ /* 0x000fc400078ec0ff */
[----:B------:R-:W-:Y:S02]  /*f740*/  LOP3.LUT R5, R5, 0xff, RZ, 0xc0, !PT ;  /* 0x000000ff05057812 */ /* 0x000fe400078ec0ff */
[----:B------:R-:W-:Y:S02]  /*f750*/  PRMT R37, R24, 0x7604, R25 ;  /* 0x0000760418257816 */ /* 0x000fe40000000019 */
[----:B------:R-:W-:Y:S02]  /*f760*/  PRMT R39, R26, 0x7604, R27 ;  /* 0x000076041a277816 */ /* 0x000fe4000000001b */
[----:B------:R-:W0:Y:S01]  /*f770*/  LDS.128 R24, [R0+0x18000] ;  /* 0x0180000000187984 */ /* 0x000e220000000c00 */
[----:B------:R-:W-:Y:S02]  /*f780*/  PRMT R32, R5, 0x7604, R6 ;  /* 0x0000760405207816 */ /* 0x000fe40000000006 */
[----:B------:R-:W-:Y:S01]  /*f790*/  SHF.R.U32.HI R3, RZ, 0x10, R42 ;  /* 0x00000010ff037819 */ /* 0x000fe2000001162a */
[----:B------:R-:W1:Y:S01]  /*f7a0*/  LDS.128 R4, [R224+0x18000] ;  /* 0x01800000e0047984 */ /* 0x000e620000000c00 */
[----:B------:R-:W-:-:S02]  /*f7b0*/  SHF.R.U32.HI R21, RZ, 0x10, R43 ;  /* 0x00000010ff157819 */ /* 0x000fc4000001162b */
[----:B------:R-:W-:Y:S02]  /*f7c0*/  LOP3.LUT R3, R3, 0xff, RZ, 0xc0, !PT ;  /* 0x000000ff03037812 */ /* 0x000fe400078ec0ff */
[----:B------:R-:W-:Y:S02]  /*f7d0*/  SHF.R.U32.HI R31, RZ, 0x10, R45 ;  /* 0x00000010ff1f7819 */ /* 0x000fe4000001162d */
[----:B------:R-:W-:Y:S02]  /*f7e0*/  LOP3.LUT R21, R21, 0xff, RZ, 0xc0, !PT ;  /* 0x000000ff15157812 */ /* 0x000fe400078ec0ff */
[----:B------:R-:W-:Y:S02]  /*f7f0*/  SHF.R.U32.HI R29, RZ, 0x10, R44 ;  /* 0x00000010ff1d7819 */ /* 0x000fe4000001162c */
[----:B------:R-:W-:Y:S02]  /*f800*/  PRMT R3, R3, 0x7054, R20 ;  /* 0x0000705403037816 */ /* 0x000fe40000000014 */
[----:B------:R-:W-:-:S02]  /*f810*/  LOP3.LUT R31, R31, 0xff, RZ, 0xc0, !PT ;  /* 0x000000ff1f1f7812 */ /* 0x000fc400078ec0ff */
[----:B------:R-:W-:Y:S02]  /*f820*/  PRMT R21, R21, 0x7054, R28 ;  /* 0x0000705415157816 */ /* 0x000fe4000000001c */
[----:B------:R-:W-:Y:S02]  /*f830*/  SHF.R.U32.HI R20, RZ, 0x10, R46 ;  /* 0x00000010ff147819 */ /* 0x000fe4000001162e */
[----:B------:R-:W-:Y:S02]  /*f840*/  SHF.R.U32.HI R28, RZ, 0x10, R47 ;  /* 0x00000010ff1c7819 */ /* 0x000fe4000001162f */
[----:B------:R-:W-:Y:S02]  /*f850*/  LOP3.LUT R29, R29, 0xff, RZ, 0xc0, !PT ;  /* 0x000000ff1d1d7812 */ /* 0x000fe400078ec0ff */
[----:B------:R-:W-:Y:S02]  /*f860*/  PRMT R31, R31, 0x7054, R32 ;  /* 0x000070541f1f7816 */ /* 0x000fe40000000020 */
[----:B------:R-:W-:-:S02]  /*f870*/  LOP3.LUT R20, R20, 0xff, RZ, 0xc0, !PT ;  /* 0x000000ff14147812 */ /* 0x000fc400078ec0ff */
[----:B------:R-:W-:Y:S02]  /*f880*/  SHF.R.U32.HI R32, RZ, 0x10, R49 ;  /* 0x00000010ff207819 */ /* 0x000fe40000011631 */
[----:B------:R-:W-:Y:S02]  /*f890*/  LOP3.LUT R28, R28, 0xff, RZ, 0xc0, !PT ;  /* 0x000000ff1c1c7812 */ /* 0x000fe400078ec0ff */
[----:B------:R-:W-:Y:S02]  /*f8a0*/  PRMT R29, R29, 0x7054, R30 ;  /* 0x000070541d1d7816 */ /* 0x000fe4000000001e */
[----:B------:R-:W-:Y:S02]  /*f8b0*/  PRMT R33, R20, 0x7054, R33 ;  /* 0x0000705414217816 */ /* 0x000fe40000000021 */
[----:B------:R-:W-:Y:S02]  /*f8c0*/  LOP3.LUT R38, R3, 0xff000000, R42, 0xf8, !PT ;  /* 0xff00000003267812 */ /* 0x000fe400078ef82a */
[----:B------:R-:W-:-:S02]  /*f8d0*/  LOP3.LUT R32, R32, 0xff, RZ, 0xc0, !PT ;  /* 0x000000ff20207812 */ /* 0x000fc400078ec0ff */
[----:B------:R-:W-:Y:S02]  /*f8e0*/  PRMT R35, R28, 0x7054, R35 ;  /* 0x000070541c237816 */ /* 0x000fe40000000023 */
[----:B------:R-:W-:Y:S02]  /*f8f0*/  LOP3.LUT R42, R21, 0xff000000, R43, 0xf8, !PT ;  /* 0xff000000152a7812 */ /* 0x000fe400078ef82b */
[----:B------:R-:W-:Y:S02]  /*f900*/  LOP3.LUT R43, R29, 0xff000000, R44, 0xf8, !PT ;  /* 0xff0000001d2b7812 */ /* 0x000fe400078ef82c */
[----:B------:R-:W-:Y:S02]  /*f910*/  LOP3.LUT R44, R31, 0xff000000, R45, 0xf8, !PT ;  /* 0xff0000001f2c7812 */ /* 0x000fe400078ef82d */
[----:B------:R-:W-:Y:S02]  /*f920*/  LOP3.LUT R45, R33, 0xff000000, R46, 0xf8, !PT ;  /* 0xff000000212d7812 */ /* 0x000fe400078ef82e */
[----:B------:R-:W-:-:S02]  /*f930*/  PRMT R39, R32, 0x7054, R39 ;  /* 0x0000705420277816 */ /* 0x000fc40000000027 */
[----:B------:R-:W-:Y:S02]  /*f940*/  LOP3.LUT R46, R35, 0xff000000, R47, 0xf8, !PT ;  /* 0xff000000232e7812 */ /* 0x000fe400078ef82f */
[----:B------:R-:W-:Y:S02]  /*f950*/  SHF.R.U32.HI R30, RZ, 0x10, R48 ;  /* 0x00000010ff1e7819 */ /* 0x000fe40000011630 */
[----:B------:R-:W-:Y:S02]  /*f960*/  LOP3.LUT R49, R39, 0xff000000, R49, 0xf8, !PT ;  /* 0xff00000027317812 */ /* 0x000fe400078ef831 */
[----:B------:R-:W-:Y:S02]  /*f970*/  F2FP.F16.E4M3.UNPACK_B R41, R46 ;  /* 0x0000002eff29723e */ /* 0x000fe400020006ff */
[----:B0-----:R-:W-:Y:S02]  /*f980*/  F2FP.F16.E4M3.UNPACK_B R31, R25 ;  /* 0x00000019ff1f723e */ /* 0x001fe400020006ff */
[----:B------:R-:W-:Y:S01]  /*f990*/  F2FP.F16.E4M3.UNPACK_B R39, R42 ;  /* 0x0000002aff27723e */ /* 0x000fe200020006ff */
[----:B------:R-:W-:Y:S01]  /*f9a0*/  HADD2.F32 R47, -RZ, R41.H0_H0 ;  /* 0x20000029ff2f7230 */ /* 0x000fe20000004100 */
[----:B------:R-:W-:-:S02]  /*f9b0*/  LOP3.LUT R30, R30, 0xff, RZ, 0xc0, !PT ;  /* 0x000000ff1e1e7812 */ /* 0x000fc400078ec0ff */
[-C--:B-1----:R-:W-:Y:S01]  /*f9c0*/  F2FP.F16.E4M3.UNPACK_B R20, R5.reuse ;  /* 0x00000005ff14723e */ /* 0x082fe200020006ff */
[----:B------:R-:W-:Y:S01]  /*f9d0*/  HADD2.F32 R40, -RZ, R39.H0_H0 ;  /* 0x20000027ff287230 */ /* 0x000fe20000004100 */
[----:B------:R-:W-:Y:S01]  /*f9e0*/  F2FP.F16.E4M3.UNPACK_B R21, R5.H1 ;  /* 0x00000005ff15723e */ /* 0x000fe200030006ff */
[--C-:B------:R-:W-:Y:S01]  /*f9f0*/  HADD2.F32 R5, -RZ, R31.reuse.H0_H0 ;  /* 0x2000001fff057230 */ /* 0x100fe20000004100 */
[----:B------:R-:W-:Y:S01]  /*fa00*/  PRMT R37, R30, 0x7054, R37 ;  /* 0x000070541e257816 */ /* 0x000fe20000000025 */
[----:B------:R-:W-:Y:S01]  /*fa10*/  HADD2.F32 R31, -RZ, R31.H1_H1 ;  /* 0x3000001fff1f7230 */ /* 0x000fe20000004100 */
[-C--:B------:R-:W-:Y:S01]  /*fa20*/  F2FP.F16.E4M3.UNPACK_B R29, R7.reuse ;  /* 0x00000007ff1d723e */ /* 0x080fe200020006ff */
[----:B------:R-:W-:Y:S01]  /*fa30*/  HADD2.F32 R39, -RZ, R39.H1_H1 ;  /* 0x30000027ff277230 */ /* 0x000fe20000004100 */
[----:B------:R-:W-:Y:S01]  /*fa40*/  F2FP.F16.E4M3.UNPACK_B R30, R7.H1 ;  /* 0x00000007ff1e723e */ /* 0x000fe200030006ff */
[----:B------:R-:W-:Y:S01]  /*fa50*/  FMUL.FTZ R50, R5, R40 ;  /* 0x0000002805327220 */ /* 0x000fe20000410000 */
[----:B------:R-:W-:-:S02]  /*fa60*/  F2FP.F16.E4M3.UNPACK_B R7, R6 ;  /* 0x00000006ff07723e */ /* 0x000fc400020006ff */
[----:B------:R-:W-:Y:S01]  /*fa70*/  F2FP.F16.E4M3.UNPACK_B R28, R6.H1 ;  /* 0x00000006ff1c723e */ /* 0x000fe200030006ff */
[--C-:B------:R-:W-:Y:S01]  /*fa80*/  HADD2.F32 R6, -RZ, R20.reuse.H0_H0 ;  /* 0x20000014ff067230 */ /* 0x100fe20000004100 */
[----:B------:R-:W-:Y:S01]  /*fa90*/  F2FP.F16.E4M3.UNPACK_B R32, R25.H1 ;  /* 0x00000019ff20723e */ /* 0x000fe200030006ff */
[-C--:B------:R-:W-:Y:S01]  /*faa0*/  FMUL.FTZ R25, R5, R47.reuse ;  /* 0x0000002f05197220 */ /* 0x080fe20000410000 */
[----:B------:R-:W-:Y:S01]  /*fab0*/  F2FP.F16.E4M3.UNPACK_B R46, R46.H1 ;  /* 0x0000002eff2e723e */ /* 0x000fe200030006ff */
[----:B------:R-:W-:Y:S01]  /*fac0*/  HADD2.F32 R20, -RZ, R20.H1_H1 ;  /* 0x30000014ff147230 */ /* 0x000fe20000004100 */
[----:B------:R-:W-:Y:S01]  /*fad0*/  F2FP.F16.E4M3.UNPACK_B R42, R42.H1 ;  /* 0x0000002aff2a723e */ /* 0x000fe200030006ff */
[C---:B------:R-:W-:Y:S01]  /*fae0*/  FFMA.FTZ R5, R6.reuse, R40, -R25 ;  /* 0x0000002806057223 */ /* 0x040fe20000010819 */
[-C--:B------:R-:W-:Y:S01]  /*faf0*/  F2FP.F16.E4M3.UNPACK_B R33, R26.reuse ;  /* 0x0000001aff21723e */ /* 0x080fe200020006ff */
[----:B------:R-:W-:Y:S01]  /*fb00*/  FFMA.FTZ R25, R6, R47, R50 ;  /* 0x0000002f06197223 */ /* 0x000fe20000010032 */
[----:B------:R-:W-:Y:S01]  /*fb10*/  F2FP.F16.E4M3.UNPACK_B R34, R26.H1 ;  /* 0x0000001aff22723e */ /* 0x000fe200030006ff */
[----:B------:R-:W-:Y:S01]  /*fb20*/  HADD2.F32 R40, -RZ, R41.H1_H1 ;  /* 0x30000029ff287230 */ /* 0x000fe20000004100 */
[----:B------:R-:W-:Y:S01]  /*fb30*/  F2FP.F16.E4M3.UNPACK_B R35, R27 ;  /* 0x0000001bff23723e */ /* 0x000fe200020006ff */
[----:B------:R-:W-:Y:S01]  /*fb40*/  HADD2.F32 R47, -RZ, R46.H0_H0 ;  /* 0x2000002eff2f7230 */ /* 0x000fe20000004100 */
[----:B------:R-:W-:Y:S01]  /*fb50*/  LOP3.LUT R48, R37, 0xff000000, R48, 0xf8, !PT ;  /* 0xff00000025307812 */ /* 0x000fe200078ef830 */
[----:B------:R-:W-:-:S02]  /*fb60*/  HADD2.F32 R26, -RZ, R32.H0_H0 ;  /* 0x20000020ff1a7230 */ /* 0x000fc40000004100 */
[CC--:B------:R-:W-:Y:S01]  /*fb70*/  FMUL.FTZ R51, R31.reuse, R40.reuse ;  /* 0x000000281f337220 */ /* 0x0c0fe20000410000 */
[--C-:B------:R-:W-:Y:S02]  /*fb80*/  HADD2.F32 R41, -RZ, R42.reuse.H0_H0 ;  /* 0x2000002aff297230 */ /* 0x100fe40000004100 */
[----:B------:R-:W-:Y:S01]  /*fb90*/  FMUL.FTZ R31, R31, R39 ;  /* 0x000000271f1f7220 */ /* 0x000fe20000410000 */
[----:B------:R-:W-:Y:S02]  /*fba0*/  HADD2.F32 R6, -RZ, R21.H0_H0 ;  /* 0x20000015ff067230 */ /* 0x000fe40000004100 */
[----:B------:R-:W-:Y:S01]  /*fbb0*/  FMUL.FTZ R53, R26, R47 ;  /* 0x0000002f1a357220 */ /* 0x000fe20000410000 */
[----:B------:R-:W-:Y:S01]  /*fbc0*/  FFMA.FTZ R50, R20, R39, -R51 ;  /* 0x0000002714327223 */ /* 0x000fe20000010833 */
[----:B------:R-:W-:Y:S01]  /*fbd0*/  FMUL.FTZ R26, R26, R41 ;  /* 0x000000291a1a7220 */ /* 0x000fe20000410000 */
[----:B------:R-:W-:Y:S01]  /*fbe0*/  F2FP.F16.E4M3.UNPACK_B R39, R49 ;  /* 0x00000031ff27723e */ /* 0x000fe200020006ff */
[----:B------:R-:W-:Y:S01]  /*fbf0*/  FFMA.FTZ R52, R20, R40, R31 ;  /* 0x0000002814347223 */ /* 0x000fe2000001001f */
[C---:B------:R-:W-:Y:S01]  /*fc00*/  FFMA.FTZ R53, R6.reuse, R41, -R53 ;  /* 0x0000002906357223 */ /* 0x040fe20000010835 */
[----:B------:R-:W-:Y:S01]  /*fc10*/  FFMA.FTZ R47, R6, R47, R26 ;  /* 0x0000002f062f7223 */ /* 0x000fe2000001001a */
[-C--:B------:R-:W-:Y:S01]  /*fc20*/  F2FP.F16.E4M3.UNPACK_B R26, R44.reuse ;  /* 0x0000002cff1a723e */ /* 0x080fe200020006ff */
[----:B------:R-:W-:Y:S01]  /*fc30*/  HADD2.F32 R42, -RZ, R42.H1_H1 ;  /* 0x3000002aff2a7230 */ /* 0x000fe20000004100 */
[----:B------:R-:W-:Y:S01]  /*fc40*/  F2FP.F16.E4M3.UNPACK_B R37, R27.H1 ;  /* 0x0000001bff25723e */ /* 0x000fe200030006ff */
[----:B------:R-:W-:Y:S01]  /*fc50*/  HADD2.F32 R32, -RZ, R32.H1_H1 ;  /* 0x30000020ff207230 */ /* 0x000fe20000004100 */
[----:B------:R-:W-:Y:S01]  /*fc60*/  F2FP.F16.E4M3.UNPACK_B R49, R49.H1 ;  /* 0x00000031ff31723e */ /* 0x000fe200030006ff */
[----:B------:R-:W-:Y:S01]  /*fc70*/  HADD2.F32 R41, -RZ, R39.H0_H0 ;  /* 0x20000027ff297230 */ /* 0x000fe20000004100 */
[----:B------:R-:W-:Y:S01]  /*fc80*/  F2FP.F16.E4M3.UNPACK_B R44, R44.H1 ;  /* 0x0000002cff2c723e */ /* 0x000fe200030006ff */
[----:B------:R-:W-:-:S02]  /*fc90*/  HADD2.F32 R20, -RZ, R35.H0_H0 ;  /* 0x20000023ff147230 */ /* 0x000fc40000004100 */
[----:B------:R-:W-:Y:S01]  /*fca0*/  FMUL.FTZ R51, R32, R42 ;  /* 0x0000002a20337220 */ /* 0x000fe20000410000 */
[----:B------:R-:W-:Y:S01]  /*fcb0*/  HADD2.F32 R31, -RZ, R26.H0_H0 ;  /* 0x2000001aff1f7230 */ /* 0x000fe20000004100 */
[----:B------:R-:W-:Y:S01]  /*fcc0*/  F2FP.F16.E4M3.UNPACK_B R27, R24 ;  /* 0x00000018ff1b723e */ /* 0x000fe200020006ff */
[----:B------:R-:W-:Y:S02]  /*fcd0*/  HADD2.F32 R46, -RZ, R46.H1_H1 ;  /* 0x3000002eff2e7230 */ /* 0x000fe40000004100 */
[C---:B------:R-:W-:Y:S01]  /*fce0*/  FMUL.FTZ R55, R20.reuse, R41 ;  /* 0x0000002914377220 */ /* 0x040fe20000410000 */
[----:B------:R-:W-:Y:S02]  /*fcf0*/  HADD2.F32 R21, -RZ, R21.H1_H1 ;  /* 0x30000015ff157230 */ /* 0x000fe40000004100 */
[----:B------:R-:W-:Y:S01]  /*fd00*/  FMUL.FTZ R20, R20, R31 ;  /* 0x0000001f14147220 */ /* 0x000fe20000410000 */
[----:B------:R-:W-:Y:S02]  /*fd10*/  HADD2.F32 R6, -RZ, R29.H0_H0 ;  /* 0x2000001dff067230 */ /* 0x000fe40000004100 */
[----:B------:R-:W-:Y:S01]  /*fd20*/  FMUL.FTZ R40, R32, R46 ;  /* 0x0000002e20287220 */ /* 0x000fe20000410000 */
[----:B------:R-:W-:-:S02]  /*fd30*/  HADD2.F32 R32, -RZ, R39.H1_H1 ;  /* 0x30000027ff207230 */ /* 0x000fc40000004100 */
[C---:B------:R-:W-:Y:S01]  /*fd40*/  FFMA.FTZ R46, R21.reuse, R46, R51 ;  /* 0x0000002e152e7223 */ /* 0x040fe20000010033 */
[----:B------:R-:W-:Y:S02]  /*fd50*/  HADD2.F32 R35, -RZ, R35.H1_H1 ;  /* 0x30000023ff237230 */ /* 0x000fe40000004100 */
[C---:B------:R-:W-:Y:S01]  /*fd60*/  FFMA.FTZ R55, R6.reuse, R31, -R55 ;  /* 0x0000001f06377223 */ /* 0x040fe20000010837 */
[----:B------:R-:W-:Y:S01]  /*fd70*/  FFMA.FTZ R51, R6, R41, R20 ;  /* 0x0000002906337223 */ /* 0x000fe20000010014 */
[----:B------:R-:W-:Y:S02]  /*fd80*/  HADD2.F32 R31, -RZ, R49.H0_H0 ;  /* 0x20000031ff1f7230 */ /* 0x000fe40000004100 */
[----:B------:R-:W-:Y:S01]  /*fd90*/  FFMA.FTZ R42, R21, R42, -R40 ;  /* 0x0000002a152a7223 */ /* 0x000fe20000010828 */
[----:B------:R-:W-:Y:S02]  /*fda0*/  HADD2.F32 R20, -RZ, R37.H0_H0 ;  /* 0x20000025ff147230 */ /* 0x000fe40000004100 */
[----:B------:R-:W-:Y:S01]  /*fdb0*/  FMUL.FTZ R40, R35, R32 ;  /* 0x0000002023287220 */ /* 0x000fe20000410000 */
[----:B------:R-:W-:Y:S01]  /*fdc0*/  HADD2.F32 R26, -RZ, R26.H1_H1 ;  /* 0x3000001aff1a7230 */ /* 0x000fe20000004100 */
[----:B------:R-:W-:Y:S01]  /*fdd0*/  F2FP.F16.E4M3.UNPACK_B R24, R24.H1 ;  /* 0x00000018ff18723e */ /* 0x000fe200030006ff */
[----:B------:R-:W-:-:S02]  /*fde0*/  HADD2.F32 R29, -RZ, R29.H1_H1 ;  /* 0x3000001dff1d7230 */ /* 0x000fc40000004100 */
[C---:B------:R-:W-:Y:S01]  /*fdf0*/  FMUL.FTZ R39, R20.reuse, R31 ;  /* 0x0000001f14277220 */ /* 0x040fe20000410000 */
[----:B------:R-:W-:Y:S02]  /*fe00*/  HADD2.F32 R21, -RZ, R44.H0_H0 ;  /* 0x2000002cff157230 */ /* 0x000fe40000004100 */
[-C--:B------:R-:W-:Y:S01]  /*fe10*/  FMUL.FTZ R35, R35, R26.reuse ;  /* 0x0000001a23237220 */ /* 0x080fe20000410000 */
[----:B------:R-:W-:Y:S02]  /*fe20*/  HADD2.F32 R6, -RZ, R30.H0_H0 ;  /* 0x2000001eff067230 */ /* 0x000fe40000004100 */
[C---:B------:R-:W-:Y:S01]  /*fe30*/  FFMA.FTZ R58, R29.reuse, R26, -R40 ;  /* 0x0000001a1d3a7223 */ /* 0x040fe20000010828 */
[----:B------:R-:W-:Y:S01]  /*fe40*/  F2FP.F16.E4M3.UNPACK_B R26, R45.H1 ;  /* 0x0000002dff1a723e */ /* 0x000fe200030006ff */
[-C--:B------:R-:W-:Y:S01]  /*fe50*/  FMUL.FTZ R20, R20, R21.reuse ;  /* 0x0000001514147220 */ /* 0x080fe20000410000 */
[----:B------:R-:W-:Y:S01]  /*fe60*/  F2FP.F16.E4M3.UNPACK_B R3, R4 ;  /* 0x00000004ff03723e */ /* 0x000fe200020006ff */
[C---:B------:R-:W-:Y:S01]  /*fe70*/  FFMA.FTZ R59, R6.reuse, R21, -R39 ;  /* 0x00000015063b7223 */ /* 0x040fe20000010827 */
[----:B------:R-:W-:Y:S01]  /*fe80*/  F2FP.F16.E4M3.UNPACK_B R21, R38.H1 ;  /* 0x00000026ff15723e */ /* 0x000fe200030006ff */
[----:B------:R-:W-:Y:S01]  /*fe90*/  FFMA.FTZ R61, R6, R31, R20 ;  /* 0x0000001f063d7223 */ /* 0x000fe20000010014 */
[----:B------:R-:W-:Y:S01]  /*fea0*/  F2FP.F16.E4M3.UNPACK_B R4, R4.H1 ;  /* 0x00000004ff04723e */ /* 0x000fe200030006ff */
[----:B------:R-:W-:Y:S01]  /*feb0*/  FFMA.FTZ R60, R29, R32, R35 ;  /* 0x000000201d3c7223 */ /* 0x000fe20000010023 */
[----:B------:R-:W-:Y:S01]  /*fec0*/  HADD2.F32 R31, -RZ, R26.H0_H0 ;  /* 0x2000001aff1f7230 */ /* 0x000fe20000004100 */
[----:B------:R-:W-:Y:S01]  /*fed0*/  F2FP.F16.E4M3.UNPACK_B R45, R45 ;  /* 0x0000002dff2d723e */ /* 0x000fe200020006ff */
[----:B------:R-:W-:Y:S01]  /*fee0*/  HADD2.F32 R20, -RZ, R24.H0_H0 ;  /* 0x20000018ff147230 */ /* 0x000fe20000004100 */
[----:B------:R-:W-:Y:S01]  /*fef0*/  F2FP.F16.E4M3.UNPACK_B R38, R38 ;  /* 0x00000026ff26723e */ /* 0x000fe200020006ff */
[----:B------:R-:W-:Y:S01]  /*ff00*/  HADD2.F32 R29, -RZ, R21.H0_H0 ;  /* 0x20000015ff1d7230 */ /* 0x000fe20000004100 */
[----:B------:R-:W-:Y:S01]  /*ff10*/  F2FP.SATFINITE.E4M3.F32.PACK_AB_MERGE_C R42, R42, R53, RZ ;  /* 0x000000352a2a723e */ /* 0x000fe200048070ff */
[----:B------:R-:W-:-:S02]  /*ff20*/  HADD2.F32 R44, -RZ, R44.H1_H1 ;  /* 0x3000002cff2c7230 */ /* 0x000fc40000004100 */
[C---:B------:R-:W-:Y:S01]  /*ff30*/  FMUL.FTZ R35, R20.reuse, R31 ;  /* 0x0000001f14237220 */ /* 0x040fe20000410000 */
[----:B------:R-:W-:Y:S02]  /*ff40*/  HADD2.F32 R49, -RZ, R49.H1_H1 ;  /* 0x30000031ff317230 */ /* 0x000fe40000004100 */
[----:B------:R-:W-:Y:S01]  /*ff50*/  FMUL.FTZ R20, R20, R29 ;  /* 0x0000001d14147220 */ /* 0x000fe20000410000 */
[----:B------:R-:W-:Y:S01]  /*ff60*/  HADD2.F32 R37, -RZ, R37.H1_H1 ;  /* 0x30000025ff257230 */ /* 0x000fe20000004100 */
[----:B------:R-:W-:Y:S01]  /*ff70*/  F2FP.SATFINITE.E4M3.F32.PACK_AB_MERGE_C R46, R46, R47, RZ ;  /* 0x0000002f2e2e723e */ /* 0x000fe200048070ff */
[----:B------:R-:W-:Y:S01]  /*ff80*/  HADD2.F32 R6, -RZ, R4.H0_H0 ;  /* 0x20000004ff067230 */ /* 0x000fe20000004100 */
[----:B------:R-:W-:Y:S01]  /*ff90*/  F2FP.SATFINITE.E4M3.F32.PACK_AB_MERGE_C R5, R50, R5, R42 ;  /* 0x000000053205723e */ /* 0x000fe2000480702a */
[----:B------:R-:W-:Y:S02]  /*ffa0*/  HADD2.F32 R30, -RZ, R30.H1_H1 ;  /* 0x3000001eff1e7230 */ /* 0x000fe40000004100 */
[C---:B------:R-:W-:Y:S01]  /*ffb0*/  FMUL.FTZ R39, R37.reuse, R49 ;  /* 0x0000003125277220 */ /* 0x040fe20000410000 */
[----:B------:R-:W-:Y:S01]  /*ffc0*/  FMUL.FTZ R32, R37, R44 ;  /* 0x0000002c25207220 */ /* 0x000fe20000410000 */
[----:B------:R-:W-:Y:S01]  /*ffd0*/  FFMA.FTZ R37, R6, R31, R20 ;  /* 0x0000001f06257223 */ /* 0x000fe20000010014 */
[----:B------:R-:W-:-:S02]  /*ffe0*/  HADD2.F32 R31, -RZ, R26.H1_H1 ;  /* 0x3000001aff1f7230 */ /* 0x000fc40000004100 */
[C---:B------:R-:W-:Y:S01]  /*fff0*/  FFMA.FTZ R62, R30.reuse, R44, -R39 ;  /* 0x0000002c1e3e7223 */ /* 0x040fe20000010827 */
[----:B------:R-:W-:Y:S02]  /*10000*/  HADD2.F32 R24, -RZ, R24.H1_H1 ;  /* 0x30000018ff187230 */ /* 0x000fe40000004100 */
[----:B------:R-:W-:Y:S01]  /*10010*/  FFMA.FTZ R64, R30, R49, R32 ;  /* 0x000000311e407223 */ /* 0x000fe20000010020 */
[----:B------:R-:W-:Y:S02]  /*10020*/  HADD2.F32 R21, -RZ, R21.H1_H1 ;  /* 0x30000015ff157230 */ /* 0x000fe40000004100 */
[----:B------:R-:W-:Y:S01]  /*10030*/  FFMA.FTZ R32, R6, R29, -R35 ;  /* 0x0000001d06207223 */ /* 0x000fe20000010823 */
[----:B------:R-:W-:Y:S02]  /*10040*/  HADD2.F32 R4, -RZ, R4.H1_H1 ;  /* 0x30000004ff047230 */ /* 0x000fe40000004100 */
[----:B------:R-:W-:Y:S01]  /*10050*/  FMUL.FTZ R35, R24, R31 ;  /* 0x0000001f18237220 */ /* 0x000fe20000410000 */
[----:B------:R-:W-:-:S02]  /*10060*/  HADD2.F32 R6, -RZ, R27.H0_H0 ;  /* 0x2000001bff067230 */ /* 0x000fc40000004100 */
[-C--:B------:R-:W-:Y:S01]  /*10070*/  FMUL.FTZ R24, R24, R21.reuse ;  /* 0x0000001518187220 */ /* 0x080fe20000410000 */
[--C-:B------:R-:W-:Y:S02]  /*10080*/  HADD2.F32 R29, -RZ, R45.reuse.H0_H0 ;  /* 0x2000002dff1d7230 */ /* 0x100fe40000004100 */
[C---:B------:R-:W-:Y:S01]  /*10090*/  FFMA.FTZ R39, R4.reuse, R21, -R35 ;  /* 0x0000001504277223 */ /* 0x040fe20000010823 */
[----:B------:R-:W-:Y:S02]  /*100a0*/  HADD2.F32 R21, -RZ, R38.H0_H0 ;  /* 0x20000026ff157230 */ /* 0x000fe40000004100 */
[----:B------:R-:W-:Y:S01]  /*100b0*/  FFMA.FTZ R40, R4, R31, R24 ;  /* 0x0000001f04287223 */ /* 0x000fe20000010018 */
[----:B------:R-:W-:Y:S02]  /*100c0*/  HADD2.F32 R20, -RZ, R45.H1_H1 ;  /* 0x3000002dff147230 */ /* 0x000fe40000004100 */
[----:B------:R-:W-:Y:S01]  /*100d0*/  FMUL.FTZ R31, R6, R29 ;  /* 0x0000001d061f7220 */ /* 0x000fe20000410000 */
[----:B------:R-:W-:-:S02]  /*100e0*/  HADD2.F32 R27, -RZ, R27.H1_H1 ;  /* 0x3000001bff1b7230 */ /* 0x000fc40000004100 */
[-C--:B------:R-:W-:Y:S01]  /*100f0*/  FMUL.FTZ R35, R6, R21.reuse ;  /* 0x0000001506237220 */ /* 0x080fe20000410000 */
[--C-:B------:R-:W-:Y:S01]  /*10100*/  HADD2.F32 R4, -RZ, R3.reuse.H0_H0 ;  /* 0x20000003ff047230 */ /* 0x100fe20000004100 */
[----:B------:R-:W-:Y:S01]  /*10110*/  F2FP.F16.E4M3.UNPACK_B R24, R48.H1 ;  /* 0x00000030ff18723e */ /* 0x000fe200030006ff */
[----:B------:R-:W-:Y:S02]  /*10120*/  HADD2.F32 R38, -RZ, R38.H1_H1 ;  /* 0x30000026ff267230 */ /* 0x000fe40000004100 */
[C---:B------:R-:W-:Y:S01]  /*10130*/  FMUL.FTZ R26, R27.reuse, R20 ;  /* 0x000000141b1a7220 */ /* 0x040fe20000410000 */
[----:B------:R-:W-:Y:S02]  /*10140*/  HADD2.F32 R3, -RZ, R3.H1_H1 ;  /* 0x30000003ff037230 */ /* 0x000fe40000004100 */
[C---:B------:R-:W-:Y:S01]  /*10150*/  FFMA.FTZ R31, R4.reuse, R21, -R31 ;  /* 0x00000015041f7223 */ /* 0x040fe2000001081f */
        /* <DEDUP_REMOVED lines=8> */
[--C-:B------:R-:W-:Y:S01]  /*101e0*/  HADD2.F32 R20, -RZ, R6.reuse.H0_H0 ;  /* 0x20000006ff147230 */ /* 0x100fe20000004100 */
[----:B------:R-:W-:Y:S01]  /*101f0*/  F2FP.F16.E4M3.UNPACK_B R43, R43 ;  /* 0x0000002bff2b723e */ /* 0x000fe200020006ff */
[----:B------:R-:W-:Y:S02]  /*10200*/  HADD2.F32 R21, -RZ, R6.H1_H1 ;  /* 0x30000006ff157230 */ /* 0x000fe40000004100 */
[C---:B------:R-:W-:Y:S01]  /*10210*/  FMUL.FTZ R6, R4.reuse, R26 ;  /* 0x0000001a04067220 */ /* 0x040fe20000410000 */
[----:B------:R-:W-:Y:S02]  /*10220*/  HADD2.F32 R3, -RZ, R28.H0_H0 ;  /* 0x2000001cff037230 */ /* 0x000fe40000004100 */
[----:B------:R-:W-:Y:S01]  /*10230*/  FMUL.FTZ R4, R4, R20 ;  /* 0x0000001404047220 */ /* 0x000fe20000410000 */
[----:B------:R-:W-:Y:S01]  /*10240*/  HADD2.F32 R27, -RZ, R24.H1_H1 ;  /* 0x30000018ff1b7230 */ /* 0x000fe20000004100 */
[----:B------:R-:W-:Y:S01]  /*10250*/  F2FP.SATFINITE.E4M3.F32.PACK_AB_MERGE_C R61, R64, R61, RZ ;  /* 0x0000003d403d723e */ /* 0x000fe200048070ff */
[----:B------:R-:W-:-:S02]  /*10260*/  HADD2.F32 R34, -RZ, R34.H1_H1 ;  /* 0x30000022ff227230 */ /* 0x000fc40000004100 */
[C---:B------:R-:W-:Y:S01]  /*10270*/  FFMA.FTZ R29, R3.reuse, R20, -R6 ;  /* 0x00000014031d7223 */ /* 0x040fe20000010806 */
[----:B------:R-:W-:Y:S01]  /*10280*/  HADD2.F32 R28, -RZ, R28.H1_H1 ;  /* 0x3000001cff1c7230 */ /* 0x000fe20000004100 */
[----:B------:R-:W-:Y:S01]  /*10290*/  F2FP.SATFINITE.E4M3.F32.PACK_AB_MERGE_C R25, R52, R25, R46 ;  /* 0x000000193419723e */ /* 0x000fe2000480702e */
[----:B------:R-:W-:Y:S02]  /*102a0*/  HADD2.F32 R20, -RZ, R43.H1_H1 ;  /* 0x3000002bff147230 */ /* 0x000fe40000004100 */
[C---:B------:R-:W-:Y:S01]  /*102b0*/  FMUL.FTZ R41, R34.reuse, R27 ;  /* 0x0000001b22297220 */ /* 0x040fe20000410000 */
[-C--:B------:R-:W-:Y:S01]  /*102c0*/  FMUL.FTZ R6, R34, R21.reuse ;  /* 0x0000001522067220 */ /* 0x080fe20000410000 */
[----:B------:R-:W-:Y:S01]  /*102d0*/  FFMA.FTZ R34, R3, R26, R4 ;  /* 0x0000001a03227223 */ /* 0x000fe20000010004 */
[----:B------:R-:W-:Y:S02]  /*102e0*/  HADD2.F32 R4, -RZ, R33.H0_H0 ;  /* 0x20000021ff047230 */ /* 0x000fe40000004100 */
[C---:B------:R-:W-:Y:S01]  /*102f0*/  FFMA.FTZ R44, R28.reuse, R21, -R41 ;  /* 0x000000151c2c7223 */ /* 0x040fe20000010829 */
[----:B------:R-:W-:Y:S01]  /*10300*/  FFMA.FTZ R27, R28, R27, R6 ;  /* 0x0000001b1c1b7223 */ /* 0x000fe20000010006 */
[----:B------:R-:W-:-:S02]  /*10310*/  HADD2.F32 R21, -RZ, R48.H0_H0 ;  /* 0x20000030ff157230 */ /* 0x000fc40000004100 */
[----:B------:R-:W-:Y:S01]  /*10320*/  HADD2.F32 R6, -RZ, R43.H0_H0 ;  /* 0x2000002bff067230 */ /* 0x000fe20000004100 */
[----:B------:R-:W-:Y:S01]  /*10330*/  F2FP.SATFINITE.E4M3.F32.PACK_AB_MERGE_C R29, R44, R29, RZ ;  /* 0x0000001d2c1d723e */ /* 0x000fe200048070ff */
[----:B------:R-:W-:Y:S02]  /*10340*/  HADD2.F32 R48, -RZ, R48.H1_H1 ;  /* 0x30000030ff307230 */ /* 0x000fe40000004100 */
[C---:B------:R-:W-:Y:S01]  /*10350*/  FMUL.FTZ R24, R4.reuse, R21 ;  /* 0x0000001504187220 */ /* 0x040fe20000410000 */
[----:B------:R-:W-:Y:S02]  /*10360*/  HADD2.F32 R33, -RZ, R33.H1_H1 ;  /* 0x30000021ff217230 */ /* 0x000fe40000004100 */
[----:B------:R-:W-:Y:S01]  /*10370*/  FMUL.FTZ R4, R4, R6 ;  /* 0x0000000604047220 */ /* 0x000fe20000410000 */
[--C-:B------:R-:W-:Y:S01]  /*10380*/  HADD2.F32 R3, -RZ, R7.reuse.H0_H0 ;  /* 0x20000007ff037230 */ /* 0x100fe20000004100 */
[----:B------:R-:W-:Y:S01]  /*10390*/  F2FP.SATFINITE.E4M3.F32.PACK_AB_MERGE_C R34, R27, R34, RZ ;  /* 0x000000221b22723e */ /* 0x000fe200048070ff */
[----:B------:R-:W-:-:S02]  /*103a0*/  HADD2.F32 R7, -RZ, R7.H1_H1 ;  /* 0x30000007ff077230 */ /* 0x000fc40000004100 */
[C---:B------:R-:W-:Y:S01]  /*103b0*/  FMUL.FTZ R28, R33.reuse, R48 ;  /* 0x00000030211c7220 */ /* 0x040fe20000410000 */
        /* <DEDUP_REMOVED lines=11> */
[----:B------:R-:W-:Y:S02]  /*10470*/  F2FP.SATFINITE.E4M3.F32.PACK_AB_MERGE_C R27, R60, R51, R61 ;  /* 0x000000333c1b723e */ /* 0x000fe4000480703d */
[----:B------:R-:W-:Y:S01]  /*10480*/  F2FP.SATFINITE.E4M3.F32.PACK_AB_MERGE_C R24, R30, R35, R24 ;  /* 0x000000231e18723e */ /* 0x000fe20004807018 */
[----:B------:R3:W-:Y:S01]  /*10490*/  STS.128 [R224+0x18000], R4 ;  /* 0x01800004e0007388 */ /* 0x0007e20000000c00 */
[----:B------:R-:W-:-:S05]  /*104a0*/  F2FP.SATFINITE.E4M3.F32.PACK_AB_MERGE_C R26, R33, R26, R34 ;  /* 0x0000001a211a723e */ /* 0x000fca0004807022 */
[----:B------:R3:W-:Y:S02]  /*104b0*/  STS.128 [R0+0x18000], R24 ;  /* 0x0180001800007388 */ /* 0x0007e40000000c00 */
.L_x_1475:
[----:B------:R-:W-:Y:S05]  /*104c0*/  BSYNC B1 ;  /* 0x0000000000017941 */ /* 0x000fea0003800000 */
.L_x_1474:
[----:B------:R-:W-:Y:S05]  /*104d0*/  @P0 BRA `(.L_x_1459) ;  /* 0x0000000c00dc0947 */ /* 0x000fea0003800000 */
[----:B0----5:R-:W-:Y:S02]  /*104e0*/  SHF.R.U32.HI R3, RZ, 0x8, R12 ;  /* 0x00000008ff037819 */ /* 0x021fe4000001160c */
[----:B-123--:R-:W-:Y:S02]  /*104f0*/  LOP3.LUT R0, R12, 0xff, RZ, 0xc0, !PT ;  /* 0x000000ff0c007812 */ /* 0x00efe400078ec0ff */
[----:B------:R-:W-:Y:S02]  /*10500*/  SHF.R.U32.HI R7, RZ, 0x8, R14 ;  /* 0x00000008ff077819 */ /* 0x000fe4000001160e */
[----:B------:R-:W-:Y:S02]  /*10510*/  LOP3.LUT R3, R3, 0xff, RZ, 0xc0, !PT ;  /* 0x000000ff03037812 */ /* 0x000fe400078ec0ff */
[----:B------:R-:W-:Y:S02]  /*10520*/  LEA.HI R54, R54, R215, RZ, 0x1c ;  /* 0x000000d736367211 */ /* 0x000fe400078fe0ff */
[----:B------:R-:W-:-:S02]  /*10530*/  LOP3.LUT R6, R14, 0xff, RZ, 0xc0, !PT ;  /* 0x000000ff0e067812 */ /* 0x000fc400078ec0ff */
[----:B------:R-:W-:Y:S02]  /*10540*/  LOP3.LUT R7, R7, 0xff, RZ, 0xc0, !PT ;  /* 0x000000ff07077812 */ /* 0x000fe400078ec0ff */
[----:B------:R-:W-:Y:S01]  /*10550*/  PRMT R21, R3, 0x7604, R0 ;  /* 0x0000760403157816 */ /* 0x000fe20000000000 */
[----:B------:R-:W-:Y:S01]  /*10560*/  IMAD.SHL.U32 R0, R54, 0x10, RZ ;  /* 0x0000001036007824 */ /* 0x000fe200078e00ff */
[----:B------:R-:W-:Y:S02]  /*10570*/  SHF.R.S32.HI R3, RZ, 0x1f, R54 ;  /* 0x0000001fff037819 */ /* 0x000fe40000011436 */
[----:B------:R-:W-:Y:S02]  /*10580*/  PRMT R29, R7, 0x7604, R6 ;  /* 0x00007604071d7816 */ /* 0x000fe40000000006 */
[----:B------:R-:W-:Y:S02]  /*10590*/  LEA.HI R7, R3, R54, RZ, 0x3 ;  /* 0x0000003603077211 */ /* 0x000fe400078f18ff */
[----:B------:R-:W-:-:S02]  /*105a0*/  SHF.R.U32.HI R3, RZ, 0x8, R8 ;  /* 0x00000008ff037819 */ /* 0x000fc40000011608 */
[----:B------:R-:W-:Y:S01]  /*105b0*/  LOP3.LUT R0, R227, 0x70, R0, 0xf8, !PT ;  /* 0x00000070e3007812 */ /* 0x000fe200078ef800 */
[----:B------:R-:W-:Y:S01]  /*105c0*/  IMAD.SHL.U32 R24, R7, 0x800, RZ ;  /* 0x0000080007187824 */ /* 0x000fe200078e00ff */
[----:B------:R-:W-:Y:S02]  /*105d0*/  SHF.R.U32.HI R25, RZ, 0x3, R227 ;  /* 0x00000003ff197819 */ /* 0x000fe400000116e3 */
[----:B------:R-:W-:Y:S02]  /*105e0*/  LOP3.LUT R7, R3, 0xff, RZ, 0xc0, !PT ;  /* 0x000000ff03077812 */ /* 0x000fe400078ec0ff */
[----:B------:R-:W-:Y:S02]  /*105f0*/  SHF.R.U32.HI R5, RZ, 0x8, R13 ;  /* 0x00000008ff057819 */ /* 0x000fe4000001160d */
[----:B------:R-:W-:Y:S02]  /*10600*/  LOP3.LUT R3, R0, R25, RZ, 0x3c, !PT ;  /* 0x0000001900037212 */ /* 0x000fe400078e3cff */
[----:B------:R-:W-:-:S02]  /*10610*/  LOP3.LUT R24, R24, 0xffffc000, RZ, 0xc0, !PT ;  /* 0xffffc00018187812 */ /* 0x000fc400078ec0ff */
[----:B------:R-:W-:Y:S02]  /*10620*/  LOP3.LUT R4, R13, 0xff, RZ, 0xc0, !PT ;  /* 0x000000ff0d047812 */ /* 0x000fe400078ec0ff */
[----:B------:R-:W-:Y:S02]  /*10630*/  LOP3.LUT R5, R5, 0xff, RZ, 0xc0, !PT ;  /* 0x000000ff05057812 */ /* 0x000fe400078ec0ff */
[----:B------:R-:W-:Y:S02]  /*10640*/  IADD3 R3, R3, R24, R230 ;  /* 0x0000001803037210 */ /* 0x000fe40007ffe0e6 */
[----:B------:R-:W-:Y:S02]  /*10650*/  PRMT R20, R5, 0x7604, R4 ;  /* 0x0000760405147816 */ /* 0x000fe40000000004 */
[----:B------:R-:W-:Y:S01]  /*10660*/  SHF.R.U32.HI R24, RZ, 0x8, R9 ;  /* 0x00000008ff187819 */ /* 0x000fe20000011609 */
[----:B------:R-:W-:Y:S01]  /*10670*/  IMAD.IADD R0, R16, 0x1, R3 ;  /* 0x0000000110007824 */ /* 0x000fe200078e0203 */
[----:B------:R-:W-:-:S02]  /*10680*/  SHF.R.U32.HI R5, RZ, 0x8, R15 ;  /* 0x00000008ff057819 */ /* 0x000fc4000001160f */
[----:B------:R-:W-:Y:S02]  /*10690*/  LOP3.LUT R4, R15, 0xff, RZ, 0xc0, !PT ;  /* 0x000000ff0f047812 */ /* 0x000fe400078ec0ff */
[----:B------:R-:W-:Y:S02]  /*106a0*/  LOP3.LUT R6, R8, 0xff, RZ, 0xc0, !PT ;  /* 0x000000ff08067812 */ /* 0x000fe400078ec0ff */
[----:B------:R-:W-:Y:S02]  /*106b0*/  LOP3.LUT R5, R5, 0xff, RZ, 0xc0, !PT ;  /* 0x000000ff05057812 */ /* 0x000fe400078ec0ff */
[----:B------:R-:W-:Y:S02]  /*106c0*/  LOP3.LUT R3, R24, 0xff, RZ, 0xc0, !PT ;  /* 0x000000ff18037812 */ /* 0x000fe400078ec0ff */
[----:B------:R-:W0:Y:S01]  /*106d0*/  LDS.128 R24, [R0+0x18000] ;  /* 0x0180000000187984 */ /* 0x000e220000000c00 */
[----:B------:R-:W-:Y:S02]  /*106e0*/  PRMT R28, R5, 0x7604, R4 ;  /* 0x00007604051c7816 */ /* 0x000fe40000000004 */
[----:B------:R-:W-:-:S02]  /*106f0*/  PRMT R33, R7, 0x7604, R6 ;  /* 0x0000760407217816 */ /* 0x000fc40000000006 */
[----:B------:R-:W1:Y:S01]  /*10700*/  LDS.128 R4, [R223+0x18000] ;  /* 0x01800000df047984 */ /* 0x000e620000000c00 */
[----:B------:R-:W-:Y:S02]  /*10710*/  SHF.R.U32.HI R35, RZ, 0x8, R11 ;  /* 0x00000008ff237819 */ /* 0x000fe4000001160b */
[----:B------:R-:W-:Y:S02]  /*10720*/  LOP3.LUT R34, R11, 0xff, RZ, 0xc0, !PT ;  /* 0x000000ff0b227812 */ /* 0x000fe400078ec0ff */
[----:B------:R-:W-:Y:S02]  /*10730*/  LOP3.LUT R35, R35, 0xff, RZ, 0xc0, !PT ;  /* 0x000000ff23237812 */ /* 0x000fe400078ec0ff */
[----:B------:R-:W-:Y:S02]  /*10740*/  LOP3.LUT R30, R9, 0xff, RZ, 0xc0, !PT ;  /* 0x000000ff091e7812 */ /* 0x000fe400078ec0ff */
[----:B------:R-:W-:Y:S02]  /*10750*/  SHF.R.U32.HI R32, RZ, 0x8, R10 ;  /* 0x00000008ff207819 */ /* 0x000fe4000001160a */
[----:B------:R-:W-:-:S02]  /*10760*/  PRMT R34, R35, 0x7604, R34 ;  /* 0x0000760423227816 */ /* 0x000fc40000000022 */
[----:B------:R-:W-:Y:S02]  /*10770*/  PRMT R30, R3, 0x7604, R30 ;  /* 0x00007604031e7816 */ /* 0x000fe4000000001e */
[----:B------:R-:W-:Y:S02]  /*10780*/  SHF.R.U32.HI R35, RZ, 0x10, R9 ;  /* 0x00000010ff237819 */ /* 0x000fe40000011609 */
[----:B------:R-:W-:Y:S02]  /*10790*/  LOP3.LUT R31, R10, 0xff, RZ, 0xc0, !PT ;  /* 0x000000ff0a1f7812 */ /* 0x000fe400078ec0ff */
[----:B------:R-:W-:Y:S01]  /*107a0*/  LOP3.LUT R32, R32, 0xff, RZ, 0xc0, !PT ;  /* 0x000000ff20207812 */ /* 0x000fe200078ec0ff */
[----:B------:R-:W-:Y:S01]  /*107b0*/  IMAD.U32 R35, R35, 0x10000, RZ ;  /* 0x0001000023237824 */ /* 0x000fe200078e00ff */
[----:B------:R-:W-:Y:S02]  /*107c0*/  SHF.R.U32.HI R3, RZ, 0x10, R13 ;  /* 0x00000010ff037819 */ /* 0x000fe4000001160d */
[----:B------:R-:W-:-:S02]  /*107d0*/  PRMT R37, R32, 0x7604, R31 ;  /* 0x0000760420257816 */ /* 0x000fc4000000001f */
[----:B------:R-:W-:Y:S01]  /*107e0*/  SHF.R.U32.HI R31, RZ, 0x10, R15 ;  /* 0x00000010ff1f7819 */ /* 0x000fe2000001160f */
[----:B------:R-:W-:Y:S01]  /*107f0*/  IMAD.U32 R3, R3, 0x10000, RZ ;  /* 0x0001000003037824 */ /* 0x000fe200078e00ff */
[----:B------:R-:W-:Y:S02]  /*10800*/  SHF.R.U32.HI R39, RZ, 0x10, R11 ;  /* 0x00000010ff277819 */ /* 0x000fe4000001160b */
[----:B------:R-:W-:Y:S02]  /*10810*/  SHF.L.U32 R31, R31, 0x10, RZ ;  /* 0x000000101f1f7819 */ /* 0x000fe400000006ff */
[----:B------:R-:W-:Y:S01]  /*10820*/  LOP3.LUT R35, R30, 0xff0000, R35, 0xf8, !PT ;  /* 0x00ff00001e237812 */ /* 0x000fe200078ef823 */
[----:B------:R-:W-:Y:S01]  /*10830*/  IMAD.U32 R39, R39, 0x10000, RZ ;  /* 0x0001000027277824 */ /* 0x000fe200078e00ff */
[----:B------:R-:W-:Y:S02]  /*10840*/  LOP3.LUT R3, R20, 0xff0000, R3, 0xf8, !PT ;  /* 0x00ff000014037812 */ /* 0x000fe400078ef803 */
        /* <DEDUP_REMOVED lines=8> */
[----:B------:R-:W-:Y:S02]  /*108d0*/  F2FP.F16.E4M3.UNPACK_B R34, R35 ;  /* 0x00000023ff22723e */ /* 0x000fe400020006ff */
[----:B0-----:R-:W-:Y:S02]  /*108e0*/  F2FP.F16.E4M3.UNPACK_B R13, R25 ;  /* 0x00000019ff0d723e */ /* 0x001fe400020006ff */
[----:B------:R-:W-:Y:S02]  /*108f0*/  F2FP.F16.E4M3.UNPACK_B R29, R28 ;  /* 0x0000001cff1d723e */ /* 0x000fe400020006ff */
[----:B------:R-:W-:Y:S01]  /*10900*/  LOP3.LUT R33, R33, 0xff000000, R8, 0xf8, !PT ;  /* 0xff00000021217812 */ /* 0x000fe200078ef808 */
[----:B------:R-:W-:Y:S01]  /*10910*/  HADD2.F32 R14, -RZ, R13.H0_H0 ;  /* 0x2000000dff0e7230 */ /* 0x000fe20000004100 */
[----:B------:R-:W-:Y:S01]  /*10920*/  LOP3.LUT R38, R37, 0xff000000, R10, 0xf8, !PT ;  /* 0xff00000025267812 */ /* 0x000fe200078ef80a */
[--C-:B------:R-:W-:Y:S01]  /*10930*/  HADD2.F32 R37, -RZ, R34.reuse.H0_H0 ;  /* 0x20000022ff257230 */ /* 0x100fe20000004100 */
[----:B------:R-:W-:Y:S01]  /*10940*/  LOP3.LUT R32, R31, 0xff000000, R15, 0xf8, !PT ;  /* 0xff0000001f207812 */ /* 0x000fe200078ef80f */
[----:B------:R-:W-:Y:S01]  /*10950*/  HADD2.F32 R31, -RZ, R29.H0_H0 ;  /* 0x2000001dff1f7230 */ /* 0x000fe20000004100 */
[----:B-1----:R-:W-:Y:S01]  /*10960*/  F2FP.F16.E4M3.UNPACK_B R8, R5 ;  /* 0x00000005ff08723e */ /* 0x002fe200020006ff */
[----:B------:R-:W-:Y:S01]  /*10970*/  HADD2.F32 R34, -RZ, R34.H1_H1 ;  /* 0x30000022ff227230 */ /* 0x000fe20000004100 */
[----:B------:R-:W-:Y:S01]  /*10980*/  LOP3.LUT R39, R39, 0xff000000, R11, 0xf8, !PT ;  /* 0xff00000027277812 */ /* 0x000fe200078ef80b */
[C---:B------:R-:W-:Y:S01]  /*10990*/  FMUL.FTZ R41, R14.reuse, R37 ;  /* 0x000000250e297220 */ /* 0x040fe20000410000 */
[----:B------:R-:W-:Y:S01]  /*109a0*/  F2FP.F16.E4M3.UNPACK_B R10, R7 ;  /* 0x00000007ff0a723e */ /* 0x000fe200020006ff */
[----:B------:R-:W-:Y:S01]  /*109b0*/  FMUL.FTZ R14, R14, R31 ;  /* 0x0000001f0e0e7220 */ /* 0x000fe20000410000 */
[----:B------:R-:W-:Y:S01]  /*109c0*/  F2FP.F16.E4M3.UNPACK_B R11, R7.H1 ;  /* 0x00000007ff0b723e */ /* 0x000fe200030006ff */
[----:B------:R-:W-:Y:S01]  /*109d0*/  HADD2.F32 R13, -RZ, R13.H1_H1 ;  /* 0x3000000dff0d7230 */ /* 0x000fe20000004100 */
[-C--:B------:R-:W-:Y:S01]  /*109e0*/  F2FP.F16.E4M3.UNPACK_B R7, R6.reuse ;  /* 0x00000006ff07723e */ /* 0x080fe200020006ff */
[----:B------:R-:W-:Y:S01]  /*109f0*/  HADD2.F32 R29, -RZ, R29.H1_H1 ;  /* 0x3000001dff1d7230 */ /* 0x000fe20000004100 */
[----:B------:R-:W-:Y:S01]  /*10a00*/  F2FP.F16.E4M3.UNPACK_B R9, R6.H1 ;  /* 0x00000006ff09723e */ /* 0x000fe200030006ff */
[--C-:B------:R-:W-:Y:S01]  /*10a10*/  HADD2.F32 R6, -RZ, R8.reuse.H0_H0 ;  /* 0x20000008ff067230 */ /* 0x100fe20000004100 */
[----:B------:R-:W-:Y:S01]  /*10a20*/  F2FP.F16.E4M3.UNPACK_B R25, R25.H1 ;  /* 0x00000019ff19723e */ /* 0x000fe200030006ff */
[----:B------:R-:W-:Y:S01]  /*10a30*/  HADD2.F32 R8, -RZ, R8.H1_H1 ;  /* 0x30000008ff087230 */ /* 0x000fe20000004100 */
[----:B------:R-:W-:Y:S01]  /*10a40*/  F2FP.F16.E4M3.UNPACK_B R35, R35.H1 ;  /* 0x00000023ff23723e */ /* 0x000fe200030006ff */
[----:B------:R-:W-:Y:S01]  /*10a50*/  FMUL.FTZ R43, R13, R34 ;  /* 0x000000220d2b7220 */ /* 0x000fe20000410000 */
[----:B------:R-:W-:Y:S01]  /*10a60*/  F2FP.F16.E4M3.UNPACK_B R5, R5.H1 ;  /* 0x00000005ff05723e */ /* 0x000fe200030006ff */
[----:B------:R-:W-:Y:S01]  /*10a70*/  FFMA.FTZ R40, R6, R37, R14 ;  /* 0x0000002506287223 */ /* 0x000fe2000001000e */
[----:B------:R-:W-:Y:S01]  /*10a80*/  F2FP.F16.E4M3.UNPACK_B R28, R28.H1 ;  /* 0x0000001cff1c723e */ /* 0x000fe200030006ff */
[----:B------:R-:W-:-:S02]  /*10a90*/  HADD2.F32 R37, -RZ, R35.H0_H0 ;  /* 0x20000023ff257230 */ /* 0x000fc40000004100 */
[----:B------:R-:W-:Y:S01]  /*10aa0*/  FFMA.FTZ R41, R6, R31, -R41 ;  /* 0x0000001f06297223 */ /* 0x000fe20000010829 */
[----:B------:R-:W-:Y:S02]  /*10ab0*/  HADD2.F32 R14, -RZ, R25.H0_H0 ;  /* 0x20000019ff0e7230 */ /* 0x000fe40000004100 */
[-C--:B------:R-:W-:Y:S01]  /*10ac0*/  FMUL.FTZ R13, R13, R29.reuse ;  /* 0x0000001d0d0d7220 */ /* 0x080fe20000410000 */
[----:B------:R-:W-:Y:S02]  /*10ad0*/  HADD2.F32 R31, -RZ, R28.H0_H0 ;  /* 0x2000001cff1f7230 */ /* 0x000fe40000004100 */
[----:B------:R-:W-:Y:S01]  /*10ae0*/  FFMA.FTZ R42, R8, R29, -R43 ;  /* 0x0000001d082a7223 */ /* 0x000fe2000001082b */
[----:B------:R-:W-:Y:S02]  /*10af0*/  HADD2.F32 R6, -RZ, R5.H0_H0 ;  /* 0x20000005ff067230 */ /* 0x000fe40000004100 */
[C---:B------:R-:W-:Y:S01]  /*10b00*/  FMUL.FTZ R45, R14.reuse, R37 ;  /* 0x000000250e2d7220 */ /* 0x040fe20000410000 */
[----:B------:R-:W-:Y:S01]  /*10b10*/  F2FP.F16.E4M3.UNPACK_B R20, R27 ;  /* 0x0000001bff14723e */ /* 0x000fe200020006ff */
[-C--:B------:R-:W-:Y:S01]  /*10b20*/  FMUL.FTZ R14, R14, R31.reuse ;  /* 0x0000001f0e0e7220 */ /* 0x080fe20000410000 */
[----:B------:R-:W-:Y:S01]  /*10b30*/  FFMA.FTZ R43, R8, R34, R13 ;  /* 0x00000022082b7223 */ /* 0x000fe2000001000d */
[C---:B------:R-:W-:Y:S01]  /*10b40*/  FFMA.FTZ R45, R6.reuse, R31, -R45 ;  /* 0x0000001f062d7223 */ /* 0x040fe2000001082d */
[----:B------:R-:W-:Y:S01]  /*10b50*/  F2FP.F16.E4M3.UNPACK_B R31, R39 ;  /* 0x00000027ff1f723e */ /* 0x000fe200020006ff */
        /* <DEDUP_REMOVED lines=10> */
[----:B------:R-:W-:Y:S01]  /*10c00*/  HADD2.F32 R28, -RZ, R28.H1_H1 ;  /* 0x3000001cff1c7230 */ /* 0x000fe20000004100 */
[----:B------:R-:W-:Y:S01]  /*10c10*/  LOP3.LUT R21, R21, 0xff0000, R12, 0xf8, !PT ;  /* 0x00ff000015157812 */ /* 0x000fe200078ef80c */
[----:B------:R-:W-:Y:S02]  /*10c20*/  HADD2.F32 R29, -RZ, R13.H0_H0 ;  /* 0x2000000dff1d7230 */ /* 0x000fe40000004100 */
        /* <DEDUP_REMOVED lines=10> */
[----:B------:R-:W-:Y:S02]  /*10cd0*/  HADD2.F32 R13, -RZ, R13.H1_H1 ;  /* 0x3000000dff0d7230 */ /* 0x000fe40000004100 */
[----:B------:R-:W-:Y:S01]  /*10ce0*/  FFMA.FTZ R34, R5, R28, -R34 ;  /* 0x0000001c05227223 */ /* 0x000fe20000010822 */
[----:B------:R-:W-:Y:S02]  /*10cf0*/  HADD2.F32 R14, -RZ, R39.H0_H0 ;  /* 0x20000027ff0e7230 */ /* 0x000fe40000004100 */
[----:B------:R-:W-:Y:S01]  /*10d00*/  FMUL.FTZ R25, R20, R31 ;  /* 0x0000001f14197220 */ /* 0x000fe20000410000 */
[----:B------:R-:W-:-:S02]  /*10d10*/  HADD2.F32 R6, -RZ, R27.H0_H0 ;  /* 0x2000001bff067230 */ /* 0x000fc40000004100 */
[----:B------:R-:W-:Y:S01]  /*10d20*/  FMUL.FTZ R20, R20, R13 ;  /* 0x0000000d14147220 */ /* 0x000fe20000410000 */
[----:B------:R-:W-:Y:S01]  /*10d30*/  HADD2.F32 R10, -RZ, R10.H1_H1 ;  /* 0x3000000aff0a7230 */ /* 0x000fe20000004100 */
[----:B------:R-:W-:Y:S01]  /*10d40*/  LOP3.LUT R21, R21, 0xff000000, R12, 0xf8, !PT ;  /* 0xff00000015157812 */ /* 0x000fe200078ef80c */
[--C-:B------:R-:W-:Y:S02]  /*10d50*/  HADD2.F32 R8, -RZ, R32.reuse.H0_H0 ;  /* 0x20000020ff087230 */ /* 0x100fe40000004100 */
[----:B------:R-:W-:Y:S01]  /*10d60*/  FMUL.FTZ R28, R6, R14 ;  /* 0x0000000e061c7220 */ /* 0x000fe20000410000 */
[----:B------:R-:W-:Y:S02]  /*10d70*/  HADD2.F32 R5, -RZ, R11.H0_H0 ;  /* 0x2000000bff057230 */ /* 0x000fe40000004100 */
[----:B------:R-:W-:Y:S01]  /*10d80*/  FFMA.FTZ R48, R10, R31, R20 ;  /* 0x0000001f0a307223 */ /* 0x000fe20000010014 */
[----:B------:R-:W-:Y:S01]  /*10d90*/  F2FP.F16.E4M3.UNPACK_B R12, R24 ;  /* 0x00000018ff0c723e */ /* 0x000fe200020006ff */
[-C--:B------:R-:W-:Y:S01]  /*10da0*/  FMUL.FTZ R29, R6, R8.reuse ;  /* 0x00000008061d7220 */ /* 0x080fe20000410000 */
[----:B------:R-:W-:Y:S01]  /*10db0*/  FFMA.FTZ R46, R10, R13, -R25 ;  /* 0x0000000d0a2e7223 */ /* 0x000fe20000010819 */
[C---:B------:R-:W-:Y:S01]  /*10dc0*/  FFMA.FTZ R31, R5.reuse, R8, -R28 ;  /* 0x00000008051f7223 */ /* 0x040fe2000001081c */
[----:B------:R-:W-:Y:S01]  /*10dd0*/  HADD2.F32 R20, -RZ, R39.H1_H1 ;  /* 0x30000027ff147230 */ /* 0x000fe20000004100 */
[----:B------:R-:W-:Y:S01]  /*10de0*/  F2FP.F16.E4M3.UNPACK_B R24, R24.H1 ;  /* 0x00000018ff18723e */ /* 0x000fe200030006ff */
[----:B------:R-:W-:Y:S01]  /*10df0*/  HADD2.F32 R27, -RZ, R27.H1_H1 ;  /* 0x3000001bff1b7230 */ /* 0x000fe20000004100 */
[----:B------:R-:W-:Y:S01]  /*10e00*/  F2FP.F16.E4M3.UNPACK_B R13, R33.H1 ;  /* 0x00000021ff0d723e */ /* 0x000fe200030006ff */
[----:B------:R-:W-:Y:S01]  /*10e10*/  HADD2.F32 R32, -RZ, R32.H1_H1 ;  /* 0x30000020ff207230 */ /* 0x000fe20000004100 */
[----:B------:R-:W-:Y:S01]  /*10e20*/  F2FP.F16.E4M3.UNPACK_B R8, R21.H1 ;  /* 0x00000015ff08723e */ /* 0x000fe200030006ff */
[----:B------:R-:W-:Y:S01]  /*10e30*/  HADD2.F32 R11, -RZ, R11.H1_H1 ;  /* 0x3000000bff0b7230 */ /* 0x000fe20000004100 */
[----:B------:R-:W-:Y:S01]  /*10e40*/  F2FP.F16.E4M3.UNPACK_B R3, R4 ;  /* 0x00000004ff03723e */ /* 0x000fe200020006ff */
[----:B------:R-:W-:Y:S01]  /*10e50*/  FFMA.FTZ R49, R5, R14, R29 ;  /* 0x0000000e05317223 */ /* 0x000fe2000001001d */
[----:B------:R-:W-:Y:S01]  /*10e60*/  F2FP.F16.E4M3.UNPACK_B R4, R4.H1 ;  /* 0x00000004ff04723e */ /* 0x000fe200030006ff */
[----:B------:R-:W-:Y:S01]  /*10e70*/  FMUL.FTZ R50, R27, R20 ;  /* 0x000000141b327220 */ /* 0x000fe20000410000 */
[----:B------:R-:W-:-:S02]  /*10e80*/  HADD2.F32 R14, -RZ, R13.H0_H0 ;  /* 0x2000000dff0e7230 */ /* 0x000fc40000004100 */
[-C--:B------:R-:W-:Y:S01]  /*10e90*/  FMUL.FTZ R27, R27, R32.reuse ;  /* 0x000000201b1b7220 */ /* 0x080fe20000410000 */
[----:B------:R-:W-:Y:S02]  /*10ea0*/  HADD2.F32 R6, -RZ, R24.H0_H0 ;  /* 0x20000018ff067230 */ /* 0x000fe40000004100 */
[C---:B------:R-:W-:Y:S01]  /*10eb0*/  FFMA.FTZ R50, R11.reuse, R32, -R50 ;  /* 0x000000200b327223 */ /* 0x040fe20000010832 */
[----:B------:R-:W-:Y:S02]  /*10ec0*/  HADD2.F32 R10, -RZ, R8.H0_H0 ;  /* 0x20000008ff0a7230 */ /* 0x000fe40000004100 */
[----:B------:R-:W-:Y:S01]  /*10ed0*/  FFMA.FTZ R32, R11, R20, R27 ;  /* 0x000000140b207223 */ /* 0x000fe2000001001b */
[----:B------:R-:W-:Y:S02]  /*10ee0*/  HADD2.F32 R5, -RZ, R4.H0_H0 ;  /* 0x20000004ff057230 */ /* 0x000fe40000004100 */
[----:B------:R-:W-:Y:S01]  /*10ef0*/  FMUL.FTZ R28, R6, R14 ;  /* 0x0000000e061c7220 */ /* 0x000fe20000410000 */
[----:B------:R-:W-:-:S02]  /*10f00*/  HADD2.F32 R13, -RZ, R13.H1_H1 ;  /* 0x3000000dff0d7230 */ /* 0x000fc40000004100 */
[-C--:B------:R-:W-:Y:S01]  /*10f10*/  FMUL.FTZ R25, R6, R10.reuse ;  /* 0x0000000a06197220 */ /* 0x080fe20000410000 */
[----:B------:R-:W-:Y:S01]  /*10f20*/  HADD2.F32 R24, -RZ, R24.H1_H1 ;  /* 0x30000018ff187230 */ /* 0x000fe20000004100 */
[----:B------:R-:W-:Y:S01]  /*10f30*/  F2FP.F16.E4M3.UNPACK_B R33, R33 ;  /* 0x00000021ff21723e */ /* 0x000fe200020006ff */
[----:B------:R-:W-:Y:S01]  /*10f40*/  HADD2.F32 R11, -RZ, R8.H1_H1 ;  /* 0x30000008ff0b7230 */ /* 0x000fe20000004100 */
[----:B------:R-:W-:Y:S01]  /*10f50*/  F2FP.F16.E4M3.UNPACK_B R21, R21 ;  /* 0x00000015ff15723e */ /* 0x000fe200020006ff */
[C---:B------:R-:W-:Y:S01]  /*10f60*/  FFMA.FTZ R28, R5.reuse, R10, -R28 ;  /* 0x0000000a051c7223 */ /* 0x040fe2000001081c */
[----:B------:R-:W-:Y:S01]  /*10f70*/  FFMA.FTZ R25, R5, R14, R25 ;  /* 0x0000000e05197223 */ /* 0x000fe20000010019 */
[----:B------:R-:W-:Y:S02]  /*10f80*/  HADD2.F32 R4, -RZ, R4.H1_H1 ;  /* 0x30000004ff047230 */ /* 0x000fe40000004100 */
[C---:B------:R-:W-:Y:S01]  /*10f90*/  FMUL.FTZ R27, R24.reuse, R13 ;  /* 0x0000000d181b7220 */ /* 0x040fe20000410000 */
[----:B------:R-:W-:Y:S01]  /*10fa0*/  FMUL.FTZ R24, R24, R11 ;  /* 0x0000000b18187220 */ /* 0x000fe20000410000 */
[----:B------:R-:W-:Y:S01]  /*10fb0*/  HADD2.F32 R8, -RZ, R33.H0_H0 ;  /* 0x20000021ff087230 */ /* 0x000fe20000004100 */
        /* <DEDUP_REMOVED lines=9> */
[----:B------:R-:W-:Y:S01]  /*11050*/  HADD2.F32 R12, -RZ, R12.H1_H1 ;  /* 0x3000000cff0c7230 */ /* 0x000fe20000004100 */
[----:B------:R-:W-:Y:S01]  /*11060*/  F2FP.F16.E4M3.UNPACK_B R26, R26.H1 ;  /* 0x0000001aff1a723e */ /* 0x000fe200030006ff */
[----:B------:R-:W-:Y:S01]  /*11070*/  HADD2.F32 R21, -RZ, R21.H1_H1 ;  /* 0x30000015ff157230 */ /* 0x000fe20000004100 */
[----:B------:R-:W-:Y:S01]  /*11080*/  F2FP.F16.E4M3.UNPACK_B R10, R38.H1 ;  /* 0x00000026ff0a723e */ /* 0x000fe200030006ff */
[----:B------:R-:W-:Y:S01]  /*11090*/  FFMA.FTZ R13, R4, R6, -R11 ;  /* 0x00000006040d7223 */ /* 0x000fe2000001080b */
[----:B------:R-:W-:-:S02]  /*110a0*/  HADD2.F32 R3, -RZ, R3.H1_H1 ;  /* 0x30000003ff037230 */ /* 0x000fc40000004100 */
[----:B------:R-:W-:Y:S01]  /*110b0*/  FFMA.FTZ R14, R4, R8, R5 ;  /* 0x00000008040e7223 */ /* 0x000fe20000010005 */
[C---:B------:R-:W-:Y:S01]  /*110c0*/  FMUL.FTZ R6, R12.reuse, R33 ;  /* 0x000000210c067220 */ /* 0x040fe20000410000 */
[-C--:B------:R-:W-:Y:S01]  /*110d0*/  F2FP.F16.E4M3.UNPACK_B R5, R30.reuse.H1 ;  /* 0x0000001eff05723e */ /* 0x080fe200030006ff */
        /* <DEDUP_REMOVED lines=12> */
[C---:B------:R-:W-:Y:S01]  /*111a0*/  FFMA.FTZ R20, R3.reuse, R6, -R20 ;  /* 0x0000000603147223 */ /* 0x040fe20000010814 */
[----:B------:R-:W-:Y:S01]  /*111b0*/  HADD2.F32 R5, -RZ, R5.H1_H1 ;  /* 0x30000005ff057230 */ /* 0x000fe20000004100 */
[----:B------:R-:W-:Y:S01]  /*111c0*/  F2FP.F16.E4M3.UNPACK_B R38, R38 ;  /* 0x00000026ff26723e */ /* 0x000fe200020006ff */
[----:B------:R-:W-:Y:S02]  /*111d0*/  HADD2.F32 R9, -RZ, R9.H1_H1 ;  /* 0x30000009ff097230 */ /* 0x000fe40000004100 */
[C---:B------:R-:W-:Y:S01]  /*111e0*/  FMUL.FTZ R6, R26.reuse, R10 ;  /* 0x0000000a1a067220 */ /* 0x040fe20000410000 */
[----:B------:R-:W-:Y:S01]  /*111f0*/  FFMA.FTZ R21, R3, R8, R4 ;  /* 0x0000000803157223 */ /* 0x000fe20000010004 */
[----:B------:R-:W-:Y:S01]  /*11200*/  FMUL.FTZ R11, R26, R5 ;  /* 0x000000051a0b7220 */ /* 0x000fe20000410000 */
[----:B------:R-:W-:-:S02]  /*11210*/  HADD2.F32 R4, -RZ, R15.H0_H0 ;  /* 0x2000000fff047230 */ /* 0x000fc40000004100 */
[C---:B------:R-:W-:Y:S01]  /*11220*/  FFMA.FTZ R29, R9.reuse, R5, -R6 ;  /* 0x00000005091d7223 */ /* 0x040fe20000010806 */
[----:B------:R-:W-:Y:S02]  /*11230*/  HADD2.F32 R5, -RZ, R30.H0_H0 ;  /* 0x2000001eff057230 */ /* 0x000fe40000004100 */
[----:B------:R-:W-:Y:S01]  /*11240*/  FFMA.FTZ R26, R9, R10, R11 ;  /* 0x0000000a091a7223 */ /* 0x000fe2000001000b */
[----:B------:R-:W-:Y:S02]  /*11250*/  HADD2.F32 R6, -RZ, R38.H0_H0 ;  /* 0x20000026ff067230 */ /* 0x000fe40000004100 */
[----:B------:R-:W-:Y:S02]  /*11260*/  HADD2.F32 R30, -RZ, R30.H1_H1 ;  /* 0x3000001eff1e7230 */ /* 0x000fe40000004100 */
[C---:B------:R-:W-:Y:S01]  /*11270*/  FMUL.FTZ R9, R4.reuse, R5 ;  /* 0x0000000504097220 */ /* 0x040fe20000410000 */
[----:B------:R-:W-:Y:S02]  /*11280*/  HADD2.F32 R38, -RZ, R38.H1_H1 ;  /* 0x30000026ff267230 */ /* 0x000fe40000004100 */
[----:B------:R-:W-:Y:S01]  /*11290*/  FMUL.FTZ R8, R4, R6 ;  /* 0x0000000604087220 */ /* 0x000fe20000410000 */
[----:B------:R-:W-:Y:S01]  /*112a0*/  HADD2.F32 R15, -RZ, R15.H1_H1 ;  /* 0x3000000fff0f7230 */ /* 0x000fe20000004100 */
[----:B------:R-:W-:Y:S01]  /*112b0*/  F2FP.SATFINITE.E4M3.F32.PACK_AB_MERGE_C R21, R26, R21, RZ ;  /* 0x000000151a15723e */ /* 0x000fe200048070ff */
[----:B------:R-:W-:-:S02]  /*112c0*/  HADD2.F32 R3, -RZ, R7.H0_H0 ;  /* 0x20000007ff037230 */ /* 0x000fc40000004100 */
[----:B------:R-:W-:Y:S02]  /*112d0*/  HADD2.F32 R7, -RZ, R7.H1_H1 ;  /* 0x30000007ff077230 */ /* 0x000fe40000004100 */
[C---:B------:R-:W-:Y:S01]  /*112e0*/  FMUL.FTZ R4, R15.reuse, R38 ;  /* 0x000000260f047220 */ /* 0x040fe20000410000 */
[----:B------:R-:W-:Y:S01]  /*112f0*/  FMUL.FTZ R11, R15, R30 ;  /* 0x0000001e0f0b7220 */ /* 0x000fe20000410000 */
        /* <DEDUP_REMOVED lines=21> */
.L_x_1459:
[----:B------:R-:W-:Y:S05]  /*11450*/  BSYNC B0 ;  /* 0x0000000000007941 */ /* 0x000fea0003800000 */
.L_x_1431:
[----:B------:R-:W-:Y:S01]  /*11460*/  @!PT LDS RZ, [RZ] ;  /* 0x00000000fffff984 */ /* 0x000fe20000000800 */
[----:B------:R-:W-:Y:S01]  /*11470*/  @!PT LDS RZ, [RZ] ;  /* 0x00000000fffff984 */ /* 0x000fe20000000800 */
[----:B------:R-:W-:Y:S01]  /*11480*/  @!PT LDS RZ, [RZ] ;  /* 0x00000000fffff984 */ /* 0x000fe20000000800 */
[----:B------:R-:W-:Y:S01]  /*11490*/  @!PT LDS RZ, [RZ] ;  /* 0x00000000fffff984 */ /* 0x000fe20000000800 */
[----:B------:R1:W-:Y:S06]  /*114a0*/  MEMBAR.ALL.CTA ;  /* 0x0000000000007992 */ /* 0x0003ec0000008000 */
[----:B-1----:R-:W1:Y:S01]  /*114b0*/  FENCE.VIEW.ASYNC.S ;  /* 0x00000000000073c6 */ /* 0x002e620000000000 */
[----:B------:R-:W-:Y:S05]  /*114c0*/  WARPSYNC.ALL ;  /* 0x0000000000007948 */ /* 0x000fea0003800000 */
[----:B-1----:R-:W-:Y:S06]  /*114d0*/  BAR.SYNC.DEFER_BLOCKING 0xd, 0x100 ;  /* 0x0344000000007b1d */ /* 0x002fec0000010000 */
.L_x_1429:
[----:B--234-:R-:W-:-:S05]  /*114e0*/  IMAD.U32 R0, RZ, RZ, UR45 ;  /* 0x0000002dff007e24 */ /* 0x01cfca000f8e00ff */
[----:B------:R-:W-:-:S13]  /*114f0*/  ISETP.NE.AND P0, PT, R0, 0x3, PT ;  /* 0x000000030000780c */ /* 0x000fda0003f05270 */
[----:B------:R-:W-:Y:S05]  /*11500*/  @!P0 BRA `(.L_x_1476) ;  /* 0x0000000000048947 */ /* 0x000fea0003800000 */
[----:B------:R-:W-:Y:S01]  /*11510*/  BPT.TRAP 0x1 ;  /* 0x000000040000795c */ /* 0x000fe20000300000 */
.L_x_1476:
[----:B-----5:R-:W-:Y:S01]  /*11520*/  IMAD R11, R199, 0x8, R16 ;  /* 0x00000008c70b7824 */ /* 0x020fe200078e0210 */
[----:B------:R-:W-:-:S04]  /*11530*/  SHF.L.U32 R0, R193, 0x1f, RZ ;  /* 0x0000001fc1007819 */ /* 0x000fc800000006ff */
[----:B------:R2:W3:Y:S01]  /*11540*/  SYNCS.PHASECHK.TRANS64.TRYWAIT P2, [R11+URZ+0x28430], R0 ;  /* 0x028430000b0075a7 */ /* 0x0004e2000804017f */
[----:B------:R-:W-:Y:S05]  /*11550*/  @!P0 BRA `(.L_x_1477) ;  /* 0x0000000000048947 */ /* 0x000fea0003800000 */
[----:B------:R-:W-:Y:S01]  /*11560*/  BPT.TRAP 0x1 ;  /* 0x000000040000795c */ /* 0x000fe20000300000 */
.L_x_1477:
[----:B01----:R-:W0:Y:S02]  /*11570*/  S2R R3, SR_TID.X ;  /* 0x0000000000037919 */ /* 0x003e240000002100 */
[----:B0-----:R-:W-:-:S04]  /*11580*/  LOP3.LUT R3, R3, 0x7f, RZ, 0xc0, !PT ;  /* 0x0000007f03037812 */ /* 0x001fc800078ec0ff */
[----:B------:R-:W-:Y:S01]  /*11590*/  ISETP.NE.AND P1, PT, R3, RZ, PT ;  /* 0x000000ff0300720c */ /* 0x000fe20003f25270 */
[----:B---3--:R-:W-:-:S12]  /*115a0*/  @P2 BRA `(.L_x_1478) ;  /* 0x0000000000082947 */ /* 0x008fd80003800000 */
[----:B------:R-:W0:Y:S02]  /*115b0*/  SYNCS.PHASECHK.TRANS64.TRYWAIT P2, [R11+URZ+0x28430], R0 ;  /* 0x028430000b0075a7 */ /* 0x000e24000804017f */
[----:B0-----:R-:W-:Y:S05]  /*115c0*/  @!P2 BRA `(.L_x_1479) ;  /* 0x0000016400f4a947 */ /* 0x001fea0003800000 */
.L_x_1478:
[----:B------:R-:W-:Y:S05]  /*115d0*/  WARPSYNC.ALL ;  /* 0x0000000000007948 */ /* 0x000fea0003800000 */
[----:B0-2---:R-:W-:Y:S01]  /*115e0*/  VIADD R0, R16, 0x20000 ;  /* 0x0002000010007836 */ /* 0x005fe20000000000 */
[----:B------:R-:W-:Y:S01]  /*115f0*/  R2UR UR12, R36 ;  /* 0x00000000240c72ca */ /* 0x000fe200000e0000 */
[----:B------:R-:W-:Y:S01]  /*11600*/  IMAD.MOV.U32 R7, RZ, RZ, 0x40000040 ;  /* 0x40000040ff077424 */ /* 0x000fe200078e00ff */
[----:B------:R-:W-:Y:S01]  /*11610*/  WARPGROUP.ARRIVE ;  /* 0x00000000000079c5 */ /* 0x000fe20000000000 */
[----:B------:R-:W-:Y:S01]  /*11620*/  UMOV UR13, 0x40000040 ;  /* 0x40000040000d7882 */ /* 0x000fe20000000000 */
[----:B------:R-:W-:Y:S01]  /*11630*/  SHF.R.U32.HI R0, RZ, 0x4, R0 ;  /* 0x00000004ff007819 */ /* 0x000fe20000011600 */
[----:B------:R-:W-:Y:S01]  /*11640*/  UMOV UR9, 0x40000040 ;  /* 0x4000004000097882 */ /* 0x000fe20000000000 */
[----:B------:R-:W-:Y:S01]  /*11650*/  R2UR UR15, R7 ;  /* 0x00000000070f72ca */ /* 0x000fe200000e0000 */
[----:B------:R-:W-:Y:S01]  /*11660*/  UMOV UR5, 0x40000040 ;  /* 0x4000004000057882 */ /* 0x000fe20000000000 */
[----:B------:R-:W-:Y:S01]  /*11670*/  LOP3.LUT R0, R0, 0x3fff, RZ, 0xc0, !PT ;  /* 0x00003fff00007812 */ /* 0x000fe200078ec0ff */
[----:B------:R-:W-:Y:S01]  /*11680*/  UMOV UR17, 0x40000040 ;  /* 0x4000004000117882 */ /* 0x000fe20000000000 */
[----:B------:R-:W-:Y:S01]  /*11690*/  MOV R9, 0x40000040 ;  /* 0x4000004000097802 */ /* 0x000fe20000000f00 */
[----:B------:R-:W-:Y:S01]  /*116a0*/  UMOV UR21, 0x40000040 ;  /* 0x4000004000157882 */ /* 0x000fe20000000000 */
[----:B------:R-:W-:Y:S01]  /*116b0*/  LOP3.LUT R4, R0, 0x10000, RZ, 0xfc, !PT ;  /* 0x0001000000047812 */ /* 0x000fe200078efcff */
[----:B------:R-:W-:Y:S01]  /*116c0*/  ULOP3.LUT UR12, UR12, 0x10000, URZ, 0xfc, !UPT ;  /* 0x000100000c0c7892 */ /* 0x000fe2000f8efc3f */
[----:B------:R-:W-:Y:S01]  /*116d0*/  R2UR UR11, R9 ;  /* 0x00000000090b72ca */ /* 0x000fe200000e0000 */
[----:B------:R-:W-:Y:S01]  /*116e0*/  IMAD.MOV.U32 R9, RZ, RZ, 0x40000040 ;  /* 0x40000040ff097424 */ /* 0x000fe200078e00ff */
[----:B------:R-:W-:Y:S01]  /*116f0*/  UMOV UR25, 0x40000040 ;  /* 0x4000004000197882 */ /* 0x000fe20000000000 */
[----:B------:R-:W-:Y:S01]  /*11700*/  IMAD R6, R199, 0x400, R4 ;  /* 0x00000400c7067824 */ /* 0x000fe200078e0204 */
[----:B------:R-:W-:Y:S01]  /*11710*/  UIADD3 UR8, UR12, 0x2, URZ ;  /* 0x000000020c087890 */ /* 0x000fe2000fffe03f */
[----:B------:R-:W-:Y:S01]  /*11720*/  IMAD.MOV.U32 R7, RZ, RZ, 0x40000040 ;  /* 0x40000040ff077424 */ /* 0x000fe200078e00ff */
[----:B------:R-:W-:Y:S01]  /*11730*/  R2UR UR7, R9 ;  /* 0x00000000090772ca */ /* 0x000fe200000e0000 */
[C---:B------:R-:W-:Y:S01]  /*11740*/  VIADD R8, R6.reuse, 0x2 ;  /* 0x0000000206087836 */ /* 0x040fe20000000000 */
[----:B------:R-:W-:Y:S01]  /*11750*/  R2UR UR14, R6 ;  /* 0x00000000060e72ca */ /* 0x000fe200000e0000 */
[----:B------:R-:W-:Y:S01]  /*11760*/  UIADD3 UR4, UR12, 0x4, URZ ;  /* 0x000000040c047890 */ /* 0x000fe2000fffe03f */
[----:B------:R-:W-:Y:S01]  /*11770*/  IMAD.MOV.U32 R9, RZ, RZ, 0x40000040 ;  /* 0x40000040ff097424 */ /* 0x000fe200078e00ff */
[----:B------:R-:W-:Y:S01]  /*11780*/  UIADD3 UR16, UR12, 0x6, URZ ;  /* 0x000000060c107890 */ /* 0x000fe2000fffe03f */
[----:B------:R-:W-:Y:S01]  /*11790*/  R2UR UR10, R8 ;  /* 0x00000000080a72ca */ /* 0x000fe200000e0000 */
[----:B------:R-:W-:Y:S01]  /*117a0*/  VIADD R8, R6, 0x4 ;  /* 0x0000000406087836 */ /* 0x000fe20000000000 */
[----:B------:R-:W-:Y:S01]  /*117b0*/  UIADD3 UR20, UR12, 0x400, URZ ;  /* 0x000004000c147890 */ /* 0x000fe2000fffe03f */
[----:B------:R-:W-:Y:S01]  /*117c0*/  R2UR UR19, R9 ;  /* 0x00000000091372ca */ /* 0x000fe200000e0000 */
[----:B------:R-:W-:Y:S01]  /*117d0*/  IMAD.MOV.U32 R9, RZ, RZ, 0x40000040 ;  /* 0x40000040ff097424 */ /* 0x000fe200078e00ff */
[----:B------:R-:W-:Y:S01]  /*117e0*/  UIADD3 UR24, UR12, 0x402, URZ ;  /* 0x000004020c187890 */ /* 0x000fe2000fffe03f */
[----:B------:R-:W-:Y:S01]  /*117f0*/  R2UR UR6, R8 ;  /* 0x00000000080672ca */ /* 0x000fe200000e0000 */
[----:B------:R-:W-:Y:S01]  /*11800*/  VIADD R8, R6, 0x6 ;  /* 0x0000000606087836 */ /* 0x000fe20000000000 */
[----:B------:R-:W-:-:S02]  /*11810*/  UIADD3 UR28, UR12, 0x404, URZ ;  /* 0x000004040c1c7890 */ /* 0x000fc4000fffe03f */
[----:B------:R-:W-:Y:S01]  /*11820*/  QGMMA.64x64x32.F32.E4M3.E4M3 R24, gdesc[UR12], RZ, !UPT, gsb0 ;  /* 0x00e000000c1879f3 */ /* 0x000fe2000c0008ff */
[----:B------:R-:W-:Y:S01]  /*11830*/  R2UR UR23, R9 ;  /* 0x00000000091772ca */ /* 0x000fe200000e0000 */
[----:B------:R-:W-:Y:S01]  /*11840*/  IMAD.MOV.U32 R9, RZ, RZ, 0x40000040 ;  /* 0x40000040ff097424 */ /* 0x000fe200078e00ff */
[----:B------:R-:W-:Y:S01]  /*11850*/  R2UR UR18, R8 ;  /* 0x00000000081272ca */ /* 0x000fe200000e0000 */
[----:B------:R-:W-:Y:S01]  /*11860*/  VIADD R8, R6, 0x200 ;  /* 0x0000020006087836 */ /* 0x000fe20000000000 */
[----:B------:R-:W-:Y:S01]  /*11870*/  UMOV UR29, 0x40000040 ;  /* 0x40000040001d7882 */ /* 0x000fe20000000000 */
[----:B------:R-:W-:Y:S01]  /*11880*/  R2UR UR35, R7 ;  /* 0x00000000072372ca */ /* 0x000fe200000e0000 */
[----:B------:R-:W-:Y:S01]  /*11890*/  UIADD3 UR32, UR12, 0x406, URZ ;  /* 0x000004060c207890 */ /* 0x000fe2000fffe03f */
[----:B------:R-:W-:Y:S01]  /*118a0*/  R2UR UR27, R9 ;  /* 0x00000000091b72ca */ /* 0x000fe200000e0000 */
[----:B------:R-:W-:Y:S01]  /*118b0*/  IMAD.MOV.U32 R9, RZ, RZ, 0x40000040 ;  /* 0x40000040ff097424 */ /* 0x000fe200078e00ff */
[----:B------:R-:W-:Y:S01]  /*118c0*/  R2UR UR22, R8 ;  /* 0x00000000081672ca */ /* 0x000fe200000e0000 */
[----:B------:R-:W-:Y:S01]  /*118d0*/  VIADD R8, R6, 0x202 ;  /* 0x0000020206087836 */ /* 0x000fe20000000000 */
[----:B------:R-:W0:Y:S01]  /*118e0*/  LDC R3, c[0x0][0x448] ;  /* 0x00011200ff037b82 */ /* 0x000e220000000800 */
[----:B------:R-:W-:Y:S01]  /*118f0*/  UMOV UR33, 0x40000040 ;  /* 0x4000004000217882 */ /* 0x000fe20000000000 */
[----:B------:R-:W-:Y:S01]  /*11900*/  R2UR UR31, R9 ;  /* 0x00000000091f72ca */ /* 0x000fe200000e0000 */
[----:B------:R-:W-:Y:S01]  /*11910*/  IMAD.IADD R5, R205, 0x1, R204 ;  /* 0x00000001cd057824 */ /* 0x000fe200078e02cc */
[----:B------:R-:W-:Y:S01]  /*11920*/  R2UR UR26, R8 ;  /* 0x00000000081a72ca */ /* 0x000fe200000e0000 */
[----:B------:R-:W-:Y:S01]  /*11930*/  IMAD.MOV.U32 R9, RZ, RZ, -0x40 ;  /* 0xffffffc0ff097424 */ /* 0x000fe200078e00ff */
[C---:B------:R-:W-:Y:S01]  /*11940*/  IADD3 R8, R6.reuse, 0x204, RZ ;  /* 0x0000020406087810 */ /* 0x040fe20007ffe0ff */
[----:B------:R-:W-:Y:S01]  /*11950*/  VIADD R6, R6, 0x206 ;  /* 0x0000020606067836 */ /* 0x000fe20000000000 */
[----:B------:R-:W-:-:S02]  /*11960*/  ULDC UR55, c[0x0][0x9dc] ;  /* 0x0002770000377ab9 */ /* 0x000fc40000000800 */
[----:B------:R-:W-:Y:S01]  /*11970*/  R2UR UR30, R8 ;  /* 0x00000000081e72ca */ /* 0x000fe200000e0000 */
[----:B------:R-:W-:Y:S01]  /*11980*/  ULOP3.LUT UR55, URZ, UR55, URZ, 0x33, !UPT ;  /* 0x000000373f377292 */ /* 0x000fe2000f8e333f */
[----:B------:R-:W-:Y:S02]  /*11990*/  R2UR UR34, R6 ;  /* 0x00000000062272ca */ /* 0x000fe400000e0000 */
[----:B0-----:R-:W-:-:S13]  /*119a0*/  ISETP.NE.AND P2, PT, R3, 0x1, PT ;  /* 0x000000010300780c */ /* 0x001fda0003f45270 */
[----:B------:R-:W0:Y:S08]  /*119b0*/  @P2 LDC R6, c[0x0][0x44c] ;  /* 0x00011300ff062b82 */ /* 0x000e300000000800 */
[----:B------:R-:W1:Y:S01]  /*119c0*/  @P2 LDC R8, c[0x0][0x450] ;  /* 0x00011400ff082b82 */ /* 0x000e620000000800 */
[----:B0-----:R-:W-:-:S07]  /*119d0*/  @P2 IMAD.HI.U32 R3, R5, R6, RZ ;  /* 0x0000000605032227 */ /* 0x001fce00078e00ff */
[----:B------:R-:W0:Y:S01]  /*119e0*/  LDC.64 R6, c[0x0][0x9e0] ;  /* 0x00027800ff067b82 */ /* 0x000e220000000a00 */
[----:B------:R-:W-:Y:S02]  /*119f0*/  WARPGROUP.DEPBAR.LE gsb0, 0x0 ;  /* 0x00008000000079c5 */ /* 0x000fe40000010000 */
[----:B------:R-:W-:Y:S01]  /*11a00*/  WARPGROUP.ARRIVE ;  /* 0x00000000000079c5 */ /* 0x000fe20000000000 */
[----:B-1----:R-:W-:Y:S01]  /*11a10*/  @P2 SHF.R.U32.HI R5, RZ, R8, R3 ;  /* 0x00000008ff052219 */ /* 0x002fe20000011603 */
[----:B------:R-:W-:-:S04]  /*11a20*/  @!P1 VIADD R3, R11, 0x28440 ;  /* 0x000284400b039836 */ /* 0x000fc80000000000 */
[----:B------:R-:W-:Y:S01]  /*11a30*/  QGMMA.64x64x32.F32.E4M3.E4M3 R24, gdesc[UR8], R24, gsb0 ;  /* 0x00e00000081879f3 */ /* 0x000fe20008000818 */
[----:B------:R-:W-:Y:S01]  /*11a40*/  IMAD R11, R56, R9, 0x40 ;  /* 0x00000040380b7424 */ /* 0x000fe200078e0209 */
[----:B------:R-:W1:Y:S01]  /*11a50*/  SHFL.IDX PT, R10, R5, RZ, 0x1c1f ;  /* 0x001c1fff050a7589 */ /* 0x000e6200000e0000 */
[----:B------:R-:W-:Y:S02]  /*11a60*/  @!P1 PRMT R3, RZ, 0x654, R3 ;  /* 0x00000654ff039816 */ /* 0x000fe40000000003 */
[----:B------:R-:W-:Y:S01]  /*11a70*/  VIADD R8, R11, 0x1 ;  /* 0x000000010b087836 */ /* 0x000fe20000000000 */
[----:B0-----:R-:W-:Y:S01]  /*11a80*/  ISETP.GE.AND P3, PT, R7, 0x1, PT ;  /* 0x000000010700780c */ /* 0x001fe20003f66270 */
        /* <DEDUP_REMOVED lines=47> */
[----:B------:R0:W-:Y:S01]  /*11d80*/  @!P1 SYNCS.ARRIVE.TRANS64.RED.A1T0 RZ, [R3+URZ], RZ ;  /* 0x000000ff03ff99a7 */ /* 0x0001e2000810043f */
[----:B------:R-:W2:Y:S01]  /*11d90*/  MUFU.TANH R24, R24 ;  /* 0x0000001800187308 */ /* 0x000ea20000002400 */
[C---:B------:R-:W-:Y:S01]  /*11da0*/  FMUL.FTZ R35, R2.reuse, R35 ;  /* 0x0000002302237220 */ /* 0x040fe20000410000 */
[C---:B------:R-:W-:Y:S01]  /*11db0*/  FMUL.FTZ R38, R2.reuse, R38 ;  /* 0x0000002602267220 */ /* 0x040fe20000410000 */
[C---:B------:R-:W-:Y:S01]  /*11dc0*/  FMUL.FTZ R39, R2.reuse, R39 ;  /* 0x0000002702277220 */ /* 0x040fe20000410000 */
[----:B------:R-:W-:Y:S01]  /*11dd0*/  FMUL.FTZ R34, R2, R34 ;  /* 0x0000002202227220 */ /* 0x000fe20000410000 */
[----:B0-----:R-:W-:-:S03]  /*11de0*/  IMAD R3, R197, -0x2, R8 ;  /* 0xfffffffec5037824 */ /* 0x001fc600078e0208 */
[----:B------:R-:W0:Y:S01]  /*11df0*/  MUFU.TANH R25, R25 ;  /* 0x0000001900197308 */ /* 0x000e220000002400 */
[----:B------:R-:W-:Y:S01]  /*11e00*/  IMAD.IADD R8, R196, 0x1, R11 ;  /* 0x00000001c4087824 */ /* 0x000fe200078e020b */
[----:B------:R-:W-:-:S06]  /*11e10*/  IADD3 R3, -R195, R3, R196 ;  /* 0x00000003c3037210 */ /* 0x000fcc0007ffe1c4 */
        /* <DEDUP_REMOVED lines=30> */
[----:B-1----:R-:W-:-:S05]  /*12000*/  IMAD.IADD R38, R3, 0x1, R6 ;  /* 0x0000000103267824 */ /* 0x002fca00078e0206 */
[----:B------:R-:W-:Y:S02]  /*12010*/  VIADDMNMX R8, R10, R38, R35, PT ;  /* 0x000000260a087246 */ /* 0x000fe40003800123 */
[----:B------:R1:W0:Y:S01]  /*12020*/  MUFU.TANH R12, R34 ;  /* 0x00000022000c7308 */ /* 0x0002220000002400 */
[----:B-----5:R-:W-:-:S05]  /*12030*/  IADD3 R39, R3, UR55, RZ ;  /* 0x0000003703277c10 */ /* 0x020fca000fffe0ff */
[----:B------:R-:W-:Y:S01]  /*12040*/  IMAD.IADD R3, R39, 0x1, R10 ;  /* 0x0000000127037824 */ /* 0x000fe200078e020a */
[----:B-1----:R-:W-:Y:S01]  /*12050*/  LEA R34, R56, 0xffffffc0, 0x6 ;  /* 0xffffffc038227811 */ /* 0x002fe200078e30ff */
[----:B--234-:R-:W-:Y:S06]  /*12060*/  @!P3 BRA `(.L_x_1480) ;  /* 0x000000000050b947 */ /* 0x01cfec0003800000 */
[----:B------:R-:W-:Y:S01]  /*12070*/  IADD3 R9, -R195, R196, R10 ;  /* 0x000000c4c3097210 */ /* 0x000fe20007ffe10a */
[----:B------:R-:W-:Y:S03]  /*12080*/  BSSY B0, `(.L_x_1481) ;  /* 0x000000e000007945 */ /* 0x000fe60003800000 */
[----:B------:R-:W-:-:S13]  /*12090*/  ISETP.GT.AND P4, PT, R9, -0x1, PT ;  /* 0xffffffff0900780c */ /* 0x000fda0003f84270 */
[----:B------:R-:W-:Y:S05]  /*120a0*/  @P4 BRA `(.L_x_1482) ;  /* 0x00000000001c4947 */ /* 0x000fea0003800000 */
[----:B------:R-:W-:Y:S02]  /*120b0*/  ISETP.NE.AND P4, PT, R7, 0x1, PT ;  /* 0x000000010700780c */ /* 0x000fe40003f85270 */
[----:B------:R-:W-:-:S11]  /*120c0*/  LOP3.LUT R9, RZ, R9, RZ, 0x33, !PT ;  /* 0x00000009ff097212 */ /* 0x000fd600078e33ff */
[----:B------:R-:W1:Y:S02]  /*120d0*/  @P4 LDC.64 R42, c[0x0][0x9e8] ;  /* 0x00027a00ff2a4b82 */ /* 0x000e640000000a00 */
[----:B-1----:R-:W-:-:S05]  /*120e0*/  @P4 IMAD.HI.U32 R10, R9, R42, RZ ;  /* 0x0000002a090a4227 */ /* 0x002fca00078e00ff */
[----:B------:R-:W-:-:S04]  /*120f0*/  @P4 SHF.R.U32.HI R9, RZ, R43, R10 ;  /* 0x0000002bff094219 */ /* 0x000fc8000001160a */
[----:B------:R-:W-:Y:S01]  /*12100*/  LOP3.LUT R9, RZ, R9, RZ, 0x33, !PT ;  /* 0x00000009ff097212 */ /* 0x000fe200078e33ff */
[----:B------:R-:W-:Y:S06]  /*12110*/  BRA `(.L_x_1483) ;  /* 0x0000000000107947 */ /* 0x000fec0003800000 */
.L_x_1482:
[----:B------:R-:W-:-:S13]  /*12120*/  ISETP.NE.AND P4, PT, R7, 0x1, PT ;  /* 0x000000010700780c */ /* 0x000fda0003f85270 */
[----:B------:R-:W1:Y:S02]  /*12130*/  @P4 LDC.64 R42, c[0x0][0x9e8] ;  /* 0x00027a00ff2a4b82 */ /* 0x000e640000000a00 */
[----:B-1----:R-:W-:-:S05]  /*12140*/  @P4 IMAD.HI.U32 R10, R9, R42, RZ ;  /* 0x0000002a090a4227 */ /* 0x002fca00078e00ff */
[----:B------:R-:W-:-:S07]  /*12150*/  @P4 SHF.R.U32.HI R9, RZ, R43, R10 ;  /* 0x0000002bff094219 */ /* 0x000fce000001160a */
.L_x_1483:
[----:B------:R-:W-:Y:S05]  /*12160*/  BSYNC B0 ;  /* 0x0000000000007941 */ /* 0x000fea0003800000 */
.L_x_1481:
[----:B------:R-:W-:-:S04]  /*12170*/  IMAD R10, R9, R7, -R34 ;  /* 0x00000007090a7224 */ /* 0x000fc800078e0a22 */
[----:B------:R-:W-:-:S05]  /*12180*/  IMAD R10, R197, -0x2, R10 ;  /* 0xfffffffec50a7824 */ /* 0x000fca00078e020a */
[----:B------:R-:W-:Y:S02]  /*12190*/  VIMNMX R3, R3, R10, !PT ;  /* 0x0000000a03037248 */ /* 0x000fe40007fe0100 */
[----:B------:R-:W-:-:S07]  /*121a0*/  VIADDMNMX R8, R10, R7, R8, PT ;  /* 0x000000070a087246 */ /* 0x000fce0003800108 */
.L_x_1480:
[C---:B------:R-:W-:Y:S01]  /*121b0*/  ISETP.GE.AND P4, PT, R11.reuse, 0x2, PT ;  /* 0x000000020b00780c */ /* 0x040fe20003f86270 */
[----:B------:R-:W1:Y:S01]  /*121c0*/  SHFL.IDX PT, R10, R5, 0x1, 0x1c1f ;  /* 0x003c1f00050a7f89 */ /* 0x000e6200000e0000 */
[----:B------:R-:W-:Y:S02]  /*121d0*/  ISETP.GE.AND P6, PT, R11, 0x9, PT ;  /* 0x000000090b00780c */ /* 0x000fe40003fc6270 */
[----:B------:R-:W-:-:S04]  /*121e0*/  ISETP.GT.AND P5, PT, R3, 0x1, !P4 ;  /* 0x000000010300780c */ /* 0x000fc800067a4270 */
[----:B------:R-:W-:-:S04]  /*121f0*/  ISETP.LT.OR P5, PT, R8, 0x2, P5 ;  /* 0x000000020800780c */ /* 0x000fc80002fa1670 */
[----:B0-----:R-:W-:Y:S02]  /*12200*/  FSEL R43, R25, -INF , !P5 ;  /* 0xff800000192b7808 */ /* 0x001fe40006800000 */
        /* <DEDUP_REMOVED lines=17> */
[C---:B------:R-:W-:Y:S02]  /*12320*/  ISETP.LT.OR P5, PT, R8.reuse, 0x12, P5 ;  /* 0x000000120800780c */ /* 0x040fe40002fa1670 */
        /* <DEDUP_REMOVED lines=53> */
[----:B-1----:R-:W-:-:S03]  /*12680*/  IMAD.IADD R3, R39, 0x1, R10 ;  /* 0x0000000127037824 */ /* 0x002fc600078e020a */
[----:B------:R-:W-:Y:S02]  /*12690*/  ISETP.LT.OR P6, PT, R8, 0x3a, P6 ;  /* 0x0000003a0800780c */ /* 0x000fe400037c1670 */
[----:B------:R-:W-:Y:S02]  /*126a0*/  VIADDMNMX R8, R10, R38, R35, PT ;  /* 0x000000260a087246 */ /* 0x000fe40003800123 */
[----:B------:R-:W-:Y:S01]  /*126b0*/  FSEL R53, R53, -INF , !P6 ;  /* 0xff80000035357808 */ /* 0x000fe20007000000 */
[----:B------:R-:W-:Y:S08]  /*126c0*/  @!P3 BRA `(.L_x_1484) ;  /* 0x000000000050b947 */ /* 0x000ff00003800000 */
[----:B------:R-:W-:Y:S01]  /*126d0*/  IADD3 R5, -R195, R196, R10 ;  /* 0x000000c4c3057210 */ /* 0x000fe20007ffe10a */
[----:B------:R-:W-:Y:S03]  /*126e0*/  BSSY B0, `(.L_x_1485) ;  /* 0x000000e000007945 */ /* 0x000fe60003800000 */
        /* <DEDUP_REMOVED lines=9> */
.L_x_1486:
[----:B------:R-:W-:-:S13]  /*12780*/  ISETP.NE.AND P6, PT, R7, 0x1, PT ;  /* 0x000000010700780c */ /* 0x000fda0003fc5270 */
[----:B------:R-:W0:Y:S02]  /*12790*/  @P6 LDC.64 R10, c[0x0][0x9e8] ;  /* 0x00027a00ff0a6b82 */ /* 0x000e240000000a00 */
[----:B0-----:R-:W-:-:S05]  /*127a0*/  @P6 IMAD.HI.U32 R10, R5, R10, RZ ;  /* 0x0000000a050a6227 */ /* 0x001fca00078e00ff */
[----:B------:R-:W-:-:S07]  /*127b0*/  @P6 SHF.R.U32.HI R5, RZ, R11, R10 ;  /* 0x0000000bff056219 */ /* 0x000fce000001160a */
.L_x_1487:
[----:B------:R-:W-:Y:S05]  /*127c0*/  BSYNC B0 ;  /* 0x0000000000007941 */ /* 0x000fea0003800000 */
.L_x_1485:
[----:B------:R-:W-:-:S04]  /*127d0*/  IMAD R10, R5, R7, -R34 ;  /* 0x00000007050a7224 */ /* 0x000fc800078e0a22 */
[----:B------:R-:W-:-:S05]  /*127e0*/  IMAD R10, R197, -0x2, R10 ;  /* 0xfffffffec50a7824 */ /* 0x000fca00078e020a */
[----:B------:R-:W-:Y:S02]  /*127f0*/  VIMNMX R3, R3, R10, !PT ;  /* 0x0000000a03037248 */ /* 0x000fe40007fe0100 */
[----:B------:R-:W-:-:S07]  /*12800*/  VIADDMNMX R8, R10, R7, R8, PT ;  /* 0x000000070a087246 */ /* 0x000fce0003800108 */
.L_x_1484:
[C---:B------:R-:W-:Y:S01]  /*12810*/  ISETP.GT.AND P4, PT, R3.reuse, 0x1, !P4 ;  /* 0x000000010300780c */ /* 0x040fe20006784270 */
[----:B------:R-:W-:Y:S01]  /*12820*/  ULDC UR56, c[0x0][0x988] ;  /* 0x0002620000387ab9 */ /* 0x000fe20000000800 */
[----:B------:R-:W-:Y:S02]  /*12830*/  ISETP.NE.AND P6, PT, R28, RZ, PT ;  /* 0x000000ff1c00720c */ /* 0x000fe40003fc5270 */
[----:B------:R-:W-:Y:S02]  /*12840*/  ISETP.LT.OR P4, PT, R8, 0x2, P4 ;  /* 0x000000020800780c */ /* 0x000fe40002781670 */
[----:B------:R-:W-:Y:S02]  /*12850*/  ISETP.GT.AND P5, PT, R3, 0x38, !P5 ;  /* 0x000000380300780c */ /* 0x000fe40006fa4270 */
[----:B------:R-:W-:Y:S02]  /*12860*/  FSEL R5, R27, -INF , !P4 ;  /* 0xff8000001b057808 */ /* 0x000fe40006000000 */
[----:B------:R-:W-:-:S02]  /*12870*/  ISETP.NE.AND P4, PT, R25, RZ, PT ;  /* 0x000000ff1900720c */ /* 0x000fc40003f85270 */
[----:B------:R-:W-:Y:S02]  /*12880*/  ISETP.LT.OR P5, PT, R8, 0x39, P5 ;  /* 0x000000390800780c */ /* 0x000fe40002fa1670 */
[----:B------:R-:W-:-:S04]  /*12890*/  ISETP.GT.AND P4, PT, R3, 0x8, !P4 ;  /* 0x000000080300780c */ /* 0x000fc80006784270 */
[----:B------:R-:W-:-:S04]  /*128a0*/  ISETP.LT.OR P4, PT, R8, 0x9, P4 ;  /* 0x000000090800780c */ /* 0x000fc80002781670 */
[----:B------:R-:W-:Y:S02]  /*128b0*/  FSEL R10, R30, -INF , !P4 ;  /* 0xff8000001e0a7808 */ /* 0x000fe40006000000 */
[----:B------:R-:W-:Y:S02]  /*128c0*/  ISETP.GT.AND P4, PT, R3, 0x9, !P6 ;  /* 0x000000090300780c */ /* 0x000fe40007784270 */
[----:B------:R-:W-:Y:S02]  /*128d0*/  ISETP.NE.AND P6, PT, R9, RZ, PT ;  /* 0x000000ff0900720c */ /* 0x000fe40003fc5270 */
        /* <DEDUP_REMOVED lines=22> */
[----:B------:R-:W-:Y:S02]  /*12a40*/  FMNMX.FTZ R9, R75, R9, !PT ;  /* 0x000000094b097209 */ /* 0x000fe40007810000 */
[----:B------:R-:W-:Y:S02]  /*12a50*/  FSEL R14, R14, -INF , !P4 ;  /* 0xff8000000e0e7808 */ /* 0x000fe40006000000 */
[----:B------:R-:W-:Y:S02]  /*12a60*/  ISETP.NE.AND P4, PT, R36, RZ, PT ;  /* 0x000000ff2400720c */ /* 0x000fe40003f85270 */
[----:B------:R-:W-:Y:S02]  /*12a70*/  FMNMX.FTZ R9, R45, R9, !PT ;  /* 0x000000092d097209 */ /* 0x000fe40007810000 */
[----:B------:R-:W-:-:S02]  /*12a80*/  ISETP.GT.AND P4, PT, R3, 0x19, !P4 ;  /* 0x000000190300780c */ /* 0x000fc40006784270 */
[----:B------:R-:W-:Y:S02]  /*12a90*/  FMNMX.FTZ R9, R77, R9, !PT ;  /* 0x000000094d097209 */ /* 0x000fe40007810000 */
[----:B------:R-:W-:Y:S02]  /*12aa0*/  ISETP.LT.OR P4, PT, R8, 0x1a, P4 ;  /* 0x0000001a0800780c */ /* 0x000fe40002781670 */
[----:B------:R-:W-:Y:S02]  /*12ab0*/  FMNMX.FTZ R9, R49, R9, !PT ;  /* 0x0000000931097209 */ /* 0x000fe40007810000 */
[----:B------:R-:W-:Y:S02]  /*12ac0*/  FSEL R15, R15, -INF , !P4 ;  /* 0xff8000000f0f7808 */ /* 0x000fe40006000000 */
[----:B------:R-:W-:Y:S02]  /*12ad0*/  ISETP.NE.AND P4, PT, R37, RZ, PT ;  /* 0x000000ff2500720c */ /* 0x000fe40003f85270 */
[----:B------:R-:W-:-:S02]  /*12ae0*/  FMNMX.FTZ R9, R79, R9, !PT ;  /* 0x000000094f097209 */ /* 0x000fc40007810000 */
[----:B------:R-:W-:Y:S02]  /*12af0*/  ISETP.GT.AND P4, PT, R3, 0x20, !P4 ;  /* 0x000000200300780c */ /* 0x000fe40006784270 */
[----:B------:R-:W-:Y:S02]  /*12b00*/  FMNMX.FTZ R30, R53, R9, !PT ;  /* 0x00000009351e7209 */ /* 0x000fe40007810000 */
[----:B------:R-:W-:-:S03]  /*12b10*/  ISETP.LT.OR P4, PT, R8, 0x21, P4 ;  /* 0x000000210800780c */ /* 0x000fc60002781670 */
[----:B------:R-:W0:Y:S01]  /*12b20*/  SHFL.BFLY PT, R9, R30, 0x2, 0x1f ;  /* 0x0c401f001e097f89 */ /* 0x000e2200000e0000 */
[----:B------:R-:W-:Y:S02]  /*12b30*/  FSEL R20, R20, -INF , !P4 ;  /* 0xff80000014147808 */ /* 0x000fe40006000000 */
[----:B------:R-:W-:-:S04]  /*12b40*/  ISETP.NE.AND P4, PT, R40, RZ, PT ;  /* 0x000000ff2800720c */ /* 0x000fc80003f85270 */
[----:B------:R-:W-:-:S04]  /*12b50*/  ISETP.GT.AND P4, PT, R3, 0x21, !P4 ;  /* 0x000000210300780c */ /* 0x000fc80006784270 */
[----:B------:R-:W-:-:S04]  /*12b60*/  ISETP.LT.OR P4, PT, R8, 0x22, P4 ;  /* 0x000000220800780c */ /* 0x000fc80002781670 */
[----:B------:R-:W-:Y:S02]  /*12b70*/  FSEL R21, R21, -INF , !P4 ;  /* 0xff80000015157808 */ /* 0x000fe40006000000 */
[----:B------:R-:W-:-:S04]  /*12b80*/  ISETP.NE.AND P4, PT, R41, RZ, PT ;  /* 0x000000ff2900720c */ /* 0x000fc80003f85270 */
[----:B------:R-:W-:Y:S02]  /*12b90*/  ISETP.GT.AND P4, PT, R3, 0x28, !P4 ;  /* 0x000000280300780c */ /* 0x000fe40006784270 */
[----:B0-----:R-:W-:Y:S02]  /*12ba0*/  FMNMX.FTZ R31, R30, R9, !PT ;  /* 0x000000091e1f7209 */ /* 0x001fe40007810000 */
[----:B------:R-:W-:-:S03]  /*12bb0*/  ISETP.LT.OR P4, PT, R8, 0x29, P4 ;  /* 0x000000290800780c */ /* 0x000fc60002781670 */
[----:B------:R-:W0:Y:S01]  /*12bc0*/  SHFL.BFLY PT, R28, R31, 0x1, 0x1f ;  /* 0x0c201f001f1c7f89 */ /* 0x000e2200000e0000 */
[----:B------:R-:W-:Y:S02]  /*12bd0*/  FSEL R24, R46, -INF , !P4 ;  /* 0xff8000002e187808 */ /* 0x000fe40006000000 */
[----:B------:R-:W-:-:S04]  /*12be0*/  ISETP.NE.AND P4, PT, R44, RZ, PT ;  /* 0x000000ff2c00720c */ /* 0x000fc80003f85270 */
[----:B------:R-:W-:-:S04]  /*12bf0*/  ISETP.GT.AND P4, PT, R3, 0x29, !P4 ;  /* 0x000000290300780c */ /* 0x000fc80006784270 */
[----:B------:R-:W-:-:S04]  /*12c00*/  ISETP.LT.OR P4, PT, R8, 0x2a, P4 ;  /* 0x0000002a0800780c */ /* 0x000fc80002781670 */
[----:B------:R-:W-:Y:S01]  /*12c10*/  FSEL R25, R47, -INF , !P4 ;  /* 0xff8000002f197808 */ /* 0x000fe20006000000 */
[----:B------:R-:W-:Y:S01]  /*12c20*/  IMAD.U32 R47, RZ, RZ, UR56 ;  /* 0x00000038ff2f7e24 */ /* 0x000fe2000f8e00ff */
[----:B------:R-:W-:-:S04]  /*12c30*/  ISETP.NE.AND P4, PT, R50, RZ, PT ;  /* 0x000000ff3200720c */ /* 0x000fc80003f85270 */
[----:B------:R-:W-:Y:S02]  /*12c40*/  ISETP.GT.AND P4, PT, R3, 0x30, !P4 ;  /* 0x000000300300780c */ /* 0x000fe40006784270 */
[----:B0-----:R-:W-:Y:S01]  /*12c50*/  FMNMX.FTZ R9, R31, R28, !PT ;  /* 0x0000001c1f097209 */ /* 0x001fe20007810000 */
[----:B------:R-:W-:Y:S01]  /*12c60*/  IMAD.U32 R28, RZ, RZ, UR56 ;  /* 0x00000038ff1c7e24 */ /* 0x000fe2000f8e00ff */
[----:B------:R-:W-:-:S03]  /*12c70*/  ISETP.LT.OR P4, PT, R8, 0x31, P4 ;  /* 0x000000310800780c */ /* 0x000fc60002781670 */
[----:B------:R-:W-:Y:S01]  /*12c80*/  FFMA.FTZ R28, R9, R28, -8 ;  /* 0xc1000000091c7423 */ /* 0x000fe2000001001c */
[----:B------:R-:W-:Y:S02]  /*12c90*/  FSEL R26, R26, -INF , !P4 ;  /* 0xff8000001a1a7808 */ /* 0x000fe40006000000 */
[----:B------:R-:W-:-:S04]  /*12ca0*/  ISETP.NE.AND P4, PT, R48, RZ, PT ;  /* 0x000000ff3000720c */ /* 0x000fc80003f85270 */
[----:B------:R-:W-:-:S04]  /*12cb0*/  ISETP.GT.AND P4, PT, R3, 0x31, !P4 ;  /* 0x000000310300780c */ /* 0x000fc80006784270 */
[----:B------:R-:W-:-:S04]  /*12cc0*/  ISETP.LT.OR P4, PT, R8, 0x32, P4 ;  /* 0x000000320800780c */ /* 0x000fc80002781670 */
[----:B------:R-:W-:Y:S02]  /*12cd0*/  FSEL R27, R51, -INF , !P4 ;  /* 0xff800000331b7808 */ /* 0x000fe40006000000 */
[----:B------:R-:W-:Y:S02]  /*12ce0*/  ISETP.GT.AND P4, PT, R3, RZ, !P6 ;  /* 0x000000ff0300720c */ /* 0x000fe40007784270 */
[----:B------:R-:W-:Y:S02]  /*12cf0*/  ISETP.NE.AND P6, PT, R52, RZ, PT ;  /* 0x000000ff3400720c */ /* 0x000fe40003fc5270 */
[----:B------:R-:W-:-:S04]  /*12d00*/  ISETP.LT.OR P4, PT, R8, 0x1, P4 ;  /* 0x000000010800780c */ /* 0x000fc80002781670 */
[----:B------:R-:W-:Y:S02]  /*12d10*/  FSEL R0, R0, -INF , !P4 ;  /* 0xff80000000007808 */ /* 0x000fe40006000000 */
[----:B------:R-:W-:Y:S02]  /*12d20*/  FSETP.NEU.FTZ.AND P4, PT, R9, -INF , PT ;  /* 0xff8000000900780b */ /* 0x000fe40003f9d000 */
[----:B------:R-:W-:Y:S02]  /*12d30*/  FMNMX.FTZ R29, R0, R5, !PT ;  /* 0x00000005001d7209 */ /* 0x000fe40007810000 */
[----:B------:R-:W-:Y:S02]  /*12d40*/  FSEL R32, R28, RZ, P4 ;  /* 0x000000ff1c207208 */ /* 0x000fe40002000000 */
[----:B------:R-:W-:Y:S02]  /*12d50*/  FMNMX.FTZ R28, R10, R29, !PT ;  /* 0x0000001d0a1c7209 */ /* 0x000fe40007810000 */
[----:B------:R-:W-:Y:S01]  /*12d60*/  ISETP.GT.AND P4, PT, R3, 0x39, !P6 ;  /* 0x000000390300780c */ /* 0x000fe20007784270 */
[--C-:B------:R-:W-:Y:S01]  /*12d70*/  FFMA.FTZ R30, R33, UR56, -R32.reuse ;  /* 0x00000038211e7c23 */ /* 0x100fe20008010820 */
[----:B------:R-:W-:Y:S01]  /*12d80*/  FMNMX.FTZ R29, R11, R28, !PT ;  /* 0x0000001c0b1d7209 */ /* 0x000fe20007810000 */
[--C-:B------:R-:W-:Y:S01]  /*12d90*/  FFMA.FTZ R33, R43, UR56, -R32.reuse ;  /* 0x000000382b217c23 */ /* 0x100fe20008010820 */
[----:B------:R-:W-:Y:S01]  /*12da0*/  ISETP.LT.OR P4, PT, R8, 0x3a, P4 ;  /* 0x0000003a0800780c */ /* 0x000fe20002781670 */
[----:B------:R0:W-:Y:S01]  /*12db0*/  MUFU.EX2 R31, R30 ;  /* 0x0000001e001f7308 */ /* 0x0001e20000000800 */
[----:B------:R-:W-:Y:S01]  /*12dc0*/  FMNMX.FTZ R28, R12, R29, !PT ;  /* 0x0000001d0c1c7209 */ /* 0x000fe20007810000 */
[--C-:B------:R-:W-:Y:S01]  /*12dd0*/  FFMA.FTZ R36, R61, UR56, -R32.reuse ;  /* 0x000000383d247c23 */ /* 0x100fe20008010820 */
[----:B------:R-:W-:Y:S01]  /*12de0*/  FSEL R3, R54, -INF , !P5 ;  /* 0xff80000036037808 */ /* 0x000fe20006800000 */
[--C-:B------:R-:W-:Y:S01]  /*12df0*/  FFMA.FTZ R37, R63, UR56, -R32.reuse ;  /* 0x000000383f257c23 */ /* 0x100fe20008010820 */
[----:B------:R-:W-:Y:S01]  /*12e00*/  FMNMX.FTZ R29, R13, R28, !PT ;  /* 0x0000001c0d1d7209 */ /* 0x000fe20007810000 */
[--C-:B------:R-:W-:Y:S01]  /*12e10*/  FFMA.FTZ R43, R45, UR56, -R32.reuse ;  /* 0x000000382d2b7c23 */ /* 0x100fe20008010820 */
[----:B------:R-:W-:-:S01]  /*12e20*/  FFMA.FTZ R39, R67, UR56, -R32 ;  /* 0x0000003843277c23 */ /* 0x000fc20008010820 */
[----:B------:R1:W2:Y:S01]  /*12e30*/  MUFU.EX2 R34, R33 ;  /* 0x0000002100227308 */ /* 0x0002a20000000800 */
[----:B------:R-:W-:Y:S01]  /*12e40*/  FMNMX.FTZ R28, R14, R29, !PT ;  /* 0x0000001d0e1c7209 */ /* 0x000fe20007810000 */
[--C-:B0-----:R-:W-:Y:S01]  /*12e50*/  FFMA.FTZ R30, R59, UR56, -R32.reuse ;  /* 0x000000383b1e7c23 */ /* 0x101fe20008010820 */
[----:B------:R-:W-:-:S01]  /*12e60*/  FFMA.FTZ R40, R69, UR56, -R32 ;  /* 0x0000003845287c23 */ /* 0x000fc20008010820 */
[--C-:B------:R-:W-:Y:S01]  /*12e70*/  FFMA.FTZ R41, R71, UR56, -R32.reuse ;  /* 0x0000003847297c23 */ /* 0x100fe20008010820 */
[----:B------:R-:W-:Y:S01]  /*12e80*/  FMNMX.FTZ R29, R15, R28, !PT ;  /* 0x0000001c0f1d7209 */ /* 0x000fe20007810000 */
[--C-:B------:R-:W-:Y:S01]  /*12e90*/  FFMA.FTZ R42, R73, UR56, -R32.reuse ;  /* 0x00000038492a7c23 */ /* 0x100fe20008010820 */
[----:B------:R-:W-:-:S01]  /*12ea0*/  FFMA.FTZ R45, R77, UR56, -R32 ;  /* 0x000000384d2d7c23 */ /* 0x000fc20008010820 */
[----:B------:R-:W0:Y:S01]  /*12eb0*/  MUFU.EX2 R35, R30 ;  /* 0x0000001e00237308 */ /* 0x000e220000000800 */
[----:B------:R-:W-:Y:S01]  /*12ec0*/  FMNMX.FTZ R28, R20, R29, !PT ;  /* 0x0000001d141c7209 */ /* 0x000fe20007810000 */
[--C-:B-1----:R-:W-:Y:S01]  /*12ed0*/  FFMA.FTZ R33, R65, UR56, -R32.reuse ;  /* 0x0000003841217c23 */ /* 0x102fe20008010820 */
[----:B------:R-:W-:-:S02]  /*12ee0*/  FFMA.FTZ R46, R49, UR56, -R32 ;  /* 0x00000038312e7c23 */ /* 0x000fc40008010820 */
[----:B------:R-:W-:-:S03]  /*12ef0*/  FMNMX.FTZ R29, R21, R28, !PT ;  /* 0x0000001c151d7209 */ /* 0x000fc60007810000 */
[----:B------:R-:W1:Y:S01]  /*12f00*/  MUFU.EX2 R36, R36 ;  /* 0x0000002400247308 */ /* 0x000e620000000800 */
[----:B------:R-:W-:Y:S01]  /*12f10*/  FMNMX.FTZ R28, R24, R29, !PT ;  /* 0x0000001d181c7209 */ /* 0x000fe20007810000 */
[----:B--2---:R-:W-:-:S03]  /*12f20*/  FADD.FTZ R48, R31, R34 ;  /* 0x000000221f307221 */ /* 0x004fc60000010000 */
[----:B------:R-:W-:-:S03]  /*12f30*/  FMNMX.FTZ R29, R25, R28, !PT ;  /* 0x0000001c191d7209 */ /* 0x000fc60007810000 */
[----:B------:R2:W-:Y:S01]  /*12f40*/  MUFU.EX2 R38, R33 ;  /* 0x0000002100267308 */ /* 0x0005e20000000800 */
[----:B------:R-:W-:-:S04]  /*12f50*/  FMNMX.FTZ R28, R26, R29, !PT ;  /* 0x0000001d1a1c7209 */ /* 0x000fc80007810000 */
[----:B------:R-:W-:Y:S02]  /*12f60*/  FMNMX.FTZ R8, R27, R28, !PT ;  /* 0x0000001c1b087209 */ /* 0x000fe40007810000 */
[----:B------:R-:W-:Y:S01]  /*12f70*/  FSEL R28, R55, -INF , !P4 ;  /* 0xff800000371c7808 */ /* 0x000fe20006000000 */
[----:B------:R-:W-:Y:S01]  /*12f80*/  MUFU.EX2 R37, R37 ;  /* 0x0000002500257308 */ /* 0x000fe20000000800 */
[----:B------:R-:W-:Y:S01]  /*12f90*/  FMNMX.FTZ R29, R3, R8, !PT ;  /* 0x00000008031d7209 */ /* 0x000fe20007810000 */
[----:B--2---:R-:W-:-:S03]  /*12fa0*/  FFMA.FTZ R33, R75, UR56, -R32 ;  /* 0x000000384b217c23 */ /* 0x004fc60008010820 */
[----:B------:R-:W-:-:S03]  /*12fb0*/  FMNMX.FTZ R29, R28, R29, !PT ;  /* 0x0000001d1c1d7209 */ /* 0x000fc60007810000 */
[----:B------:R0:W-:Y:S02]  /*12fc0*/  MUFU.EX2 R44, R43 ;  /* 0x0000002b002c7308 */ /* 0x0001e40000000800 */
[----:B------:R-:W2:Y:S06]  /*12fd0*/  SHFL.BFLY PT, R8, R29, 0x2, 0x1f ;  /* 0x0c401f001d087f89 */ /* 0x000eac00000e0000 */
[----:B------:R-:W-:Y:S01]  /*12fe0*/  MUFU.EX2 R33, R33 ;  /* 0x0000002100217308 */ /* 0x000fe20000000800 */
[----:B0-----:R-:W-:-:S07]  /*12ff0*/  FADD.FTZ R43, R35, R48 ;  /* 0x00000030232b7221 */ /* 0x001fce0000010000 */
[----:B------:R-:W-:Y:S08]  /*13000*/  MUFU.EX2 R39, R39 ;  /* 0x0000002700277308 */ /* 0x000ff00000000800 */
[----:B------:R-:W0:Y:S01]  /*13010*/  MUFU.EX2 R40, R40 ;  /* 0x0000002800287308 */ /* 0x000e220000000800 */
[----:B--2---:R-:W-:-:S05]  /*13020*/  FMNMX.FTZ R30, R29, R8, !PT ;  /* 0x000000081d1e7209 */ /* 0x004fca0007810000 */
[----:B------:R-:W2:Y:S02]  /*13030*/  SHFL.BFLY PT, R29, R30, 0x1, 0x1f ;  /* 0x0c201f001e1d7f89 */ /* 0x000ea400000e0000 */
[----:B------:R-:W-:Y:S08]  /*13040*/  MUFU.EX2 R41, R41 ;  /* 0x0000002900297308 */ /* 0x000ff00000000800 */
[----:B------:R-:W-:Y:S08]  /*13050*/  MUFU.EX2 R42, R42 ;  /* 0x0000002a002a7308 */ /* 0x000ff00000000800 */
[----:B------:R-:W-:Y:S01]  /*13060*/  MUFU.EX2 R45, R45 ;  /* 0x0000002d002d7308 */ /* 0x000fe20000000800 */
[----:B--2---:R-:W-:Y:S01]  /*13070*/  FMNMX.FTZ R8, R30, R29, !PT ;  /* 0x0000001d1e087209 */ /* 0x004fe20007810000 */
[--C-:B------:R-:W-:Y:S01]  /*13080*/  FFMA.FTZ R29, R79, UR56, -R32.reuse ;  /* 0x000000384f1d7c23 */ /* 0x100fe20008010820 */
[----:B------:R-:W-:-:S05]  /*13090*/  FFMA.FTZ R32, R53, UR56, -R32 ;  /* 0x0000003835207c23 */ /* 0x000fca0008010820 */
[----:B------:R-:W-:Y:S01]  /*130a0*/  MUFU.EX2 R46, R46 ;  /* 0x0000002e002e7308 */ /* 0x000fe20000000800 */
[C---:B------:R-:W-:Y:S01]  /*130b0*/  FSETP.NEU.FTZ.AND P4, PT, R8.reuse, -INF , PT ;  /* 0xff8000000800780b */ /* 0x040fe20003f9d000 */
[----:B------:R-:W-:Y:S01]  /*130c0*/  FFMA.FTZ R30, R8, R47, -8 ;  /* 0xc1000000081e7423 */ /* 0x000fe2000001002f */
[C---:B-1----:R-:W-:Y:S01]  /*130d0*/  F2FP.SATFINITE.E4M3.F32.PACK_AB_MERGE_C R47, R36.reuse, R35, RZ ;  /* 0x00000023242f723e */ /* 0x042fe200048070ff */
[----:B------:R-:W-:Y:S01]  /*130e0*/  FADD.FTZ R36, R36, R43 ;  /* 0x0000002b24247221 */ /* 0x000fe20000010000 */
[----:B0-----:R-:W-:Y:S02]  /*130f0*/  F2FP.SATFINITE.E4M3.F32.PACK_AB_MERGE_C R43, R40, R39, RZ ;  /* 0x00000027282b723e */ /* 0x001fe400048070ff */
[----:B------:R-:W-:Y:S01]  /*13100*/  FSEL R30, R30, RZ, P4 ;  /* 0x000000ff1e1e7208 */ /* 0x000fe20002000000 */
[----:B------:R-:W-:Y:S01]  /*13110*/  MUFU.EX2 R29, R29 ;  /* 0x0000001d001d7308 */ /* 0x000fe20000000800 */
[----:B------:R-:W-:Y:S02]  /*13120*/  F2FP.SATFINITE.E4M3.F32.PACK_AB_MERGE_C R188, R34, R31, R47 ;  /* 0x0000001f22bc723e */ /* 0x000fe4000480702f */
[----:B------:R-:W-:Y:S01]  /*13130*/  F2FP.SATFINITE.E4M3.F32.PACK_AB_MERGE_C R190, R38, R37, R43 ;  /* 0x0000002526be723e */ /* 0x000fe2000480702b */
        /* <DEDUP_REMOVED lines=17> */
[----:B------:R-:W-:-:S05]  /*13250*/  FFMA.FTZ R28, R28, UR56, -R30 ;  /* 0x000000381c1c7c23 */ /* 0x000fca000801081e */
[----:B------:R-:W1:Y:S08]  /*13260*/  MUFU.EX2 R10, R10 ;  /* 0x0000000a000a7308 */ /* 0x000e700000000800 */
[----:B------:R-:W2:Y:S01]  /*13270*/  MUFU.EX2 R11, R11 ;  /* 0x0000000b000b7308 */ /* 0x000ea20000000800 */
[----:B0-----:R-:W-:-:S07]  /*13280*/  FADD.FTZ R35, R0, R5 ;  /* 0x0000000500237221 */ /* 0x001fce0000010000 */
[----:B------:R-:W0:Y:S01]  /*13290*/  MUFU.EX2 R12, R12 ;  /* 0x0000000c000c7308 */ /* 0x000e220000000800 */
[----:B-1----:R-:W-:-:S01]  /*132a0*/  FADD.FTZ R34, R10, R35 ;  /* 0x000000230a227221 */ /* 0x002fc20000010000 */
[----:B------:R-:W-:-:S04]  /*132b0*/  FADD.FTZ R35, R37, R36 ;  /* 0x0000002425237221 */ /* 0x000fc80000010000 */
[----:B------:R-:W-:Y:S02]  /*132c0*/  FADD.FTZ R36, R38, R35 ;  /* 0x0000002326247221 */ /* 0x000fe40000010000 */
[----:B------:R-:W1:Y:S01]  /*132d0*/  MUFU.EX2 R13, R13 ;  /* 0x0000000d000d7308 */ /* 0x000e620000000800 */
[----:B--2---:R-:W-:-:S01]  /*132e0*/  FADD.FTZ R31, R11, R34 ;  /* 0x000000220b1f7221 */ /* 0x004fc20000010000 */
[----:B------:R-:W2:Y:S01]  /*132f0*/  @P2 LDC R35, c[0x0][0x44c] ;  /* 0x00011300ff232b82 */ /* 0x000ea20000000800 */
[----:B------:R-:W-:-:S04]  /*13300*/  FADD.FTZ R39, R39, R36 ;  /* 0x0000002427277221 */ /* 0x000fc80000010000 */
[----:B------:R-:W-:Y:S01]  /*13310*/  FADD.FTZ R40, R40, R39 ;  /* 0x0000002728287221 */ /* 0x000fe20000010000 */
[----:B------:R-:W3:Y:S01]  /*13320*/  MUFU.EX2 R14, R14 ;  /* 0x0000000e000e7308 */ /* 0x000ee20000000800 */
[----:B0-----:R-:W-:-:S07]  /*13330*/  FADD.FTZ R34, R12, R31 ;  /* 0x0000001f0c227221 */ /* 0x001fce0000010000 */
[----:B------:R-:W0:Y:S01]  /*13340*/  MUFU.EX2 R15, R15 ;  /* 0x0000000f000f7308 */ /* 0x000e220000000800 */
[----:B-1----:R-:W-:-:S01]  /*13350*/  FADD.FTZ R31, R13, R34 ;  /* 0x000000220d1f7221 */ /* 0x002fc20000010000 */
[----:B------:R-:W-:-:S04]  /*13360*/  F2FP.SATFINITE.E4M3.F32.PACK_AB_MERGE_C R34, R44, R33, RZ ;  /* 0x000000212c22723e */ /* 0x000fc800048070ff */
[----:B------:R-:W-:Y:S01]  /*13370*/  F2FP.SATFINITE.E4M3.F32.PACK_AB_MERGE_C R184, R42, R41, R34 ;  /* 0x000000292ab8723e */ /* 0x000fe20004807022 */
[----:B------:R-:W-:-:S01]  /*13380*/  FADD.FTZ R41, R41, R40 ;  /* 0x0000002829297221 */ /* 0x000fc20000010000 */
[----:B------:R-:W1:Y:S01]  /*13390*/  MUFU.EX2 R20, R20 ;  /* 0x0000001400147308 */ /* 0x000e620000000800 */
[----:B---3--:R-:W-:-:S01]  /*133a0*/  FADD.FTZ R30, R14, R31 ;  /* 0x0000001f0e1e7221 */ /* 0x008fc20000010000 */
[----:B------:R-:W3:Y:S01]  /*133b0*/  @P2 LDC R34, c[0x0][0x450] ;  /* 0x00011400ff222b82 */ /* 0x000ee20000000800 */
[----:B------:R-:W-:-:S01]  /*133c0*/  FADD.FTZ R42, R42, R41 ;  /* 0x000000292a2a7221 */ /* 0x000fc20000010000 */
[----:B--2---:R-:W-:-:S04]  /*133d0*/  @P2 IMAD.HI.U32 R35, R204, R35, RZ ;  /* 0x00000023cc232227 */ /* 0x004fc800078e00ff */
[----:B------:R-:W-:Y:S01]  /*133e0*/  FADD.FTZ R33, R33, R42 ;  /* 0x0000002a21217221 */ /* 0x000fe20000010000 */
[----:B------:R-:W2:Y:S01]  /*133f0*/  MUFU.EX2 R21, R21 ;  /* 0x0000001500157308 */ /* 0x000ea20000000800 */
[----:B0-----:R-:W-:-:S01]  /*13400*/  FADD.FTZ R31, R15, R30 ;  /* 0x0000001e0f1f7221 */ /* 0x001fc20000010000 */
[----:B------:R-:W-:Y:S01]  /*13410*/  F2FP.SATFINITE.E4M3.F32.PACK_AB_MERGE_C R30, R11, R10, RZ ;  /* 0x0000000a0b1e723e */ /* 0x000fe200048070ff */
[----:B------:R-:W-:-:S01]  /*13420*/  FADD.FTZ R44, R44, R33 ;  /* 0x000000212c2c7221 */ /* 0x000fc20000010000 */
[----:B------:R-:W-:Y:S02]  /*13430*/  F2FP.SATFINITE.E4M3.F32.PACK_AB_MERGE_C R14, R15, R14, RZ ;  /* 0x0000000e0f0e723e */ /* 0x000fe400048070ff */
[----:B------:R-:W-:Y:S02]  /*13440*/  F2FP.SATFINITE.E4M3.F32.PACK_AB_MERGE_C R189, R5, R0, R30 ;  /* 0x0000000005bd723e */ /* 0x000fe4000480701e */
[----:B------:R-:W0:Y:S01]  /*13450*/  MUFU.EX2 R24, R24 ;  /* 0x0000001800187308 */ /* 0x000e220000000800 */
[----:B-1----:R-:W-:-:S01]  /*13460*/  FADD.FTZ R10, R20, R31 ;  /* 0x0000001f140a7221 */ /* 0x002fc20000010000 */
[----:B------:R-:W-:Y:S01]  /*13470*/  F2FP.SATFINITE.E4M3.F32.PACK_AB_MERGE_C R191, R13, R12, R14 ;  /* 0x0000000c0dbf723e */ /* 0x000fe2000480700e */
[----:B------:R-:W-:-:S05]  /*13480*/  IMAD.MOV.U32 R12, RZ, RZ, R204 ;  /* 0x000000ffff0c7224 */ /* 0x000fca00078e00cc */
[----:B------:R-:W1:Y:S01]  /*13490*/  MUFU.EX2 R25, R25 ;  /* 0x0000001900197308 */ /* 0x000e620000000800 */
[----:B--2---:R-:W-:-:S01]  /*134a0*/  FADD.FTZ R11, R21, R10 ;  /* 0x0000000a150b7221 */ /* 0x004fc20000010000 */
[----:B---3--:R-:W-:-:S06]  /*134b0*/  @P2 SHF.R.U32.HI R12, RZ, R34, R35 ;  /* 0x00000022ff0c2219 */ /* 0x008fcc0000011623 */
[----:B------:R-:W2:Y:S01]  /*134c0*/  MUFU.EX2 R32, R32 ;  /* 0x0000002000207308 */ /* 0x000ea20000000800 */
[----:B0-----:R-:W-:-:S01]  /*134d0*/  FADD.FTZ R0, R24, R11 ;  /* 0x0000000b18007221 */ /* 0x001fc20000010000 */
[----:B------:R-:W-:-:S05]  /*134e0*/  IMAD.IADD R11, R57, 0x1, R12 ;  /* 0x00000001390b7824 */ /* 0x000fca00078e020c */
[----:B------:R-:W-:Y:S01]  /*134f0*/  IADD3 R6, R11, R6, RZ ;  /* 0x000000060b067210 */ /* 0x000fe20007ffe0ff */
[----:B------:R-:W0:Y:S01]  /*13500*/  MUFU.EX2 R26, R26 ;  /* 0x0000001a001a7308 */ /* 0x000e220000000800 */
[C---:B-1----:R-:W-:Y:S01]  /*13510*/  F2FP.SATFINITE.E4M3.F32.PACK_AB_MERGE_C R24, R25.reuse, R24, RZ ;  /* 0x000000181918723e */ /* 0x042fe200048070ff */
[----:B------:R-:W-:-:S03]  /*13520*/  FADD.FTZ R25, R25, R0 ;  /* 0x0000000019197221 */ /* 0x000fc60000010000 */
[----:B------:R-:W-:-:S03]  /*13530*/  F2FP.SATFINITE.E4M3.F32.PACK_AB_MERGE_C R185, R21, R20, R24 ;  /* 0x0000001415b9723e */ /* 0x000fc60004807018 */
[----:B------:R-:W1:Y:S01]  /*13540*/  MUFU.EX2 R27, R27 ;  /* 0x0000001b001b7308 */ /* 0x000e620000000800 */
[----:B--2---:R-:W-:-:S04]  /*13550*/  F2FP.SATFINITE.E4M3.F32.PACK_AB_MERGE_C R5, R32, R29, RZ ;  /* 0x0000001d2005723e */ /* 0x004fc800048070ff */
[----:B------:R-:W-:Y:S01]  /*13560*/  F2FP.SATFINITE.E4M3.F32.PACK_AB_MERGE_C R186, R46, R45, R5 ;  /* 0x0000002d2eba723e */ /* 0x000fe20004807005 */
[----:B------:R-:W-:-:S02]  /*13570*/  FADD.FTZ R45, R45, R44 ;  /* 0x0000002c2d2d7221 */ /* 0x000fc40000010000 */
[----:B------:R-:W2:Y:S01]  /*13580*/  MUFU.EX2 R3, R3 ;  /* 0x0000000300037308 */ /* 0x000ea20000000800 */
[----:B0-----:R-:W-:-:S01]  /*13590*/  FADD.FTZ R0, R26, R25 ;  /* 0x000000191a007221 */ /* 0x001fc20000010000 */
[----:B------:R-:W-:-:S04]  /*135a0*/  FADD.FTZ R46, R46, R45 ;  /* 0x0000002d2e2e7221 */ /* 0x000fc80000010000 */
[----:B------:R-:W-:Y:S02]  /*135b0*/  FADD.FTZ R29, R29, R46 ;  /* 0x0000002e1d1d7221 */ /* 0x000fe40000010000 */
[----:B------:R-:W0:Y:S01]  /*135c0*/  MUFU.EX2 R28, R28 ;  /* 0x0000001c001c7308 */ /* 0x000e220000000800 */
[----:B-1----:R-:W-:-:S04]  /*135d0*/  FADD.FTZ R0, R27, R0 ;  /* 0x000000001b007221 */ /* 0x002fc80000010000 */
[----:B--2---:R-:W-:Y:S01]  /*135e0*/  FADD.FTZ R5, R3, R0 ;  /* 0x0000000003057221 */ /* 0x004fe20000010000 */
[----:B0-----:R-:W-:-:S03]  /*135f0*/  F2FP.SATFINITE.E4M3.F32.PACK_AB_MERGE_C R10, R28, R3, RZ ;  /* 0x000000031c0a723e */ /* 0x001fc600048070ff */
[----:B------:R-:W-:Y:S01]  /*13600*/  FADD.FTZ R0, R28, R5 ;  /* 0x000000051c007221 */ /* 0x000fe20000010000 */
[----:B------:R-:W-:-:S01]  /*13610*/  FADD.FTZ R3, R32, R29 ;  /* 0x0000001d20037221 */ /* 0x000fc20000010000 */
[----:B------:R-:W-:Y:S01]  /*13620*/  VIADD R5, R56, 0xfffffffe ;  /* 0xfffffffe38057836 */ /* 0x000fe20000000000 */
[----:B------:R-:W-:Y:S01]  /*13630*/  F2FP.SATFINITE.E4M3.F32.PACK_AB_MERGE_C R187, R27, R26, R10 ;  /* 0x0000001a1bbb723e */ /* 0x000fe2000480700a */
        /* <DEDUP_REMOVED lines=12> */
.L_x_1490:
[----:B------:R-:W-:-:S13]  /*13700*/  ISETP.NE.AND P4, PT, R7, 0x1, PT ;  /* 0x000000010700780c */ /* 0x000fda0003f85270 */
[----:B------:R-:W0:Y:S02]  /*13710*/  @P4 LDC.64 R12, c[0x0][0x9e8] ;  /* 0x00027a00ff0c4b82 */ /* 0x000e240000000a00 */
[----:B0-----:R-:W-:-:S05]  /*13720*/  @P4 IMAD.HI.U32 R12, R10, R12, RZ ;  /* 0x0000000c0a0c4227 */ /* 0x001fca00078e00ff */
[----:B------:R-:W-:-:S07]  /*13730*/  @P4 SHF.R.U32.HI R10, RZ, R13, R12 ;  /* 0x0000000dff0a4219 */ /* 0x000fce000001160c */
.L_x_1491:
[----:B------:R-:W-:Y:S05]  /*13740*/  BSYNC B0 ;  /* 0x0000000000007941 */ /* 0x000fea0003800000 */
.L_x_1489:
[----:B------:R-:W-:-:S05]  /*13750*/  IMAD R7, R10, R7, R7 ;  /* 0x000000070a077224 */ /* 0x000fca00078e0207 */
[----:B------:R-:W-:-:S07]  /*13760*/  VIMNMX R6, R6, R7, PT ;  /* 0x0000000706067248 */ /* 0x000fce0003fe0100 */
.L_x_1488:
[----:B------:R-:W-:Y:S01]  /*13770*/  SHF.R.S32.HI R7, RZ, 0x1f, R6 ;  /* 0x0000001fff077819 */ /* 0x000fe20000011406 */
[----:B------:R-:W-:Y:S01]  /*13780*/  ULDC UR52, c[0x0][0x9e4] ;  /* 0x0002790000347ab9 */ /* 0x000fe20000000800 */
[----:B------:R-:W-:Y:S01]  /*13790*/  ULDC UR49, c[0x0][0x9e4] ;  /* 0x0002790000317ab9 */ /* 0x000fe20000000800 */
[----:B------:R-:W-:Y:S01]  /*137a0*/  ULDC UR48, c[0x0][0x988] ;  /* 0x0002620000307ab9 */ /* 0x000fe20000000800 */
[----:B------:R-:W-:Y:S01]  /*137b0*/  LEA.HI R7, R7, R6, RZ, 0x6 ;  /* 0x0000000607077211 */ /* 0x000fe200078f30ff */
[----:B------:R-:W-:Y:S01]  /*137c0*/  ULDC UR51, c[0x0][0x988] ;  /* 0x0002620000337ab9 */ /* 0x000fe20000000800 */
[----:B------:R-:W-:Y:S01]  /*137d0*/  ULDC UR50, c[0x0][0x988] ;  /* 0x0002620000327ab9 */ /* 0x000fe20000000800 */
[----:B------:R-:W-:Y:S01]  /*137e0*/  ULDC UR54, c[0x0][0x9e0] ;  /* 0x0002780000367ab9 */ /* 0x000fe20000000800 */
[----:B------:R-:W-:Y:S01]  /*137f0*/  SHF.R.S32.HI R10, RZ, 0x6, R7 ;  /* 0x00000006ff0a7819 */ /* 0x000fe20000011407 */
[----:B------:R-:W-:Y:S01]  /*13800*/  ULDC UR53, c[0x0][0x9e0] ;  /* 0x0002780000357ab9 */ /* 0x000fe20000000800 */
[----:B------:R-:W-:-:S02]  /*13810*/  CS2R R150, SRZ ;  /* 0x0000000000967805 */ /* 0x000fc4000001ff00 */
[----:B------:R-:W-:Y:S02]  /*13820*/  CS2R R148, SRZ ;  /* 0x0000000000947805 */ /* 0x000fe4000001ff00 */
[----:B------:R-:W-:Y:S02]  /*13830*/  VIMNMX R10, R201, R10, !PT ;  /* 0x0000000ac90a7248 */ /* 0x000fe40007fe0100 */
[----:B------:R-:W-:Y:S02]  /*13840*/  CS2R R146, SRZ ;  /* 0x0000000000927805 */ /* 0x000fe4000001ff00 */
[----:B------:R-:W-:Y:S02]  /*13850*/  CS2R R144, SRZ ;  /* 0x0000000000907805 */ /* 0x000fe4000001ff00 */
[----:B------:R-:W-:Y:S02]  /*13860*/  CS2R R142, SRZ ;  /* 0x00000000008e7805 */ /* 0x000fe4000001ff00 */
[----:B------:R-:W-:-:S02]  /*13870*/  ISETP.GE.AND P4, PT, R5, R10, PT ;  /* 0x0000000a0500720c */ /* 0x000fc40003f86270 */
        /* <DEDUP_REMOVED lines=59> */
[----:B------:R-:W-:Y:S06]  /*13c30*/  @!P4 BRA `(.L_x_1492) ;  /* 0x00000028003cc947 */ /* 0x000fec0003800000 */
[----:B------:R-:W-:-:S07]  /*13c40*/  IMAD.MOV.U32 R151, RZ, RZ, RZ ;  /* 0x000000ffff977224 */ /* 0x000fce00078e00ff */
.L_x_1511:
[----:B------:R-:W-:Y:S01]  /*13c50*/  VIADD R11, R199, 0x1 ;  /* 0x00000001c70b7836 */ /* 0x000fe20000000000 */
[----:B------:R-:W-:Y:S05]  /*13c60*/  YIELD ;  /* 0x0000000000007946 */ /* 0x000fea0003800000 */
[----:B------:R-:W-:-:S04]  /*13c70*/  ISETP.NE.AND P4, PT, R11, 0x2, PT ;  /* 0x000000020b00780c */ /* 0x000fc80003f85270 */
[----:B------:R-:W-:Y:S02]  /*13c80*/  SEL R6, RZ, 0x1, P4 ;  /* 0x00000001ff067807 */ /* 0x000fe40002000000 */
[----:B------:R-:W-:Y:S02]  /*13c90*/  SEL R11, R11, RZ, P4 ;  /* 0x000000ff0b0b7207 */ /* 0x000fe40002000000 */
[----:B------:R-:W-:Y:S02]  /*13ca0*/  ISETP.NE.AND P4, PT, R200, RZ, PT ;  /* 0x000000ffc800720c */ /* 0x000fe40003f85270 */
[----:B------:R-:W-:-:S11]  /*13cb0*/  LOP3.LUT R225, R193, R6, RZ, 0x3c, !PT ;  /* 0x00000006c1e17212 */ /* 0x000fd600078e3cff */
[----:B------:R-:W-:Y:S05]  /*13cc0*/  @P4 BRA `(.L_x_1493) ;  /* 0x0000000000304947 */ /* 0x000fea0003800000 */
[----:B------:R-:W-:Y:S05]  /*13cd0*/  @!P0 BRA `(.L_x_1494) ;  /* 0x0000000000048947 */ /* 0x000fea0003800000 */
[----:B------:R-:W-:Y:S01]  /*13ce0*/  BPT.TRAP 0x1 ;  /* 0x000000040000795c */ /* 0x000fe20000300000 */
.L_x_1494:
[----:B------:R-:W-:Y:S01]  /*13cf0*/  IMAD R7, R11, 0x8, R16 ;  /* 0x000000080b077824 */ /* 0x000fe200078e0210 */
[----:B------:R-:W-:-:S04]  /*13d00*/  SHF.L.U32 R6, R225, 0x1f, RZ ;  /* 0x0000001fe1067819 */ /* 0x000fc800000006ff */
[----:B------:R0:W1:Y:S01]  /*13d10*/  SYNCS.PHASECHK.TRANS64.TRYWAIT P5, [R7+URZ+0x28430], R6 ;  /* 0x02843006070075a7 */ /* 0x00006200080a017f */
[----:B------:R-:W-:Y:S05]  /*13d20*/  @!P0 BRA `(.L_x_1495) ;  /* 0x0000000000048947 */ /* 0x000fea0003800000 */
[----:B------:R-:W-:Y:S01]  /*13d30*/  BPT.TRAP 0x1 ;  /* 0x000000040000795c */ /* 0x000fe20000300000 */
.L_x_1495:
[----:B------:R-:W-:Y:S04]  /*13d40*/  BSSY B0, `(.L_x_1493) ;  /* 0x0000004000007945 */ /* 0x000fe80003800000 */
[----:B-1----:R-:W-:Y:S05]  /*13d50*/  @P5 BRA `(.L_x_1496) ;  /* 0x0000000000085947 */ /* 0x002fea0003800000 */
[----:B------:R-:W1:Y:S02]  /*13d60*/  SYNCS.PHASECHK.TRANS64.TRYWAIT P5, [R7+URZ+0x28430], R6 ;  /* 0x02843006070075a7 */ /* 0x000e6400080a017f */
[----:B-1----:R-:W-:Y:S05]  /*13d70*/  @!P5 BRA `(.L_x_1497) ;  /* 0x00000140001cd947 */ /* 0x002fea0003800000 */
.L_x_1496:
[----:B------:R-:W-:Y:S05]  /*13d80*/  BSYNC B0 ;  /* 0x0000000000007941 */ /* 0x000fea0003800000 */
.L_x_1493:
[----:B01----:R-:W0:Y:S01]  /*13d90*/  S2R R6, SR_TID.X ;  /* 0x0000000000067919 */ /* 0x003e220000002100 */
[----:B------:R-:W-:Y:S05]  /*13da0*/  WARPSYNC.ALL ;  /* 0x0000000000007948 */ /* 0x000fea0003800000 */
[----:B------:R-:W-:Y:S02]  /*13db0*/  IMAD.MOV.U32 R7, RZ, RZ, 0x40000040 ;  /* 0x40000040ff077424 */ /* 0x000fe400078e00ff */
[----:B------:R-:W-:Y:S02]  /*13dc0*/  IMAD.MOV.U32 R15, RZ, RZ, 0x40000040 ;  /* 0x40000040ff0f7424 */ /* 0x000fe400078e00ff */
[----:B------:R-:W-:Y:S01]  /*13dd0*/  IMAD.MOV.U32 R21, RZ, RZ, 0x40000040 ;  /* 0x40000040ff157424 */ /* 0x000fe200078e00ff */
[----:B------:R-:W-:Y:S01]  /*13de0*/  R2UR UR15, R7 ;  /* 0x00000000070f72ca */ /* 0x000fe200000e0000 */
[----:B------:R-:W-:Y:S01]  /*13df0*/  IMAD.MOV.U32 R13, RZ, RZ, 0x40000040 ;  /* 0x40000040ff0d7424 */ /* 0x000fe200078e00ff */
[----:B------:R-:W-:-:S02]  /*13e00*/  R2UR UR11, R15 ;  /* 0x000000000f0b72ca */ /* 0x000fc400000e0000 */
[----:B------:R-:W-:Y:S02]  /*13e10*/  R2UR UR7, R21 ;  /* 0x00000000150772ca */ /* 0x000fe400000e0000 */
[----:B------:R-:W-:Y:S02]  /*13e20*/  R2UR UR19, R13 ;  /* 0x000000000d1372ca */ /* 0x000fe400000e0000 */
[----:B------:R-:W-:Y:S02]  /*13e30*/  R2UR UR23, R15 ;  /* 0x000000000f1772ca */ /* 0x000fe400000e0000 */
[----:B------:R-:W-:Y:S02]  /*13e40*/  R2UR UR27, R13 ;  /* 0x000000000d1b72ca */ /* 0x000fe400000e0000 */
[----:B------:R-:W-:Y:S02]  /*13e50*/  R2UR UR31, R21 ;  /* 0x00000000151f72ca */ /* 0x000fe400000e0000 */
[----:B------:R-:W-:-:S02]  /*13e60*/  R2UR UR35, R7 ;  /* 0x00000000072372ca */ /* 0x000fc400000e0000 */
[----:B0-----:R-:W-:Y:S01]  /*13e70*/  SHF.R.U32.HI R12, RZ, 0x7, R6 ;  /* 0x00000007ff0c7819 */ /* 0x001fe20000011606 */
[----:B------:R-:W-:-:S04]  /*13e80*/  IMAD R6, R11, 0x400, R4 ;  /* 0x000004000b067824 */ /* 0x000fc800078e0204 */
[----:B------:R-:W-:Y:S01]  /*13e90*/  VIADD R152, R12, 0x8 ;  /* 0x000000080c987836 */ /* 0x000fe20000000000 */
[C---:B------:R-:W-:Y:S01]  /*13ea0*/  R2UR UR14, R6.reuse ;  /* 0x00000000060e72ca */ /* 0x040fe200000e0000 */
[C---:B------:R-:W-:Y:S01]  /*13eb0*/  VIADD R14, R6.reuse, 0x2 ;  /* 0x00000002060e7836 */ /* 0x040fe20000000000 */
[C---:B------:R-:W-:Y:S01]  /*13ec0*/  IADD3 R20, R6.reuse, 0x4, RZ ;  /* 0x0000000406147810 */ /* 0x040fe20007ffe0ff */
[----:B------:R-:W-:Y:S01]  /*13ed0*/  VIADD R12, R6, 0x6 ;  /* 0x00000006060c7836 */ /* 0x000fe20000000000 */
[----:B------:R0:W-:Y:S02]  /*13ee0*/  BAR.SYNC.DEFER_BLOCKING R152, 0x100 ;  /* 0x000400980000751d */ /* 0x0001e40000010000 */
[----:B------:R-:W-:Y:S01]  /*13ef0*/  R2UR UR10, R14 ;  /* 0x000000000e0a72ca */ /* 0x000fe200000e0000 */
[----:B------:R-:W-:Y:S01]  /*13f00*/  VIADD R14, R6, 0x200 ;  /* 0x00000200060e7836 */ /* 0x000fe20000000000 */
[----:B------:R-:W-:Y:S01]  /*13f10*/  R2UR UR6, R20 ;  /* 0x00000000140672ca */ /* 0x000fe200000e0000 */
[----:B------:R-:W-:Y:S01]  /*13f20*/  VIADD R20, R6, 0x204 ;  /* 0x0000020406147836 */ /* 0x000fe20000000000 */
[----:B------:R-:W-:Y:S01]  /*13f30*/  R2UR UR18, R12 ;  /* 0x000000000c1272ca */ /* 0x000fe200000e0000 */
[----:B------:R-:W-:Y:S01]  /*13f40*/  VIADD R12, R6, 0x202 ;  /* 0x00000202060c7836 */ /* 0x000fe20000000000 */
[----:B------:R-:W-:-:S02]  /*13f50*/  R2UR UR22, R14 ;  /* 0x000000000e1672ca */ /* 0x000fc400000e0000 */
[----:B------:R-:W-:Y:S02]  /*13f60*/  R2UR UR30, R20 ;  /* 0x00000000141e72ca */ /* 0x000fe400000e0000 */
[----:B------:R-:W-:Y:S02]  /*13f70*/  R2UR UR26, R12 ;  /* 0x000000000c1a72ca */ /* 0x000fe400000e0000 */
[----:B------:R-:W-:-:S04]  /*13f80*/  IADD3 R6, R6, 0x206, RZ ;  /* 0x0000020606067810 */ /* 0x000fc80007ffe0ff */
[----:B------:R-:W-:Y:S01]  /*13f90*/  R2UR UR34, R6 ;  /* 0x00000000062272ca */ /* 0x000fe200000e0000 */
[----:B0-----:R-:W-:-:S06]  /*13fa0*/  WARPGROUP.ARRIVE ;  /* 0x00000000000079c5 */ /* 0x001fcc0000000000 */
        /* <DEDUP_REMOVED lines=23> */
[----:B------:R-:W-:Y:S05]  /*14120*/  @P4 BRA `(.L_x_1498) ;  /* 0x0000000000284947 */ /* 0x000fea0003800000 */
[----:B------:R-:W-:Y:S05]  /*14130*/  @!P0 BRA `(.L_x_1499) ;  /* 0x0000000000048947 */ /* 0x000fea0003800000 */
[----:B------:R-:W-:Y:S01]  /*14140*/  BPT.TRAP 0x1 ;  /* 0x000000040000795c */ /* 0x000fe20000300000 */
.L_x_1499:
[----:B------:R-:W-:Y:S01]  /*14150*/  SHF.L.U32 R6, R193, 0x1f, RZ ;  /* 0x0000001fc1067819 */ /* 0x000fe200000006ff */
[----:B------:R-:W-:-:S04]  /*14160*/  IMAD R7, R199, 0x8, R16 ;  /* 0x00000008c7077824 */ /* 0x000fc800078e0210 */
[----:B------:R0:W1:Y:S01]  /*14170*/  SYNCS.PHASECHK.TRANS64.TRYWAIT P4, [R7+URZ+0x28450], R6 ;  /* 0x02845006070075a7 */ /* 0x000062000808017f */
[----:B------:R-:W-:Y:S05]  /*14180*/  @!P0 BRA `(.L_x_1500) ;  /* 0x0000000000048947 */ /* 0x000fea0003800000 */
[----:B------:R-:W-:Y:S01]  /*14190*/  BPT.TRAP 0x1 ;  /* 0x000000040000795c */ /* 0x000fe20000300000 */
.L_x_1500:
[----:B-1----:R-:W-:Y:S05]  /*141a0*/  @P4 BRA `(.L_x_1498) ;  /* 0x0000000000084947 */ /* 0x002fea0003800000 */
[----:B------:R-:W1:Y:S02]  /*141b0*/  SYNCS.PHASECHK.TRANS64.TRYWAIT P4, [R7+URZ+0x28450], R6 ;  /* 0x02845006070075a7 */ /* 0x000e64000808017f */
[----:B-1----:R-:W-:Y:S05]  /*141c0*/  @!P4 BRA `(.L_x_1501) ;  /* 0x0000013c001cc947 */ /* 0x002fea0003800000 */
.L_x_1498:
[----:B01----:R-:W-:Y:S01]  /*141d0*/  VIADD R6, R16, 0x8000 ;  /* 0x0000800010067836 */ /* 0x003fe20000000000 */
[----:B------:R-:W-:Y:S05]  /*141e0*/  WARPSYNC.ALL ;  /* 0x0000000000007948 */ /* 0x000fea0003800000 */
[----:B------:R-:W-:Y:S01]  /*141f0*/  SHF.R.U32.HI R6, RZ, 0x4, R6 ;  /* 0x00000004ff067819 */ /* 0x000fe20000011606 */
[----:B------:R-:W-:Y:S01]  /*14200*/  IMAD.MOV.U32 R7, RZ, RZ, -0x7fffffe0 ;  /* 0x80000020ff077424 */ /* 0x000fe200078e00ff */
[----:B------:R-:W-:Y:S01]  /*14210*/  WARPGROUP.ARRIVE ;  /* 0x00000000000079c5 */ /* 0x000fe20000000000 */
[----:B------:R-:W0:Y:S01]  /*14220*/  @P2 LDC R13, c[0x0][0x450] ;  /* 0x00011400ff0d2b82 */ /* 0x000e220000000800 */
[----:B------:R-:W-:-:S04]  /*14230*/  LOP3.LUT R6, R6, 0x3fff, RZ, 0xc0, !PT ;  /* 0x00003fff06067812 */ /* 0x000fc800078ec0ff */
[----:B------:R-:W1:Y:S01]  /*14240*/  S2R R193, SR_TID.X ;  /* 0x0000000000c17919 */ /* 0x000e620000002100 */
[----:B------:R-:W-:Y:S01]  /*14250*/  R2UR UR7, R7 ;  /* 0x00000000070772ca */ /* 0x000fe200000e0000 */
[----:B------:R-:W-:Y:S01]  /*14260*/  IMAD.MOV.U32 R7, RZ, RZ, -0x7fffffe0 ;  /* 0x80000020ff077424 */ /* 0x000fe200078e00ff */
[----:B------:R-:W-:Y:S01]  /*14270*/  LOP3.LUT R6, R6, 0x10000, RZ, 0xfc, !PT ;  /* 0x0001000006067812 */ /* 0x000fe200078efcff */
[----:B------:R-:W-:Y:S02]  /*14280*/  IMAD.IADD R14, R205, 0x1, R204 ;  /* 0x00000001cd0e7824 */ /* 0x000fe400078e02cc */
[C---:B------:R-:W-:Y:S01]  /*14290*/  FMUL.FTZ R20, R2.reuse, R153 ;  /* 0x0000009902147220 */ /* 0x040fe20000410000 */
[C---:B------:R-:W-:Y:S01]  /*142a0*/  FMUL.FTZ R153, R2.reuse, R156 ;  /* 0x0000009c02997220 */ /* 0x040fe20000410000 */
[C---:B------:R-:W-:Y:S01]  /*142b0*/  FMUL.FTZ R156, R2.reuse, R163 ;  /* 0x000000a3029c7220 */ /* 0x040fe20000410000 */
[----:B------:R-:W-:Y:S02]  /*142c0*/  IMAD R6, R199, 0x400, R6 ;  /* 0x00000400c7067824 */ /* 0x000fe400078e0206 */
[C---:B------:R-:W-:Y:S01]  /*142d0*/  FMUL.FTZ R163, R2.reuse, R170 ;  /* 0x000000aa02a37220 */ /* 0x040fe20000410000 */
[C---:B------:R-:W-:Y:S01]  /*142e0*/  FMUL.FTZ R15, R2.reuse, R152 ;  /* 0x00000098020f7220 */ /* 0x040fe20000410000 */
[C---:B------:R-:W-:Y:S01]  /*142f0*/  FMUL.FTZ R170, R2.reuse, R173 ;  /* 0x000000ad02aa7220 */ /* 0x040fe20000410000 */
[----:B------:R-:W-:Y:S01]  /*14300*/  FMUL.FTZ R152, R2, R159 ;  /* 0x0000009f02987220 */ /* 0x000fe20000410000 */
[C---:B------:R-:W-:Y:S01]  /*14310*/  R2UR UR6, R6.reuse ;  /* 0x00000000060672ca */ /* 0x040fe200000e0000 */
[----:B------:R-:W-:-:S02]  /*14320*/  VIADD R6, R6, 0x2 ;  /* 0x0000000206067836 */ /* 0x000fc40000000000 */
[C---:B------:R-:W-:Y:S01]  /*14330*/  FMUL.FTZ R173, R2.reuse, R176 ;  /* 0x000000b002ad7220 */ /* 0x040fe20000410000 */
[C---:B------:R-:W-:Y:S01]  /*14340*/  FMUL.FTZ R159, R2.reuse, R166 ;  /* 0x000000a6029f7220 */ /* 0x040fe20000410000 */
[----:B------:R-:W-:Y:S02]  /*14350*/  IMAD.SHL.U32 R176, R5, 0x40, RZ ;  /* 0x0000004005b07824 */ /* 0x000fe400078e00ff */
        /* <DEDUP_REMOVED lines=9> */
[----:B------:R-:W-:Y:S01]  /*143f0*/  R2UR UR6, R6 ;  /* 0x00000000060672ca */ /* 0x000fe200000e0000 */
[C---:B------:R-:W-:Y:S01]  /*14400*/  FMUL.FTZ R161, R2.reuse, R164 ;  /* 0x000000a402a17220 */ /* 0x040fe20000410000 */
[----:B------:R-:W-:Y:S01]  /*14410*/  R2UR UR7, R7 ;  /* 0x00000000070772ca */ /* 0x000fe200000e0000 */
[C---:B------:R-:W-:Y:S01]  /*14420*/  FMUL.FTZ R160, R2.reuse, R167 ;  /* 0x000000a702a07220 */ /* 0x040fe20000410000 */
[----:B------:R-:W2:Y:S01]  /*14430*/  @P2 LDC R7, c[0x0][0x44c] ;  /* 0x00011300ff072b82 */ /* 0x000ea20000000800 */
[C---:B------:R-:W-:Y:S01]  /*14440*/  FMUL.FTZ R179, R2.reuse, R180 ;  /* 0x000000b402b37220 */ /* 0x040fe20000410000 */
[C---:B------:R-:W-:Y:S01]  /*14450*/  FMUL.FTZ R164, R2.reuse, R171 ;  /* 0x000000ab02a47220 */ /* 0x040fe20000410000 */
[----:B------:R-:W-:Y:S01]  /*14460*/  FMUL.FTZ R167, R2, R174 ;  /* 0x000000ae02a77220 */ /* 0x000fe20000410000 */
[----:B------:R-:W-:Y:S01]  /*14470*/  IADD3 R180, -R176, 0x1, RZ ;  /* 0x00000001b0b47810 */ /* 0x000fe20007ffe1ff */
[C---:B------:R-:W-:Y:S01]  /*14480*/  FMUL.FTZ R174, R2.reuse, R177 ;  /* 0x000000b102ae7220 */ /* 0x040fe20000410000 */
[C---:B------:R-:W-:Y:S01]  /*14490*/  FMUL.FTZ R171, R2.reuse, R178 ;  /* 0x000000b202ab7220 */ /* 0x040fe20000410000 */
[C---:B------:R-:W-:Y:S01]  /*144a0*/  FMUL.FTZ R178, R2.reuse, R181 ;  /* 0x000000b502b27220 */ /* 0x040fe20000410000 */
[----:B------:R-:W-:Y:S01]  /*144b0*/  FMUL.FTZ R177, R2, R183 ;  /* 0x000000b702b17220 */ /* 0x000fe20000410000 */
[----:B------:R-:W-:Y:S01]  /*144c0*/  IMAD R180, R197, -0x2, R180 ;  /* 0xfffffffec5b47824 */ /* 0x000fe200078e02b4 */
[----:B-1----:R-:W-:Y:S01]  /*144d0*/  SHF.R.U32.HI R193, RZ, 0x7, R193 ;  /* 0x00000007ffc17819 */ /* 0x002fe200000116c1 */
[----:B------:R-:W1:Y:S03]  /*144e0*/  MUFU.TANH R15, R15 ;  /* 0x0000000f000f7308 */ /* 0x000e660000002400 */
[----:B------:R-:W-:-:S05]  /*144f0*/  IADD3 R181, -R195, R180, R196 ;  /* 0x000000b4c3b57210 */ /* 0x000fca0007ffe1c4 */
[----:B------:R-:W3:Y:S01]  /*14500*/  MUFU.TANH R20, R20 ;  /* 0x0000001400147308 */ /* 0x000ee20000002400 */
[C---:B------:R-:W-:Y:S02]  /*14510*/  VIADD R180, R181.reuse, UR54 ;  /* 0x00000036b5b47c36 */ /* 0x040fe40008000000 */
[----:B------:R-:W-:Y:S02]  /*14520*/  VIADD R181, R181, UR55 ;  /* 0x00000037b5b57c36 */ /* 0x000fe40008000000 */
[----:B--2---:R-:W-:-:S03]  /*14530*/  @P2 IMAD.HI.U32 R6, R14, R7, RZ ;  /* 0x000000070e062227 */ /* 0x004fc600078e00ff */
[----:B------:R-:W2:Y:S02]  /*14540*/  MUFU.TANH R12, R12 ;  /* 0x0000000c000c7308 */ /* 0x000ea40000002400 */
[----:B0-----:R-:W-:Y:S01]  /*14550*/  @P2 SHF.R.U32.HI R14, RZ, R13, R6 ;  /* 0x0000000dff0e2219 */ /* 0x001fe20000011606 */
[C---:B------:R-:W-:Y:S01]  /*14560*/  FMUL.FTZ R13, R2.reuse, R155 ;  /* 0x0000009b020d7220 */ /* 0x040fe20000410000 */
[C---:B------:R-:W-:Y:S01]  /*14570*/  FMUL.FTZ R155, R2.reuse, R162 ;  /* 0x000000a2029b7220 */ /* 0x040fe20000410000 */
[C---:B------:R-:W-:Y:S01]  /*14580*/  FMUL.FTZ R162, R2.reuse, R165 ;  /* 0x000000a502a27220 */ /* 0x040fe20000410000 */
[C---:B------:R-:W-:Y:S01]  /*14590*/  FMUL.FTZ R165, R2.reuse, R168 ;  /* 0x000000a802a57220 */ /* 0x040fe20000410000 */
[C---:B------:R-:W-:Y:S01]  /*145a0*/  FMUL.FTZ R168, R2.reuse, R175 ;  /* 0x000000af02a87220 */ /* 0x040fe20000410000 */
[----:B------:R-:W-:Y:S02]  /*145b0*/  @!P1 IMAD R6, R11, 0x8, R16 ;  /* 0x000000080b069824 */ /* 0x000fe400078e0210 */
[----:B------:R-:W-:Y:S01]  /*145c0*/  FMUL.FTZ R175, R2, R182 ;  /* 0x000000b602af7220 */ /* 0x000fe20000410000 */
[----:B------:R-:W0:Y:S02]  /*145d0*/  MUFU.TANH R13, R13 ;  /* 0x0000000d000d7308 */ /* 0x000e240000002400 */
[----:B------:R-:W-:-:S04]  /*145e0*/  @!P1 IADD3 R6, R6, 0x28440, RZ ;  /* 0x0002844006069810 */ /* 0x000fc80007ffe0ff */
[----:B------:R-:W-:Y:S02]  /*145f0*/  @!P1 PRMT R7, RZ, 0x654, R6 ;  /* 0x00000654ff079816 */ /* 0x000fe40000000006 */
[----:B------:R-:W4:Y:S01]  /*14600*/  MUFU.TANH R153, R153 ;  /* 0x0000009900997308 */ /* 0x000f220000002400 */
[----:B------:R-:W-:-:S07]  /*14610*/  IADD3 R6, -R193, 0xb, RZ ;  /* 0x0000000bc1067810 */ /* 0x000fce0007ffe1ff */
        /* <DEDUP_REMOVED lines=32> */
[----:B------:R0:W-:Y:S06]  /*14820*/  BAR.ARV R6, 0x100 ;  /* 0x000400060000751d */ /* 0x0001ec0000002000 */
[----:B------:R0:W-:Y:S01]  /*14830*/  @!P1 SYNCS.ARRIVE.TRANS64.RED.A1T0 RZ, [R7+URZ], RZ ;  /* 0x000000ff07ff99a7 */ /* 0x0001e2000810043f */
[----:B-----5:R-:W-:-:S02]  /*14840*/  IMAD.IADD R182, R180, 0x1, R184 ;  /* 0x00000001b4b67824 */ /* 0x020fc400078e02b8 */
[----:B------:R-:W-:Y:S01]  /*14850*/  IMAD.IADD R183, R181, 0x1, R184 ;  /* 0x00000001b5b77824 */ /* 0x000fe200078e02b8 */
[----:B01234-:R-:W-:Y:S06]  /*14860*/  @!P3 BRA `(.L_x_1502) ;  /* 0x000000000058b947 */ /* 0x01ffec0003800000 */
[----:B------:R-:W-:Y:S01]  /*14870*/  IADD3 R184, -R195, R196, R184 ;  /* 0x000000c4c3b87210 */ /* 0x000fe20007ffe1b8 */
[----:B------:R-:W-:Y:S03]  /*14880*/  BSSY B0, `(.L_x_1503) ;  /* 0x0000010000007945 */ /* 0x000fe60003800000 */
        /* <DEDUP_REMOVED lines=10> */
.L_x_1504:
[----:B------:R-:W-:-:S05]  /*14930*/  IMAD.U32 R185, RZ, RZ, UR52 ;  /* 0x00000034ffb97e24 */ /* 0x000fca000f8e00ff */
[----:B------:R-:W-:-:S13]  /*14940*/  ISETP.NE.AND P4, PT, R185, 0x1, PT ;  /* 0x00000001b900780c */ /* 0x000fda0003f85270 */
[----:B------:R-:W0:Y:S02]  /*14950*/  @P4 LDC.64 R6, c[0x0][0x9e8] ;  /* 0x00027a00ff064b82 */ /* 0x000e240000000a00 */
[----:B0-----:R-:W-:-:S05]  /*14960*/  @P4 IMAD.HI.U32 R6, R184, R6, RZ ;  /* 0x00000006b8064227 */ /* 0x001fca00078e00ff */
[----:B------:R-:W-:-:S07]  /*14970*/  @P4 SHF.R.U32.HI R184, RZ, R7, R6 ;  /* 0x00000007ffb84219 */ /* 0x000fce0000011606 */
.L_x_1505:
[----:B------:R-:W-:Y:S05]  /*14980*/  BSYNC B0 ;  /* 0x0000000000007941 */ /* 0x000fea0003800000 */
.L_x_1503:
[----:B------:R-:W-:-:S04]  /*14990*/  IMAD R184, R184, R185, -R176 ;  /* 0x000000b9b8b87224 */ /* 0x000fc800078e0ab0 */
[----:B------:R-:W-:-:S05]  /*149a0*/  IMAD R184, R197, -0x2, R184 ;  /* 0xfffffffec5b87824 */ /* 0x000fca00078e02b8 */
[----:B------:R-:W-:Y:S02]  /*149b0*/  VIADDMNMX R182, R184, R185, R182, PT ;  /* 0x000000b9b8b67246 */ /* 0x000fe400038001b6 */
[----:B------:R-:W-:-:S07]  /*149c0*/  VIMNMX R183, R183, R184, !PT ;  /* 0x000000b8b7b77248 */ /* 0x000fce0007fe0100 */
.L_x_1502:
[----:B------:R-:W-:Y:S01]  /*149d0*/  ISETP.GT.AND P4, PT, R5, -0x1, PT ;  /* 0xffffffff0500780c */ /* 0x000fe20003f84270 */
[----:B------:R-:W0:Y:S03]  /*149e0*/  SHFL.IDX PT, R14, R14, 0x1, 0x1c1f ;  /* 0x003c1f000e0e7f89 */ /* 0x000e2600000e0000 */
[----:B------:R-:W-:-:S04]  /*149f0*/  ISETP.GT.AND P5, PT, R183, RZ, P4 ;  /* 0x000000ffb700720c */ /* 0x000fc800027a4270 */
[----:B------:R-:W-:-:S04]  /*14a00*/  ISETP.LT.OR P5, PT, R182, 0x1, P5 ;  /* 0x00000001b600780c */ /* 0x000fc80002fa1670 */
[----:B------:R-:W-:Y:S02]  /*14a10*/  FSEL R184, R15, -INF , !P5 ;  /* 0xff8000000fb87808 */ /* 0x000fe40006800000 */
[----:B------:R-:W-:-:S04]  /*14a20*/  ISETP.GT.AND P5, PT, R183, 0x1, P4 ;  /* 0x00000001b700780c */ /* 0x000fc800027a4270 */
[----:B------:R-:W-:-:S04]  /*14a30*/  ISETP.LT.OR P5, PT, R182, 0x2, P5 ;  /* 0x00000002b600780c */ /* 0x000fc80002fa1670 */
[----:B------:R-:W-:Y:S02]  /*14a40*/  FSEL R20, R20, -INF , !P5 ;  /* 0xff80000014147808 */ /* 0x000fe40006800000 */
[----:B------:R-:W-:Y:S01]  /*14a50*/  ISETP.GT.AND P5, PT, R183, 0x8, P4 ;  /* 0x00000008b700780c */ /* 0x000fe200027a4270 */
[----:B0-----:R-:W-:Y:S01]  /*14a60*/  IMAD.IADD R180, R180, 0x1, R14 ;  /* 0x00000001b4b47824 */ /* 0x001fe200078e020e */
[----:B------:R-:W-:Y:S02]  /*14a70*/  IADD3 R181, R181, R14, RZ ;  /* 0x0000000eb5b57210 */ /* 0x000fe40007ffe0ff */
[----:B------:R-:W-:-:S04]  /*14a80*/  ISETP.LT.OR P5, PT, R182, 0x9, P5 ;  /* 0x00000009b600780c */ /* 0x000fc80002fa1670 */
[----:B------:R-:W-:Y:S02]  /*14a90*/  FSEL R153, R153, -INF , !P5 ;  /* 0xff80000099997808 */ /* 0x000fe40006800000 */
[----:B------:R-:W-:-:S04]  /*14aa0*/  ISETP.GT.AND P5, PT, R183, 0x9, P4 ;  /* 0x00000009b700780c */ /* 0x000fc800027a4270 */
        /* <DEDUP_REMOVED lines=37> */
[----:B------:R-:W-:Y:S01]  /*14d00*/  FSEL R178, R178, -INF , !P5 ;  /* 0xff800000b2b27808 */ /* 0x000fe20006800000 */
[----:B------:R-:W-:Y:S08]  /*14d10*/  @!P3 BRA `(.L_x_1506) ;  /* 0x000000000058b947 */ /* 0x000ff00003800000 */
        /* <DEDUP_REMOVED lines=12> */
.L_x_1508:
[----:B------:R-:W-:-:S05]  /*14de0*/  IMAD.U32 R15, RZ, RZ, UR52 ;  /* 0x00000034ff0f7e24 */ /* 0x000fca000f8e00ff */
[----:B------:R-:W-:-:S13]  /*14df0*/  ISETP.NE.AND P5, PT, R15, 0x1, PT ;  /* 0x000000010f00780c */ /* 0x000fda0003fa5270 */
[----:B------:R-:W0:Y:S02]  /*14e00*/  @P5 LDC.64 R6, c[0x0][0x9e8] ;  /* 0x00027a00ff065b82 */ /* 0x000e240000000a00 */
[----:B0-----:R-:W-:-:S05]  /*14e10*/  @P5 IMAD.HI.U32 R6, R183, R6, RZ ;  /* 0x00000006b7065227 */ /* 0x001fca00078e00ff */
[----:B------:R-:W-:-:S07]  /*14e20*/  @P5 SHF.R.U32.HI R183, RZ, R7, R6 ;  /* 0x00000007ffb75219 */ /* 0x000fce0000011606 */
.L_x_1509:
[----:B------:R-:W-:Y:S05]  /*14e30*/  BSYNC B0 ;  /* 0x0000000000007941 */ /* 0x000fea0003800000 */
.L_x_1507:
[----:B------:R-:W-:-:S04]  /*14e40*/  IMAD R176, R183, R15, -R176 ;  /* 0x0000000fb7b07224 */ /* 0x000fc800078e0ab0 */
[----:B------:R-:W-:-:S05]  /*14e50*/  IMAD R176, R197, -0x2, R176 ;  /* 0xfffffffec5b07824 */ /* 0x000fca00078e02b0 */
[----:B------:R-:W-:Y:S02]  /*14e60*/  VIADDMNMX R180, R176, R15, R180, PT ;  /* 0x0000000fb0b47246 */ /* 0x000fe400038001b4 */
[----:B------:R-:W-:-:S07]  /*14e70*/  VIMNMX R181, R181, R176, !PT ;  /* 0x000000b0b5b57248 */ /* 0x000fce0007fe0100 */
.L_x_1506:
[----:B------:R-:W-:Y:S01]  /*14e80*/  ISETP.GT.AND P5, PT, R181, 0x1, P4 ;  /* 0x00000001b500780c */ /* 0x000fe200027a4270 */
[----:B------:R-:W-:Y:S01]  /*14e90*/  UMOV UR56, UR51 ;  /* 0x0000003300387c82 */ /* 0x000fe20008000000 */
[----:B------:R-:W-:Y:S02]  /*14ea0*/  FMNMX.FTZ R7, R184, R9, !PT ;  /* 0x00000009b8077209 */ /* 0x000fe40007810000 */
[----:B------:R-:W-:Y:S02]  /*14eb0*/  ISETP.LT.OR P5, PT, R180, 0x2, P5 ;  /* 0x00000002b400780c */ /* 0x000fe40002fa1670 */
[----:B------:R-:W-:Y:S02]  /*14ec0*/  FMNMX.FTZ R6, R20, R7, !PT ;  /* 0x0000000714067209 */ /* 0x000fe40007810000 */
[----:B------:R-:W-:Y:S02]  /*14ed0*/  FSEL R13, R13, -INF , !P5 ;  /* 0xff8000000d0d7808 */ /* 0x000fe40006800000 */
[----:B------:R-:W-:-:S02]  /*14ee0*/  ISETP.GT.AND P5, PT, R181, 0x8, P4 ;  /* 0x00000008b500780c */ /* 0x000fc400027a4270 */
[----:B------:R-:W-:Y:S02]  /*14ef0*/  FMNMX.FTZ R7, R153, R6, !PT ;  /* 0x0000000699077209 */ /* 0x000fe40007810000 */
[----:B------:R-:W-:Y:S02]  /*14f00*/  ISETP.LT.OR P5, PT, R180, 0x9, P5 ;  /* 0x00000009b400780c */ /* 0x000fe40002fa1670 */
[----:B------:R-:W-:Y:S02]  /*14f10*/  FMNMX.FTZ R6, R154, R7, !PT ;  /* 0x000000079a067209 */ /* 0x000fe40007810000 */
[----:B------:R-:W-:Y:S02]  /*14f20*/  FSEL R21, R21, -INF , !P5 ;  /* 0xff80000015157808 */ /* 0x000fe40006800000 */
[----:B------:R-:W-:Y:S02]  /*14f30*/  ISETP.GT.AND P5, PT, R181, 0x9, P4 ;  /* 0x00000009b500780c */ /* 0x000fe400027a4270 */
[----:B------:R-:W-:-:S02]  /*14f40*/  FMNMX.FTZ R7, R157, R6, !PT ;  /* 0x000000069d077209 */ /* 0x000fc40007810000 */
[----:B------:R-:W-:Y:S02]  /*14f50*/  ISETP.LT.OR P5, PT, R180, 0xa, P5 ;  /* 0x0000000ab400780c */ /* 0x000fe40002fa1670 */
[----:B------:R-:W-:Y:S02]  /*14f60*/  FMNMX.FTZ R6, R158, R7, !PT ;  /* 0x000000079e067209 */ /* 0x000fe40007810000 */
[----:B------:R-:W-:Y:S02]  /*14f70*/  FSEL R152, R152, -INF , !P5 ;  /* 0xff80000098987808 */ /* 0x000fe40006800000 */
[----:B------:R-:W-:Y:S02]  /*14f80*/  ISETP.GT.AND P5, PT, R181, 0x10, P4 ;  /* 0x00000010b500780c */ /* 0x000fe400027a4270 */
[----:B------:R-:W-:Y:S02]  /*14f90*/  FMNMX.FTZ R7, R161, R6, !PT ;  /* 0x00000006a1077209 */ /* 0x000fe40007810000 */
[----:B------:R-:W-:-:S02]  /*14fa0*/  ISETP.LT.OR P5, PT, R180, 0x11, P5 ;  /* 0x00000011b400780c */ /* 0x000fc40002fa1670 */
[----:B------:R-:W-:Y:S02]  /*14fb0*/  FMNMX.FTZ R6, R162, R7, !PT ;  /* 0x00000007a2067209 */ /* 0x000fe40007810000 */
[----:B------:R-:W-:Y:S02]  /*14fc0*/  FSEL R155, R155, -INF , !P5 ;  /* 0xff8000009b9b7808 */ /* 0x000fe40006800000 */
[----:B------:R-:W-:Y:S02]  /*14fd0*/  ISETP.GT.AND P5, PT, R181, 0x11, P4 ;  /* 0x00000011b500780c */ /* 0x000fe400027a4270 */
[----:B------:R-:W-:Y:S02]  /*14fe0*/  FMNMX.FTZ R7, R165, R6, !PT ;  /* 0x00000006a5077209 */ /* 0x000fe40007810000 */
[----:B------:R-:W-:Y:S02]  /*14ff0*/  ISETP.LT.OR P5, PT, R180, 0x12, P5 ;  /* 0x00000012b400780c */ /* 0x000fe40002fa1670 */
[----:B------:R-:W-:-:S02]  /*15000*/  FMNMX.FTZ R6, R166, R7, !PT ;  /* 0x00000007a6067209 */ /* 0x000fc40007810000 */
[----:B------:R-:W-:Y:S02]  /*15010*/  FSEL R156, R156, -INF , !P5 ;  /* 0xff8000009c9c7808 */ /* 0x000fe40006800000 */
[----:B------:R-:W-:Y:S02]  /*15020*/  ISETP.GT.AND P5, PT, R181, 0x18, P4 ;  /* 0x00000018b500780c */ /* 0x000fe400027a4270 */
[----:B------:R-:W-:Y:S02]  /*15030*/  FMNMX.FTZ R7, R169, R6, !PT ;  /* 0x00000006a9077209 */ /* 0x000fe40007810000 */
[----:B------:R-:W-:Y:S02]  /*15040*/  ISETP.LT.OR P5, PT, R180, 0x19, P5 ;  /* 0x00000019b400780c */ /* 0x000fe40002fa1670 */
[----:B------:R-:W-:Y:S02]  /*15050*/  FMNMX.FTZ R6, R170, R7, !PT ;  /* 0x00000007aa067209 */ /* 0x000fe40007810000 */
[----:B------:R-:W-:-:S02]  /*15060*/  FSEL R159, R159, -INF , !P5 ;  /* 0xff8000009f9f7808 */ /* 0x000fc40006800000 */
[----:B------:R-:W-:Y:S02]  /*15070*/  ISETP.GT.AND P5, PT, R181, 0x19, P4 ;  /* 0x00000019b500780c */ /* 0x000fe400027a4270 */
        /* <DEDUP_REMOVED lines=9> */
[----:B------:R-:W-:Y:S01]  /*15110*/  ISETP.GT.AND P5, PT, R181, 0x21, P4 ;  /* 0x00000021b500780c */ /* 0x000fe200027a4270 */
[----:B------:R-:W0:Y:S03]  /*15120*/  SHFL.BFLY PT, R6, R7, 0x2, 0x1f ;  /* 0x0c401f0007067f89 */ /* 0x000e2600000e0000 */
[----:B------:R-:W-:-:S04]  /*15130*/  ISETP.LT.OR P5, PT, R180, 0x22, P5 ;  /* 0x00000022b400780c */ /* 0x000fc80002fa1670 */
[----:B------:R-:W-:Y:S02]  /*15140*/  FSEL R164, R164, -INF , !P5 ;  /* 0xff800000a4a47808 */ /* 0x000fe40006800000 */
[----:B------:R-:W-:-:S04]  /*15150*/  ISETP.GT.AND P5, PT, R181, 0x28, P4 ;  /* 0x00000028b500780c */ /* 0x000fc800027a4270 */
[----:B------:R-:W-:-:S04]  /*15160*/  ISETP.LT.OR P5, PT, R180, 0x29, P5 ;  /* 0x00000029b400780c */ /* 0x000fc80002fa1670 */
[----:B------:R-:W-:Y:S02]  /*15170*/  FSEL R167, R167, -INF , !P5 ;  /* 0xff800000a7a77808 */ /* 0x000fe40006800000 */
[----:B------:R-:W-:-:S04]  /*15180*/  ISETP.GT.AND P5, PT, R181, 0x29, P4 ;  /* 0x00000029b500780c */ /* 0x000fc800027a4270 */
[----:B------:R-:W-:Y:S02]  /*15190*/  ISETP.LT.OR P5, PT, R180, 0x2a, P5 ;  /* 0x0000002ab400780c */ /* 0x000fe40002fa1670 */
[----:B0-----:R-:W-:Y:S02]  /*151a0*/  FMNMX.FTZ R14, R7, R6, !PT ;  /* 0x00000006070e7209 */ /* 0x001fe40007810000 */
        /* <DEDUP_REMOVED lines=8> */
[----:B------:R-:W-:-:S04]  /*15230*/  ISETP.GT.AND P5, PT, R181, RZ, P4 ;  /* 0x000000ffb500720c */ /* 0x000fc800027a4270 */
[----:B------:R-:W-:-:S04]  /*15240*/  ISETP.LT.OR P5, PT, R180, 0x1, P5 ;  /* 0x00000001b400780c */ /* 0x000fc80002fa1670 */
[----:B------:R-:W-:Y:S02]  /*15250*/  FSEL R7, R12, -INF , !P5 ;  /* 0xff8000000c077808 */ /* 0x000fe40006800000 */
[----:B------:R-:W-:Y:S02]  /*15260*/  ISETP.GT.AND P5, PT, R181, 0x38, P4 ;  /* 0x00000038b500780c */ /* 0x000fe400027a4270 */
[----:B------:R-:W-:Y:S02]  /*15270*/  FMNMX.FTZ R6, R7, R8, !PT ;  /* 0x0000000807067209 */ /* 0x000fe40007810000 */
[----:B------:R-:W-:Y:S01]  /*15280*/  ISETP.GT.AND P4, PT, R181, 0x39, P4 ;  /* 0x00000039b500780c */ /* 0x000fe20002784270 */
[----:B------:R-:W-:Y:S01]  /*15290*/  IMAD.U32 R181, RZ, RZ, UR56 ;  /* 0x00000038ffb57e24 */ /* 0x000fe2000f8e00ff */
[----:B------:R-:W-:Y:S02]  /*152a0*/  FMNMX.FTZ R12, R13, R6, !PT ;  /* 0x000000060d0c7209 */ /* 0x000fe40007810000 */
[----:B0-----:R-:W-:-:S02]  /*152b0*/  FMNMX.FTZ R6, R14, R15, !PT ;  /* 0x0000000f0e067209 */ /* 0x001fc40007810000 */
[----:B------:R-:W-:Y:S02]  /*152c0*/  FMNMX.FTZ R15, R21, R12, !PT ;  /* 0x0000000c150f7209 */ /* 0x000fe40007810000 */
[----:B------:R-:W-:Y:S02]  /*152d0*/  ISETP.LT.OR P5, PT, R180, 0x39, P5 ;  /* 0x00000039b400780c */ /* 0x000fe40002fa1670 */
[----:B------:R-:W-:Y:S01]  /*152e0*/  FMNMX.FTZ R12, R152, R15, !PT ;  /* 0x0000000f980c7209 */ /* 0x000fe20007810000 */
[----:B------:R-:W-:-:S01]  /*152f0*/  FFMA.FTZ R15, R6, R181, -8 ;  /* 0xc1000000060f7423 */ /* 0x000fc200000100b5 */
[----:B------:R-:W-:Y:S02]  /*15300*/  FSEL R175, R175, -INF , !P5 ;  /* 0xff800000afaf7808 */ /* 0x000fe40006800000 */
[----:B------:R-:W-:Y:S02]  /*15310*/  FMNMX.FTZ R181, R155, R12, !PT ;  /* 0x0000000c9bb57209 */ /* 0x000fe40007810000 */
[----:B------:R-:W-:-:S02]  /*15320*/  FSETP.NEU.FTZ.AND P5, PT, R6, -INF , PT ;  /* 0xff8000000600780b */ /* 0x000fc40003fbd000 */
[----:B------:R-:W-:Y:S02]  /*15330*/  FMNMX.FTZ R12, R156, R181, !PT ;  /* 0x000000b59c0c7209 */ /* 0x000fe40007810000 */
[----:B------:R-:W-:Y:S02]  /*15340*/  FSEL R15, R15, RZ, P5 ;  /* 0x000000ff0f0f7208 */ /* 0x000fe40002800000 */
[----:B------:R-:W-:Y:S02]  /*15350*/  FMNMX.FTZ R181, R159, R12, !PT ;  /* 0x0000000c9fb57209 */ /* 0x000fe40007810000 */
[----:B------:R-:W-:Y:S01]  /*15360*/  ISETP.LT.OR P4, PT, R180, 0x3a, P4 ;  /* 0x0000003ab400780c */ /* 0x000fe20002781670 */
[----:B------:R-:W-:-:S01]  /*15370*/  FFMA.FTZ R180, R153, UR56, -R15 ;  /* 0x0000003899b47c23 */ /* 0x000fc2000801080f */
[----:B------:R-:W-:Y:S01]  /*15380*/  FMNMX.FTZ R14, R160, R181, !PT ;  /* 0x000000b5a00e7209 */ /* 0x000fe20007810000 */
[----:B------:R-:W-:-:S01]  /*15390*/  FFMA.FTZ R181, R20, UR56, -R15 ;  /* 0x0000003814b57c23 */ /* 0x000fc2000801080f */
        /* <DEDUP_REMOVED lines=11> */
[----:B------:R-:W-:Y:S01]  /*15450*/  MUFU.EX2 R181, R181 ;  /* 0x000000b500b57308 */ /* 0x000fe20000000800 */
[----:B------:R-:W-:-:S02]  /*15460*/  FSEL R174, R6, RZ, P5 ;  /* 0x000000ff06ae7208 */ /* 0x000fc40002800000 */
        /* <DEDUP_REMOVED lines=10> */
[----:B------:R-:W-:Y:S01]  /*15510*/  FADD.FTZ R174, -R174, R9 ;  /* 0x00000009aeae7221 */ /* 0x000fe20000010100 */
[----:B------:R-:W-:Y:S01]  /*15520*/  MUFU.EX2 R12, R184 ;  /* 0x000000b8000c7308 */ /* 0x000fe20000000800 */
[----:B------:R-:W-:-:S02]  /*15530*/  FMNMX.FTZ R176, R175, R20, !PT ;  /* 0x00000014afb07209 */ /* 0x000fc40007810000 */
[----:B------:R-:W-:Y:S02]  /*15540*/  FMUL.FTZ R9, R174, UR56 ;  /* 0x00000038ae097c20 */ /* 0x000fe40008410000 */
[----:B------:R-:W-:-:S03]  /*15550*/  FMNMX.FTZ R176, R177, R176, !PT ;  /* 0x000000b0b1b07209 */ /* 0x000fc60007810000 */
[----:B------:R-:W-:Y:S02]  /*15560*/  MUFU.EX2 R14, R180 ;  /* 0x000000b4000e7308 */ /* 0x000fe40000000800 */
[----:B------:R-:W0:Y:S06]  /*15570*/  SHFL.BFLY PT, R183, R176, 0x2, 0x1f ;  /* 0x0c401f00b0b77f89 */ /* 0x000e2c00000e0000 */
[----:B------:R-:W1:Y:S08]  /*15580*/  MUFU.EX2 R9, R9 ;  /* 0x0000000900097308 */ /* 0x000e700000000800 */
[----:B------:R-:W2:Y:S08]  /*15590*/  MUFU.EX2 R153, R153 ;  /* 0x0000009900997308 */ /* 0x000eb00000000800 */
[----:B------:R-:W3:Y:S01]  /*155a0*/  MUFU.EX2 R20, R182 ;  /* 0x000000b600147308 */ /* 0x000ee20000000800 */
[----:B-1----:R-:W-:-:S01]  /*155b0*/  FFMA.FTZ R178, R9, R3, R12 ;  /* 0x0000000309b27223 */ /* 0x002fc2000001000c */
[----:B0-----:R-:W-:-:S05]  /*155c0*/  FMNMX.FTZ R183, R176, R183, !PT ;  /* 0x000000b7b0b77209 */ /* 0x001fca0007810000 */
[----:B------:R-:W0:Y:S01]  /*155d0*/  SHFL.BFLY PT, R176, R183, 0x1, 0x1f ;  /* 0x0c201f00b7b07f89 */ /* 0x000e2200000e0000 */
[----:B------:R-:W1:Y:S08]  /*155e0*/  MUFU.EX2 R157, R157 ;  /* 0x0000009d009d7308 */ /* 0x000e700000000800 */
[----:B------:R-:W4:Y:S08]  /*155f0*/  MUFU.EX2 R154, R154 ;  /* 0x0000009a009a7308 */ /* 0x000f300000000800 */
        /* <DEDUP_REMOVED lines=16> */
[----:B------:R-:W-:Y:S01]  /*15700*/  FFMA.FTZ R156, R156, UR56, -R174 ;  /* 0x000000389c9c7c23 */ /* 0x000fe200080108ae */
[----:B------:R-:W-:-:S01]  /*15710*/  FADD.FTZ R159, -R159, R8 ;  /* 0x000000089f9f7221 */ /* 0x000fc20000010100 */
[--C-:B------:R-:W-:Y:S01]  /*15720*/  FFMA.FTZ R160, R160, UR56, -R174.reuse ;  /* 0x00000038a0a07c23 */ /* 0x100fe200080108ae */
[----:B------:R-:W-:-:S01]  /*15730*/  FFMA.FTZ R164, R164, UR56, -R174 ;  /* 0x00000038a4a47c23 */ /* 0x000fc200080108ae */
[--C-:B------:R-:W-:Y:S01]  /*15740*/  FFMA.FTZ R168, R168, UR56, -R174.reuse ;  /* 0x00000038a8a87c23 */ /* 0x100fe200080108ae */
[----:B------:R-:W-:Y:S01]  /*15750*/  FMUL.FTZ R8, R159, UR56 ;  /* 0x000000389f087c20 */ /* 0x000fe20008410000 */
[----:B------:R-:W-:Y:S01]  /*15760*/  MUFU.EX2 R7, R7 ;  /* 0x0000000700077308 */ /* 0x000fe20000000800 */
[----:B------:R-:W-:-:S01]  /*15770*/  FFMA.FTZ R159, R163, UR56, -R174 ;  /* 0x00000038a39f7c23 */ /* 0x000fc200080108ae */
[----:B------:R-:W-:Y:S01]  /*15780*/  FFMA.FTZ R163, R167, UR56, -R174 ;  /* 0x00000038a7a37c23 */ /* 0x000fe200080108ae */
[----:B------:R-:W-:-:S01]  /*15790*/  FADD.FTZ R167, R181, R178 ;  /* 0x000000b2b5a77221 */ /* 0x000fc20000010000 */
[--C-:B------:R-:W-:Y:S01]  /*157a0*/  FFMA.FTZ R171, R171, UR56, -R174.reuse ;  /* 0x00000038abab7c23 */ /* 0x100fe200080108ae */
[----:B------:R-:W-:-:S01]  /*157b0*/  FFMA.FTZ R172, R172, UR56, -R174 ;  /* 0x00000038acac7c23 */ /* 0x000fc200080108ae */
[----:B------:R-:W-:Y:S01]  /*157c0*/  FFMA.FTZ R175, R175, UR56, -R174 ;  /* 0x00000038afaf7c23 */ /* 0x000fe200080108ae */
[----:B------:R-:W-:-:S01]  /*157d0*/  FADD.FTZ R178, R14, R167 ;  /* 0x000000a70eb27221 */ /* 0x000fc20000010000 */
[----:B------:R-:W0:Y:S01]  /*157e0*/  MUFU.EX2 R8, R8 ;  /* 0x0000000800087308 */ /* 0x000e220000000800 */
[----:B------:R-:W-:-:S02]  /*157f0*/  FFMA.FTZ R174, R177, UR56, -R174 ;  /* 0x00000038b1ae7c23 */ /* 0x000fc400080108ae */
[----:B--2---:R-:W-:-:S04]  /*15800*/  FADD.FTZ R167, R153, R178 ;  /* 0x000000b299a77221 */ /* 0x004fc80000010000 */
[----:B---3--:R-:W-:Y:S01]  /*15810*/  FADD.FTZ R178, R20, R167 ;  /* 0x000000a714b27221 */ /* 0x008fe20000010000 */
[----:B------:R-:W2:Y:S03]  /*15820*/  MUFU.EX2 R13, R13 ;  /* 0x0000000d000d7308 */ /* 0x000ea60000000800 */
[----:B-1----:R-:W-:-:S04]  /*15830*/  FADD.FTZ R167, R157, R178 ;  /* 0x000000b29da77221 */ /* 0x002fc80000010000 */
[----:B----4-:R-:W-:Y:S01]  /*15840*/  FADD.FTZ R178, R154, R167 ;  /* 0x000000a79ab27221 */ /* 0x010fe20000010000 */
[----:B------:R-:W1:Y:S01]  /*15850*/  MUFU.EX2 R152, R152 ;  /* 0x0000009800987308 */ /* 0x000e620000000800 */
[----:B0-----:R-:W-:-:S02]  /*15860*/  FFMA.FTZ R3, R8, R0, R7 ;  /* 0x0000000008037223 */ /* 0x001fc40000010007 */
[----:B------:R-:W-:Y:S02]  /*15870*/  FADD.FTZ R167, R161, R178 ;  /* 0x000000b2a1a77221 */ /* 0x000fe40000010000 */
[----:B------:R-:W-:-:S02]  /*15880*/  FADD.FTZ R0, R176, R3 ;  /* 0x00000003b0007221 */ /* 0x000fc40000010000 */
[----:B------:R-:W-:Y:S01]  /*15890*/  FADD.FTZ R178, R158, R167 ;  /* 0x000000a79eb27221 */ /* 0x000fe20000010000 */
[----:B------:R-:W0:Y:S01]  /*158a0*/  MUFU.EX2 R21, R21 ;  /* 0x0000001500157308 */ /* 0x000e220000000800 */
[----:B--2---:R-:W-:-:S02]  /*158b0*/  FADD.FTZ R3, R13, R0 ;  /* 0x000000000d037221 */ /* 0x004fc40000010000 */
[----:B------:R-:W-:-:S05]  /*158c0*/  FADD.FTZ R167, R165, R178 ;  /* 0x000000b2a5a77221 */ /* 0x000fca0000010000 */
        /* <DEDUP_REMOVED lines=34> */
[----:B--2---:R-:W-:-:S03]  /*15af0*/  FADD.FTZ R3, R179, R178 ;  /* 0x000000b2b3037221 */ /* 0x004fc60000010000 */
[----:B-1----:R-:W-:Y:S01]  /*15b00*/  FADD.FTZ R0, R174, R167 ;  /* 0x000000a7ae007221 */ /* 0x002fe20000010000 */
[----:B------:R-:W-:Y:S06]  /*15b10*/  @!P0 BRA `(.L_x_1510) ;  /* 0x0000000000048947 */ /* 0x000fec0003800000 */
[----:B------:R-:W-:Y:S01]  /*15b20*/  BPT.TRAP 0x1 ;  /* 0x000000040000795c */ /* 0x000fe20000300000 */
.L_x_1510:
[----:B------:R-:W-:Y:S01]  /*15b30*/  F2FP.SATFINITE.E4M3.F32.PACK_AB_MERGE_C R188, R153, R14, RZ ;  /* 0x0000000e99bc723e */ /* 0x000fe200048070ff */
[----:B------:R-:W-:Y:S01]  /*15b40*/  IMAD.U32 R14, RZ, RZ, UR42 ;  /* 0x0000002aff0e7e24 */ /* 0x000fe2000f8e00ff */
[----:B------:R-:W-:Y:S01]  /*15b50*/  F2FP.SATFINITE.E4M3.F32.PACK_AB_MERGE_C R13, R152, R13, RZ ;  /* 0x0000000d980d723e */ /* 0x000fe200048070ff */
[-C--:B------:R-:W-:Y:S01]  /*15b60*/  FMUL.FTZ R24, R24, R9.reuse ;  /* 0x0000000918187220 */ /* 0x080fe20000410000 */
[----:B------:R-:W-:Y:S01]  /*15b70*/  F2FP.SATFINITE.E4M3.F32.PACK_AB_MERGE_C R188, R181, R12, R188 ;  /* 0x0000000cb5bc723e */ /* 0x000fe200048070bc */
[----:B------:R-:W-:Y:S01]  /*15b80*/  IMAD R12, R199, 0x8, R16 ;  /* 0x00000008c70c7824 */ /* 0x000fe200078e0210 */
[----:B------:R-:W-:Y:S01]  /*15b90*/  ISETP.GT.AND P4, PT, R5, R10, PT ;  /* 0x0000000a0500720c */ /* 0x000fe20003f84270 */
[----:B------:R-:W-:Y:S01]  /*15ba0*/  FMUL.FTZ R25, R25, R9 ;  /* 0x0000000919197220 */ /* 0x000fe20000410000 */
[----:B------:R-:W-:Y:S01]  /*15bb0*/  F2FP.SATFINITE.E4M3.F32.PACK_AB_MERGE_C R189, R176, R7, R13 ;  /* 0x00000007b0bd723e */ /* 0x000fe2000480700d */
        /* <DEDUP_REMOVED lines=145> */
[----:B------:R-:W-:Y:S01]  /*164d0*/  MOV R8, R15 ;  /* 0x0000000f00087202 */ /* 0x000fe20000000f00 */
[----:B0-----:R-:W-:Y:S06]  /*164e0*/  @P4 BRA `(.L_x_1511) ;  /* 0xffffffd400d84947 */ /* 0x001fec000383ffff */
[----:B------:R-:W-:Y:S02]  /*164f0*/  IMAD.MOV.U32 R8, RZ, RZ, R15 ;  /* 0x000000ffff087224 */ /* 0x000fe400078e000f */
[----:B------:R-:W-:Y:S02]  /*16500*/  IMAD.MOV.U32 R9, RZ, RZ, R6 ;  /* 0x000000ffff097224 */ /* 0x000fe400078e0006 */
[----:B------:R-:W-:Y:S02]  /*16510*/  IMAD.MOV.U32 R199, RZ, RZ, R11 ;  /* 0x000000ffffc77224 */ /* 0x000fe400078e000b */
[----:B------:R-:W-:-:S07]  /*16520*/  IMAD.MOV.U32 R193, RZ, RZ, R225 ;  /* 0x000000ffffc17224 */ /* 0x000fce00078e00e1 */
.L_x_1492:
[----:B------:R-:W0:Y:S01]  /*16530*/  LDC R6, c[0x0][0x448] ;  /* 0x00011200ff067b82 */ /* 0x000e220000000800 */
[----:B------:R-:W-:Y:S01]  /*16540*/  IADD3 R11, R196, 0x1, -R195 ;  /* 0x00000001c40b7810 */ /* 0x000fe20007ffe8c3 */
[----:B------:R-:W-:-:S06]  /*16550*/  ULDC UR6, c[0x0][0x9dc] ;  /* 0x0002770000067ab9 */ /* 0x000fcc0000000800 */
[----:B------:R-:W1:Y:S01]  /*16560*/  LDC R12, c[0x0][0x9e4] ;  /* 0x00027900ff0c7b82 */ /* 0x000e620000000800 */
[----:B0-----:R-:W-:Y:S01]  /*16570*/  ISETP.NE.AND P4, PT, R6, 0x1, PT ;  /* 0x000000010600780c */ /* 0x001fe20003f85270 */
[----:B------:R-:W-:Y:S01]  /*16580*/  VIADD R6, R204, 0x7f ;  /* 0x0000007fcc067836 */ /* 0x000fe20000000000 */
[----:B-1----:R-:W-:-:S11]  /*16590*/  ISETP.GE.AND P5, PT, R12, 0x1, PT ;  /* 0x000000010c00780c */ /* 0x002fd60003fa6270 */
[----:B------:R-:W0:Y:S08]  /*165a0*/  @P4 LDC R7, c[0x0][0x44c] ;  /* 0x00011300ff074b82 */ /* 0x000e300000000800 */
[----:B------:R-:W1:Y:S01]  /*165b0*/  @P4 LDC R10, c[0x0][0x450] ;  /* 0x00011400ff0a4b82 */ /* 0x000e620000000800 */
[----:B0-----:R-:W-:-:S05]  /*165c0*/  @P4 IMAD.HI.U32 R7, R6, R7, RZ ;  /* 0x0000000706074227 */ /* 0x001fca00078e00ff */
[----:B-1----:R-:W-:-:S04]  /*165d0*/  @P4 SHF.R.U32.HI R6, RZ, R10, R7 ;  /* 0x0000000aff064219 */ /* 0x002fc80000011607 */
[----:B------:R-:W-:-:S05]  /*165e0*/  IADD3 R6, R6, R11, RZ ;  /* 0x0000000b06067210 */ /* 0x000fca0007ffe0ff */
[----:B------:R-:W-:Y:S01]  /*165f0*/  VIADD R10, R6, -UR6 ;  /* 0x80000006060a7c36 */ /* 0x000fe20008000000 */
[----:B------:R-:W-:Y:S06]  /*16600*/  @!P5 BRA `(.L_x_1512) ;  /* 0x000000000048d947 */ /* 0x000fec0003800000 */
[----:B------:R-:W-:Y:S01]  /*16610*/  IMAD.MOV.U32 R11, RZ, RZ, R6 ;  /* 0x000000ffff0b7224 */ /* 0x000fe200078e0006 */
[----:B------:R-:W-:Y:S04]  /*16620*/  BSSY B0, `(.L_x_1513) ;  /* 0x000000e000007945 */ /* 0x000fe80003800000 */
        /* <DEDUP_REMOVED lines=9> */
.L_x_1514:
[----:B------:R-:W-:-:S13]  /*166c0*/  ISETP.NE.AND P2, PT, R12, 0x1, PT ;  /* 0x000000010c00780c */ /* 0x000fda0003f45270 */
[----:B------:R-:W0:Y:S02]  /*166d0*/  @P2 LDC.64 R6, c[0x0][0x9e8] ;  /* 0x00027a00ff062b82 */ /* 0x000e240000000a00 */
[----:B0-----:R-:W-:-:S05]  /*166e0*/  @P2 IMAD.HI.U32 R6, R11, R6, RZ ;  /* 0x000000060b062227 */ /* 0x001fca00078e00ff */
[----:B------:R-:W-:-:S07]  /*166f0*/  @P2 SHF.R.U32.HI R11, RZ, R7, R6 ;  /* 0x00000007ff0b2219 */ /* 0x000fce0000011606 */
.L_x_1515:
[----:B------:R-:W-:Y:S05]  /*16700*/  BSYNC B0 ;  /* 0x0000000000007941 */ /* 0x000fea0003800000 */
.L_x_1513:
[----:B------:R-:W-:-:S05]  /*16710*/  IMAD R11, R11, R12, RZ ;  /* 0x0000000c0b0b7224 */ /* 0x000fca00078e02ff */
[----:B------:R-:W-:-:S07]  /*16720*/  VIMNMX R10, R10, R11, !PT ;  /* 0x0000000b0a0a7248 */ /* 0x000fce0007fe0100 */
.L_x_1512:
[----:B------:R-:W-:-:S05]  /*16730*/  VIADD R10, R10, 0x3f ;  /* 0x0000003f0a0a7836 */ /* 0x000fca0000000000 */
[----:B------:R-:W-:-:S04]  /*16740*/  SHF.R.S32.HI R7, RZ, 0x1f, R10 ;  /* 0x0000001fff077819 */ /* 0x000fc8000001140a */
[----:B------:R-:W-:-:S04]  /*16750*/  LEA.HI R7, R7, R10, RZ, 0x6 ;  /* 0x0000000a07077211 */ /* 0x000fc800078f30ff */
[----:B------:R-:W-:-:S04]  /*16760*/  SHF.R.S32.HI R10, RZ, 0x6, R7 ;  /* 0x00000006ff0a7819 */ /* 0x000fc80000011407 */
[----:B------:R-:W-:-:S04]  /*16770*/  VIMNMX R10, R201, R10, !PT ;  /* 0x0000000ac90a7248 */ /* 0x000fc80007fe0100 */
[----:B------:R-:W-:-:S13]  /*16780*/  ISETP.GE.AND P2, PT, R5, R10, PT ;  /* 0x0000000a0500720c */ /* 0x000fda0003f46270 */
[----:B------:R-:W-:Y:S05]  /*16790*/  @!P2 BRA `(.L_x_1516) ;  /* 0x0000001c00b0a947 */ /* 0x000fea0003800000 */
[----:B------:R-:W-:Y:S02]  /*167a0*/  IMAD.MOV.U32 R11, RZ, RZ, R8 ;  /* 0x000000ffff0b7224 */ /* 0x000fe400078e0008 */
[----:B------:R-:W-:Y:S02]  /*167b0*/  IMAD.MOV.U32 R12, RZ, RZ, R9 ;  /* 0x000000ffff0c7224 */ /* 0x000fe400078e0009 */
[----:B------:R-:W-:-:S07]  /*167c0*/  IMAD.MOV.U32 R225, RZ, RZ, R193 ;  /* 0x000000ffffe17224 */ /* 0x000fce00078e00c1 */
.L_x_1527:
        /* <DEDUP_REMOVED lines=8> */
.L_x_1518:
[----:B------:R-:W-:-:S05]  /*16850*/  VIADD R6, R199, 0x1 ;  /* 0x00000001c7067836 */ /* 0x000fca0000000000 */
[----:B------:R-:W-:-:S04]  /*16860*/  ISETP.NE.AND P3, PT, R6, 0x2, PT ;  /* 0x000000020600780c */ /* 0x000fc80003f65270 */
[----:B------:R-:W-:Y:S02]  /*16870*/  SEL R7, R6, RZ, P3 ;  /* 0x000000ff06077207 */ /* 0x000fe40001800000 */
[----:B------:R-:W-:-:S03]  /*16880*/  SHF.L.U32 R6, R193, 0x1f, RZ ;  /* 0x0000001fc1067819 */ /* 0x000fc600000006ff */
[----:B------:R-:W-:-:S04]  /*16890*/  IMAD R7, R7, 0x8, R16 ;  /* 0x0000000807077824 */ /* 0x000fc800078e0210 */
[----:B------:R0:W1:Y:S01]  /*168a0*/  SYNCS.PHASECHK.TRANS64.TRYWAIT P3, [R7+URZ+0x28430], R6 ;  /* 0x02843006070075a7 */ /* 0x000062000806017f */
[----:B------:R-:W-:Y:S05]  /*168b0*/  @!P0 BRA `(.L_x_1519) ;  /* 0x0000000000048947 */ /* 0x000fea0003800000 */
[----:B------:R-:W-:Y:S01]  /*168c0*/  BPT.TRAP 0x1 ;  /* 0x000000040000795c */ /* 0x000fe20000300000 */
.L_x_1519:
[----:B------:R-:W-:Y:S04]  /*168d0*/  BSSY B0, `(.L_x_1517) ;  /* 0x0000004000007945 */ /* 0x000fe80003800000 */
[----:B-1----:R-:W-:Y:S05]  /*168e0*/  @P3 BRA `(.L_x_1520) ;  /* 0x0000000000083947 */ /* 0x002fea0003800000 */
[----:B------:R-:W1:Y:S02]  /*168f0*/  SYNCS.PHASECHK.TRANS64.TRYWAIT P3, [R7+URZ+0x28430], R6 ;  /* 0x02843006070075a7 */ /* 0x000e64000806017f */
[----:B-1----:R-:W-:Y:S05]  /*16900*/  @!P3 BRA `(.L_x_1521) ;  /* 0x000001140060b947 */ /* 0x002fea0003800000 */
.L_x_1520:
[----:B------:R-:W-:Y:S05]  /*16910*/  BSYNC B0 ;  /* 0x0000000000007941 */ /* 0x000fea0003800000 */
.L_x_1517:
[----:B01----:R-:W0:Y:S01]  /*16920*/  S2R R6, SR_TID.X ;  /* 0x0000000000067919 */ /* 0x003e220000002100 */
[----:B------:R-:W-:Y:S01]  /*16930*/  IADD3 R13, R199, 0x1, RZ ;  /* 0x00000001c70d7810 */ /* 0x000fe20007ffe0ff */
[----:B------:R-:W-:Y:S05]  /*16940*/  WARPSYNC.ALL ;  /* 0x0000000000007948 */ /* 0x000fea0003800000 */
[C---:B------:R-:W-:Y:S01]  /*16950*/  ISETP.NE.AND P3, PT, R13.reuse, 0x2, PT ;  /* 0x000000020d00780c */ /* 0x040fe20003f65270 */
[----:B------:R-:W-:Y:S02]  /*16960*/  IMAD.MOV.U32 R7, RZ, RZ, 0x40000040 ;  /* 0x40000040ff077424 */ /* 0x000fe400078e00ff */
[----:B------:R-:W-:Y:S01]  /*16970*/  IMAD.MOV.U32 R15, RZ, RZ, 0x40000040 ;  /* 0x40000040ff0f7424 */ /* 0x000fe200078e00ff */
[----:B------:R-:W-:Y:S01]  /*16980*/  SEL R13, R13, RZ, P3 ;  /* 0x000000ff0d0d7207 */ /* 0x000fe20001800000 */
        /* <DEDUP_REMOVED lines=10> */
[----:B0-----:R-:W-:-:S05]  /*16a30*/  SHF.R.U32.HI R6, RZ, 0x7, R6 ;  /* 0x00000007ff067819 */ /* 0x001fca0000011606 */
[----:B------:R-:W-:Y:S02]  /*16a40*/  VIADD R152, R6, 0x8 ;  /* 0x0000000806987836 */ /* 0x000fe40000000000 */
[----:B------:R-:W-:-:S03]  /*16a50*/  IMAD R6, R13, 0x400, R4 ;  /* 0x000004000d067824 */ /* 0x000fc600078e0204 */
[----:B------:R0:W-:Y:S01]  /*16a60*/  BAR.SYNC.DEFER_BLOCKING R152, 0x100 ;  /* 0x000400980000751d */ /* 0x0001e20000010000 */
[C---:B------:R-:W-:Y:S01]  /*16a70*/  VIADD R14, R6.reuse, 0x2 ;  /* 0x00000002060e7836 */ /* 0x040fe20000000000 */
[C---:B------:R-:W-:Y:S01]  /*16a80*/  R2UR UR14, R6.reuse ;  /* 0x00000000060e72ca */ /* 0x040fe200000e0000 */
[C---:B------:R-:W-:Y:S02]  /*16a90*/  VIADD R20, R6.reuse, 0x4 ;  /* 0x0000000406147836 */ /* 0x040fe40000000000 */
[----:B------:R-:W-:Y:S01]  /*16aa0*/  VIADD R8, R6, 0x6 ;  /* 0x0000000606087836 */ /* 0x000fe20000000000 */
[----:B------:R-:W-:Y:S02]  /*16ab0*/  R2UR UR10, R14 ;  /* 0x000000000e0a72ca */ /* 0x000fe400000e0000 */
[----:B------:R-:W-:Y:S01]  /*16ac0*/  R2UR UR6, R20 ;  /* 0x00000000140672ca */ /* 0x000fe200000e0000 */
[----:B------:R-:W-:Y:S01]  /*16ad0*/  VIADD R20, R6, 0x204 ;  /* 0x0000020406147836 */ /* 0x000fe20000000000 */
[----:B------:R-:W-:Y:S01]  /*16ae0*/  R2UR UR18, R8 ;  /* 0x00000000081272ca */ /* 0x000fe200000e0000 */
[C---:B------:R-:W-:Y:S01]  /*16af0*/  VIADD R8, R6.reuse, 0x202 ;  /* 0x0000020206087836 */ /* 0x040fe20000000000 */
[C---:B------:R-:W-:Y:S01]  /*16b00*/  IADD3 R14, R6.reuse, 0x200, RZ ;  /* 0x00000200060e7810 */ /* 0x040fe20007ffe0ff */
[----:B------:R-:W-:Y:S01]  /*16b10*/  VIADD R6, R6, 0x206 ;  /* 0x0000020606067836 */ /* 0x000fe20000000000 */
[----:B------:R-:W-:-:S02]  /*16b20*/  R2UR UR30, R20 ;  /* 0x00000000141e72ca */ /* 0x000fc400000e0000 */
[----:B------:R-:W-:Y:S02]  /*16b30*/  R2UR UR22, R14 ;  /* 0x000000000e1672ca */ /* 0x000fe400000e0000 */
[----:B------:R-:W-:Y:S02]  /*16b40*/  R2UR UR26, R8 ;  /* 0x00000000081a72ca */ /* 0x000fe400000e0000 */
        /* <DEDUP_REMOVED lines=28> */
.L_x_1523:
[----:B------:R-:W-:Y:S01]  /*16d10*/  SHF.L.U32 R6, R225, 0x1f, RZ ;  /* 0x0000001fe1067819 */ /* 0x000fe200000006ff */
[----:B------:R-:W-:-:S04]  /*16d20*/  IMAD R7, R199, 0x8, R16 ;  /* 0x00000008c7077824 */ /* 0x000fc800078e0210 */
[----:B------:R0:W1:Y:S01]  /*16d30*/  SYNCS.PHASECHK.TRANS64.TRYWAIT P2, [R7+URZ+0x28450], R6 ;  /* 0x02845006070075a7 */ /* 0x000062000804017f */
[----:B------:R-:W-:Y:S05]  /*16d40*/  @!P0 BRA `(.L_x_1524) ;  /* 0x0000000000048947 */ /* 0x000fea0003800000 */
[----:B------:R-:W-:Y:S01]  /*16d50*/  BPT.TRAP 0x1 ;  /* 0x000000040000795c */ /* 0x000fe20000300000 */
.L_x_1524:
[----:B-1----:R-:W-:Y:S05]  /*16d60*/  @P2 BRA `(.L_x_1522) ;  /* 0x0000000000082947 */ /* 0x002fea0003800000 */
[----:B------:R-:W1:Y:S02]  /*16d70*/  SYNCS.PHASECHK.TRANS64.TRYWAIT P2, [R7+URZ+0x28450], R6 ;  /* 0x02845006070075a7 */ /* 0x000e64000804017f */
[----:B-1----:R-:W-:Y:S05]  /*16d80*/  @!P2 BRA `(.L_x_1525) ;  /* 0x000001100054a947 */ /* 0x002fea0003800000 */
.L_x_1522:
[----:B01----:R-:W-:Y:S01]  /*16d90*/  VIADD R6, R16, 0x8000 ;  /* 0x0000800010067836 */ /* 0x003fe20000000000 */
[----:B------:R-:W-:Y:S05]  /*16da0*/  WARPSYNC.ALL ;  /* 0x0000000000007948 */ /* 0x000fea0003800000 */
[----:B------:R-:W-:-:S04]  /*16db0*/  SHF.R.U32.HI R6, RZ, 0x4, R6 ;  /* 0x00000004ff067819 */ /* 0x000fc80000011606 */
[----:B------:R-:W-:-:S04]  /*16dc0*/  LOP3.LUT R6, R6, 0x3fff, RZ, 0xc0, !PT ;  /* 0x00003fff06067812 */ /* 0x000fc800078ec0ff */
[----:B------:R-:W-:-:S05]  /*16dd0*/  LOP3.LUT R6, R6, 0x10000, RZ, 0xfc, !PT ;  /* 0x0001000006067812 */ /* 0x000fca00078efcff */
[----:B------:R-:W-:Y:S01]  /*16de0*/  IMAD R6, R199, 0x400, R6 ;  /* 0x00000400c7067824 */ /* 0x000fe200078e0206 */
[----:B------:R-:W-:Y:S01]  /*16df0*/  WARPGROUP.ARRIVE ;  /* 0x00000000000079c5 */ /* 0x000fe20000000000 */
[----:B------:R-:W-:Y:S02]  /*16e00*/  IMAD.MOV.U32 R7, RZ, RZ, -0x7fffffe0 ;  /* 0x80000020ff077424 */ /* 0x000fe400078e00ff */
[C---:B------:R-:W-:Y:S01]  /*16e10*/  FMUL.FTZ R14, R2.reuse, R154 ;  /* 0x0000009a020e7220 */ /* 0x040fe20000410000 */
[----:B------:R-:W-:Y:S01]  /*16e20*/  FMUL.FTZ R15, R2, R155 ;  /* 0x0000009b020f7220 */ /* 0x000fe20000410000 */
[----:B------:R-:W-:Y:S01]  /*16e30*/  R2UR UR6, R6 ;  /* 0x00000000060672ca */ /* 0x000fe200000e0000 */
[----:B------:R-:W-:Y:S01]  /*16e40*/  FMUL.FTZ R20, R2, R156 ;  /* 0x0000009c02147220 */ /* 0x000fe20000410000 */
[----:B------:R-:W-:Y:S01]  /*16e50*/  R2UR UR7, R7 ;  /* 0x00000000070772ca */ /* 0x000fe200000e0000 */
[----:B------:R-:W-:Y:S01]  /*16e60*/  IMAD.MOV.U32 R7, RZ, RZ, -0x7fffffe0 ;  /* 0x80000020ff077424 */ /* 0x000fe200078e00ff */
[----:B------:R-:W-:Y:S01]  /*16e70*/  IADD3 R6, R6, 0x2, RZ ;  /* 0x0000000206067810 */ /* 0x000fe20007ffe0ff */
        /* <DEDUP_REMOVED lines=10> */
[----:B------:R-:W-:Y:S01]  /*16f20*/  QGMMA.64x256x32.F32.E4M3.E4M3 R24, R188, gdesc[UR4], R24, gsb0 ;  /* 0x03e00004bc187df3 */ /* 0x000fe20008000818 */
[----:B------:R-:W-:Y:S01]  /*16f30*/  R2UR UR7, R7 ;  /* 0x00000000070772ca */ /* 0x000fe200000e0000 */
[----:B------:R-:W-:Y:S01]  /*16f40*/  FMUL.FTZ R7, R2, R152 ;  /* 0x0000009802077220 */ /* 0x000fe20000410000 */
[----:B------:R-:W-:Y:S01]  /*16f50*/  R2UR UR6, R6 ;  /* 0x00000000060672ca */ /* 0x000fe200000e0000 */
[C---:B------:R-:W-:Y:S01]  /*16f60*/  FMUL.FTZ R6, R2.reuse, R153 ;  /* 0x0000009902067220 */ /* 0x040fe20000410000 */
[C---:B------:R-:W-:Y:S01]  /*16f70*/  FMUL.FTZ R152, R2.reuse, R158 ;  /* 0x0000009e02987220 */ /* 0x040fe20000410000 */
[----:B------:R-:W-:Y:S01]  /*16f80*/  MUFU.TANH R20, R20 ;  /* 0x0000001400147308 */ /* 0x000fe20000002400 */
[C---:B------:R-:W-:Y:S01]  /*16f90*/  FMUL.FTZ R153, R2.reuse, R159 ;  /* 0x0000009f02997220 */ /* 0x040fe20000410000 */
[----:B------:R-:W-:Y:S01]  /*16fa0*/  FMUL.FTZ R158, R2, R164 ;  /* 0x000000a4029e7220 */ /* 0x000fe20000410000 */
[----:B0-----:R-:W-:Y:S01]  /*16fb0*/  FMNMX.FTZ R8, R14, R11, !PT ;  /* 0x0000000b0e087209 */ /* 0x001fe20007810000 */
        /* <DEDUP_REMOVED lines=14> */
[----:B------:R-:W-:Y:S01]  /*170a0*/  FMUL.FTZ R173, R2, R179 ;  /* 0x000000b302ad7220 */ /* 0x000fe20000410000 */
[----:B------:R-:W-:Y:S01]  /*170b0*/  UMOV UR56, UR50 ;  /* 0x0000003200387c82 */ /* 0x000fe20008000000 */
[----:B------:R-:W2:Y:S04]  /*170c0*/  S2R R225, SR_TID.X ;  /* 0x0000000000e17919 */ /* 0x000ea80000002100 */
[----:B------:R-:W3:Y:S01]  /*170d0*/  MUFU.TANH R152, R152 ;  /* 0x0000009800987308 */ /* 0x000ee20000002400 */
[----:B0-----:R-:W-:-:S07]  /*170e0*/  FMNMX.FTZ R9, R7, R12, !PT ;  /* 0x0000000c07097209 */ /* 0x001fce0007810000 */
[----:B------:R-:W0:Y:S01]  /*170f0*/  MUFU.TANH R21, R21 ;  /* 0x0000001500157308 */ /* 0x000e220000002400 */
[----:B-1----:R-:W-:-:S04]  /*17100*/  FMNMX.FTZ R9, R6, R9, !PT ;  /* 0x0000000906097209 */ /* 0x002fc80007810000 */
[----:B------:R-:W-:-:S03]  /*17110*/  FMNMX.FTZ R8, R20, R9, !PT ;  /* 0x0000000914087209 */ /* 0x000fc60007810000 */
[----:B------:R-:W1:Y:S01]  /*17120*/  MUFU.TANH R153, R153 ;  /* 0x0000009900997308 */ /* 0x000e620000002400 */
[----:B---3--:R-:W-:-:S07]  /*17130*/  FMNMX.FTZ R174, R152, R175, !PT ;  /* 0x000000af98ae7209 */ /* 0x008fce0007810000 */
[----:B------:R-:W3:Y:S01]  /*17140*/  MUFU.TANH R154, R154 ;  /* 0x0000009a009a7308 */ /* 0x000ee20000002400 */
[----:B0-----:R-:W-:Y:S02]  /*17150*/  FMNMX.FTZ R9, R21, R8, !PT ;  /* 0x0000000815097209 */ /* 0x001fe40007810000 */
[----:B--2---:R-:W-:-:S05]  /*17160*/  SHF.R.U32.HI R225, RZ, 0x7, R225 ;  /* 0x00000007ffe17819 */ /* 0x004fca00000116e1 */
[----:B------:R-:W0:Y:S01]  /*17170*/  MUFU.TANH R156, R156 ;  /* 0x0000009c009c7308 */ /* 0x000e220000002400 */
[----:B-1----:R-:W-:Y:S01]  /*17180*/  FMNMX.FTZ R175, R153, R174, !PT ;  /* 0x000000ae99af7209 */ /* 0x002fe20007810000 */
[----:B------:R-:W-:-:S06]  /*17190*/  FMUL.FTZ R174, R2, R180 ;  /* 0x000000b402ae7220 */ /* 0x000fcc0000410000 */
        /* <DEDUP_REMOVED lines=47> */
[----:B0-----:R-:W-:-:S05]  /*17490*/  FMNMX.FTZ R179, R175, R8, !PT ;  /* 0x00000008afb37209 */ /* 0x001fca0007810000 */
[----:B------:R-:W0:Y:S01]  /*174a0*/  SHFL.BFLY PT, R8, R179, 0x2, 0x1f ;  /* 0x0c401f00b3087f89 */ /* 0x000e2200000e0000 */
[----:B-1----:R-:W-:-:S05]  /*174b0*/  FMNMX.FTZ R178, R177, R178, !PT ;  /* 0x000000b2b1b27209 */ /* 0x002fca0007810000 */
[----:B------:R-:W1:Y:S01]  /*174c0*/  SHFL.BFLY PT, R9, R178, 0x2, 0x1f ;  /* 0x0c401f00b2097f89 */ /* 0x000e6200000e0000 */
[----:B------:R-:W-:Y:S02]  /*174d0*/  WARPGROUP.DEPBAR.LE gsb0, 0x0 ;  /* 0x00008000000079c5 */ /* 0x000fe40000010000 */
[----:B------:R-:W-:Y:S01]  /*174e0*/  WARPGROUP.ARRIVE ;  /* 0x00000000000079c5 */ /* 0x000fe20000000000 */
[----:B0-----:R-:W-:-:S05]  /*174f0*/  FMNMX.FTZ R180, R179, R8, !PT ;  /* 0x00000008b3b47209 */ /* 0x001fca0007810000 */
[----:B------:R-:W-:Y:S01]  /*17500*/  QGMMA.64x256x32.F32.E4M3.E4M3 R24, R184, gdesc[UR4], R24, gsb0 ;  /* 0x03e00004b8187df3 */ /* 0x000fe20008000818 */
[----:B-1----:R-:W-:Y:S01]  /*17510*/  FMNMX.FTZ R181, R178, R9, !PT ;  /* 0x00000009b2b57209 */ /* 0x002fe20007810000 */
[----:B------:R-:W-:Y:S01]  /*17520*/  IMAD.U32 R178, RZ, RZ, UR56 ;  /* 0x00000038ffb27e24 */ /* 0x000fe2000f8e00ff */
[----:B------:R-:W0:Y:S04]  /*17530*/  SHFL.BFLY PT, R9, R180, 0x1, 0x1f ;  /* 0x0c201f00b4097f89 */ /* 0x000e2800000e0000 */
[----:B------:R-:W1:Y:S01]  /*17540*/  SHFL.BFLY PT, R8, R181, 0x1, 0x1f ;  /* 0x0c201f00b5087f89 */ /* 0x000e6200000e0000 */
[----:B0-----:R-:W-:Y:S02]  /*17550*/  FMNMX.FTZ R9, R180, R9, !PT ;  /* 0x00000009b4097209 */ /* 0x001fe40007810000 */
[----:B------:R-:W-:-:S02]  /*17560*/  IADD3 R180, -R225, 0xb, RZ ;  /* 0x0000000be1b47810 */ /* 0x000fc40007ffe1ff */
[----:B-1----:R-:W-:Y:S01]  /*17570*/  FMNMX.FTZ R8, R181, R8, !PT ;  /* 0x00000008b5087209 */ /* 0x002fe20007810000 */
[----:B------:R-:W-:-:S01]  /*17580*/  FFMA.FTZ R178, R9, R178, -8 ;  /* 0xc100000009b27423 */ /* 0x000fc200000100b2 */
[----:B------:R-:W-:Y:S02]  /*17590*/  IMAD.U32 R181, RZ, RZ, UR56 ;  /* 0x00000038ffb57e24 */ /* 0x000fe4000f8e00ff */
[----:B------:R-:W-:-:S01]  /*175a0*/  FADD.FTZ R12, -R9, R12 ;  /* 0x0000000c090c7221 */ /* 0x000fc20000010100 */
        /* <DEDUP_REMOVED lines=16> */
[C---:B------:R-:W-:Y:S01]  /*176b0*/  FADD.FTZ R11, -R8.reuse, R11 ;  /* 0x0000000b080b7221 */ /* 0x040fe20000010100 */
[----:B------:R-:W-:-:S01]  /*176c0*/  FFMA.FTZ R178, R8, R181, -8 ;  /* 0xc100000008b27423 */ /* 0x000fc200000100b5 */
[----:B------:R-:W-:Y:S01]  /*176d0*/  FMUL.FTZ R12, R12, UR56 ;  /* 0x000000380c0c7c20 */ /* 0x000fe20008410000 */
[----:B------:R-:W-:Y:S01]  /*176e0*/  MUFU.EX2 R7, R7 ;  /* 0x0000000700077308 */ /* 0x000fe20000000800 */
[----:B------:R-:W-:Y:S01]  /*176f0*/  FMUL.FTZ R11, R11, UR56 ;  /* 0x000000380b0b7c20 */ /* 0x000fe20008410000 */
        /* <DEDUP_REMOVED lines=17> */
[----:B------:R-:W-:-:S05]  /*17810*/  FFMA.FTZ R177, R177, UR56, -R178 ;  /* 0x00000038b1b17c23 */ /* 0x000fca00080108b2 */
[----:B------:R-:W1:Y:S01]  /*17820*/  MUFU.EX2 R14, R14 ;  /* 0x0000000e000e7308 */ /* 0x000e620000000800 */
[----:B0-----:R-:W-:-:S07]  /*17830*/  FFMA.FTZ R3, R12, R3, R7 ;  /* 0x000000030c037223 */ /* 0x001fce0000010007 */
[----:B------:R-:W0:Y:S08]  /*17840*/  MUFU.EX2 R6, R6 ;  /* 0x0000000600067308 */ /* 0x000e300000000800 */
[----:B------:R-:W2:Y:S01]  /*17850*/  MUFU.EX2 R15, R15 ;  /* 0x0000000f000f7308 */ /* 0x000ea20000000800 */
[----:B-1----:R-:W-:-:S07]  /*17860*/  FFMA.FTZ R0, R11, R0, R14 ;  /* 0x000000000b007223 */ /* 0x002fce000001000e */
[----:B------:R1:W-:Y:S01]  /*17870*/  MUFU.EX2 R175, R179 ;  /* 0x000000b300af7308 */ /* 0x0003e20000000800 */
[----:B0-----:R-:W-:-:S07]  /*17880*/  FADD.FTZ R3, R6, R3 ;  /* 0x0000000306037221 */ /* 0x001fce0000010000 */
[----:B------:R-:W0:Y:S01]  /*17890*/  MUFU.EX2 R20, R20 ;  /* 0x0000001400147308 */ /* 0x000e220000000800 */
[----:B-1----:R-:W-:-:S04]  /*178a0*/  @!P1 IMAD R179, R13, 0x8, R16 ;  /* 0x000000080db39824 */ /* 0x002fc800078e0210 */
[----:B------:R-:W-:-:S03]  /*178b0*/  @!P1 VIADD R179, R179, 0x28440 ;  /* 0x00028440b3b39836 */ /* 0x000fc60000000000 */
[----:B------:R-:W1:Y:S02]  /*178c0*/  MUFU.EX2 R152, R152 ;  /* 0x0000009800987308 */ /* 0x000e640000000800 */
[----:B------:R-:W-:-:S06]  /*178d0*/  @!P1 PRMT R179, RZ, 0x654, R179 ;  /* 0x00000654ffb39816 */ /* 0x000fcc00000000b3 */
[----:B------:R-:W3:Y:S08]  /*178e0*/  MUFU.EX2 R21, R21 ;  /* 0x0000001500157308 */ /* 0x000ef00000000800 */
[----:B------:R-:W4:Y:S08]  /*178f0*/  MUFU.EX2 R153, R153 ;  /* 0x0000009900997308 */ /* 0x000f300000000800 */
[----:B------:R-:W5:Y:S08]  /*17900*/  MUFU.EX2 R154, R154 ;  /* 0x0000009a009a7308 */ /* 0x000f700000000800 */
        /* <DEDUP_REMOVED lines=14> */
[----:B------:R-:W5:Y:S01]  /*179f0*/  MUFU.EX2 R169, R169 ;  /* 0x000000a900a97308 */ /* 0x000f620000000800 */
[----:B------:R-:W-:-:S02]  /*17a00*/  WARPGROUP.DEPBAR.LE gsb0, 0x0 ;  /* 0x00008000000079c5 */ /* 0x000fc40000010000 */
[----:B------:R0:W-:Y:S06]  /*17a10*/  BAR.ARV R180, 0x100 ;  /* 0x000400b40000751d */ /* 0x0001ec0000002000 */
[----:B------:R2:W-:Y:S01]  /*17a20*/  @!P1 SYNCS.ARRIVE.TRANS64.RED.A1T0 RZ, [R179+URZ], RZ ;  /* 0x000000ffb3ff99a7 */ /* 0x0005e2000810043f */
[----:B------:R-:W5:Y:S01]  /*17a30*/  MUFU.EX2 R170, R170 ;  /* 0x000000aa00aa7308 */ /* 0x000f620000000800 */
[----:B--2---:R-:W-:-:S01]  /*17a40*/  FADD.FTZ R179, R15, R0 ;  /* 0x000000000fb37221 */ /* 0x004fc20000010000 */
[----:B0-----:R-:W-:-:S06]  /*17a50*/  FADD.FTZ R0, R20, R3 ;  /* 0x0000000314007221 */ /* 0x001fcc0000010000 */
[----:B------:R-:W0:Y:S01]  /*17a60*/  MUFU.EX2 R172, R172 ;  /* 0x000000ac00ac7308 */ /* 0x000e220000000800 */
[----:B-1----:R-:W-:-:S01]  /*17a70*/  FADD.FTZ R178, R152, R179 ;  /* 0x000000b398b27221 */ /* 0x002fc20000010000 */
[----:B---3--:R-:W-:-:S03]  /*17a80*/  FADD.FTZ R3, R21, R0 ;  /* 0x0000000015037221 */ /* 0x008fc60000010000 */
[----:B----4-:R-:W-:Y:S01]  /*17a90*/  FADD.FTZ R179, R153, R178 ;  /* 0x000000b299b37221 */ /* 0x010fe20000010000 */
[----:B-----5:R-:W-:-:S02]  /*17aa0*/  FADD.FTZ R0, R154, R3 ;  /* 0x000000039a007221 */ /* 0x020fc40000010000 */
[----:B------:R-:W1:Y:S01]  /*17ab0*/  MUFU.EX2 R171, R171 ;  /* 0x000000ab00ab7308 */ /* 0x000e620000000800 */
[----:B------:R-:W-:-:S01]  /*17ac0*/  FADD.FTZ R178, R156, R179 ;  /* 0x000000b39cb27221 */ /* 0x000fc20000010000 */
[----:B------:R-:W-:-:S03]  /*17ad0*/  FADD.FTZ R3, R155, R0 ;  /* 0x000000009b037221 */ /* 0x000fc60000010000 */
[----:B------:R-:W-:Y:S01]  /*17ae0*/  FADD.FTZ R179, R157, R178 ;  /* 0x000000b29db37221 */ /* 0x000fe20000010000 */
[----:B------:R-:W-:-:S02]  /*17af0*/  FADD.FTZ R0, R158, R3 ;  /* 0x000000039e007221 */ /* 0x000fc40000010000 */
[----:B------:R-:W2:Y:S01]  /*17b00*/  MUFU.EX2 R173, R173 ;  /* 0x000000ad00ad7308 */ /* 0x000ea20000000800 */
[----:B------:R-:W-:-:S01]  /*17b10*/  FADD.FTZ R178, R160, R179 ;  /* 0x000000b3a0b27221 */ /* 0x000fc20000010000 */
[----:B------:R-:W-:-:S03]  /*17b20*/  FADD.FTZ R3, R159, R0 ;  /* 0x000000009f037221 */ /* 0x000fc60000010000 */
[----:B------:R-:W-:Y:S01]  /*17b30*/  FADD.FTZ R179, R161, R178 ;  /* 0x000000b2a1b37221 */ /* 0x000fe20000010000 */
[----:B------:R-:W-:-:S02]  /*17b40*/  FADD.FTZ R0, R162, R3 ;  /* 0x00000003a2007221 */ /* 0x000fc40000010000 */
[----:B------:R-:W3:Y:S01]  /*17b50*/  MUFU.EX2 R176, R176 ;  /* 0x000000b000b07308 */ /* 0x000ee20000000800 */
[----:B------:R-:W-:-:S01]  /*17b60*/  FADD.FTZ R178, R164, R179 ;  /* 0x000000b3a4b27221 */ /* 0x000fc20000010000 */
[----:B------:R-:W-:-:S03]  /*17b70*/  FADD.FTZ R3, R163, R0 ;  /* 0x00000000a3037221 */ /* 0x000fc60000010000 */
[----:B------:R-:W-:Y:S01]  /*17b80*/  FADD.FTZ R179, R165, R178 ;  /* 0x000000b2a5b37221 */ /* 0x000fe20000010000 */
[----:B------:R-:W-:-:S02]  /*17b90*/  FADD.FTZ R0, R166, R3 ;  /* 0x00000003a6007221 */ /* 0x000fc40000010000 */
[----:B------:R-:W4:Y:S01]  /*17ba0*/  MUFU.EX2 R174, R174 ;  /* 0x000000ae00ae7308 */ /* 0x000f220000000800 */
[----:B------:R-:W-:-:S01]  /*17bb0*/  FADD.FTZ R178, R168, R179 ;  /* 0x000000b3a8b27221 */ /* 0x000fc20000010000 */
[----:B------:R-:W-:-:S03]  /*17bc0*/  FADD.FTZ R3, R167, R0 ;  /* 0x00000000a7037221 */ /* 0x000fc60000010000 */
[----:B------:R-:W-:Y:S01]  /*17bd0*/  FADD.FTZ R179, R169, R178 ;  /* 0x000000b2a9b37221 */ /* 0x000fe20000010000 */
[----:B------:R-:W-:-:S02]  /*17be0*/  FADD.FTZ R0, R170, R3 ;  /* 0x00000003aa007221 */ /* 0x000fc40000010000 */
[----:B------:R-:W5:Y:S01]  /*17bf0*/  MUFU.EX2 R177, R177 ;  /* 0x000000b100b17308 */ /* 0x000f620000000800 */
[----:B0-----:R-:W-:-:S01]  /*17c00*/  FADD.FTZ R178, R172, R179 ;  /* 0x000000b3acb27221 */ /* 0x001fc20000010000 */
[----:B-1----:R-:W-:-:S03]  /*17c10*/  FADD.FTZ R0, R171, R0 ;  /* 0x00000000ab007221 */ /* 0x002fc60000010000 */
[----:B--2---:R-:W-:Y:S01]  /*17c20*/  FADD.FTZ R3, R173, R178 ;  /* 0x000000b2ad037221 */ /* 0x004fe20000010000 */
[----:B------:R-:W-:-:S03]  /*17c30*/  FADD.FTZ R179, R175, R0 ;  /* 0x00000000afb37221 */ /* 0x000fc60000010000 */
[----:B---3--:R-:W-:Y:S01]  /*17c40*/  FADD.FTZ R0, R176, R3 ;  /* 0x00000003b0007221 */ /* 0x008fe20000010000 */
[----:B----4-:R-:W-:-:S03]  /*17c50*/  FADD.FTZ R3, R174, R179 ;  /* 0x000000b3ae037221 */ /* 0x010fc60000010000 */
[----:B-----5:R-:W-:Y:S01]  /*17c60*/  FADD.FTZ R0, R177, R0 ;  /* 0x00000000b1007221 */ /* 0x020fe20000010000 */
[----:B------:R-:W-:Y:S06]  /*17c70*/  @!P0 BRA `(.L_x_1526) ;  /* 0x0000000000048947 */ /* 0x000fec0003800000 */
[----:B------:R-:W-:Y:S01]  /*17c80*/  BPT.TRAP 0x1 ;  /* 0x000000040000795c */ /* 0x000fe20000300000 */
.L_x_1526:
[----:B------:R-:W-:Y:S01]  /*17c90*/  F2FP.SATFINITE.E4M3.F32.PACK_AB_MERGE_C R188, R21, R20, RZ ;  /* 0x0000001415bc723e */ /* 0x000fe200048070ff */
[----:B------:R-:W-:Y:S01]  /*17ca0*/  FMUL.FTZ R24, R24, R12 ;  /* 0x0000000c18187220 */ /* 0x000fe20000410000 */
[----:B------:R-:W-:Y:S01]  /*17cb0*/  ISETP.GT.AND P2, PT, R5, R10, PT ;  /* 0x0000000a0500720c */ /* 0x000fe20003f44270 */
[----:B------:R-:W-:Y:S01]  /*17cc0*/  FMUL.FTZ R25, R25, R12 ;  /* 0x0000000c19197220 */ /* 0x000fe20000410000 */
[----:B------:R-:W-:Y:S01]  /*17cd0*/  F2FP.SATFINITE.E4M3.F32.PACK_AB_MERGE_C R188, R6, R7, R188 ;  /* 0x0000000706bc723e */ /* 0x000fe200048070bc */
[----:B------:R-:W-:Y:S01]  /*17ce0*/  IMAD R6, R199, 0x8, R16 ;  /* 0x00000008c7067824 */ /* 0x000fe200078e0210 */
[----:B------:R-:W-:Y:S01]  /*17cf0*/  F2FP.SATFINITE.E4M3.F32.PACK_AB_MERGE_C R152, R153, R152, RZ ;  /* 0x000000989998723e */ /* 0x000fe200048070ff */
[----:B------:R-:W-:Y:S01]  /*17d00*/  IMAD.U32 R7, RZ, RZ, UR42 ;  /* 0x0000002aff077e24 */ /* 0x000fe2000f8e00ff */
[----:B------:R-:W-:Y:S01]  /*17d10*/  F2FP.SATFINITE.E4M3.F32.PACK_AB_MERGE_C R158, R159, R158, RZ ;  /* 0x0000009e9f9e723e */ /* 0x000fe200048070ff */
[----:B------:R-:W-:Y:S01]  /*17d20*/  VIADD R6, R6, 0x28460 ;  /* 0x0002846006067836 */ /* 0x000fe20000000000 */
[----:B------:R-:W-:Y:S01]  /*17d30*/  F2FP.SATFINITE.E4M3.F32.PACK_AB_MERGE_C R160, R161, R160, RZ ;  /* 0x000000a0a1a0723e */ /* 0x000fe200048070ff */
[----:B------:R-:W-:Y:S01]  /*17d40*/  FMUL.FTZ R28, R28, R12 ;  /* 0x0000000c1c1c7220 */ /* 0x000fe20000410000 */
[----:B------:R-:W-:Y:S01]  /*17d50*/  F2FP.SATFINITE.E4M3.F32.PACK_AB_MERGE_C R166, R167, R166, RZ ;  /* 0x000000a6a7a6723e */ /* 0x000fe200048070ff */
[-C--:B------:R-:W-:Y:S01]  /*17d60*/  FMUL.FTZ R29, R29, R12.reuse ;  /* 0x0000000c1d1d7220 */ /* 0x080fe20000410000 */
[----:B------:R-:W-:Y:S01]  /*17d70*/  PRMT R6, R7, 0x654, R6 ;  /* 0x0000065407067816 */ /* 0x000fe20000000006 */
[----:B------:R-:W-:Y:S01]  /*17d80*/  FMUL.FTZ R32, R32, R12 ;  /* 0x0000000c20207220 */ /* 0x000fe20000410000 */
[----:B------:R-:W-:Y:S01]  /*17d90*/  F2FP.SATFINITE.E4M3.F32.PACK_AB_MERGE_C R168, R169, R168, RZ ;  /* 0x000000a8a9a8723e */ /* 0x000fe200048070ff */
[----:B------:R-:W-:Y:S01]  /*17da0*/  FMUL.FTZ R33, R33, R12 ;  /* 0x0000000c21217220 */ /* 0x000fe20000410000 */
[----:B------:R-:W-:Y:S01]  /*17db0*/  F2FP.SATFINITE.E4M3.F32.PACK_AB_MERGE_C R174, R174, R175, RZ ;  /* 0x000000afaeae723e */ /* 0x000fe200048070ff */
[----:B------:R0:W-:Y:S01]  /*17dc0*/  SYNCS.ARRIVE.TRANS64.RED.A1T0 RZ, [R6+URZ], RZ ;  /* 0x000000ff06ff79a7 */ /* 0x0001e2000810043f */
        /* <DEDUP_REMOVED lines=134> */
[----:B------:R-:W-:Y:S01]  /*18630*/  IADD3 R5, R5, -0x1, RZ ;  /* 0xffffffff05057810 */ /* 0x000fe20007ffe0ff */
[----:B0-----:R-:W-:Y:S06]  /*18640*/  @P2 BRA `(.L_x_1527) ;  /* 0xffffffe000602947 */ /* 0x001fec000383ffff */
[----:B------:R-:W-:-:S07]  /*18650*/  IMAD.MOV.U32 R199, RZ, RZ, R13 ;  /* 0x000000ffffc77224 */ /* 0x000fce00078e000d */
.L_x_1516:
[----:B------:R-:W-:-:S13]  /*18660*/  ISETP.GE.AND P2, PT, R5, R201, PT ;  /* 0x000000c90500720c */ /* 0x000fda0003f46270 */
[----:B------:R-:W-:Y:S05]  /*18670*/  @!P2 BRA `(.L_x_1528) ;  /* 0x000000280048a947 */ /* 0x000fea0003800000 */
[----:B------:R-:W-:Y:S02]  /*18680*/  IMAD.MOV.U32 R10, RZ, RZ, R8 ;  /* 0x000000ffff0a7224 */ /* 0x000fe400078e0008 */
[----:B------:R-:W-:Y:S02]  /*18690*/  IMAD.MOV.U32 R11, RZ, RZ, R9 ;  /* 0x000000ffff0b7224 */ /* 0x000fe400078e0009 */
[----:B------:R-:W-:-:S07]  /*186a0*/  IMAD.MOV.U32 R13, RZ, RZ, R193 ;  /* 0x000000ffff0d7224 */ /* 0x000fce00078e00c1 */
.L_x_1547:
        /* <DEDUP_REMOVED lines=8> */
.L_x_1530:
[----:B------:R-:W-:-:S04]  /*18730*/  IADD3 R6, R199, 0x1, RZ ;  /* 0x00000001c7067810 */ /* 0x000fc80007ffe0ff */
[----:B------:R-:W-:-:S04]  /*18740*/  ISETP.NE.AND P3, PT, R6, 0x2, PT ;  /* 0x000000020600780c */ /* 0x000fc80003f65270 */
[----:B------:R-:W-:Y:S02]  /*18750*/  SEL R7, R6, RZ, P3 ;  /* 0x000000ff06077207 */ /* 0x000fe40001800000 */
[----:B------:R-:W-:-:S03]  /*18760*/  SHF.L.U32 R6, R193, 0x1f, RZ ;  /* 0x0000001fc1067819 */ /* 0x000fc600000006ff */
[----:B------:R-:W-:-:S04]  /*18770*/  IMAD R7, R7, 0x8, R16 ;  /* 0x0000000807077824 */ /* 0x000fc800078e0210 */
[----:B------:R0:W1:Y:S01]  /*18780*/  SYNCS.PHASECHK.TRANS64.TRYWAIT P3, [R7+URZ+0x28430], R6 ;  /* 0x02843006070075a7 */ /* 0x000062000806017f */
[----:B------:R-:W-:Y:S05]  /*18790*/  @!P0 BRA `(.L_x_1531) ;  /* 0x0000000000048947 */ /* 0x000fea0003800000 */
[----:B------:R-:W-:Y:S01]  /*187a0*/  BPT.TRAP 0x1 ;  /* 0x000000040000795c */ /* 0x000fe20000300000 */
.L_x_1531:
[----:B------:R-:W-:Y:S04]  /*187b0*/  BSSY B0, `(.L_x_1529) ;  /* 0x0000004000007945 */ /* 0x000fe80003800000 */
[----:B-1----:R-:W-:Y:S05]  /*187c0*/  @P3 BRA `(.L_x_1532) ;  /* 0x0000000000083947 */ /* 0x002fea0003800000 */
[----:B------:R-:W1:Y:S02]  /*187d0*/  SYNCS.PHASECHK.TRANS64.TRYWAIT P3, [R7+URZ+0x28430], R6 ;  /* 0x02843006070075a7 */ /* 0x000e64000806017f */
[----:B-1----:R-:W-:Y:S05]  /*187e0*/  @!P3 BRA `(.L_x_1533) ;  /* 0x000000f400d0b947 */ /* 0x002fea0003800000 */
.L_x_1532:
[----:B------:R-:W-:Y:S05]  /*187f0*/  BSYNC B0 ;  /* 0x0000000000007941 */ /* 0x000fea0003800000 */
.L_x_1529:
[----:B01----:R-:W0:Y:S01]  /*18800*/  S2R R6, SR_TID.X ;  /* 0x0000000000067919 */ /* 0x003e220000002100 */
[----:B------:R-:W-:Y:S01]  /*18810*/  VIADD R12, R199, 0x1 ;  /* 0x00000001c70c7836 */ /* 0x000fe20000000000 */
[----:B------:R-:W-:Y:S05]  /*18820*/  WARPSYNC.ALL ;  /* 0x0000000000007948 */ /* 0x000fea0003800000 */
[C---:B------:R-:W-:Y:S01]  /*18830*/  ISETP.NE.AND P3, PT, R12.reuse, 0x2, PT ;  /* 0x000000020c00780c */ /* 0x040fe20003f65270 */
[----:B------:R-:W-:Y:S01]  /*18840*/  IMAD.MOV.U32 R7, RZ, RZ, 0x40000040 ;  /* 0x40000040ff077424 */ /* 0x000fe200078e00ff */
[----:B------:R-:W-:Y:S01]  /*18850*/  MOV R15, 0x40000040 ;  /* 0x40000040000f7802 */ /* 0x000fe20000000f00 */
[----:B------:R-:W-:Y:S01]  /*18860*/  IMAD.MOV.U32 R21, RZ, RZ, 0x40000040 ;  /* 0x40000040ff157424 */ /* 0x000fe200078e00ff */
[----:B------:R-:W-:Y:S01]  /*18870*/  SEL R12, R12, RZ, P3 ;  /* 0x000000ff0c0c7207 */ /* 0x000fe20001800000 */
        /* <DEDUP_REMOVED lines=8> */
[----:B------:R-:W-:Y:S02]  /*18900*/  R2UR UR35, R7 ;  /* 0x00000000072372ca */ /* 0x000fe400000e0000 */
        /* <DEDUP_REMOVED lines=8> */
[----:B------:R-:W-:Y:S01]  /*18990*/  R2UR UR10, R14 ;  /* 0x000000000e0a72ca */ /* 0x000fe200000e0000 */
[----:B------:R-:W-:Y:S01]  /*189a0*/  VIADD R14, R6, 0x200 ;  /* 0x00000200060e7836 */ /* 0x000fe20000000000 */
        /* <DEDUP_REMOVED lines=36> */
.L_x_1535:
[----:B------:R-:W-:Y:S01]  /*18bf0*/  SHF.L.U32 R6, R13, 0x1f, RZ ;  /* 0x0000001f0d067819 */ /* 0x000fe200000006ff */
[----:B------:R-:W-:-:S04]  /*18c00*/  IMAD R7, R199, 0x8, R16 ;  /* 0x00000008c7077824 */ /* 0x000fc800078e0210 */
[----:B------:R0:W1:Y:S01]  /*18c10*/  SYNCS.PHASECHK.TRANS64.TRYWAIT P2, [R7+URZ+0x28450], R6 ;  /* 0x02845006070075a7 */ /* 0x000062000804017f */
[----:B------:R-:W-:Y:S05]  /*18c20*/  @!P0 BRA `(.L_x_1536) ;  /* 0x0000000000048947 */ /* 0x000fea0003800000 */
[----:B------:R-:W-:Y:S01]  /*18c30*/  BPT.TRAP 0x1 ;  /* 0x000000040000795c */ /* 0x000fe20000300000 */
.L_x_1536:
[----:B-1----:R-:W-:Y:S05]  /*18c40*/  @P2 BRA `(.L_x_1534) ;  /* 0x0000000000082947 */ /* 0x002fea0003800000 */
[----:B------:R-:W1:Y:S02]  /*18c50*/  SYNCS.PHASECHK.TRANS64.TRYWAIT P2, [R7+URZ+0x28450], R6 ;  /* 0x02845006070075a7 */ /* 0x000e64000804017f */
[----:B-1----:R-:W-:Y:S05]  /*18c60*/  @!P2 BRA `(.L_x_1537) ;  /* 0x000000f000c4a947 */ /* 0x002fea0003800000 */
.L_x_1534:
[----:B01----:R-:W-:Y:S01]  /*18c70*/  VIADD R6, R16, 0x8000 ;  /* 0x0000800010067836 */ /* 0x003fe20000000000 */
[----:B------:R-:W-:Y:S05]  /*18c80*/  WARPSYNC.ALL ;  /* 0x0000000000007948 */ /* 0x000fea0003800000 */
[----:B------:R-:W-:Y:S01]  /*18c90*/  SHF.R.U32.HI R6, RZ, 0x4, R6 ;  /* 0x00000004ff067819 */ /* 0x000fe20000011606 */
[----:B------:R-:W-:Y:S01]  /*18ca0*/  IMAD.MOV.U32 R7, RZ, RZ, -0x7fffffe0 ;  /* 0x80000020ff077424 */ /* 0x000fe200078e00ff */
[----:B------:R-:W-:-:S06]  /*18cb0*/  WARPGROUP.ARRIVE ;  /* 0x00000000000079c5 */ /* 0x000fcc0000000000 */
[----:B------:R-:W0:Y:S01]  /*18cc0*/  S2R R225, SR_TID.X ;  /* 0x0000000000e17919 */ /* 0x000e220000002100 */
[----:B------:R-:W-:Y:S01]  /*18cd0*/  LOP3.LUT R6, R6, 0x3fff, RZ, 0xc0, !PT ;  /* 0x00003fff06067812 */ /* 0x000fe200078ec0ff */
[----:B------:R-:W-:Y:S01]  /*18ce0*/  IMAD.IADD R13, R205, 0x1, R204 ;  /* 0x00000001cd0d7824 */ /* 0x000fe200078e02cc */
[----:B------:R-:W-:Y:S01]  /*18cf0*/  R2UR UR7, R7 ;  /* 0x00000000070772ca */ /* 0x000fe200000e0000 */
[----:B------:R-:W-:Y:S01]  /*18d00*/  IMAD.MOV.U32 R7, RZ, RZ, -0x7fffffe0 ;  /* 0x80000020ff077424 */ /* 0x000fe200078e00ff */
[----:B------:R-:W-:Y:S01]  /*18d10*/  LOP3.LUT R6, R6, 0x10000, RZ, 0xfc, !PT ;  /* 0x0001000006067812 */ /* 0x000fe200078efcff */
[C---:B------:R-:W-:Y:S01]  /*18d20*/  FMUL.FTZ R20, R2.reuse, R158 ;  /* 0x0000009e02147220 */ /* 0x040fe20000410000 */
[C---:B------:R-:W-:Y:S01]  /*18d30*/  FMUL.FTZ R14, R2.reuse, R152 ;  /* 0x00000098020e7220 */ /* 0x040fe20000410000 */
[C---:B------:R-:W-:Y:S01]  /*18d40*/  FMUL.FTZ R158, R2.reuse, R166 ;  /* 0x000000a6029e7220 */ /* 0x040fe20000410000 */
[----:B------:R-:W-:Y:S01]  /*18d50*/  LEA R6, R199, R6, 0xa ;  /* 0x00000006c7067211 */ /* 0x000fe200078e50ff */
[C---:B------:R-:W-:Y:S01]  /*18d60*/  FMUL.FTZ R152, R2.reuse, R156 ;  /* 0x0000009c02987220 */ /* 0x040fe20000410000 */
[C---:B------:R-:W-:Y:S01]  /*18d70*/  FMUL.FTZ R166, R2.reuse, R174 ;  /* 0x000000ae02a67220 */ /* 0x040fe20000410000 */
[----:B------:R-:W-:Y:S01]  /*18d80*/  FMUL.FTZ R156, R2, R160 ;  /* 0x000000a0029c7220 */ /* 0x000fe20000410000 */
[C---:B------:R-:W-:Y:S01]  /*18d90*/  R2UR UR6, R6.reuse ;  /* 0x00000000060672ca */ /* 0x040fe200000e0000 */
[----:B------:R-:W-:-:S02]  /*18da0*/  VIADD R6, R6, 0x2 ;  /* 0x0000000206067836 */ /* 0x000fc40000000000 */
[C---:B------:R-:W-:Y:S01]  /*18db0*/  FMUL.FTZ R160, R2.reuse, R164 ;  /* 0x000000a402a07220 */ /* 0x040fe20000410000 */
[----:B------:R-:W-:Y:S02]  /*18dc0*/  IMAD.SHL.U32 R174, R5, 0x40, RZ ;  /* 0x0000004005ae7824 */ /* 0x000fe400078e00ff */
        /* <DEDUP_REMOVED lines=9> */
[----:B------:R-:W-:Y:S01]  /*18e60*/  QGMMA.64x256x32.F32.E4M3.E4M3 R24, R188, gdesc[UR4], R24, gsb0 ;  /* 0x03e00004bc187df3 */ /* 0x000fe20008000818 */
[----:B------:R-:W-:Y:S01]  /*18e70*/  R2UR UR6, R6 ;  /* 0x00000000060672ca */ /* 0x000fe200000e0000 */
[----:B------:R-:W-:Y:S01]  /*18e80*/  IMAD R176, R197, -0x2, R176 ;  /* 0xfffffffec5b07824 */ /* 0x000fe200078e02b0 */
[----:B------:R-:W-:Y:S01]  /*18e90*/  R2UR UR7, R7 ;  /* 0x00000000070772ca */ /* 0x000fe200000e0000 */
[----:B------:R-:W1:Y:S01]  /*18ea0*/  @P4 LDC R6, c[0x0][0x44c] ;  /* 0x00011300ff064b82 */ /* 0x000e620000000800 */
[C---:B------:R-:W-:Y:S01]  /*18eb0*/  FMUL.FTZ R157, R2.reuse, R161 ;  /* 0x000000a1029d7220 */ /* 0x040fe20000410000 */
[C---:B------:R-:W-:Y:S01]  /*18ec0*/  FMUL.FTZ R162, R2.reuse, R170 ;  /* 0x000000aa02a27220 */ /* 0x040fe20000410000 */
[C---:B------:R-:W-:Y:S01]  /*18ed0*/  FMUL.FTZ R9, R2.reuse, R155 ;  /* 0x0000009b02097220 */ /* 0x040fe20000410000 */
[C---:B------:R-:W-:Y:S01]  /*18ee0*/  FMUL.FTZ R161, R2.reuse, R165 ;  /* 0x000000a502a17220 */ /* 0x040fe20000410000 */
[C---:B------:R-:W-:Y:S01]  /*18ef0*/  FMUL.FTZ R159, R2.reuse, R167 ;  /* 0x000000a7029f7220 */ /* 0x040fe20000410000 */
[C---:B------:R-:W-:Y:S01]  /*18f00*/  FMUL.FTZ R170, R2.reuse, R178 ;  /* 0x000000b202aa7220 */ /* 0x040fe20000410000 */
[C---:B------:R-:W-:Y:S01]  /*18f10*/  FMUL.FTZ R155, R2.reuse, R163 ;  /* 0x000000a3029b7220 */ /* 0x040fe20000410000 */
[----:B------:R-:W2:Y:S01]  /*18f20*/  @P4 LDC R7, c[0x0][0x450] ;  /* 0x00011400ff074b82 */ /* 0x000ea20000000800 */
[C---:B------:R-:W-:Y:S01]  /*18f30*/  FMUL.FTZ R165, R2.reuse, R169 ;  /* 0x000000a902a57220 */ /* 0x040fe20000410000 */
[C---:B------:R-:W-:Y:S01]  /*18f40*/  FMUL.FTZ R167, R2.reuse, R175 ;  /* 0x000000af02a77220 */ /* 0x040fe20000410000 */
[C---:B------:R-:W-:Y:S01]  /*18f50*/  FMUL.FTZ R178, R2.reuse, R181 ;  /* 0x000000b502b27220 */ /* 0x040fe20000410000 */
[C---:B------:R-:W-:Y:S01]  /*18f60*/  FMUL.FTZ R163, R2.reuse, R171 ;  /* 0x000000ab02a37220 */ /* 0x040fe20000410000 */
[C---:B------:R-:W-:Y:S01]  /*18f70*/  FMUL.FTZ R169, R2.reuse, R173 ;  /* 0x000000ad02a97220 */ /* 0x040fe20000410000 */
[C---:B------:R-:W-:Y:S01]  /*18f80*/  FMUL.FTZ R175, R2.reuse, R177 ;  /* 0x000000b102af7220 */ /* 0x040fe20000410000 */
[----:B------:R-:W-:Y:S01]  /*18f90*/  IADD3 R181, -R195, R176, R196 ;  /* 0x000000b0c3b57210 */ /* 0x000fe20007ffe1c4 */
[C---:B------:R-:W-:Y:S01]  /*18fa0*/  FMUL.FTZ R171, R2.reuse, R179 ;  /* 0x000000b302ab7220 */ /* 0x040fe20000410000 */
[C---:B------:R-:W-:Y:S01]  /*18fb0*/  FMUL.FTZ R177, R2.reuse, R180 ;  /* 0x000000b402b17220 */ /* 0x040fe20000410000 */
[C---:B------:R-:W-:Y:S01]  /*18fc0*/  FMUL.FTZ R173, R2.reuse, R182 ;  /* 0x000000b602ad7220 */ /* 0x040fe20000410000 */
[----:B------:R-:W-:Y:S01]  /*18fd0*/  FMUL.FTZ R176, R2, R183 ;  /* 0x000000b702b07220 */ /* 0x000fe20000410000 */
[----:B0-----:R-:W-:Y:S01]  /*18fe0*/  SHF.R.U32.HI R225, RZ, 0x7, R225 ;  /* 0x00000007ffe17819 */ /* 0x001fe200000116e1 */
[----:B------:R-:W0:Y:S01]  /*18ff0*/  MUFU.TANH R14, R14 ;  /* 0x0000000e000e7308 */ /* 0x000e220000002400 */
[C---:B------:R-:W-:Y:S01]  /*19000*/  VIADD R182, R181.reuse, UR53 ;  /* 0x00000035b5b67c36 */ /* 0x040fe20008000000 */
[----:B------:R-:W-:Y:S01]  /*19010*/  IADD3 R181, R181, UR55, RZ ;  /* 0x00000037b5b57c10 */ /* 0x000fe2000fffe0ff */
[----:B-1----:R-:W-:-:S05]  /*19020*/  @P4 IMAD.HI.U32 R6, R13, R6, RZ ;  /* 0x000000060d064227 */ /* 0x002fca00078e00ff */
[----:B------:R-:W1:Y:S01]  /*19030*/  MUFU.TANH R15, R15 ;  /* 0x0000000f000f7308 */ /* 0x000e620000002400 */
[----:B--2---:R-:W-:Y:S01]  /*19040*/  @P4 SHF.R.U32.HI R13, RZ, R7, R6 ;  /* 0x00000007ff0d4219 */ /* 0x004fe20000011606 */
[----:B------:R-:W-:-:S04]  /*19050*/  @!P1 IMAD R7, R12, 0x8, R16 ;  /* 0x000000080c079824 */ /* 0x000fc800078e0210 */
[----:B------:R-:W2:Y:S02]  /*19060*/  SHFL.IDX PT, R6, R13, RZ, 0x1c1f ;  /* 0x001c1fff0d067589 */ /* 0x000ea400000e0000 */
[----:B------:R-:W3:Y:S01]  /*19070*/  MUFU.TANH R8, R8 ;  /* 0x0000000800087308 */ /* 0x000ee20000002400 */
[----:B------:R-:W-:-:S05]  /*19080*/  @!P1 VIADD R7, R7, 0x28440 ;  /* 0x0002844007079836 */ /* 0x000fca0000000000 */
[----:B------:R-:W-:Y:S02]  /*19090*/  @!P1 PRMT R7, RZ, 0x654, R7 ;  /* 0x00000654ff079816 */ /* 0x000fe40000000007 */
[----:B------:R-:W4:Y:S08]  /*190a0*/  MUFU.TANH R9, R9 ;  /* 0x0000000900097308 */ /* 0x000f300000002400 */
[----:B------:R-:W0:Y:S01]  /*190b0*/  MUFU.TANH R152, R152 ;  /* 0x0000009800987308 */ /* 0x000e220000002400 */
[----:B--2---:R-:W-:-:S07]  /*190c0*/  IMAD.IADD R180, R182, 0x1, R6 ;  /* 0x00000001b6b47824 */ /* 0x004fce00078e0206 */
[----:B------:R-:W2:Y:S01]  /*190d0*/  MUFU.TANH R153, R153 ;  /* 0x0000009900997308 */ /* 0x000ea20000002400 */
[----:B------:R-:W-:-:S07]  /*190e0*/  IMAD.IADD R179, R181, 0x1, R6 ;  /* 0x00000001b5b37824 */ /* 0x000fce00078e0206 */
        /* <DEDUP_REMOVED lines=26> */
[----:B------:R-:W-:-:S05]  /*19290*/  WARPGROUP.ARRIVE ;  /* 0x00000000000079c5 */ /* 0x000fca0000000000 */
[----:B------:R-:W0:Y:S01]  /*192a0*/  MUFU.TANH R176, R176 ;  /* 0x000000b000b07308 */ /* 0x000e220000002400 */
[----:B------:R-:W-:Y:S03]  /*192b0*/  QGMMA.64x256x32.F32.E4M3.E4M3 R24, R184, gdesc[UR4], R24, gsb0 ;  /* 0x03e00004b8187df3 */ /* 0x000fe60008000818 */
[----:B------:R-:W-:Y:S02]  /*192c0*/  WARPGROUP.DEPBAR.LE gsb0, 0x0 ;  /* 0x00008000000079c5 */ /* 0x000fe40000010000 */
[----:B------:R-:W-:-:S05]  /*192d0*/  IADD3 R184, -R225, 0xb, RZ ;  /* 0x0000000be1b87810 */ /* 0x000fca0007ffe1ff */
[----:B------:R0:W-:Y:S06]  /*192e0*/  BAR.ARV R184, 0x100 ;  /* 0x000400b80000751d */ /* 0x0001ec0000002000 */
[----:B------:R0:W-:Y:S01]  /*192f0*/  @!P1 SYNCS.ARRIVE.TRANS64.RED.A1T0 RZ, [R7+URZ], RZ ;  /* 0x000000ff07ff99a7 */ /* 0x0001e2000810043f */
[----:B-1234-:R-:W-:Y:S05]  /*19300*/  @!P5 BRA `(.L_x_1538) ;  /* 0x000000000058d947 */ /* 0x01efea0003800000 */
[----:B------:R-:W-:Y:S01]  /*19310*/  IADD3 R183, -R195, R196, R6 ;  /* 0x000000c4c3b77210 */ /* 0x000fe20007ffe106 */
[----:B------:R-:W-:Y:S03]  /*19320*/  BSSY B0, `(.L_x_1539) ;  /* 0x0000010000007945 */ /* 0x000fe60003800000 */
        /* <DEDUP_REMOVED lines=10> */
.L_x_1540:
[----:B------:R-:W-:-:S05]  /*193d0*/  IMAD.U32 R185, RZ, RZ, UR49 ;  /* 0x00000031ffb97e24 */ /* 0x000fca000f8e00ff */
[----:B------:R-:W-:-:S13]  /*193e0*/  ISETP.NE.AND P2, PT, R185, 0x1, PT ;  /* 0x00000001b900780c */ /* 0x000fda0003f45270 */
[----:B0-----:R-:W0:Y:S02]  /*193f0*/  @P2 LDC.64 R6, c[0x0][0x9e8] ;  /* 0x00027a00ff062b82 */ /* 0x001e240000000a00 */
[----:B0-----:R-:W-:-:S05]  /*19400*/  @P2 IMAD.HI.U32 R6, R183, R6, RZ ;  /* 0x00000006b7062227 */ /* 0x001fca00078e00ff */
[----:B------:R-:W-:-:S07]  /*19410*/  @P2 SHF.R.U32.HI R183, RZ, R7, R6 ;  /* 0x00000007ffb72219 */ /* 0x000fce0000011606 */
.L_x_1541:
[----:B------:R-:W-:Y:S05]  /*19420*/  BSYNC B0 ;  /* 0x0000000000007941 */ /* 0x000fea0003800000 */
.L_x_1539:
[----:B------:R-:W-:-:S04]  /*19430*/  IMAD R6, R183, R185, -R174 ;  /* 0x000000b9b7067224 */ /* 0x000fc800078e0aae */
[----:B------:R-:W-:-:S05]  /*19440*/  IMAD R6, R197, -0x2, R6 ;  /* 0xfffffffec5067824 */ /* 0x000fca00078e0206 */
[----:B------:R-:W-:Y:S02]  /*19450*/  VIADDMNMX R180, R6, R185, R180, PT ;  /* 0x000000b906b47246 */ /* 0x000fe400038001b4 */
[----:B------:R-:W-:-:S07]  /*19460*/  VIMNMX R179, R179, R6, !PT ;  /* 0x00000006b3b37248 */ /* 0x000fce0007fe0100 */
.L_x_1538:
[----:B------:R-:W-:Y:S01]  /*19470*/  ISETP.GT.AND P2, PT, R5, -0x1, PT ;  /* 0xffffffff0500780c */ /* 0x000fe20003f44270 */
[----:B------:R-:W1:Y:S03]  /*19480*/  SHFL.IDX PT, R13, R13, 0x1, 0x1c1f ;  /* 0x003c1f000d0d7f89 */ /* 0x000e6600000e0000 */
[----:B------:R-:W-:-:S04]  /*19490*/  ISETP.GT.AND P3, PT, R179, RZ, P2 ;  /* 0x000000ffb300720c */ /* 0x000fc80001764270 */
[----:B------:R-:W-:-:S04]  /*194a0*/  ISETP.LT.OR P3, PT, R180, 0x1, P3 ;  /* 0x00000001b400780c */ /* 0x000fc80001f61670 */
[----:B0-----:R-:W-:Y:S02]  /*194b0*/  FSEL R14, R14, -INF , !P3 ;  /* 0xff8000000e0e7808 */ /* 0x001fe40005800000 */
[----:B------:R-:W-:-:S04]  /*194c0*/  ISETP.GT.AND P3, PT, R179, 0x1, P2 ;  /* 0x00000001b300780c */ /* 0x000fc80001764270 */
[----:B------:R-:W-:-:S04]  /*194d0*/  ISETP.LT.OR P3, PT, R180, 0x2, P3 ;  /* 0x00000002b400780c */ /* 0x000fc80001f61670 */
[----:B------:R-:W-:Y:S02]  /*194e0*/  FSEL R15, R15, -INF , !P3 ;  /* 0xff8000000f0f7808 */ /* 0x000fe40005800000 */
[----:B------:R-:W-:Y:S01]  /*194f0*/  ISETP.GT.AND P3, PT, R179, 0x8, P2 ;  /* 0x00000008b300780c */ /* 0x000fe20001764270 */
[--C-:B-1----:R-:W-:Y:S02]  /*19500*/  IMAD.IADD R182, R182, 0x1, R13.reuse ;  /* 0x00000001b6b67824 */ /* 0x102fe400078e020d */
[----:B------:R-:W-:Y:S01]  /*19510*/  IMAD.IADD R181, R181, 0x1, R13 ;  /* 0x00000001b5b57824 */ /* 0x000fe200078e020d */
        /* <DEDUP_REMOVED lines=54> */
.L_x_1544:
[----:B------:R-:W-:-:S05]  /*19880*/  IMAD.U32 R13, RZ, RZ, UR49 ;  /* 0x00000031ff0d7e24 */ /* 0x000fca000f8e00ff */
[----:B------:R-:W-:-:S13]  /*19890*/  ISETP.NE.AND P3, PT, R13, 0x1, PT ;  /* 0x000000010d00780c */ /* 0x000fda0003f65270 */
[----:B------:R-:W0:Y:S02]  /*198a0*/  @P3 LDC.64 R6, c[0x0][0x9e8] ;  /* 0x00027a00ff063b82 */ /* 0x000e240000000a00 */
[----:B0-----:R-:W-:-:S05]  /*198b0*/  @P3 IMAD.HI.U32 R6, R179, R6, RZ ;  /* 0x00000006b3063227 */ /* 0x001fca00078e00ff */
[----:B------:R-:W-:-:S07]  /*198c0*/  @P3 SHF.R.U32.HI R179, RZ, R7, R6 ;  /* 0x00000007ffb33219 */ /* 0x000fce0000011606 */
.L_x_1545:
[----:B------:R-:W-:Y:S05]  /*198d0*/  BSYNC B0 ;  /* 0x0000000000007941 */ /* 0x000fea0003800000 */
.L_x_1543:
[----:B------:R-:W-:-:S04]  /*198e0*/  IMAD R174, R179, R13, -R174 ;  /* 0x0000000db3ae7224 */ /* 0x000fc800078e0aae */
[----:B------:R-:W-:-:S05]  /*198f0*/  IMAD R174, R197, -0x2, R174 ;  /* 0xfffffffec5ae7824 */ /* 0x000fca00078e02ae */
[----:B------:R-:W-:Y:S02]  /*19900*/  VIADDMNMX R182, R174, R13, R182, PT ;  /* 0x0000000daeb67246 */ /* 0x000fe400038001b6 */
[----:B------:R-:W-:-:S07]  /*19910*/  VIMNMX R181, R181, R174, !PT ;  /* 0x000000aeb5b57248 */ /* 0x000fce0007fe0100 */
.L_x_1542:
        /* <DEDUP_REMOVED lines=49> */
[C---:B------:R-:W-:Y:S02]  /*19c30*/  ISETP.LT.OR P3, PT, R182.reuse, 0x2a, P3 ;  /* 0x0000002ab600780c */ /* 0x040fe40001f61670 */
        /* <DEDUP_REMOVED lines=14> */
[----:B------:R-:W-:Y:S02]  /*19d20*/  ISETP.LT.OR P3, PT, R182, 0x39, P3 ;  /* 0x00000039b600780c */ /* 0x000fe40001f61670 */
[----:B------:R-:W-:Y:S02]  /*19d30*/  FMNMX.FTZ R13, R6, R9, !PT ;  /* 0x00000009060d7209 */ /* 0x000fe40007810000 */
[----:B0-----:R-:W-:-:S02]  /*19d40*/  FMNMX.FTZ R9, R174, R179, !PT ;  /* 0x000000b3ae097209 */ /* 0x001fc40007810000 */
[----:B------:R-:W-:Y:S02]  /*19d50*/  FMNMX.FTZ R8, R20, R13, !PT ;  /* 0x0000000d14087209 */ /* 0x000fe40007810000 */
[----:B------:R-:W-:Y:S02]  /*19d60*/  MOV R174, UR56 ;  /* 0x0000003800ae7c02 */ /* 0x000fe40008000f00 */
[----:B------:R-:W-:Y:S02]  /*19d70*/  FMNMX.FTZ R13, R21, R8, !PT ;  /* 0x00000008150d7209 */ /* 0x000fe40007810000 */
[----:B------:R-:W-:Y:S01]  /*19d80*/  FSEL R173, R173, -INF , !P3 ;  /* 0xff800000adad7808 */ /* 0x000fe20005800000 */
[----:B------:R-:W-:-:S01]  /*19d90*/  FFMA.FTZ R8, R9, R174, -8 ;  /* 0xc100000009087423 */ /* 0x000fc200000100ae */
[----:B------:R-:W-:Y:S02]  /*19da0*/  FMNMX.FTZ R174, R154, R13, !PT ;  /* 0x0000000d9aae7209 */ /* 0x000fe40007810000 */
[----:B------:R-:W-:-:S02]  /*19db0*/  FSETP.NEU.FTZ.AND P3, PT, R9, -INF , PT ;  /* 0xff8000000900780b */ /* 0x000fc40003f7d000 */
[----:B------:R-:W-:Y:S02]  /*19dc0*/  FMNMX.FTZ R13, R155, R174, !PT ;  /* 0x000000ae9b0d7209 */ /* 0x000fe40007810000 */
[----:B------:R-:W-:Y:S02]  /*19dd0*/  FSEL R8, R8, RZ, P3 ;  /* 0x000000ff08087208 */ /* 0x000fe40001800000 */
[----:B------:R-:W-:Y:S02]  /*19de0*/  FMNMX.FTZ R174, R158, R13, !PT ;  /* 0x0000000d9eae7209 */ /* 0x000fe40007810000 */
[----:B------:R-:W-:Y:S01]  /*19df0*/  ISETP.GT.AND P2, PT, R181, 0x39, P2 ;  /* 0x00000039b500780c */ /* 0x000fe20001744270 */
[--C-:B------:R-:W-:Y:S01]  /*19e00*/  FFMA.FTZ R180, R15, UR56, -R8.reuse ;  /* 0x000000380fb47c23 */ /* 0x100fe20008010808 */
[----:B------:R-:W-:Y:S01]  /*19e10*/  FMNMX.FTZ R13, R159, R174, !PT ;  /* 0x000000ae9f0d7209 */ /* 0x000fe20007810000 */
[--C-:B------:R-:W-:Y:S01]  /*19e20*/  FFMA.FTZ R181, R152, UR56, -R8.reuse ;  /* 0x0000003898b57c23 */ /* 0x100fe20008010808 */
[----:B------:R-:W-:Y:S01]  /*19e30*/  ISETP.LT.OR P2, PT, R182, 0x3a, P2 ;  /* 0x0000003ab600780c */ /* 0x000fe20001741670 */
[----:B------:R-:W-:Y:S01]  /*19e40*/  FFMA.FTZ R14, R14, UR56, -R8 ;  /* 0x000000380e0e7c23 */ /* 0x000fe20008010808 */
[----:B------:R-:W-:-:S02]  /*19e50*/  FMNMX.FTZ R174, R162, R13, !PT ;  /* 0x0000000da2ae7209 */ /* 0x000fc40007810000 */
[----:B------:R-:W-:Y:S01]  /*19e60*/  FSEL R176, R176, -INF , !P2 ;  /* 0xff800000b0b07808 */ /* 0x000fe20005000000 */
[----:B------:R0:W-:Y:S01]  /*19e70*/  MUFU.EX2 R13, R180 ;  /* 0x000000b4000d7308 */ /* 0x0001e20000000800 */
[----:B------:R-:W-:-:S04]  /*19e80*/  FMNMX.FTZ R15, R163, R174, !PT ;  /* 0x000000aea30f7209 */ /* 0x000fc80007810000 */
[----:B------:R-:W-:-:S03]  /*19e90*/  FMNMX.FTZ R152, R166, R15, !PT ;  /* 0x0000000fa6987209 */ /* 0x000fc60007810000 */
        /* <DEDUP_REMOVED lines=18> */
[----:B------:R-:W-:Y:S04]  /*19fc0*/  MUFU.EX2 R15, R181 ;  /* 0x000000b5000f7308 */ /* 0x000fe80000000800 */
[----:B------:R-:W1:Y:S04]  /*19fd0*/  SHFL.BFLY PT, R179, R174, 0x2, 0x1f ;  /* 0x0c401f00aeb37f89 */ /* 0x000e6800000e0000 */
[----:B------:R-:W-:Y:S08]  /*19fe0*/  MUFU.EX2 R152, R152 ;  /* 0x0000009800987308 */ /* 0x000ff00000000800 */
[----:B------:R-:W-:Y:S08]  /*19ff0*/  MUFU.EX2 R153, R153 ;  /* 0x0000009900997308 */ /* 0x000ff00000000800 */
[----:B------:R-:W-:Y:S01]  /*1a000*/  MUFU.EX2 R156, R156 ;  /* 0x0000009c009c7308 */ /* 0x000fe20000000800 */
[----:B-1----:R-:W-:Y:S01]  /*1a010*/  FMNMX.FTZ R179, R174, R179, !PT ;  /* 0x000000b3aeb37209 */ /* 0x002fe20007810000 */
[----:B------:R-:W-:Y:S01]  /*1a020*/  FFMA.FTZ R174, R177, UR56, -R8 ;  /* 0x00000038b1ae7c23 */ /* 0x000fe20008010808 */
[----:B------:R-:W-:Y:S01]  /*1a030*/  FSEL R8, R9, RZ, P3 ;  /* 0x000000ff09087208 */ /* 0x000fe20001800000 */
[----:B------:R-:W-:-:S04]  /*1a040*/  IMAD.U32 R177, RZ, RZ, UR56 ;  /* 0x00000038ffb17e24 */ /* 0x000fc8000f8e00ff */
[----:B------:R-:W-:Y:S01]  /*1a050*/  MUFU.EX2 R157, R157 ;  /* 0x0000009d009d7308 */ /* 0x000fe20000000800 */
[----:B0-----:R-:W0:Y:S01]  /*1a060*/  SHFL.BFLY PT, R180, R179, 0x1, 0x1f ;  /* 0x0c201f00b3b47f89 */ /* 0x001e2200000e0000 */
[----:B------:R-:W-:-:S04]  /*1a070*/  FADD.FTZ R11, -R8, R11 ;  /* 0x0000000b080b7221 */ /* 0x000fc80000010100 */
[----:B------:R-:W-:Y:S02]  /*1a080*/  FMUL.FTZ R11, R11, UR56 ;  /* 0x000000380b0b7c20 */ /* 0x000fe40008410000 */
[----:B------:R-:W-:Y:S08]  /*1a090*/  MUFU.EX2 R160, R160 ;  /* 0x000000a000a07308 */ /* 0x000ff00000000800 */
[----:B------:R-:W1:Y:S08]  /*1a0a0*/  MUFU.EX2 R11, R11 ;  /* 0x0000000b000b7308 */ /* 0x000e700000000800 */
[----:B------:R-:W-:Y:S01]  /*1a0b0*/  MUFU.EX2 R161, R161 ;  /* 0x000000a100a17308 */ /* 0x000fe20000000800 */
[----:B0-----:R-:W-:-:S04]  /*1a0c0*/  FMNMX.FTZ R8, R179, R180, !PT ;  /* 0x000000b4b3087209 */ /* 0x001fc80007810000 */
[C---:B------:R-:W-:Y:S01]  /*1a0d0*/  FSETP.NEU.FTZ.AND P2, PT, R8.reuse, -INF , PT ;  /* 0xff8000000800780b */ /* 0x040fe20003f5d000 */
[----:B------:R-:W-:-:S02]  /*1a0e0*/  FFMA.FTZ R177, R8, R177, -8 ;  /* 0xc100000008b17423 */ /* 0x000fc400000100b1 */
[----:B------:R-:W-:Y:S01]  /*1a0f0*/  MUFU.EX2 R164, R164 ;  /* 0x000000a400a47308 */ /* 0x000fe20000000800 */
[----:B------:R-:W-:Y:S01]  /*1a100*/  FSEL R179, R8, RZ, P2 ;  /* 0x000000ff08b37208 */ /* 0x000fe20001000000 */
[----:B-1----:R-:W-:Y:S01]  /*1a110*/  FFMA.FTZ R178, R11, R3, R14 ;  /* 0x000000030bb27223 */ /* 0x002fe2000001000e */
[----:B------:R-:W-:-:S03]  /*1a120*/  FSEL R177, R177, RZ, P2 ;  /* 0x000000ffb1b17208 */ /* 0x000fc60001000000 */
[----:B------:R-:W-:Y:S01]  /*1a130*/  FADD.FTZ R179, -R179, R10 ;  /* 0x0000000ab3b37221 */ /* 0x000fe20000010100 */
[----:B------:R-:W-:-:S01]  /*1a140*/  FADD.FTZ R178, R13, R178 ;  /* 0x000000b20db27221 */ /* 0x000fc20000010000 */
[--C-:B------:R-:W-:Y:S01]  /*1a150*/  FFMA.FTZ R7, R7, UR56, -R177.reuse ;  /* 0x0000003807077c23 */ /* 0x100fe200080108b1 */
[----:B------:R-:W-:-:S01]  /*1a160*/  FFMA.FTZ R6, R6, UR56, -R177 ;  /* 0x0000003806067c23 */ /* 0x000fc200080108b1 */
[----:B------:R-:W-:Y:S01]  /*1a170*/  FMUL.FTZ R10, R179, UR56 ;  /* 0x00000038b30a7c20 */ /* 0x000fe20008410000 */
        /* <DEDUP_REMOVED lines=15> */
[----:B------:R-:W-:Y:S01]  /*1a270*/  FFMA.FTZ R176, R176, UR56, -R177 ;  /* 0x00000038b0b07c23 */ /* 0x000fe200080108b1 */
[----:B------:R-:W-:-:S03]  /*1a280*/  FADD.FTZ R177, R15, R178 ;  /* 0x000000b20fb17221 */ /* 0x000fc60000010000 */
[----:B------:R-:W1:Y:S01]  /*1a290*/  MUFU.EX2 R6, R6 ;  /* 0x0000000600067308 */ /* 0x000e620000000800 */
[----:B------:R-:W-:-:S04]  /*1a2a0*/  FADD.FTZ R178, R152, R177 ;  /* 0x000000b198b27221 */ /* 0x000fc80000010000 */
[----:B------:R-:W-:-:S03]  /*1a2b0*/  FADD.FTZ R177, R153, R178 ;  /* 0x000000b299b17221 */ /* 0x000fc60000010000 */
[----:B------:R-:W2:Y:S01]  /*1a2c0*/  MUFU.EX2 R20, R20 ;  /* 0x0000001400147308 */ /* 0x000ea20000000800 */
[----:B0-----:R-:W-:-:S01]  /*1a2d0*/  FFMA.FTZ R3, R10, R0, R7 ;  /* 0x000000000a037223 */ /* 0x001fc20000010007 */
[----:B------:R-:W-:-:S04]  /*1a2e0*/  FADD.FTZ R178, R156, R177 ;  /* 0x000000b19cb27221 */ /* 0x000fc80000010000 */
[----:B------:R-:W-:Y:S02]  /*1a2f0*/  FADD.FTZ R177, R157, R178 ;  /* 0x000000b29db17221 */ /* 0x000fe40000010000 */
[----:B------:R-:W0:Y:S01]  /*1a300*/  MUFU.EX2 R21, R21 ;  /* 0x0000001500157308 */ /* 0x000e220000000800 */
[----:B-1----:R-:W-:-:S01]  /*1a310*/  FADD.FTZ R3, R6, R3 ;  /* 0x0000000306037221 */ /* 0x002fc20000010000 */
[----:B------:R-:W-:-:S04]  /*1a320*/  FADD.FTZ R178, R160, R177 ;  /* 0x000000b1a0b27221 */ /* 0x000fc80000010000 */
[----:B------:R-:W-:Y:S02]  /*1a330*/  FADD.FTZ R177, R161, R178 ;  /* 0x000000b2a1b17221 */ /* 0x000fe40000010000 */
[----:B------:R-:W1:Y:S01]  /*1a340*/  MUFU.EX2 R154, R154 ;  /* 0x0000009a009a7308 */ /* 0x000e620000000800 */
[----:B--2---:R-:W-:-:S01]  /*1a350*/  FADD.FTZ R0, R20, R3 ;  /* 0x0000000314007221 */ /* 0x004fc20000010000 */
[----:B------:R-:W-:-:S06]  /*1a360*/  FADD.FTZ R178, R164, R177 ;  /* 0x000000b1a4b27221 */ /* 0x000fcc0000010000 */
        /* <DEDUP_REMOVED lines=35> */
[----:B0-----:R-:W-:Y:S01]  /*1a5a0*/  FADD.FTZ R0, R176, R177 ;  /* 0x000000b1b0007221 */ /* 0x001fe20000010000 */
[----:B------:R-:W-:Y:S06]  /*1a5b0*/  @!P0 BRA `(.L_x_1546) ;  /* 0x0000000000048947 */ /* 0x000fec0003800000 */
[----:B------:R-:W-:Y:S01]  /*1a5c0*/  BPT.TRAP 0x1 ;  /* 0x000000040000795c */ /* 0x000fe20000300000 */
.L_x_1546:
[----:B------:R-:W-:Y:S01]  /*1a5d0*/  F2FP.SATFINITE.E4M3.F32.PACK_AB_MERGE_C R20, R21, R20, RZ ;  /* 0x000000141514723e */ /* 0x000fe200048070ff */
[----:B------:R-:W-:Y:S01]  /*1a5e0*/  IMAD R21, R199, 0x8, R16 ;  /* 0x00000008c7157824 */ /* 0x000fe200078e0210 */
[----:B------:R-:W-:Y:S01]  /*1a5f0*/  ISETP.GT.AND P2, PT, R5, R201, PT ;  /* 0x000000c90500720c */ /* 0x000fe20003f44270 */
[----:B------:R-:W-:Y:S01]  /*1a600*/  FMUL.FTZ R24, R24, R11 ;  /* 0x0000000b18187220 */ /* 0x000fe20000410000 */
[----:B------:R-:W-:Y:S01]  /*1a610*/  F2FP.SATFINITE.E4M3.F32.PACK_AB_MERGE_C R189, R6, R7, R20 ;  /* 0x0000000706bd723e */ /* 0x000fe20004807014 */
[----:B------:R-:W-:Y:S01]  /*1a620*/  IMAD.U32 R7, RZ, RZ, UR42 ;  /* 0x0000002aff077e24 */ /* 0x000fe2000f8e00ff */
[----:B------:R-:W-:Y:S01]  /*1a630*/  F2FP.SATFINITE.E4M3.F32.PACK_AB_MERGE_C R15, R152, R15, RZ ;  /* 0x0000000f980f723e */ /* 0x000fe200048070ff */
[----:B------:R-:W-:Y:S01]  /*1a640*/  VIADD R6, R21, 0x28460 ;  /* 0x0002846015067836 */ /* 0x000fe20000000000 */
[----:B------:R-:W-:Y:S01]  /*1a650*/  F2FP.SATFINITE.E4M3.F32.PACK_AB_MERGE_C R157, R160, R157, RZ ;  /* 0x0000009da09d723e */ /* 0x000fe200048070ff */
[-C--:B------:R-:W-:Y:S01]  /*1a660*/  FMUL.FTZ R25, R25, R11.reuse ;  /* 0x0000000b19197220 */ /* 0x080fe20000410000 */
[----:B------:R-:W-:Y:S01]  /*1a670*/  F2FP.SATFINITE.E4M3.F32.PACK_AB_MERGE_C R158, R159, R158, RZ ;  /* 0x0000009e9f9e723e */ /* 0x000fe200048070ff */
        /* <DEDUP_REMOVED lines=8> */
[----:B------:R-:W-:Y:S01]  /*1a700*/  FMUL.FTZ R33, R33, R11 ;  /* 0x0000000b21217220 */ /* 0x000fe20000410000 */
[----:B------:R-:W-:Y:S01]  /*1a710*/  F2FP.SATFINITE.E4M3.F32.PACK_AB_MERGE_C R173, R176, R173, RZ ;  /* 0x000000adb0ad723e */ /* 0x000fe200048070ff */
        /* <DEDUP_REMOVED lines=135> */
[----:B------:R-:W-:-:S07]  /*1af90*/  IMAD.MOV.U32 R199, RZ, RZ, R12 ;  /* 0x000000ffffc77224 */ /* 0x000fce00078e000c */
.L_x_1528:
[----:B------:R-:W-:Y:S05]  /*1afa0*/  WARPSYNC.ALL ;  /* 0x0000000000007948 */ /* 0x000fea0003800000 */
[----:B------:R-:W-:Y:S06]  /*1afb0*/  BAR.ARV 0x8, 0x180 ;  /* 0x0206000000007b1d */ /* 0x000fec0000002000 */
[----:B------:R-:W-:Y:S05]  /*1afc0*/  @!P0 BRA `(.L_x_1548) ;  /* 0x0000000000048947 */ /* 0x000fea0003800000 */
[----:B------:R-:W-:Y:S01]  /*1afd0*/  BPT.TRAP 0x1 ;  /* 0x000000040000795c */ /* 0x000fe20000300000 */
.L_x_1548:
[----:B------:R-:W-:Y:S01]  /*1afe0*/  IMAD R12, R199, 0x8, R16 ;  /* 0x00000008c70c7824 */ /* 0x000fe200078e0210 */
[----:B------:R-:W-:-:S04]  /*1aff0*/  SHF.L.U32 R5, R193, 0x1f, RZ ;  /* 0x0000001fc1057819 */ /* 0x000fc800000006ff */
[----:B------:R0:W1:Y:S01]  /*1b000*/  SYNCS.PHASECHK.TRANS64.TRYWAIT P1, [R12+URZ+0x28450], R5 ;  /* 0x028450050c0075a7 */ /* 0x000062000802017f */
[----:B------:R-:W-:Y:S05]  /*1b010*/  @!P0 BRA `(.L_x_1549) ;  /* 0x0000000000048947 */ /* 0x000fea0003800000 */
[----:B------:R-:W-:Y:S01]  /*1b020*/  BPT.TRAP 0x1 ;  /* 0x000000040000795c */ /* 0x000fe20000300000 */
.L_x_1549:
[----:B-1----:R-:W-:Y:S05]  /*1b030*/  @P1 BRA `(.L_x_1550) ;  /* 0x0000000000081947 */ /* 0x002fea0003800000 */
[----:B------:R-:W1:Y:S02]  /*1b040*/  SYNCS.PHASECHK.TRANS64.TRYWAIT P1, [R12+URZ+0x28450], R5 ;  /* 0x028450050c0075a7 */ /* 0x000e64000802017f */
[----:B-1----:R-:W-:Y:S05]  /*1b050*/  @!P1 BRA `(.L_x_1551) ;  /* 0x000000cc00dc9947 */ /* 0x002fea0003800000 */
.L_x_1550:
[----:B------:R-:W-:Y:S05]  /*1b060*/  WARPSYNC.ALL ;  /* 0x0000000000007948 */ /* 0x000fea0003800000 */
[----:B------:R-:W-:Y:S01]  /*1b070*/  ULDC.64 UR4, c[0x0][0x9a0] ;  /* 0x0002680000047ab9 */ /* 0x000fe20000000a00 */
[----:B------:R-:W-:Y:S01]  /*1b080*/  VIADD R16, R16, 0x8000 ;  /* 0x0000800010107836 */ /* 0x000fe20000000000 */
[----:B------:R-:W-:Y:S01]  /*1b090*/  ISETP.NE.U32.AND P1, PT, RZ, UR4, PT ;  /* 0x00000004ff007c0c */ /* 0x000fe2000bf25070 */
[----:B------:R-:W-:-:S03]  /*1b0a0*/  WARPGROUP.ARRIVE ;  /* 0x00000000000079c5 */ /* 0x000fc60000000000 */
[----:B------:R-:W-:Y:S02]  /*1b0b0*/  ISETP.NE.AND.EX P1, PT, RZ, UR5, PT, P1 ;  /* 0x00000005ff007c0c */ /* 0x000fe4000bf25310 */
[----:B------:R-:W-:-:S04]  /*1b0c0*/  SHF.R.U32.HI R16, RZ, 0x4, R16 ;  /* 0x00000004ff107819 */ /* 0x000fc80000011610 */
[----:B------:R-:W-:-:S04]  /*1b0d0*/  LOP3.LUT R16, R16, 0x3fff, RZ, 0xc0, !PT ;  /* 0x00003fff10107812 */ /* 0x000fc800078ec0ff */
[----:B------:R-:W-:-:S03]  /*1b0e0*/  LOP3.LUT R16, R16, 0x10000, RZ, 0xfc, !PT ;  /* 0x0001000010107812 */ /* 0x000fc600078efcff */
[----:B01----:R-:W0:Y:S01]  /*1b0f0*/  @P1 LDC.64 R4, c[0x0][0x9c8] ;  /* 0x00027200ff041b82 */ /* 0x003e220000000a00 */
[----:B------:R-:W-:Y:S01]  /*1b100*/  @P1 SHF.R.S32.HI R7, RZ, 0x1f, R203 ;  /* 0x0000001fff071819 */ /* 0x000fe200000114cb */
[----:B------:R-:W-:Y:S01]  /*1b110*/  IMAD R6, R199, 0x400, R16 ;  /* 0x00000400c7067824 */ /* 0x000fe200078e0210 */
[----:B------:R-:W-:-:S04]  /*1b120*/  @P1 SHF.R.S32.HI R13, RZ, 0x1f, R202 ;  /* 0x0000001fff0d1819 */ /* 0x000fc800000114ca */
[----:B------:R-:W-:Y:S01]  /*1b130*/  R2UR UR6, R6 ;  /* 0x00000000060672ca */ /* 0x000fe200000e0000 */
[----:B------:R-:W1:Y:S01]  /*1b140*/  @P1 LDC.64 R10, c[0x0][0x9d0] ;  /* 0x00027400ff0a1b82 */ /* 0x000e620000000a00 */
[----:B0-----:R-:W-:Y:S02]  /*1b150*/  @P1 IMAD R2, R7, R4, RZ ;  /* 0x0000000407021224 */ /* 0x001fe400078e02ff */
[----:B------:R-:W-:-:S05]  /*1b160*/  IMAD.MOV.U32 R7, RZ, RZ, -0x7fffffe0 ;  /* 0x80000020ff077424 */ /* 0x000fca00078e00ff */
[----:B------:R-:W-:Y:S01]  /*1b170*/  R2UR UR7, R7 ;  /* 0x00000000070772ca */ /* 0x000fe200000e0000 */
[C---:B------:R-:W-:Y:S02]  /*1b180*/  @P1 IMAD R7, R203.reuse, R5, R2 ;  /* 0x00000005cb071224 */ /* 0x040fe400078e0202 */
[----:B------:R-:W-:-:S04]  /*1b190*/  @P1 IMAD.WIDE.U32 R4, R203, R4, RZ ;  /* 0x00000004cb041225 */ /* 0x000fc800078e00ff */
[-C--:B-1----:R-:W-:Y:S02]  /*1b1a0*/  @P1 IMAD R2, R13, R10.reuse, RZ ;  /* 0x0000000a0d021224 */ /* 0x082fe400078e02ff */
[----:B------:R-:W-:Y:S02]  /*1b1b0*/  @P1 IMAD.IADD R5, R5, 0x1, R7 ;  /* 0x0000000105051824 */ /* 0x000fe400078e0207 */
[C---:B------:R-:W-:Y:S02]  /*1b1c0*/  @P1 IMAD R11, R202.reuse, R11, R2 ;  /* 0x0000000bca0b1224 */ /* 0x040fe400078e0202 */
[----:B------:R-:W-:Y:S01]  /*1b1d0*/  QGMMA.64x256x32.F32.E4M3.E4M3 R24, R188, gdesc[UR4], R24, gsb0 ;  /* 0x03e00004bc187df3 */ /* 0x000fe20008000818 */
[----:B------:R-:W-:-:S04]  /*1b1e0*/  @P1 IMAD.WIDE.U32 R4, R202, R10, R4 ;  /* 0x0000000aca041225 */ /* 0x000fc800078e0004 */
[----:B------:R-:W-:Y:S01]  /*1b1f0*/  @P1 IMAD.IADD R5, R5, 0x1, R11 ;  /* 0x0000000105051824 */ /* 0x000fe200078e020b */
[----:B------:R-:W-:-:S04]  /*1b200*/  @P1 LEA R10, P2, R4, UR4, 0x2 ;  /* 0x00000004040a1c11 */ /* 0x000fc8000f8410ff */
[----:B------:R-:W-:Y:S01]  /*1b210*/  @P1 LEA.HI.X R11, R4, UR5, R5, 0x2, P2 ;  /* 0x00000005040b1c11 */ /* 0x000fe200090f1405 */
[----:B------:R-:W-:-:S06]  /*1b220*/  IMAD.MOV.U32 R4, RZ, RZ, 0x3f800000 ;  /* 0x3f800000ff047424 */ /* 0x000fcc00078e00ff */
[----:B------:R0:W2:Y:S01]  /*1b230*/  @P1 LDG.E R4, desc[UR46][R10.64] ;  /* 0x0000002e0a041981 */ /* 0x0000a2000c1e1900 */
[----:B------:R-:W-:Y:S01]  /*1b240*/  IMAD.MOV.U32 R7, RZ, RZ, -0x7fffffe0 ;  /* 0x80000020ff077424 */ /* 0x000fe200078e00ff */
[----:B------:R-:W-:-:S04]  /*1b250*/  IADD3 R6, R6, 0x2, RZ ;  /* 0x0000000206067810 */ /* 0x000fc80007ffe0ff */
        /* <DEDUP_REMOVED lines=40> */
.L_x_1552:
[-C--:B------:R-:W-:Y:S01]  /*1b4e0*/  FMUL.FTZ R6, R37, R3.reuse ;  /* 0x0000000325067220 */ /* 0x080fe20000410000 */
[-C--:B------:R-:W-:Y:S01]  /*1b4f0*/  FMUL.FTZ R37, R84, R3.reuse ;  /* 0x0000000354257220 */ /* 0x080fe20000410000 */
[-C--:B------:R-:W-:Y:S01]  /*1b500*/  FMUL.FTZ R84, R117, R3.reuse ;  /* 0x0000000375547220 */ /* 0x080fe20000410000 */
[-C--:B------:R-:W-:Y:S01]  /*1b510*/  FMUL.FTZ R8, R45, R3.reuse ;  /* 0x000000032d087220 */ /* 0x080fe20000410000 */
[-C--:B------:R-:W-:Y:S01]  /*1b520*/  FMUL.FTZ R117, R38, R10.reuse ;  /* 0x0000000a26757220 */ /* 0x080fe20000410000 */
[----:B------:R-:W-:Y:S02]  /*1b530*/  VIADD R199, R199, 0x1 ;  /* 0x00000001c7c77836 */ /* 0x000fe40000000000 */
[-C--:B------:R-:W-:Y:S01]  /*1b540*/  FMUL.FTZ R45, R92, R3.reuse ;  /* 0x000000035c2d7220 */ /* 0x080fe20000410000 */
[-C--:B------:R-:W-:Y:S01]  /*1b550*/  FMUL.FTZ R38, R39, R10.reuse ;  /* 0x0000000a27267220 */ /* 0x080fe20000410000 */
[----:B------:R-:W-:Y:S01]  /*1b560*/  FMUL.FTZ R92, R125, R3 ;  /* 0x000000037d5c7220 */ /* 0x000fe20000410000 */
[----:B------:R-:W-:Y:S01]  /*1b570*/  FMUL.FTZ R39, R46, R10 ;  /* 0x0000000a2e277220 */ /* 0x000fe20000410000 */
[----:B------:R-:W-:-:S02]  /*1b580*/  VIADD R12, R12, 0x28460 ;  /* 0x000284600c0c7836 */ /* 0x000fc40000000000 */
[-C--:B------:R-:W-:Y:S01]  /*1b590*/  FMUL.FTZ R46, R47, R10.reuse ;  /* 0x0000000a2f2e7220 */ /* 0x080fe20000410000 */
[-C--:B------:R-:W-:Y:S01]  /*1b5a0*/  FMUL.FTZ R125, R94, R10.reuse ;  /* 0x0000000a5e7d7220 */ /* 0x080fe20000410000 */
[----:B------:R-:W-:Y:S01]  /*1b5b0*/  MOV R5, UR42 ;  /* 0x0000002a00057c02 */ /* 0x000fe20008000f00 */
        /* <DEDUP_REMOVED lines=9> */
[----:B------:R-:W-:Y:S01]  /*1b650*/  PRMT R12, R5, 0x654, R12 ;  /* 0x00000654050c7816 */ /* 0x000fe2000000000c */
        /* <DEDUP_REMOVED lines=73> */
[-C--:B0-----:R-:W-:Y:S01]  /*1baf0*/  FMUL.FTZ R12, R27, R10.reuse ;  /* 0x0000000a1b0c7220 */ /* 0x081fe20000410000 */
        /* <DEDUP_REMOVED lines=40> */
[----:B------:R-:W-:-:S11]  /*1bd80*/  SEL R199, R199, RZ, P1 ;  /* 0x000000ffc7c77207 */ /* 0x000fd60000800000 */
.L_x_1422:
[----:B------:R-:W-:Y:S05]  /*1bd90*/  WARPSYNC.ALL ;  /* 0x0000000000007948 */ /* 0x000fea0003800000 */
[----:B------:R-:W0:Y:S08]  /*1bda0*/  S2UR UR42, SR_CgaCtaId ;  /* 0x00000000002a79c3 */ /* 0x000e300000008800 */
[----:B------:R-:W-:Y:S06]  /*1bdb0*/  BAR.SYNC.DEFER_BLOCKING 0x5, 0x180 ;  /* 0x0146000000007b1d */ /* 0x000fec0000010000 */
[----:B------:R-:W-:Y:S01]  /*1bdc0*/  UMOV UR4, 0x400 ;  /* 0x0000040000047882 */ /* 0x000fe20000000000 */
[----:B------:R-:W-:Y:S01]  /*1bdd0*/  BSSY B0, `(.L_x_1553) ;  /* 0x0000391000007945 */ /* 0x000fe20003800000 */
[----:B0-----:R-:W-:-:S06]  /*1bde0*/  ULEA UR4, UR42, UR4, 0x18 ;  /* 0x000000042a047291 */ /* 0x001fcc000f8ec03f */
[----:B------:R-:W-:-:S05]  /*1bdf0*/  IMAD.U32 R16, RZ, RZ, UR4 ;  /* 0x00000004ff107e24 */ /* 0x000fca000f8e00ff */
[----:B------:R0:W1:Y:S01]  /*1be00*/  LDS.128 R200, [R16+0x284d0] ;  /* 0x0284d00010c87984 */ /* 0x0000620000000c00 */
[----:B------:R-:W-:Y:S06]  /*1be10*/  BAR.ARV 0x4, 0x180 ;  /* 0x0106000000007b1d */ /* 0x000fec0000002000 */
[----:B------:R-:W-:Y:S05]  /*1be20*/  @P0 BRA `(.L_x_1554) ;  /* 0x0000002800d40947 */ /* 0x000fea0003800000 */
[----:B-----5:R-:W2:Y:S01]  /*1be30*/  S2R R87, SR_TID.X ;  /* 0x0000000000577919 */ /* 0x020ea20000002100 */
[----:B------:R-:W-:Y:S01]  /*1be40*/  ULDC.64 UR4, c[0x4][0x38] ;  /* 0x01000e0000047ab9 */ /* 0x000fe20000000a00 */
[----:B--2---:R-:W-:-:S05]  /*1be50*/  IMAD.SHL.U32 R3, R87, 0x4, RZ ;  /* 0x0000000457037824 */ /* 0x004fca00078e00ff */
[----:B------:R-:W-:-:S04]  /*1be60*/  LOP3.LUT R3, R3, 0xc, RZ, 0xc0, !PT ;  /* 0x0000000c03037812 */ /* 0x000fc800078ec0ff */
[----:B------:R-:W-:-:S05]  /*1be70*/  IADD3 R26, P0, R3, UR4, RZ ;  /* 0x00000004031a7c10 */ /* 0x000fca000ff1e0ff */
[----:B------:R-:W-:-:S05]  /*1be80*/  IMAD.X R27, RZ, RZ, UR5, P0 ;  /* 0x00000005ff1b7e24 */ /* 0x000fca00080e06ff */
[----:B------:R2:W5:Y:S01]  /*1be90*/  LDG.E.CONSTANT R3, desc[UR46][R26.64] ;  /* 0x0000002e1a037981 */ /* 0x000562000c1e9900 */
[----:B------:R-:W-:Y:S01]  /*1bea0*/  F2FP.BF16.F32.PACK_AB R4, R4, R25 ;  /* 0x000000190404723e */ /* 0x000fe200000010ff */
[----:B------:R-:W-:Y:S01]  /*1beb0*/  UMOV UR4, 0xffffffff ;  /* 0xffffffff00047882 */ /* 0x000fe20000000000 */
[----:B------:R-:W-:Y:S02]  /*1bec0*/  F2FP.BF16.F32.PACK_AB R25, R11, R48 ;  /* 0x000000300b19723e */ /* 0x000fe400000010ff */
[----:B------:R-:W-:Y:S02]  /*1bed0*/  F2FP.BF16.F32.PACK_AB R11, R54, R51 ;  /* 0x00000033360b723e */ /* 0x000fe400000010ff */
[----:B------:R-:W-:Y:S02]  /*1bee0*/  F2FP.BF16.F32.PACK_AB R51, R76, R105 ;  /* 0x000000694c33723e */ /* 0x000fe400000010ff */
[----:B------:R-:W-:Y:S02]  /*1bef0*/  F2FP.BF16.F32.PACK_AB R120, R77, R120 ;  /* 0x000000784d78723e */ /* 0x000fe400000010ff */
[----:B--2---:R-:W-:-:S02]  /*1bf00*/  F2FP.BF16.F32.PACK_AB R27, R60, R13 ;  /* 0x0000000d3c1b723e */ /* 0x004fc400000010ff */
[----:B------:R-:W2:Y:S01]  /*1bf10*/  S2R R13, SR_SWINHI ;  /* 0x00000000000d7919 */ /* 0x000ea20000002f00 */
        /* <DEDUP_REMOVED lines=11> */
[----:B------:R-:W-:-:S02]  /*1bfd0*/  LOP3.LUT P0, R6, R87, 0x3, RZ, 0xc0, !PT ;  /* 0x0000000357067812 */ /* 0x000fc4000780c0ff */
[----:B------:R-:W-:Y:S02]  /*1bfe0*/  F2FP.BF16.F32.PACK_AB R65, R79, R82 ;  /* 0x000000524f41723e */ /* 0x000fe400000010ff */
[----:B------:R-:W-:Y:S02]  /*1bff0*/  F2FP.BF16.F32.PACK_AB R42, R39, R42 ;  /* 0x0000002a272a723e */ /* 0x000fe400000010ff */
[----:B------:R-:W-:Y:S02]  /*1c000*/  F2FP.BF16.F32.PACK_AB R57, R38, R35 ;  /* 0x000000232639723e */ /* 0x000fe400000010ff */
[----:B------:R-:W-:Y:S02]  /*1c010*/  F2FP.BF16.F32.PACK_AB R39, R37, R80 ;  /* 0x000000502527723e */ /* 0x000fe400000010ff */
[----:B------:R-:W-:Y:S02]  /*1c020*/  MOV R76, R16 ;  /* 0x00000010004c7202 */ /* 0x000fe40000000f00 */
[----:B--2---:R-:W-:-:S02]  /*1c030*/  MOV R77, R13 ;  /* 0x0000000d004d7202 */ /* 0x004fc40000000f00 */
[----:B------:R-:W-:Y:S02]  /*1c040*/  F2FP.BF16.F32.PACK_AB R113, R84, R113 ;  /* 0x000000715471723e */ /* 0x000fe400000010ff */
[----:B------:R-:W-:Y:S01]  /*1c050*/  F2FP.BF16.F32.PACK_AB R38, R78, R75 ;  /* 0x0000004b4e26723e */ /* 0x000fe200000010ff */
[----:B------:R-:W-:Y:S01]  /*1c060*/  IMAD.WIDE R68, R233, 0x2, R76 ;  /* 0x00000002e9447825 */ /* 0x000fe200078e024c */
[----:B------:R-:W-:Y:S02]  /*1c070*/  F2FP.BF16.F32.PACK_AB R50, R47, R50 ;  /* 0x000000322f32723e */ /* 0x000fe400000010ff */
[----:B------:R-:W-:Y:S02]  /*1c080*/  F2FP.BF16.F32.PACK_AB R14, R14, R49 ;  /* 0x000000310e0e723e */ /* 0x000fe400000010ff */
[C---:B------:R-:W-:Y:S02]  /*1c090*/  IADD3 R85, P3, R68.reuse, 0xc060, RZ ;  /* 0x0000c06044557810 */ /* 0x040fe40007f7e0ff */
[----:B------:R-:W-:-:S02]  /*1c0a0*/  IADD3 R83, P2, R68, 0xc040, RZ ;  /* 0x0000c04044537810 */ /* 0x000fc40007f5e0ff */
[C---:B------:R-:W-:Y:S02]  /*1c0b0*/  IADD3 R81, P1, R68.reuse, 0xc020, RZ ;  /* 0x0000c02044517810 */ /* 0x040fe40007f3e0ff */
[C---:B------:R-:W-:Y:S02]  /*1c0c0*/  IADD3 R87, P4, R68.reuse, 0x8060, RZ ;  /* 0x0000806044577810 */ /* 0x040fe40007f9e0ff */
[----:B------:R-:W-:Y:S02]  /*1c0d0*/  IADD3 R79, P5, R68, 0xc000, RZ ;  /* 0x0000c000444f7810 */ /* 0x000fe40007fbe0ff */
[----:B------:R-:W-:Y:S02]  /*1c0e0*/  LOP3.LUT R84, R85, 0x380, RZ, 0xc0, !PT ;  /* 0x0000038055547812 */ /* 0x000fe400078ec0ff */
[----:B------:R-:W-:Y:S02]  /*1c0f0*/  LOP3.LUT R82, R83, 0x380, RZ, 0xc0, !PT ;  /* 0x0000038053527812 */ /* 0x000fe400078ec0ff */
[----:B------:R-:W-:-:S02]  /*1c100*/  LOP3.LUT R80, R81, 0x380, RZ, 0xc0, !PT ;  /* 0x0000038051507812 */ /* 0x000fc400078ec0ff */
[----:B------:R-:W-:Y:S02]  /*1c110*/  LOP3.LUT R86, R87, 0x380, RZ, 0xc0, !PT ;  /* 0x0000038057567812 */ /* 0x000fe400078ec0ff */
[----:B------:R-:W-:Y:S02]  /*1c120*/  LOP3.LUT R78, R79, 0x380, RZ, 0xc0, !PT ;  /* 0x000003804f4e7812 */ /* 0x000fe400078ec0ff */
[----:B------:R-:W-:Y:S02]  /*1c130*/  SHF.R.U64 R84, R84, 0x3, RZ ;  /* 0x0000000354547819 */ /* 0x000fe400000012ff */
[----:B------:R-:W-:Y:S02]  /*1c140*/  SHF.R.U64 R82, R82, 0x3, RZ ;  /* 0x0000000352527819 */ /* 0x000fe400000012ff */
[----:B------:R-:W-:Y:S02]  /*1c150*/  SHF.R.U64 R80, R80, 0x3, RZ ;  /* 0x0000000350507819 */ /* 0x000fe400000012ff */
[----:B------:R-:W-:-:S02]  /*1c160*/  SHF.R.U64 R86, R86, 0x3, RZ ;  /* 0x0000000356567819 */ /* 0x000fc400000012ff */
[----:B------:R-:W-:Y:S02]  /*1c170*/  SHF.R.U64 R78, R78, 0x3, RZ ;  /* 0x000000034e4e7819 */ /* 0x000fe400000012ff */
[----:B------:R-:W-:Y:S01]  /*1c180*/  LOP3.LUT R84, R84, R85, RZ, 0x3c, !PT ;  /* 0x0000005554547212 */ /* 0x000fe200078e3cff */
[--C-:B------:R-:W-:Y:S01]  /*1c190*/  IMAD.X R85, RZ, RZ, R69.reuse, P3 ;  /* 0x000000ffff557224 */ /* 0x100fe200018e0645 */
[----:B------:R-:W-:Y:S01]  /*1c1a0*/  LOP3.LUT R82, R82, R83, RZ, 0x3c, !PT ;  /* 0x0000005352527212 */ /* 0x000fe200078e3cff */
[--C-:B------:R-:W-:Y:S01]  /*1c1b0*/  IMAD.X R83, RZ, RZ, R69.reuse, P2 ;  /* 0x000000ffff537224 */ /* 0x100fe200010e0645 */
[----:B------:R-:W-:Y:S01]  /*1c1c0*/  LOP3.LUT R80, R80, R81, RZ, 0x3c, !PT ;  /* 0x0000005150507212 */ /* 0x000fe200078e3cff */
[----:B------:R-:W-:Y:S01]  /*1c1d0*/  IMAD.X R81, RZ, RZ, R69, P1 ;  /* 0x000000ffff517224 */ /* 0x000fe200008e0645 */
[----:B------:R-:W-:Y:S02]  /*1c1e0*/  LOP3.LUT R86, R86, R87, RZ, 0x3c, !PT ;  /* 0x0000005756567212 */ /* 0x000fe400078e3cff */
[----:B------:R-:W-:-:S02]  /*1c1f0*/  F2FP.BF16.F32.PACK_AB R70, R70, R67 ;  /* 0x000000434646723e */ /* 0x000fc400000010ff */
[----:B------:R-:W-:Y:S02]  /*1c200*/  F2FP.BF16.F32.PACK_AB R104, R61, R104 ;  /* 0x000000683d68723e */ /* 0x000fe400000010ff */
[----:B------:R-:W-:Y:S01]  /*1c210*/  LOP3.LUT R78, R78, R79, RZ, 0x3c, !PT ;  /* 0x0000004f4e4e7212 */ /* 0x000fe200078e3cff */
[----:B------:R-:W-:Y:S01]  /*1c220*/  IMAD.X R79, RZ, RZ, R69, P5 ;  /* 0x000000ffff4f7224 */ /* 0x000fe200028e0645 */
[----:B------:R-:W-:Y:S02]  /*1c230*/  IADD3.X R87, RZ, R69, RZ, P4, !PT ;  /* 0x00000045ff577210 */ /* 0x000fe400027fe4ff */
[----:B------:R-:W-:Y:S02]  /*1c240*/  F2FP.BF16.F32.PACK_AB R47, R53, R96 ;  /* 0x00000060352f723e */ /* 0x000fe400000010ff */
[C---:B------:R-:W-:Y:S02]  /*1c250*/  IADD3 R75, P3, R68.reuse, 0x8040, RZ ;  /* 0x00008040444b7810 */ /* 0x040fe40007f7e0ff */
[----:B------:R-:W-:-:S02]  /*1c260*/  IADD3 R67, P2, R68, 0x8020, RZ ;  /* 0x0000802044437810 */ /* 0x000fc40007f5e0ff */
[C---:B------:R-:W-:Y:S02]  /*1c270*/  IADD3 R61, P1, R68.reuse, 0x8000, RZ ;  /* 0x00008000443d7810 */ /* 0x040fe40007f3e0ff */
[C---:B------:R-:W-:Y:S02]  /*1c280*/  IADD3 R49, P4, R68.reuse, 0x4040, RZ ;  /* 0x0000404044317810 */ /* 0x040fe40007f9e0ff */
[----:B------:R-:W-:Y:S02]  /*1c290*/  IADD3 R53, P5, R68, 0x4060, RZ ;  /* 0x0000406044357810 */ /* 0x000fe40007fbe0ff */
[----:B------:R-:W-:Y:S02]  /*1c2a0*/  F2FP.BF16.F32.PACK_AB R63, R63, R66 ;  /* 0x000000423f3f723e */ /* 0x000fe400000010ff */
[----:B------:R-:W-:Y:S02]  /*1c2b0*/  F2FP.BF16.F32.PACK_AB R71, R71, R74 ;  /* 0x0000004a4747723e */ /* 0x000fe400000010ff */
[----:B------:R-:W-:-:S02]  /*1c2c0*/  F2FP.BF16.F32.PACK_AB R43, R52, R89 ;  /* 0x00000059342b723e */ /* 0x000fc400000010ff */
        /* <DEDUP_REMOVED lines=15> */
[--C-:B------:R-:W-:Y:S01]  /*1c3c0*/  IMAD.X R61, RZ, RZ, R69.reuse, P1 ;  /* 0x000000ffff3d7224 */ /* 0x100fe200008e0645 */
[----:B------:R-:W-:Y:S01]  /*1c3d0*/  LOP3.LUT R48, R48, R49, RZ, 0x3c, !PT ;  /* 0x0000003130307212 */ /* 0x000fe200078e3cff */
[----:B------:R-:W-:Y:S01]  /*1c3e0*/  IMAD.X R49, RZ, RZ, R69, P4 ;  /* 0x000000ffff317224 */ /* 0x000fe200020e0645 */
[----:B------:R-:W-:-:S02]  /*1c3f0*/  F2FP.BF16.F32.PACK_AB R72, R29, R72 ;  /* 0x000000481d48723e */ /* 0x000fc400000010ff */
[----:B------:R-:W-:Y:S02]  /*1c400*/  F2FP.BF16.F32.PACK_AB R88, R45, R88 ;  /* 0x000000582d58723e */ /* 0x000fe400000010ff */
[----:B------:R-:W-:Y:S01]  /*1c410*/  LOP3.LUT R52, R52, R53, RZ, 0x3c, !PT ;  /* 0x0000003534347212 */ /* 0x000fe200078e3cff */
[----:B------:R-:W-:Y:S01]  /*1c420*/  IMAD.X R53, RZ, RZ, R69, P5 ;  /* 0x000000ffff357224 */ /* 0x000fe200028e0645 */
[----:B------:R-:W-:Y:S02]  /*1c430*/  F2FP.BF16.F32.PACK_AB R5, R5, R24 ;  /* 0x000000180505723e */ /* 0x000fe400000010ff */
[----:B------:R-:W-:Y:S02]  /*1c440*/  F2FP.BF16.F32.PACK_AB R12, R31, R12 ;  /* 0x0000000c1f0c723e */ /* 0x000fe400000010ff */
[----:B------:R-:W-:Y:S02]  /*1c450*/  ISETP.EQ.OR P0, PT, R6, 0x3, !P0 ;  /* 0x000000030600780c */ /* 0x000fe40004702670 */
[----:B------:R-:W-:-:S02]  /*1c460*/  IADD3 R45, P3, R68, 0x4020, RZ ;  /* 0x00004020442d7810 */ /* 0x000fc40007f7e0ff */
[C---:B------:R-:W-:Y:S02]  /*1c470*/  IADD3 R37, P2, R68.reuse, 0x4000, RZ ;  /* 0x0000400044257810 */ /* 0x040fe40007f5e0ff */
[C---:B------:R-:W-:Y:S02]  /*1c480*/  IADD3 R33, P1, R68.reuse, 0x60, RZ ;  /* 0x0000006044217810 */ /* 0x040fe40007f3e0ff */
[C---:B------:R-:W-:Y:S02]  /*1c490*/  IADD3 R29, P4, R68.reuse, 0x20, RZ ;  /* 0x00000020441d7810 */ /* 0x040fe40007f9e0ff */
[----:B------:R-:W-:Y:S02]  /*1c4a0*/  IADD3 R31, P5, R68, 0x40, RZ ;  /* 0x00000040441f7810 */ /* 0x000fe40007fbe0ff */
[----:B------:R-:W-:Y:S02]  /*1c4b0*/  F2FP.BF16.F32.PACK_AB R7, R7, R32 ;  /* 0x000000200707723e */ /* 0x000fe400000010ff */
[----:B------:R-:W-:-:S02]  /*1c4c0*/  F2FP.BF16.F32.PACK_AB R35, R36, R73 ;  /* 0x000000492423723e */ /* 0x000fc400000010ff */
[----:B------:R-:W-:Y:S02]  /*1c4d0*/  F2FP.BF16.F32.PACK_AB R109, R30, R109 ;  /* 0x0000006d1e6d723e */ /* 0x000fe400000010ff */
[----:B------:R-:W-:Y:S02]  /*1c4e0*/  SEL R13, R5, R4, P0 ;  /* 0x00000004050d7207 */ /* 0x000fe40000000000 */
[----:B------:R-:W-:Y:S02]  /*1c4f0*/  LOP3.LUT R44, R45, 0x380, RZ, 0xc0, !PT ;  /* 0x000003802d2c7812 */ /* 0x000fe400078ec0ff */
[----:B------:R-:W-:Y:S02]  /*1c500*/  LOP3.LUT R36, R37, 0x380, RZ, 0xc0, !PT ;  /* 0x0000038025247812 */ /* 0x000fe400078ec0ff */
[----:B------:R-:W-:Y:S02]  /*1c510*/  LOP3.LUT R32, R33, 0x380, RZ, 0xc0, !PT ;  /* 0x0000038021207812 */ /* 0x000fe400078ec0ff */
[----:B------:R-:W-:-:S02]  /*1c520*/  LOP3.LUT R28, R29, 0x380, RZ, 0xc0, !PT ;  /* 0x000003801d1c7812 */ /* 0x000fc400078ec0ff */
[----:B------:R-:W-:Y:S02]  /*1c530*/  SEL R4, R4, R5, P0 ;  /* 0x0000000504047207 */ /* 0x000fe40000000000 */
[----:B------:R-:W-:Y:S02]  /*1c540*/  LOP3.LUT R30, R31, 0x380, RZ, 0xc0, !PT ;  /* 0x000003801f1e7812 */ /* 0x000fe400078ec0ff */
[----:B------:R-:W-:Y:S02]  /*1c550*/  LOP3.LUT R5, R68, 0x380, RZ, 0xc0, !PT ;  /* 0x0000038044057812 */ /* 0x000fe400078ec0ff */
[----:B------:R-:W-:Y:S02]  /*1c560*/  SHF.R.U64 R44, R44, 0x3, RZ ;  /* 0x000000032c2c7819 */ /* 0x000fe400000012ff */
[----:B------:R-:W-:Y:S02]  /*1c570*/  SHF.R.U64 R36, R36, 0x3, RZ ;  /* 0x0000000324247819 */ /* 0x000fe400000012ff */
[----:B------:R-:W-:-:S02]  /*1c580*/  SHF.R.U64 R32, R32, 0x3, RZ ;  /* 0x0000000320207819 */ /* 0x000fc400000012ff */
        /* <DEDUP_REMOVED lines=13> */
[----:B------:R-:W-:Y:S02]  /*1c660*/  IADD3.X R31, RZ, R69, RZ, P5, !PT ;  /* 0x00000045ff1f7210 */ /* 0x000fe40002ffe4ff */
        /* <DEDUP_REMOVED lines=9> */
[----:B------:R-:W-:-:S02]  /*1c700*/  MOV R98, R86 ;  /* 0x0000005600627202 */ /* 0x000fc40000000f00 */
        /* <DEDUP_REMOVED lines=31> */
[----:B------:R-:W-:Y:S01]  /*1c900*/  MOV R73, R28 ;  /* 0x0000001c00497202 */ /* 0x000fe20000000f00 */
[----:B------:R-:W-:Y:S06]  /*1c910*/  BRA.DIV UR4, `(.L_x_1555) ;  /* 0x000000b604c07947 */ /* 0x000fec000b800000 */
[----:B------:R-:W-:Y:S02]  /*1c920*/  SEL R30, R27, R20, P0 ;  /* 0x000000141b1e7207 */ /* 0x000fe40000000000 */
[----:B------:R-:W-:Y:S02]  /*1c930*/  SEL R24, R7, R10, P0 ;  /* 0x0000000a07187207 */ /* 0x000fe40000000000 */
[----:B------:R-:W-:Y:S02]  /*1c940*/  SEL R27, R20, R27, P0 ;  /* 0x0000001b141b7207 */ /* 0x000fe40000000000 */
[----:B------:R-:W-:Y:S01]  /*1c950*/  SEL R36, R72, R35, P0 ;  /* 0x0000002348247207 */ /* 0x000fe20000000000 */
[----:B-----5:R-:W-:Y:S01]  /*1c960*/  SHFL.IDX PT, R30, R30, R3, 0x1c1f ;  /* 0x001c1f031e1e7589 */ /* 0x020fe200000e0000 */
[----:B------:R-:W-:Y:S02]  /*1c970*/  SEL R31, R35, R72, P0 ;  /* 0x00000048231f7207 */ /* 0x000fe40000000000 */
[----:B------:R-:W-:Y:S01]  /*1c980*/  SEL R7, R10, R7, P0 ;  /* 0x000000070a077207 */ /* 0x000fe20000000000 */
[----:B------:R-:W-:Y:S01]  /*1c990*/  SHFL.IDX PT, R24, R24, R3, 0x1c1f ;  /* 0x001c1f0318187589 */ /* 0x000fe200000e0000 */
[----:B------:R-:W-:-:S02]  /*1c9a0*/  SEL R26, R40, R41, P0 ;  /* 0x00000029281a7207 */ /* 0x000fc40000000000 */
        /* <DEDUP_REMOVED lines=8> */
[----:B------:R-:W-:Y:S02]  /*1ca30*/  LOP3.LUT R20, R3, 0x2, RZ, 0x3c, !PT ;  /* 0x0000000203147812 */ /* 0x000fe400078e3cff */
        /* <DEDUP_REMOVED lines=53> */
[----:B------:R-:W3:Y:S01]  /*1cd90*/  SHFL.IDX PT, R58, R56, R3, 0x1c1f ;  /* 0x001c1f03383a7589 */ /* 0x000ee200000e0000 */
[----:B------:R-:W-:Y:S02]  /*1cda0*/  SEL R63, R38, R71, P0 ;  /* 0x00000047263f7207 */ /* 0x000fe40000000000 */
[----:B------:R-:W-:Y:S01]  /*1cdb0*/  SEL R108, R105, R118, P0 ;  /* 0x00000076696c7207 */ /* 0x000fe20000000000 */
[----:B------:R-:W4:Y:S01]  /*1cdc0*/  SHFL.IDX PT, R38, R36, R3, 0x1c1f ;  /* 0x001c1f0324267589 */ /* 0x000f2200000e0000 */
        /* <DEDUP_REMOVED lines=8> */
[----:B------:R0:W1:Y:S01]  /*1ce50*/  SHFL.IDX PT, R21, R8, R20, 0x1c1f ;  /* 0x001c1f1408157589 */ /* 0x00006200000e0000 */
[----:B------:R-:W-:Y:S02]  /*1ce60*/  SEL R107, R124, R107, P0 ;  /* 0x0000006b7c6b7207 */ /* 0x000fe40000000000 */
[----:B------:R-:W-:Y:S01]  /*1ce70*/  SEL R109, R126, R127, P0 ;  /* 0x0000007f7e6d7207 */ /* 0x000fe20000000000 */
[----:B------:R-:W1:Y:S01]  /*1ce80*/  SHFL.IDX PT, R62, R60, R3, 0x1c1f ;  /* 0x001c1f033c3e7589 */ /* 0x000e6200000e0000 */
[----:B------:R-:W-:-:S02]  /*1ce90*/  SEL R111, R132, R111, P0 ;  /* 0x0000006f846f7207 */ /* 0x000fc40000000000 */
[----:B------:R-:W-:Y:S01]  /*1cea0*/  SEL R6, R135, R134, P0 ;  /* 0x0000008687067207 */ /* 0x000fe20000000000 */
[----:B------:R-:W1:Y:S01]  /*1ceb0*/  SHFL.IDX PT, R35, R35, R20, 0x1c1f ;  /* 0x001c1f1423237589 */ /* 0x000e6200000e0000 */
[----:B------:R-:W-:Y:S02]  /*1cec0*/  SEL R5, R134, R135, P0 ;  /* 0x0000008786057207 */ /* 0x000fe40000000000 */
[----:B--2---:R-:W-:Y:S01]  /*1ced0*/  SEL R4, R9, R10, P0 ;  /* 0x0000000a09047207 */ /* 0x004fe20000000000 */
[----:B------:R-:W2:Y:S01]  /*1cee0*/  SHFL.IDX PT, R37, R37, R20, 0x1c1f ;  /* 0x001c1f1425257589 */ /* 0x000ea200000e0000 */
[----:B0-----:R-:W-:Y:S02]  /*1cef0*/  SEL R8, R24, R7, P0 ;  /* 0x0000000718087207 */ /* 0x001fe40000000000 */
[----:B---3--:R-:W-:Y:S01]  /*1cf00*/  SEL R56, R58, R41, P0 ;  /* 0x000000293a387207 */ /* 0x008fe20000000000 */
[----:B------:R-:W0:Y:S01]  /*1cf10*/  SHFL.IDX PT, R39, R39, R20, 0x1c1f ;  /* 0x001c1f1427277589 */ /* 0x000e2200000e0000 */
[----:B------:R-:W-:-:S02]  /*1cf20*/  SEL R64, R66, R45, P0 ;  /* 0x0000002d42407207 */ /* 0x000fc40000000000 */
[----:B------:R-:W-:Y:S01]  /*1cf30*/  SEL R68, R70, R47, P0 ;  /* 0x0000002f46447207 */ /* 0x000fe20000000000 */
[----:B------:R-:W-:Y:S01]  /*1cf40*/  SHFL.IDX PT, R74, R72, R3, 0x1c1f ;  /* 0x001c1f03484a7589 */ /* 0x000fe200000e0000 */
[----:B------:R-:W-:Y:S02]  /*1cf50*/  SEL R32, R34, R29, P0 ;  /* 0x0000001d22207207 */ /* 0x000fe40000000000 */
[----:B----4-:R-:W-:Y:S01]  /*1cf60*/  SEL R36, R38, R31, P0 ;  /* 0x0000001f26247207 */ /* 0x010fe20000000000 */
[----:B------:R-:W-:Y:S01]  /*1cf70*/  SHFL.IDX PT, R100, R100, R3, 0x1c1f ;  /* 0x001c1f0364647589 */ /* 0x000fe200000e0000 */
[----:B-1----:R-:W-:Y:S02]  /*1cf80*/  SEL R12, R26, R21, P0 ;  /* 0x000000151a0c7207 */ /* 0x002fe40000000000 */
        /* <DEDUP_REMOVED lines=8> */
[----:B--2---:R-:W-:Y:S02]  /*1d010*/  SEL R48, R50, R37, P0 ;  /* 0x0000002532307207 */ /* 0x004fe40000000000 */
[----:B------:R-:W-:Y:S01]  /*1d020*/  SEL R58, R41, R58, P0 ;  /* 0x0000003a293a7207 */ /* 0x000fe20000000000 */
[----:B------:R-:W1:Y:S01]  /*1d030*/  SHFL.IDX PT, R49, R49, R20, 0x1c1f ;  /* 0x001c1f1431317589 */ /* 0x000e6200000e0000 */
[----:B0-----:R-:W-:-:S02]  /*1d040*/  SEL R52, R54, R39, P0 ;  /* 0x0000002736347207 */ /* 0x001fc40000000000 */
[----:B------:R-:W-:Y:S01]  /*1d050*/  SEL R62, R43, R62, P0 ;  /* 0x0000003e2b3e7207 */ /* 0x000fe20000000000 */
[----:B------:R-:W0:Y:S01]  /*1d060*/  SHFL.IDX PT, R65, R65, R20, 0x1c1f ;  /* 0x001c1f1441417589 */ /* 0x000e2200000e0000 */
[----:B------:R-:W-:Y:S02]  /*1d070*/  SEL R66, R45, R66, P0 ;  /* 0x000000422d427207 */ /* 0x000fe40000000000 */
[----:B------:R-:W-:Y:S01]  /*1d080*/  SEL R70, R47, R70, P0 ;  /* 0x000000462f467207 */ /* 0x000fe20000000000 */
[----:B------:R-:W2:Y:S01]  /*1d090*/  SHFL.IDX PT, R69, R69, R20, 0x1c1f ;  /* 0x001c1f1445457589 */ /* 0x000ea200000e0000 */
        /* <DEDUP_REMOVED lines=8> */
[----:B------:R-:W-:Y:S04]  /*1d120*/  SHFL.IDX PT, R82, R82, R3, 0x1c1f ;  /* 0x001c1f0352527589 */ /* 0x000fe800000e0000 */
[----:B------:R-:W-:Y:S01]  /*1d130*/  SHFL.IDX PT, R84, R84, R3, 0x1c1f ;  /* 0x001c1f0354547589 */ /* 0x000fe200000e0000 */
[----:B-1----:R-:W-:-:S02]  /*1d140*/  SEL R72, R74, R49, P0 ;  /* 0x000000314a487207 */ /* 0x002fc40000000000 */
[----:B------:R-:W-:Y:S01]  /*1d150*/  SEL R74, R49, R74, P0 ;  /* 0x0000004a314a7207 */ /* 0x000fe20000000000 */
[----:B------:R-:W-:Y:S01]  /*1d160*/  SHFL.IDX PT, R86, R86, R3, 0x1c1f ;  /* 0x001c1f0356567589 */ /* 0x000fe200000e0000 */
[----:B0-----:R-:W-:Y:S02]  /*1d170*/  SEL R41, R100, R65, P0 ;  /* 0x0000004164297207 */ /* 0x001fe40000000000 */
[----:B------:R-:W-:Y:S01]  /*1d180*/  SEL R43, R65, R100, P0 ;  /* 0x00000064412b7207 */ /* 0x000fe20000000000 */
[----:B------:R-:W-:Y:S01]  /*1d190*/  SHFL.IDX PT, R88, R88, R3, 0x1c1f ;  /* 0x001c1f0358587589 */ /* 0x000fe200000e0000 */
[----:B--2---:R-:W-:Y:S02]  /*1d1a0*/  SEL R45, R102, R69, P0 ;  /* 0x00000045662d7207 */ /* 0x004fe40000000000 */
[----:B------:R-:W-:Y:S01]  /*1d1b0*/  SEL R47, R69, R102, P0 ;  /* 0x00000066452f7207 */ /* 0x000fe20000000000 */
[----:B------:R-:W-:Y:S04]  /*1d1c0*/  SHFL.IDX PT, R90, R90, R3, 0x1c1f ;  /* 0x001c1f035a5a7589 */ /* 0x000fe800000e0000 */
[----:B------:R-:W-:Y:S04]  /*1d1d0*/  SHFL.IDX PT, R51, R51, R20, 0x1c1f ;  /* 0x001c1f1433337589 */ /* 0x000fe800000e0000 */
[----:B------:R-:W0:Y:S04]  /*1d1e0*/  SHFL.IDX PT, R53, R53, R20, 0x1c1f ;  /* 0x001c1f1435357589 */ /* 0x000e2800000e0000 */
[----:B------:R-:W1:Y:S04]  /*1d1f0*/  SHFL.IDX PT, R55, R55, R20, 0x1c1f ;  /* 0x001c1f1437377589 */ /* 0x000e6800000e0000 */
[----:B------:R-:W-:Y:S04]  /*1d200*/  SHFL.IDX PT, R57, R57, R20, 0x1c1f ;  /* 0x001c1f1439397589 */ /* 0x000fe800000e0000 */
[----:B------:R-:W2:Y:S04]  /*1d210*/  SHFL.IDX PT, R59, R59, R20, 0x1c1f ;  /* 0x001c1f143b3b7589 */ /* 0x000ea800000e0000 */
[----:B------:R-:W3:Y:S04]  /*1d220*/  SHFL.IDX PT, R61, R61, R20, 0x1c1f ;  /* 0x001c1f143d3d7589 */ /* 0x000ee800000e0000 */
[----:B------:R-:W4:Y:S04]  /*1d230*/  SHFL.IDX PT, R63, R63, R20, 0x1c1f ;  /* 0x001c1f143f3f7589 */ /* 0x000f2800000e0000 */
[----:B------:R-:W4:Y:S01]  /*1d240*/  SHFL.IDX PT, R112, R109, R20, 0x1c1f ;  /* 0x001c1f146d707589 */ /* 0x000f2200000e0000 */
[----:B0-----:R-:W-:-:S03]  /*1d250*/  SEL R11, R53, R80, P0 ;  /* 0x00000050350b7207 */ /* 0x001fc60000000000 */
[----:B------:R-:W0:Y:S01]  /*1d260*/  SHFL.IDX PT, R114, R111, R20, 0x1c1f ;  /* 0x001c1f146f727589 */ /* 0x000e2200000e0000 */
[----:B-1----:R-:W-:Y:S02]  /*1d270*/  SEL R13, R82, R55, P0 ;  /* 0x00000037520d7207 */ /* 0x002fe40000000000 */
[----:B------:R-:W-:Y:S01]  /*1d280*/  SEL R15, R55, R82, P0 ;  /* 0x00000052370f7207 */ /* 0x000fe20000000000 */
[----:B------:R-:W-:Y:S04]  /*1d290*/  SHFL.IDX PT, R104, R104, R3, 0x1c1f ;  /* 0x001c1f0368687589 */ /* 0x000fe800000e0000 */
[----:B------:R-:W-:Y:S01]  /*1d2a0*/  SHFL.IDX PT, R106, R106, R3, 0x1c1f ;  /* 0x001c1f036a6a7589 */ /* 0x000fe200000e0000 */
[----:B--2---:R-:W-:Y:S02]  /*1d2b0*/  SEL R29, R86, R59, P0 ;  /* 0x0000003b561d7207 */ /* 0x004fe40000000000 */
[----:B------:R-:W-:Y:S01]  /*1d2c0*/  SEL R31, R59, R86, P0 ;  /* 0x000000563b1f7207 */ /* 0x000fe20000000000 */
[----:B------:R-:W-:Y:S01]  /*1d2d0*/  SHFL.IDX PT, R108, R108, R3, 0x1c1f ;  /* 0x001c1f036c6c7589 */ /* 0x000fe200000e0000 */
[----:B---3--:R-:W-:-:S02]  /*1d2e0*/  SEL R33, R88, R61, P0 ;  /* 0x0000003d58217207 */ /* 0x008fc40000000000 */
[----:B------:R-:W-:Y:S01]  /*1d2f0*/  SEL R35, R61, R88, P0 ;  /* 0x000000583d237207 */ /* 0x000fe20000000000 */
[----:B------:R-:W-:Y:S01]  /*1d300*/  SHFL.IDX PT, R110, R110, R3, 0x1c1f ;  /* 0x001c1f036e6e7589 */ /* 0x000fe200000e0000 */
[----:B----4-:R-:W-:Y:S02]  /*1d310*/  SEL R37, R90, R63, P0 ;  /* 0x0000003f5a257207 */ /* 0x010fe40000000000 */
[----:B------:R-:W-:Y:S01]  /*1d320*/  SEL R39, R63, R90, P0 ;  /* 0x0000005a3f277207 */ /* 0x000fe20000000000 */
[----:B------:R-:W1:Y:S01]  /*1d330*/  SHFL.IDX PT, R101, R101, R20, 0x1c1f ;  /* 0x001c1f1465657589 */ /* 0x000e6200000e0000 */
[----:B------:R-:W-:Y:S02]  /*1d340*/  SEL R65, R67, R112, P0 ;  /* 0x0000007043417207 */ /* 0x000fe40000000000 */
[----:B------:R-:W-:Y:S01]  /*1d350*/  SEL R67, R112, R67, P0 ;  /* 0x0000004370437207 */ /* 0x000fe20000000000 */
[----:B------:R-:W2:Y:S01]  /*1d360*/  SHFL.IDX PT, R103, R103, R20, 0x1c1f ;  /* 0x001c1f1467677589 */ /* 0x000ea200000e0000 */
[----:B0-----:R-:W-:-:S02]  /*1d370*/  SEL R69, R71, R114, P0 ;  /* 0x0000007247457207 */ /* 0x001fc40000000000 */
[----:B------:R-:W-:Y:S01]  /*1d380*/  SEL R71, R114, R71, P0 ;  /* 0x0000004772477207 */ /* 0x000fe20000000000 */
[----:B------:R-:W0:Y:S04]  /*1d390*/  SHFL.IDX PT, R105, R105, R20, 0x1c1f ;  /* 0x001c1f1469697589 */ /* 0x000e2800000e0000 */
[----:B------:R-:W3:Y:S04]  /*1d3a0*/  SHFL.IDX PT, R107, R107, R20, 0x1c1f ;  /* 0x001c1f146b6b7589 */ /* 0x000ee800000e0000 */
[----:B------:R4:W0:Y:S04]  /*1d3b0*/  SHFL.IDX PT, R75, R6, R3, 0x1c1f ;  /* 0x001c1f03064b7589 */ /* 0x00082800000e0000 */
[----:B------:R2:W0:Y:S01]  /*1d3c0*/  SHFL.IDX PT, R116, R5, R20, 0x1c1f ;  /* 0x001c1f1405747589 */ /* 0x00042200000e0000 */
[----:B-1----:R-:W-:-:S02]  /*1d3d0*/  SEL R49, R104, R101, P0 ;  /* 0x0000006568317207 */ /* 0x002fc40000000000 */
[----:B----4-:R-:W-:Y:S02]  /*1d3e0*/  SEL R6, R10, R9, P0 ;  /* 0x000000090a067207 */ /* 0x010fe40000000000 */
[----:B------:R-:W-:Y:S02]  /*1d3f0*/  SEL R10, R7, R24, P0 ;  /* 0x00000018070a7207 */ /* 0x000fe40000000000 */
[----:B------:R-:W-:Y:S01]  /*1d400*/  SEL R24, R28, R25, P0 ;  /* 0x000000191c187207 */ /* 0x000fe20000000000 */
[----:B--2---:R-:W-:Y:S01]  /*1d410*/  IMAD.MOV.U32 R20, RZ, RZ, RZ ;  /* 0x000000ffff147224 */ /* 0x004fe200078e00ff */
        /* <DEDUP_REMOVED lines=12> */
[----:B---3--:R-:W-:Y:S02]  /*1d4e0*/  SEL R61, R110, R107, P0 ;  /* 0x0000006b6e3d7207 */ /* 0x008fe40000000000 */
[----:B------:R-:W-:-:S07]  /*1d4f0*/  SEL R63, R107, R110, P0 ;  /* 0x0000006e6b3f7207 */ /* 0x000fce0000000000 */
.L_x_1845:
[----:B------:R-:W-:Y:S05]  /*1d500*/  WARPSYNC.ALL ;  /* 0x0000000000007948 */ /* 0x000fea0003800000 */
[----:B------:R-:W-:Y:S06]  /*1d510*/  BAR.SYNC.DEFER_BLOCKING 0x1, 0x100 ;  /* 0x0044000000007b1d */ /* 0x000fec0000010000 */
[----:B------:R-:W-:-:S02]  /*1d520*/  ULDC.64 UR4, c[0x0][0xc00] ;  /* 0x0003000000047ab9 */ /* 0x000fc40000000a00 */
[----:B------:R-:W0:Y:S01]  /*1d530*/  LDC.64 R100, c[0x0][0xc00] ;  /* 0x00030000ff647b82 */ /* 0x000e220000000a00 */
[----:B------:R-:W-:-:S04]  /*1d540*/  ISETP.NE.U32.AND P2, PT, RZ, UR4, PT ;  /* 0x00000004ff007c0c */ /* 0x000fc8000bf45070 */
[----:B------:R-:W-:Y:S01]  /*1d550*/  ISETP.NE.AND.EX P2, PT, RZ, UR5, PT, P2 ;  /* 0x00000005ff007c0c */ /* 0x000fe2000bf45320 */
[----:B------:R-:W-:Y:S02]  /*1d560*/  ULDC.64 UR4, c[0x0][0xc08] ;  /* 0x0003020000047ab9 */ /* 0x000fe40000000a00 */
[----:B------:R-:W1:Y:S01]  /*1d570*/  LDC R3, c[0x0][0xbe8] ;  /* 0x0002fa00ff037b82 */ /* 0x000e620000000800 */
[----:B------:R-:W-:Y:S04]  /*1d580*/  STSM.16.M88.4 [R99], R4 ;  /* 0x0000000463007844 */ /* 0x000fe80000000200 */
[----:B------:R2:W-:Y:S01]  /*1d590*/  STSM.16.M88.4 [R73], R8 ;  /* 0x0000000849007844 */ /* 0x0005e20000000200 */
[----:B0-----:R-:W-:-:S03]  /*1d5a0*/  IMAD.WIDE R100, R217, 0x4, R100 ;  /* 0x00000004d9647825 */ /* 0x001fc600078e0264 */
[----:B------:R0:W-:Y:S04]  /*1d5b0*/  STSM.16.M88.4 [R87], R12 ;  /* 0x0000000c57007844 */ /* 0x0001e80000000200 */
[----:B------:R3:W-:Y:S04]  /*1d5c0*/  STSM.16.M88.4 [R89], R24 ;  /* 0x0000001859007844 */ /* 0x0007e80000000200 */
[----:B------:R3:W-:Y:S01]  /*1d5d0*/  STSM.16.M88.4 [R91], R28 ;  /* 0x0000001c5b007844 */ /* 0x0007e20000000200 */
[----:B--2---:R-:W-:-:S03]  /*1d5e0*/  SEL R73, R75, R116, P0 ;  /* 0x000000744b497207 */ /* 0x004fc60000000000 */
[----:B------:R3:W-:Y:S01]  /*1d5f0*/  STSM.16.M88.4 [R92], R32 ;  /* 0x000000205c007844 */ /* 0x0007e20000000200 */
[----:B------:R-:W-:Y:S02]  /*1d600*/  SEL R75, R116, R75, P0 ;  /* 0x0000004b744b7207 */ /* 0x000fe40000000000 */
[----:B------:R-:W-:Y:S01]  /*1d610*/  ISETP.NE.U32.AND P0, PT, RZ, UR4, PT ;  /* 0x00000004ff007c0c */ /* 0x000fe2000bf05070 */
[----:B------:R3:W-:Y:S03]  /*1d620*/  STSM.16.M88.4 [R93], R36 ;  /* 0x000000245d007844 */ /* 0x0007e60000000200 */
[----:B------:R-:W-:Y:S01]  /*1d630*/  ISETP.NE.AND.EX P0, PT, RZ, UR5, PT, P0 ;  /* 0x00000005ff007c0c */ /* 0x000fe2000bf05300 */
[----:B------:R3:W-:Y:S04]  /*1d640*/  STSM.16.M88.4 [R94], R40 ;  /* 0x000000285e007844 */ /* 0x0007e80000000200 */
[----:B------:R3:W-:Y:S04]  /*1d650*/  STSM.16.M88.4 [R95], R44 ;  /* 0x0000002c5f007844 */ /* 0x0007e80000000200 */
[----:B------:R3:W-:Y:S04]  /*1d660*/  STSM.16.M88.4 [R96], R48 ;  /* 0x0000003060007844 */ /* 0x0007e80000000200 */
[----:B------:R3:W-:Y:S01]  /*1d670*/  STSM.16.M88.4 [R97], R52 ;  /* 0x0000003461007844 */ /* 0x0007e20000000200 */
[----:B------:R-:W2:Y:S03]  /*1d680*/  @P0 LDC.64 R4, c[0x0][0xc08] ;  /* 0x00030200ff040b82 */ /* 0x000ea60000000a00 */
[----:B------:R3:W-:Y:S04]  /*1d690*/  STSM.16.M88.4 [R98], R56 ;  /* 0x0000003862007844 */ /* 0x0007e80000000200 */
[----:B------:R3:W-:Y:S04]  /*1d6a0*/  STSM.16.M88.4 [R79], R60 ;  /* 0x0000003c4f007844 */ /* 0x0007e80000000200 */
[----:B------:R3:W-:Y:S04]  /*1d6b0*/  STSM.16.M88.4 [R81], R64 ;  /* 0x0000004051007844 */ /* 0x0007e80000000200 */
[----:B------:R3:W-:Y:S04]  /*1d6c0*/  STSM.16.M88.4 [R83], R68 ;  /* 0x0000004453007844 */ /* 0x0007e80000000200 */
[----:B------:R3:W-:Y:S01]  /*1d6d0*/  STSM.16.M88.4 [R85], R72 ;  /* 0x0000004855007844 */ /* 0x0007e20000000200 */
[----:B------:R-:W-:Y:S01]  /*1d6e0*/  BAR.SYNC.DEFER_BLOCKING 0x1, 0x100 ;  /* 0x0044000000007b1d */ /* 0x000fe20000010000 */
[----:B--2---:R-:W-:-:S05]  /*1d6f0*/  @P0 IMAD.WIDE R4, R217, 0x4, R4 ;  /* 0x00000004d9040825 */ /* 0x004fca00078e0204 */
[----:B------:R-:W-:Y:S02]  /*1d700*/  ULDC UR4, c[0x0][0xa88] ;  /* 0x0002a20000047ab9 */ /* 0x000fe40000000800 */
[----:B------:R-:W-:Y:S01]  /*1d710*/  IMAD.U32 R6, RZ, RZ, UR4 ;  /* 0x00000004ff067e24 */ /* 0x000fe2000f8e00ff */
[----:B------:R3:W5:Y:S01]  /*1d720*/  @P2 LDG.E R20, desc[UR46][R100.64] ;  /* 0x0000002e64142981 */ /* 0x000762000c1e1900 */
[----:B-1----:R-:W-:Y:S01]  /*1d730*/  ISETP.NE.AND P1, PT, R3, 0x1, PT ;  /* 0x000000010300780c */ /* 0x002fe20003f25270 */
[----:B0-----:R-:W-:-:S03]  /*1d740*/  IMAD.IADD R13, R205, 0x1, R204 ;  /* 0x00000001cd0d7824 */ /* 0x001fc600078e02cc */
[----:B------:R3:W5:Y:S09]  /*1d750*/  @P0 LDG.E R6, desc[UR46][R4.64] ;  /* 0x0000002e04060981 */ /* 0x000772000c1e1900 */
[----:B------:R-:W0:Y:S08]  /*1d760*/  @P1 LDC R8, c[0x0][0xbec] ;  /* 0x0002fb00ff081b82 */ /* 0x000e300000000800 */
[----:B------:R-:W1:Y:S01]  /*1d770*/  @P1 LDC R11, c[0x0][0xbf0] ;  /* 0x0002fc00ff0b1b82 */ /* 0x000e620000000800 */
[----:B---3--:R-:W-:Y:S05]  /*1d780*/  @P0 BRA `(.L_x_1556) ;  /* 0x0000000000100947 */ /* 0x008fea0003800000 */
[----:B------:R-:W-:Y:S05]  /*1d790*/  @!P2 BRA `(.L_x_1556) ;  /* 0x00000000000ca947 */ /* 0x000fea0003800000 */
[----:B------:R-:W2:Y:S04]  /*1d7a0*/  LDG.E R5, desc[UR46][R100.64] ;  /* 0x0000002e64057981 */ /* 0x000ea8000c1e1900 */
[----:B-----5:R-:W2:Y:S02]  /*1d7b0*/  LDG.E R6, desc[UR46][R100.64+0x4] ;  /* 0x0000042e64067981 */ /* 0x020ea4000c1e1900 */
[----:B--2---:R-:W-:-:S07]  /*1d7c0*/  IMAD.IADD R6, R6, 0x1, -R5 ;  /* 0x0000000106067824 */ /* 0x004fce00078e0a05 */
.L_x_1556:
[----:B------:R-:W-:Y:S01]  /*1d7d0*/  SHF.R.S32.HI R80, RZ, 0x1f, R216 ;  /* 0x0000001fff507819 */ /* 0x000fe200000114d8 */
[----:B0-----:R-:W-:Y:S01]  /*1d7e0*/  @P1 IMAD.HI.U32 R4, R13, R8, RZ ;  /* 0x000000080d041227 */ /* 0x001fe200078e00ff */
[----:B------:R-:W-:Y:S01]  /*1d7f0*/  ULDC.64 UR4, c[0x0][0xb90] ;  /* 0x0002e40000047ab9 */ /* 0x000fe20000000a00 */
[----:B-----5:R-:W-:Y:S01]  /*1d800*/  SHF.R.S32.HI R21, RZ, 0x1f, R20 ;  /* 0x0000001fff157819 */ /* 0x020fe20000011414 */
[----:B------:R-:W0:Y:S01]  /*1d810*/  @P1 LDC R85, c[0x0][0xbec] ;  /* 0x0002fb00ff551b82 */ /* 0x000e220000000800 */
[----:B------:R-:W-:Y:S01]  /*1d820*/  IMAD R9, R80, UR4, RZ ;  /* 0x0000000450097c24 */ /* 0x000fe2000f8e02ff */
[----:B------:R-:W-:Y:S01]  /*1d830*/  SHF.R.S32.HI R78, RZ, 0x1f, R217 ;  /* 0x0000001fff4e7819 */ /* 0x000fe200000114d9 */
[----:B------:R-:W-:Y:S01]  /*1d840*/  IMAD.MOV.U32 R7, RZ, RZ, R13 ;  /* 0x000000ffff077224 */ /* 0x000fe200078e000d */
[----:B-1----:R-:W-:Y:S01]  /*1d850*/  @P1 SHF.R.U32.HI R7, RZ, R11, R4 ;  /* 0x0000000bff071219 */ /* 0x002fe20000011604 */
[----:B------:R-:W-:Y:S01]  /*1d860*/  IMAD.WIDE.U32 R4, R216, UR4, R20 ;  /* 0x00000004d8047c25 */ /* 0x000fe2000f8e0014 */
[----:B------:R-:W-:-:S02]  /*1d870*/  SEL R78, R78, RZ, !P2 ;  /* 0x000000ff4e4e7207 */ /* 0x000fc40005000000 */
[----:B------:R-:W-:Y:S01]  /*1d880*/  SEL R79, R217, RZ, !P2 ;  /* 0x000000ffd94f7207 */ /* 0x000fe20005000000 */
[----:B------:R-:W-:Y:S01]  /*1d890*/  IMAD R9, R216, UR5, R9 ;  /* 0x00000005d8097c24 */ /* 0x000fe2000f8e0209 */
[----:B------:R-:W-:Y:S01]  /*1d8a0*/  ULDC.64 UR4, c[0x0][0xb98] ;  /* 0x0002e60000047ab9 */ /* 0x000fe20000000a00 */
[----:B------:R-:W-:Y:S01]  /*1d8b0*/  IMAD.MOV R8, RZ, RZ, -R7 ;  /* 0x000000ffff087224 */ /* 0x000fe200078e0a07 */
[----:B------:R-:W1:Y:S01]  /*1d8c0*/  @P1 LDC R87, c[0x0][0xbf0] ;  /* 0x0002fc00ff571b82 */ /* 0x000e620000000800 */
[----:B------:R-:W-:Y:S01]  /*1d8d0*/  IMAD R11, R17, 0x40, R18 ;  /* 0x00000040110b7824 */ /* 0x000fe200078e0212 */
[----:B------:R-:W-:Y:S01]  /*1d8e0*/  IADD3 R5, R5, R9, RZ ;  /* 0x0000000905057210 */ /* 0x000fe20007ffe0ff */
[----:B------:R-:W-:Y:S02]  /*1d8f0*/  IMAD R9, R3, R8, R13 ;  /* 0x0000000803097224 */ /* 0x000fe400078e020d */
[----:B------:R-:W-:Y:S02]  /*1d900*/  IMAD R8, R78, UR4, RZ ;  /* 0x000000044e087c24 */ /* 0x000fe4000f8e02ff */
[----:B------:R-:W-:-:S04]  /*1d910*/  IMAD.WIDE.U32 R4, R79, UR4, R4 ;  /* 0x000000044f047c25 */ /* 0x000fc8000f8e0004 */
[----:B------:R-:W-:Y:S01]  /*1d920*/  IMAD.WIDE R76, R11, 0x2, R76 ;  /* 0x000000020b4c7825 */ /* 0x000fe200078e024c */
[----:B------:R-:W-:Y:S02]  /*1d930*/  SHF.R.S32.HI R11, RZ, 0x1f, R7 ;  /* 0x0000001fff0b7819 */ /* 0x000fe40000011407 */
[----:B------:R-:W-:Y:S01]  /*1d940*/  IADD3 R4, P0, R7, R4, RZ ;  /* 0x0000000407047210 */ /* 0x000fe20007f1e0ff */
[----:B------:R-:W-:Y:S01]  /*1d950*/  IMAD R10, R79, UR5, R8 ;  /* 0x000000054f0a7c24 */ /* 0x000fe2000f8e0208 */
[----:B------:R-:W-:Y:S01]  /*1d960*/  SHF.R.S32.HI R8, RZ, 0x1f, R9 ;  /* 0x0000001fff087819 */ /* 0x000fe20000011409 */
[----:B------:R-:W-:Y:S01]  /*1d970*/  ULDC.64 UR4, c[0x0][0xb88] ;  /* 0x0002e20000047ab9 */ /* 0x000fe20000000a00 */
[----:B------:R-:W-:Y:S01]  /*1d980*/  IADD3 R13, P3, R76, 0x2000, RZ ;  /* 0x000020004c0d7810 */ /* 0x000fe20007f7e0ff */
[----:B------:R-:W-:Y:S01]  /*1d990*/  IMAD R81, R6, R3, RZ ;  /* 0x0000000306517224 */ /* 0x000fe200078e02ff */
[----:B------:R-:W-:Y:S01]  /*1d9a0*/  IADD3.X R5, R11, R5, R10, P0, !PT ;  /* 0x000000050b057210 */ /* 0x000fe200007fe40a */
[----:B------:R-:W-:Y:S01]  /*1d9b0*/  IMAD R12, R8, UR4, RZ ;  /* 0x00000004080c7c24 */ /* 0x000fe2000f8e02ff */
[----:B------:R-:W-:-:S02]  /*1d9c0*/  IADD3 R7, P2, R76, 0x1000, RZ ;  /* 0x000010004c077810 */ /* 0x000fc40007f5e0ff */
[C---:B------:R-:W-:Y:S01]  /*1d9d0*/  IADD3 R25, P5, R76.reuse, 0x3000, RZ ;  /* 0x000030004c197810 */ /* 0x040fe20007fbe0ff */
[----:B------:R-:W-:Y:S01]  /*1d9e0*/  IMAD R11, R9, UR5, R12 ;  /* 0x00000005090b7c24 */ /* 0x000fe2000f8e020c */
[----:B------:R-:W-:Y:S01]  /*1d9f0*/  LOP3.LUT R12, R13, 0x380, RZ, 0xc0, !PT ;  /* 0x000003800d0c7812 */ /* 0x000fe200078ec0ff */
[----:B------:R-:W-:Y:S01]  /*1da00*/  IMAD.WIDE.U32 R4, R9, UR4, R4 ;  /* 0x0000000409047c25 */ /* 0x000fe2000f8e0004 */
[----:B------:R-:W-:Y:S01]  /*1da10*/  ULDC.64 UR4, c[0x0][0xb50] ;  /* 0x0002d40000047ab9 */ /* 0x000fe20000000a00 */
[----:B------:R-:W-:Y:S02]  /*1da20*/  IADD3 R33, P4, R76, 0x5000, RZ ;  /* 0x000050004c217810 */ /* 0x000fe40007f9e0ff */
[----:B------:R-:W-:Y:S01]  /*1da30*/  IMAD.IADD R5, R5, 0x1, R11 ;  /* 0x0000000105057824 */ /* 0x000fe200078e020b */
[----:B------:R-:W-:Y:S01]  /*1da40*/  LEA R10, P0, R4, UR4, 0x2 ;  /* 0x00000004040a7c11 */ /* 0x000fe2000f8010ff */
[----:B------:R-:W-:Y:S01]  /*1da50*/  IMAD.X R9, RZ, RZ, R77, P2 ;  /* 0x000000ffff097224 */ /* 0x000fe200010e064d */
[----:B------:R-:W-:-:S02]  /*1da60*/  SHF.R.U64 R12, R12, 0x3, RZ ;  /* 0x000000030c0c7819 */ /* 0x000fc400000012ff */
[----:B------:R-:W-:Y:S01]  /*1da70*/  LEA.HI.X R11, R4, UR5, R5, 0x2, P0 ;  /* 0x00000005040b7c11 */ /* 0x000fe200080f1405 */
[----:B------:R-:W-:Y:S01]  /*1da80*/  SHFL.IDX PT, R50, R10, RZ, 0x1c1f ;  /* 0x001c1fff0a327589 */ /* 0x000fe200000e0000 */
[----:B------:R-:W-:Y:S01]  /*1da90*/  IADD3 R29, P0, R76, 0x4000, RZ ;  /* 0x000040004c1d7810 */ /* 0x000fe20007f1e0ff */
[----:B------:R-:W-:Y:S01]  /*1daa0*/  IMAD.IADD R4, R232, 0x1, R204 ;  /* 0x00000001e8047824 */ /* 0x000fe200078e02cc */
[----:B------:R-:W-:Y:S01]  /*1dab0*/  IADD3 R37, P2, R76, 0x6000, RZ ;  /* 0x000060004c257810 */ /* 0x000fe20007f5e0ff */
[----:B------:R-:W2:Y:S01]  /*1dac0*/  SHFL.IDX PT, R51, R11, RZ, 0x1c1f ;  /* 0x001c1fff0b337589 */ /* 0x000ea200000e0000 */
[----:B------:R-:W-:Y:S01]  /*1dad0*/  LOP3.LUT R28, R29, 0x380, RZ, 0xc0, !PT ;  /* 0x000003801d1c7812 */ /* 0x000fe200078ec0ff */
[----:B------:R-:W-:Y:S01]  /*1dae0*/  ULDC.64 UR4, c[0x0][0xaa0] ;  /* 0x0002a80000047ab9 */ /* 0x000fe20000000a00 */
[----:B------:R-:W-:Y:S01]  /*1daf0*/  LOP3.LUT R12, R12, R13, RZ, 0x3c, !PT ;  /* 0x0000000d0c0c7212 */ /* 0x000fe200078e3cff */
[----:B------:R-:W-:Y:S01]  /*1db00*/  IMAD.X R13, RZ, RZ, R77, P3 ;  /* 0x000000ffff0d7224 */ /* 0x000fe200018e064d */
[----:B------:R-:W-:Y:S01]  /*1db10*/  SHF.R.U64 R28, R28, 0x3, RZ ;  /* 0x000000031c1c7819 */ /* 0x000fe200000012ff */
[----:B------:R-:W-:Y:S01]  /*1db20*/  SHFL.IDX PT, R54, R10, 0x1, 0x1c1f ;  /* 0x003c1f000a367f89 */ /* 0x000fe200000e0000 */
[----:B------:R-:W-:-:S02]  /*1db30*/  LOP3.LUT R36, R37, 0x380, RZ, 0xc0, !PT ;  /* 0x0000038025247812 */ /* 0x000fc400078ec0ff */
[----:B------:R-:W-:Y:S01]  /*1db40*/  IADD3 R41, P3, R76, 0x7000, RZ ;  /* 0x000070004c297810 */ /* 0x000fe20007f7e0ff */
[----:B------:R-:W3:Y:S01]  /*1db50*/  SHFL.IDX PT, R55, R11, 0x1, 0x1c1f ;  /* 0x003c1f000b377f89 */ /* 0x000ee200000e0000 */
[----:B------:R-:W-:Y:S01]  /*1db60*/  LOP3.LUT R28, R28, R29, RZ, 0x3c, !PT ;  /* 0x0000001d1c1c7212 */ /* 0x000fe200078e3cff */
[----:B------:R-:W-:Y:S01]  /*1db70*/  IMAD.X R29, RZ, RZ, R77, P0 ;  /* 0x000000ffff1d7224 */ /* 0x000fe200000e064d */
[----:B------:R-:W-:Y:S02]  /*1db80*/  SHF.R.U64 R36, R36, 0x3, RZ ;  /* 0x0000000324247819 */ /* 0x000fe400000012ff */
[----:B------:R-:W-:Y:S02]  /*1db90*/  IADD3 R49, P0, R76, 0x9000, RZ ;  /* 0x000090004c317810 */ /* 0x000fe40007f1e0ff */
[----:B------:R-:W-:Y:S02]  /*1dba0*/  LOP3.LUT R40, R41, 0x380, RZ, 0xc0, !PT ;  /* 0x0000038029287812 */ /* 0x000fe400078ec0ff */
[----:B------:R-:W-:-:S02]  /*1dbb0*/  LOP3.LUT R24, R25, 0x380, RZ, 0xc0, !PT ;  /* 0x0000038019187812 */ /* 0x000fc400078ec0ff */
[----:B------:R-:W-:Y:S02]  /*1dbc0*/  LOP3.LUT R32, R33, 0x380, RZ, 0xc0, !PT ;  /* 0x0000038021207812 */ /* 0x000fe400078ec0ff */
[----:B------:R-:W-:Y:S01]  /*1dbd0*/  LOP3.LUT R36, R36, R37, RZ, 0x3c, !PT ;  /* 0x0000002524247212 */ /* 0x000fe200078e3cff */
[----:B------:R-:W-:Y:S01]  /*1dbe0*/  IMAD.X R37, RZ, RZ, R77, P2 ;  /* 0x000000ffff257224 */ /* 0x000fe200010e064d */
[----:B------:R-:W-:Y:S02]  /*1dbf0*/  LOP3.LUT R48, R49, 0x380, RZ, 0xc0, !PT ;  /* 0x0000038031307812 */ /* 0x000fe400078ec0ff */
[----:B------:R-:W-:Y:S02]  /*1dc00*/  SHF.R.U64 R40, R40, 0x3, RZ ;  /* 0x0000000328287819 */ /* 0x000fe400000012ff */
[----:B------:R-:W-:Y:S02]  /*1dc10*/  IADD3 R57, P2, R76, 0xb000, RZ ;  /* 0x0000b0004c397810 */ /* 0x000fe40007f5e0ff */
[----:B------:R-:W-:-:S02]  /*1dc20*/  SHF.R.U64 R24, R24, 0x3, RZ ;  /* 0x0000000318187819 */ /* 0x000fc400000012ff */
[----:B------:R-:W-:Y:S02]  /*1dc30*/  SHF.R.U64 R32, R32, 0x3, RZ ;  /* 0x0000000320207819 */ /* 0x000fe400000012ff */
[----:B------:R-:W-:Y:S02]  /*1dc40*/  SHF.R.U64 R48, R48, 0x3, RZ ;  /* 0x0000000330307819 */ /* 0x000fe400000012ff */
[----:B------:R-:W-:Y:S01]  /*1dc50*/  LOP3.LUT R40, R40, R41, RZ, 0x3c, !PT ;  /* 0x0000002928287212 */ /* 0x000fe200078e3cff */
[--C-:B------:R-:W-:Y:S01]  /*1dc60*/  IMAD.X R41, RZ, RZ, R77.reuse, P3 ;  /* 0x000000ffff297224 */ /* 0x100fe200018e064d */
[----:B------:R-:W-:Y:S02]  /*1dc70*/  LOP3.LUT R56, R57, 0x380, RZ, 0xc0, !PT ;  /* 0x0000038039387812 */ /* 0x000fe400078ec0ff */
[----:B------:R-:W-:Y:S01]  /*1dc80*/  LOP3.LUT R24, R24, R25, RZ, 0x3c, !PT ;  /* 0x0000001918187212 */ /* 0x000fe200078e3cff */
[--C-:B------:R-:W-:Y:S01]  /*1dc90*/  IMAD.X R25, RZ, RZ, R77.reuse, P5 ;  /* 0x000000ffff197224 */ /* 0x100fe200028e064d */
[----:B------:R-:W-:Y:S01]  /*1dca0*/  LOP3.LUT R32, R32, R33, RZ, 0x3c, !PT ;  /* 0x0000002120207212 */ /* 0x000fe200078e3cff */
[----:B------:R-:W-:Y:S01]  /*1dcb0*/  IMAD.X R33, RZ, RZ, R77, P4 ;  /* 0x000000ffff217224 */ /* 0x000fe200020e064d */
[----:B------:R-:W-:-:S02]  /*1dcc0*/  IADD3 R61, P3, R76, 0xc000, RZ ;  /* 0x0000c0004c3d7810 */ /* 0x000fc40007f7e0ff */
[C---:B------:R-:W-:Y:S02]  /*1dcd0*/  IADD3 R45, P5, R76.reuse, 0x8000, RZ ;  /* 0x000080004c2d7810 */ /* 0x040fe40007fbe0ff */
[----:B------:R-:W-:Y:S02]  /*1dce0*/  IADD3 R53, P4, R76, 0xa000, RZ ;  /* 0x0000a0004c357810 */ /* 0x000fe40007f9e0ff */
[----:B------:R-:W-:Y:S01]  /*1dcf0*/  LOP3.LUT R48, R48, R49, RZ, 0x3c, !PT ;  /* 0x0000003130307212 */ /* 0x000fe200078e3cff */
[----:B------:R-:W-:Y:S01]  /*1dd00*/  IMAD.X R49, RZ, RZ, R77, P0 ;  /* 0x000000ffff317224 */ /* 0x000fe200000e064d */
[----:B------:R-:W-:Y:S02]  /*1dd10*/  SHF.R.U64 R56, R56, 0x3, RZ ;  /* 0x0000000338387819 */ /* 0x000fe400000012ff */
[----:B------:R-:W-:Y:S02]  /*1dd20*/  LOP3.LUT R60, R61, 0x380, RZ, 0xc0, !PT ;  /* 0x000003803d3c7812 */ /* 0x000fe400078ec0ff */
[----:B------:R-:W-:-:S02]  /*1dd30*/  LOP3.LUT P0, RZ, R222, 0x3, RZ, 0xc0, !PT ;  /* 0x00000003deff7812 */ /* 0x000fc4000780c0ff */
[----:B------:R-:W-:Y:S02]  /*1dd40*/  LOP3.LUT R44, R45, 0x380, RZ, 0xc0, !PT ;  /* 0x000003802d2c7812 */ /* 0x000fe400078ec0ff */
[----:B------:R-:W-:Y:S02]  /*1dd50*/  LOP3.LUT R52, R53, 0x380, RZ, 0xc0, !PT ;  /* 0x0000038035347812 */ /* 0x000fe400078ec0ff */
[----:B------:R-:W-:Y:S02]  /*1dd60*/  LOP3.LUT R8, R7, 0x380, RZ, 0xc0, !PT ;  /* 0x0000038007087812 */ /* 0x000fe400078ec0ff */
[----:B------:R-:W-:Y:S01]  /*1dd70*/  LOP3.LUT R56, R56, R57, RZ, 0x3c, !PT ;  /* 0x0000003938387212 */ /* 0x000fe200078e3cff */
[----:B------:R-:W-:Y:S01]  /*1dd80*/  IMAD.X R57, RZ, RZ, R77, P2 ;  /* 0x000000ffff397224 */ /* 0x000fe200010e064d */
[----:B------:R-:W-:Y:S02]  /*1dd90*/  SHF.R.U64 R60, R60, 0x3, RZ ;  /* 0x000000033c3c7819 */ /* 0x000fe400000012ff */
[C---:B------:R-:W-:Y:S01]  /*1dda0*/  ISETP.GE.OR P2, PT, R4.reuse, R81, P0 ;  /* 0x000000510400720c */ /* 0x040fe20000746670 */
[----:B------:R-:W-:Y:S01]  /*1ddb0*/  VIADD R4, R4, 0x8 ;  /* 0x0000000804047836 */ /* 0x000fe20000000000 */
[----:B------:R-:W-:-:S02]  /*1ddc0*/  SHF.R.U64 R44, R44, 0x3, RZ ;  /* 0x000000032c2c7819 */ /* 0x000fc400000012ff */
[----:B------:R-:W-:Y:S02]  /*1ddd0*/  SHF.R.U64 R52, R52, 0x3, RZ ;  /* 0x0000000334347819 */ /* 0x000fe400000012ff */
[----:B------:R-:W-:Y:S02]  /*1dde0*/  SHF.R.U64 R8, R8, 0x3, RZ ;  /* 0x0000000308087819 */ /* 0x000fe400000012ff */
[----:B------:R-:W-:Y:S01]  /*1ddf0*/  LOP3.LUT R60, R60, R61, RZ, 0x3c, !PT ;  /* 0x0000003d3c3c7212 */ /* 0x000fe200078e3cff */
[--C-:B------:R-:W-:Y:S01]  /*1de00*/  IMAD.X R61, RZ, RZ, R77.reuse, P3 ;  /* 0x000000ffff3d7224 */ /* 0x100fe200018e064d */
[----:B------:R-:W-:Y:S02]  /*1de10*/  LOP3.LUT R44, R44, R45, RZ, 0x3c, !PT ;  /* 0x0000002d2c2c7212 */ /* 0x000fe400078e3cff */
[----:B------:R-:W-:Y:S01]  /*1de20*/  LOP3.LUT R52, R52, R53, RZ, 0x3c, !PT ;  /* 0x0000003534347212 */ /* 0x000fe200078e3cff */
[----:B------:R-:W-:Y:S01]  /*1de30*/  IMAD.X R53, RZ, RZ, R77, P4 ;  /* 0x000000ffff357224 */ /* 0x000fe200020e064d */
[----:B------:R-:W-:Y:S01]  /*1de40*/  LOP3.LUT R8, R8, R7, RZ, 0x3c, !PT ;  /* 0x0000000708087212 */ /* 0x000fe200078e3cff */
[----:B------:R-:W-:Y:S01]  /*1de50*/  IMAD R21, R21, UR4, RZ ;  /* 0x0000000415157c24 */ /* 0x000fe2000f8e02ff */
[----:B------:R-:W-:Y:S01]  /*1de60*/  IADD3.X R45, RZ, R77, RZ, P5, !PT ;  /* 0x0000004dff2d7210 */ /* 0x000fe20002ffe4ff */
[----:B--2---:R0:W-:Y:S01]  /*1de70*/  @!P2 ST.E desc[UR46][R50.64], R0 ;  /* 0x000000003200a985 */ /* 0x0041e2000c10192e */
[----:B------:R-:W-:-:S02]  /*1de80*/  IADD3 R5, P3, R76, 0xf000, RZ ;  /* 0x0000f0004c057810 */ /* 0x000fc40007f7e0ff */
[----:B------:R-:W-:Y:S02]  /*1de90*/  ISETP.GE.OR P0, PT, R4, R81, P0 ;  /* 0x000000510400720c */ /* 0x000fe40000706670 */
[C---:B------:R-:W-:Y:S02]  /*1dea0*/  IADD3 R65, P5, R76.reuse, 0xd000, RZ ;  /* 0x0000d0004c417810 */ /* 0x040fe40007fbe0ff */
[C---:B------:R-:W-:Y:S02]  /*1deb0*/  IADD3 R69, P4, R76.reuse, 0xe000, RZ ;  /* 0x0000e0004c457810 */ /* 0x040fe40007f9e0ff */
[----:B------:R-:W-:Y:S02]  /*1dec0*/  LOP3.LUT R7, R76, 0x380, RZ, 0xc0, !PT ;  /* 0x000003804c077812 */ /* 0x000fe400078ec0ff */
[----:B------:R-:W-:Y:S02]  /*1ded0*/  LOP3.LUT R4, R5, 0x380, RZ, 0xc0, !PT ;  /* 0x0000038005047812 */ /* 0x000fe400078ec0ff */
[----:B------:R-:W-:-:S02]  /*1dee0*/  LOP3.LUT R64, R65, 0x380, RZ, 0xc0, !PT ;  /* 0x0000038041407812 */ /* 0x000fc400078ec0ff */
[----:B------:R-:W-:Y:S01]  /*1def0*/  LOP3.LUT R68, R69, 0x380, RZ, 0xc0, !PT ;  /* 0x0000038045447812 */ /* 0x000fe200078ec0ff */
[----:B---3--:R2:W-:Y:S01]  /*1df00*/  @!P0 ST.E desc[UR46][R54.64], R2 ;  /* 0x0000000236008985 */ /* 0x0085e2000c10192e */
[----:B------:R-:W-:Y:S02]  /*1df10*/  SHF.R.U64 R7, R7, 0x3, RZ ;  /* 0x0000000307077819 */ /* 0x000fe400000012ff */
[----:B------:R-:W-:Y:S01]  /*1df20*/  SHF.R.U64 R4, R4, 0x3, RZ ;  /* 0x0000000304047819 */ /* 0x000fe200000012ff */
[----:B------:R-:W5:Y:S01]  /*1df30*/  LD.E.128 R8, desc[UR46][R8.64] ;  /* 0x0000002e08087980 */ /* 0x000f62000c101d00 */
[----:B------:R-:W-:Y:S02]  /*1df40*/  SHF.R.U64 R64, R64, 0x3, RZ ;  /* 0x0000000340407819 */ /* 0x000fe400000012ff */
[----:B------:R-:W-:Y:S01]  /*1df50*/  SHF.R.U64 R68, R68, 0x3, RZ ;  /* 0x0000000344447819 */ /* 0x000fe200000012ff */
[----:B------:R-:W5:Y:S01]  /*1df60*/  LD.E.128 R12, desc[UR46][R12.64] ;  /* 0x0000002e0c0c7980 */ /* 0x000f62000c101d00 */
[----:B------:R-:W-:-:S02]  /*1df70*/  LOP3.LUT R76, R7, R76, RZ, 0x3c, !PT ;  /* 0x0000004c074c7212 */ /* 0x000fc400078e3cff */
[----:B------:R-:W-:Y:S01]  /*1df80*/  LOP3.LUT R64, R64, R65, RZ, 0x3c, !PT ;  /* 0x0000004140407212 */ /* 0x000fe200078e3cff */
[--C-:B------:R-:W-:Y:S01]  /*1df90*/  IMAD.X R65, RZ, RZ, R77.reuse, P5 ;  /* 0x000000ffff417224 */ /* 0x100fe200028e064d */
[----:B------:R-:W-:Y:S01]  /*1dfa0*/  LOP3.LUT R68, R68, R69, RZ, 0x3c, !PT ;  /* 0x0000004544447212 */ /* 0x000fe200078e3cff */
[----:B------:R-:W-:Y:S01]  /*1dfb0*/  IMAD.X R69, RZ, RZ, R77, P4 ;  /* 0x000000ffff457224 */ /* 0x000fe200020e064d */
[----:B------:R-:W-:Y:S01]  /*1dfc0*/  LOP3.LUT R72, R4, R5, RZ, 0x3c, !PT ;  /* 0x0000000504487212 */ /* 0x000fe200078e3cff */
[----:B------:R-:W5:Y:S01]  /*1dfd0*/  LD.E.128 R24, desc[UR46][R24.64] ;  /* 0x0000002e18187980 */ /* 0x000f62000c101d00 */
[----:B------:R-:W-:-:S03]  /*1dfe0*/  IADD3.X R73, RZ, R77, RZ, P3, !PT ;  /* 0x0000004dff497210 */ /* 0x000fc60001ffe4ff */
[----:B------:R3:W5:Y:S04]  /*1dff0*/  LD.E.128 R4, desc[UR46][R76.64] ;  /* 0x0000002e4c047980 */ /* 0x000768000c101d00 */
[----:B------:R-:W5:Y:S04]  /*1e000*/  LD.E.128 R28, desc[UR46][R28.64] ;  /* 0x0000002e1c1c7980 */ /* 0x000f68000c101d00 */
[----:B------:R-:W5:Y:S01]  /*1e010*/  LD.E.128 R32, desc[UR46][R32.64] ;  /* 0x0000002e20207980 */ /* 0x000f62000c101d00 */
[C---:B---3--:R-:W-:Y:S02]  /*1e020*/  IMAD R77, R20.reuse, UR5, R21 ;  /* 0x00000005144d7c24 */ /* 0x048fe4000f8e0215 */
[----:B------:R-:W-:Y:S01]  /*1e030*/  IMAD.WIDE.U32 R20, R20, UR4, RZ ;  /* 0x0000000414147c25 */ /* 0x000fe2000f8e00ff */
[----:B------:R-:W-:Y:S01]  /*1e040*/  ULDC.64 UR4, c[0x0][0xae8] ;  /* 0x0002ba0000047ab9 */ /* 0x000fe20000000a00 */
[----:B------:R-:W5:Y:S02]  /*1e050*/  LD.E.128 R36, desc[UR46][R36.64] ;  /* 0x0000002e24247980 */ /* 0x000f64000c101d00 */
[----:B------:R-:W-:-:S02]  /*1e060*/  IMAD.IADD R21, R21, 0x1, R77 ;  /* 0x0000000115157824 */ /* 0x000fc400078e024d */
[----:B------:R-:W-:Y:S01]  /*1e070*/  IMAD R77, R215, 0x20, R17 ;  /* 0x00000020d74d7824 */ /* 0x000fe200078e0211 */
[----:B------:R-:W5:Y:S01]  /*1e080*/  LD.E.128 R40, desc[UR46][R40.64] ;  /* 0x0000002e28287980 */ /* 0x000f62000c101d00 */
[----:B------:R-:W-:Y:S02]  /*1e090*/  IMAD R83, R80, UR4, RZ ;  /* 0x0000000450537c24 */ /* 0x000fe4000f8e02ff */
[----:B------:R-:W-:Y:S01]  /*1e0a0*/  IMAD.IADD R76, R204, 0x1, R77 ;  /* 0x00000001cc4c7824 */ /* 0x000fe200078e024d */
[----:B------:R-:W5:Y:S01]  /*1e0b0*/  LD.E.128 R44, desc[UR46][R44.64] ;  /* 0x0000002e2c2c7980 */ /* 0x000f62000c101d00 */
[----:B------:R-:W-:Y:S02]  /*1e0c0*/  IMAD R83, R216, UR5, R83 ;  /* 0x00000005d8537c24 */ /* 0x000fe4000f8e0253 */
[----:B0-----:R-:W-:Y:S01]  /*1e0d0*/  @P1 IMAD.HI.U32 R0, R76, R85, RZ ;  /* 0x000000554c001227 */ /* 0x001fe200078e00ff */
[----:B------:R-:W5:Y:S03]  /*1e0e0*/  LD.E.128 R48, desc[UR46][R48.64] ;  /* 0x0000002e30307980 */ /* 0x000f66000c101d00 */
[----:B------:R-:W-:Y:S01]  /*1e0f0*/  IMAD.WIDE.U32 R20, R216, UR4, R20 ;  /* 0x00000004d8147c25 */ /* 0x000fe2000f8e0014 */
[----:B------:R-:W-:Y:S01]  /*1e100*/  ULDC.64 UR4, c[0x0][0xaf0] ;  /* 0x0002bc0000047ab9 */ /* 0x000fe20000000a00 */
[----:B--2---:R-:W5:Y:S02]  /*1e110*/  LD.E.128 R52, desc[UR46][R52.64] ;  /* 0x0000002e34347980 */ /* 0x004f64000c101d00 */
[----:B------:R-:W-:Y:S01]  /*1e120*/  IMAD.MOV.U32 R77, RZ, RZ, R76 ;  /* 0x000000ffff4d7224 */ /* 0x000fe200078e004c */
[----:B-1----:R-:W-:Y:S01]  /*1e130*/  @P1 SHF.R.U32.HI R77, RZ, R87, R0 ;  /* 0x00000057ff4d1219 */ /* 0x002fe20000011600 */
[----:B------:R-:W-:Y:S01]  /*1e140*/  IMAD.IADD R21, R21, 0x1, R83 ;  /* 0x0000000115157824 */ /* 0x000fe200078e0253 */
[----:B------:R-:W5:Y:S01]  /*1e150*/  LD.E.128 R56, desc[UR46][R56.64] ;  /* 0x0000002e38387980 */ /* 0x000f62000c101d00 */
[----:B------:R-:W-:Y:S01]  /*1e160*/  IMAD R78, R78, UR4, RZ ;  /* 0x000000044e4e7c24 */ /* 0x000fe2000f8e02ff */
[----:B------:R-:W-:Y:S01]  /*1e170*/  SHF.R.S32.HI R0, RZ, 0x1f, R77 ;  /* 0x0000001fff007819 */ /* 0x000fe2000001144d */
[C---:B------:R-:W-:Y:S01]  /*1e180*/  IMAD.WIDE.U32 R20, R79.reuse, UR4, R20 ;  /* 0x000000044f147c25 */ /* 0x040fe2000f8e0014 */
[----:B------:R-:W5:Y:S03]  /*1e190*/  LD.E.128 R60, desc[UR46][R60.64] ;  /* 0x0000002e3c3c7980 */ /* 0x000f66000c101d00 */
[----:B------:R-:W-:Y:S01]  /*1e1a0*/  IMAD R83, R79, UR5, R78 ;  /* 0x000000054f537c24 */ /* 0x000fe2000f8e024e */
[----:B------:R-:W-:Y:S01]  /*1e1b0*/  ULDC.64 UR4, c[0x0][0xae0] ;  /* 0x0002b80000047ab9 */ /* 0x000fe20000000a00 */
[----:B------:R-:W-:Y:S01]  /*1e1c0*/  IMAD.MOV R2, RZ, RZ, -R77 ;  /* 0x000000ffff027224 */ /* 0x000fe200078e0a4d */
[----:B------:R-:W5:Y:S01]  /*1e1d0*/  LD.E.128 R64, desc[UR46][R64.64] ;  /* 0x0000002e40407980 */ /* 0x000f62000c101d00 */
[----:B------:R-:W-:-:S02]  /*1e1e0*/  IMAD.IADD R21, R21, 0x1, R83 ;  /* 0x0000000115157824 */ /* 0x000fc400078e0253 */
        /* <DEDUP_REMOVED lines=8> */
[----:B------:R-:W-:Y:S01]  /*1e270*/  @!PT LDS RZ, [RZ] ;  /* 0x00000000fffff984 */ /* 0x000fe20000000800 */
[----:B------:R-:W-:Y:S01]  /*1e280*/  @!PT LDS RZ, [RZ] ;  /* 0x00000000fffff984 */ /* 0x000fe20000000800 */
[----:B------:R-:W-:Y:S01]  /*1e290*/  @!PT LDS RZ, [RZ] ;  /* 0x00000000fffff984 */ /* 0x000fe20000000800 */
[----:B------:R-:W-:Y:S01]  /*1e2a0*/  @!PT LDS RZ, [RZ] ;  /* 0x00000000fffff984 */ /* 0x000fe20000000800 */
[----:B------:R0:W-:Y:S06]  /*1e2b0*/  MEMBAR.ALL.CTA ;  /* 0x0000000000007992 */ /* 0x0001ec0000008000 */
[----:B0-----:R-:W0:Y:S01]  /*1e2c0*/  FENCE.VIEW.ASYNC.S ;  /* 0x00000000000073c6 */ /* 0x001e220000000000 */
[----:B------:R-:W-:Y:S01]  /*1e2d0*/  IMAD.IADD R204, R17, 0x1, R204 ;  /* 0x0000000111cc7824 */ /* 0x000fe200078e02cc */
[----:B------:R-:W-:Y:S01]  /*1e2e0*/  IADD3 R3, R3, R83, RZ ;  /* 0x0000005303037210 */ /* 0x000fe20007ffe0ff */
[----:B------:R-:W-:-:S02]  /*1e2f0*/  IMAD R20, R0, UR4, RZ ;  /* 0x0000000400147c24 */ /* 0x000fc4000f8e02ff */
[C---:B------:R-:W-:Y:S02]  /*1e300*/  VIADD R0, R204.reuse, 0x20 ;  /* 0x00000020cc007836 */ /* 0x040fe40000000000 */
[C---:B------:R-:W-:Y:S02]  /*1e310*/  IMAD R21, R79.reuse, UR5, R20 ;  /* 0x000000054f157c24 */ /* 0x040fe4000f8e0214 */
[----:B------:R-:W-:Y:S01]  /*1e320*/  IMAD.WIDE.U32 R2, R79, UR4, R2 ;  /* 0x000000044f027c25 */ /* 0x000fe2000f8e0002 */
[-C--:B------:R-:W-:Y:S01]  /*1e330*/  ISETP.GE.AND P2, PT, R204, R81.reuse, PT ;  /* 0x00000051cc00720c */ /* 0x080fe20003f46270 */
[----:B------:R-:W-:Y:S01]  /*1e340*/  ULDC.64 UR4, c[0x0][0xa80] ;  /* 0x0002a00000047ab9 */ /* 0x000fe20000000a00 */
[----:B------:R-:W-:Y:S01]  /*1e350*/  ISETP.GE.AND P1, PT, R0, R81, PT ;  /* 0x000000510000720c */ /* 0x000fe20003f26270 */
[----:B------:R-:W-:Y:S01]  /*1e360*/  IMAD.IADD R3, R3, 0x1, R21 ;  /* 0x0000000103037824 */ /* 0x000fe200078e0215 */
[----:B------:R-:W-:Y:S01]  /*1e370*/  LEA R80, P3, R2, UR4, 0x1 ;  /* 0x0000000402507c11 */ /* 0x000fe2000f8608ff */
[----:B------:R-:W-:-:S03]  /*1e380*/  VIADD R0, R16, 0x28420 ;  /* 0x0002842010007836 */ /* 0x000fc60000000000 */
[----:B------:R-:W-:Y:S02]  /*1e390*/  LEA.HI.X R82, R2, UR5, R3, 0x1, P3 ;  /* 0x0000000502527c11 */ /* 0x000fe400098f0c03 */
[----:B------:R-:W-:Y:S01]  /*1e3a0*/  PRMT R0, RZ, 0x654, R0 ;  /* 0x00000654ff007816 */ /* 0x000fe20000000000 */
[----:B------:R-:W-:Y:S01]  /*1e3b0*/  VIADD R20, R204, 0x40 ;  /* 0x00000040cc147836 */ /* 0x000fe20000000000 */
[----:B0-----:R0:W1:Y:S01]  /*1e3c0*/  SHFL.IDX PT, R78, R80, RZ, 0x181f ;  /* 0x00181fff504e7589 */ /* 0x00106200000e0000 */
[----:B------:R-:W-:Y:S01]  /*1e3d0*/  BSSY B1, `(.L_x_1557) ;  /* 0x0000016000017945 */ /* 0x000fe20003800000 */
[----:B------:R0:W-:Y:S02]  /*1e3e0*/  SYNCS.ARRIVE.TRANS64.RED.A1T0 RZ, [R0+URZ], RZ ;  /* 0x000000ff00ff79a7 */ /* 0x0001e4000810043f */
[----:B------:R0:W2:Y:S01]  /*1e3f0*/  SHFL.IDX PT, R79, R82, RZ, 0x181f ;  /* 0x00181fff524f7589 */ /* 0x0000a200000e0000 */
[----:B------:R-:W-:Y:S01]  /*1e400*/  ISETP.GE.AND P0, PT, R20, R81, PT ;  /* 0x000000511400720c */ /* 0x000fe20003f06270 */
[----:B------:R-:W-:-:S12]  /*1e410*/  @P2 BRA `(.L_x_1558) ;  /* 0x0000000000442947 */ /* 0x000fd80003800000 */
        /* <DEDUP_REMOVED lines=17> */
.L_x_1558:
[----:B------:R-:W-:Y:S05]  /*1e530*/  BSYNC B1 ;  /* 0x0000000000017941 */ /* 0x000fea0003800000 */
.L_x_1557:
[----:B---3--:R3:W4:Y:S01]  /*1e540*/  SHFL.IDX PT, R21, R82, 0x1, 0x181f ;  /* 0x00381f0052157f89 */ /* 0x00872200000e0000 */
        /* <DEDUP_REMOVED lines=8> */
[----:B0-----:R-:W-:-:S04]  /*1e5d0*/  @!P4 LEA R2, P5, R18, R20, 0x1 ;  /* 0x000000141202c211 */ /* 0x001fc800078a08ff */
        /* <DEDUP_REMOVED lines=11> */
.L_x_1560:
[----:B------:R-:W-:Y:S05]  /*1e690*/  BSYNC B1 ;  /* 0x0000000000017941 */ /* 0x000fea0003800000 */
.L_x_1559:
[----:B0----5:R0:W0:Y:S01]  /*1e6a0*/  SHFL.IDX PT, R9, R82, 0x2, 0x181f ;  /* 0x00581f0052097f89 */ /* 0x02102200000e0000 */
        /* <DEDUP_REMOVED lines=9> */
[-C--:B------:R-:W-:Y:S02]  /*1e740*/  @!P2 LEA R4, P4, R194, R8.reuse, 0x1 ;  /* 0x00000008c204a211 */ /* 0x080fe400078808ff */
[-C--:B------:R-:W-:Y:S02]  /*1e750*/  @!P3 LEA.HI.X R3, R18, R9.reuse, R19, 0x1, P5 ;  /* 0x000000091203b211 */ /* 0x080fe400028f0c13 */
[-C--:B------:R-:W-:Y:S02]  /*1e760*/  @!P1 LEA R6, P5, R207, R8.reuse, 0x1 ;  /* 0x00000008cf069211 */ /* 0x080fe400078a08ff */
        /* <DEDUP_REMOVED lines=8> */
.L_x_1562:
[----:B------:R-:W-:Y:S05]  /*1e7f0*/  BSYNC B1 ;  /* 0x0000000000017941 */ /* 0x000fea0003800000 */
.L_x_1561:
[----:B------:R-:W-:Y:S01]  /*1e800*/  VIADD R0, R204, 0x60 ;  /* 0x00000060cc007836 */ /* 0x000fe20000000000 */
[----:B0-----:R0:W0:Y:S04]  /*1e810*/  SHFL.IDX PT, R9, R82, 0x3, 0x181f ;  /* 0x00781f0052097f89 */ /* 0x00102800000e0000 */
[----:B------:R-:W-:Y:S01]  /*1e820*/  ISETP.GE.AND P0, PT, R0, R81, PT ;  /* 0x000000510000720c */ /* 0x000fe20003f06270 */
[----:B---3--:R-:W3:-:S12]  /*1e830*/  SHFL.IDX PT, R80, R80, 0x3, 0x181f ;  /* 0x00781f0050507f89 */ /* 0x008ed800000e0000 */
[----:B------:R-:W-:Y:S05]  /*1e840*/  @P0 BRA `(.L_x_1563) ;  /* 0x0000000c00a40947 */ /* 0x000fea0003800000 */
[----:B------:R-:W-:Y:S02]  /*1e850*/  ULDC UR4, c[0x0][0xac8] ;  /* 0x0002b20000047ab9 */ /* 0x000fe40000000800 */
[----:B------:R-:W-:Y:S02]  /*1e860*/  ISETP.GE.AND P3, PT, R18, UR4, PT ;  /* 0x0000000412007c0c */ /* 0x000fe4000bf66270 */
[----:B------:R-:W-:Y:S02]  /*1e870*/  ISETP.GE.AND P4, PT, R194, UR4, PT ;  /* 0x00000004c2007c0c */ /* 0x000fe4000bf86270 */
[----:B------:R-:W-:-:S09]  /*1e880*/  ISETP.GE.AND P5, PT, R207, UR4, PT ;  /* 0x00000004cf007c0c */ /* 0x000fd2000bfa6270 */
[-C--:B---3--:R-:W-:Y:S02]  /*1e890*/  @!P3 LEA R2, P0, R18, R80.reuse, 0x1 ;  /* 0x000000501202b211 */ /* 0x088fe400078008ff */
[-C--:B------:R-:W-:Y:S02]  /*1e8a0*/  @!P4 LEA R4, P1, R194, R80.reuse, 0x1 ;  /* 0x00000050c204c211 */ /* 0x080fe400078208ff */
[C---:B------:R-:W-:Y:S02]  /*1e8b0*/  @!P5 LEA R6, P2, R207.reuse, R80, 0x1 ;  /* 0x00000050cf06d211 */ /* 0x040fe400078408ff */
        /* <DEDUP_REMOVED lines=12> */
.L_x_1554:
[----:B------:R-:W-:Y:S01]  /*1e980*/  ULDC.64 UR4, c[0x0][0xc00] ;  /* 0x0003000000047ab9 */ /* 0x000fe20000000a00 */
[----:B------:R-:W2:Y:S01]  /*1e990*/  LDC.64 R2, c[0x0][0xc00] ;  /* 0x00030000ff027b82 */ /* 0x000ea20000000a00 */
[----:B------:R-:W-:Y:S01]  /*1e9a0*/  ISETP.NE.U32.AND P0, PT, RZ, UR4, PT ;  /* 0x00000004ff007c0c */ /* 0x000fe2000bf05070 */
[----:B------:R-:W-:-:S03]  /*1e9b0*/  IMAD.MOV.U32 R0, RZ, RZ, RZ ;  /* 0x000000ffff007224 */ /* 0x000fc600078e00ff */
[----:B------:R-:W-:Y:S01]  /*1e9c0*/  ISETP.NE.AND.EX P0, PT, RZ, UR5, PT, P0 ;  /* 0x00000005ff007c0c */ /* 0x000fe2000bf05300 */
[----:B------:R-:W-:Y:S02]  /*1e9d0*/  ULDC.64 UR4, c[0x0][0xc08] ;  /* 0x0003020000047ab9 */ /* 0x000fe40000000a00 */
[----:B------:R-:W-:Y:S01]  /*1e9e0*/  ISETP.NE.U32.AND P1, PT, RZ, UR4, PT ;  /* 0x00000004ff007c0c */ /* 0x000fe2000bf25070 */
[----:B------:R-:W3:Y:S03]  /*1e9f0*/  LDC R25, c[0x0][0xbe8] ;  /* 0x0002fa00ff197b82 */ /* 0x000ee60000000800 */
[----:B------:R-:W-:Y:S01]  /*1ea00*/  ISETP.NE.AND.EX P1, PT, RZ, UR5, PT, P1 ;  /* 0x00000005ff007c0c */ /* 0x000fe2000bf25310 */
[----:B--2---:R-:W-:-:S12]  /*1ea10*/  IMAD.WIDE R2, R217, 0x4, R2 ;  /* 0x00000004d9027825 */ /* 0x004fd800078e0202 */
[----:B------:R-:W2:Y:S01]  /*1ea20*/  @P1 LDC.64 R4, c[0x0][0xc08] ;  /* 0x00030200ff041b82 */ /* 0x000ea20000000a00 */
[----:B------:R-:W-:Y:S02]  /*1ea30*/  ULDC UR4, c[0x0][0xa88] ;  /* 0x0002a20000047ab9 */ /* 0x000fe40000000800 */
[----:B------:R-:W-:Y:S01]  /*1ea40*/  IMAD.U32 R6, RZ, RZ, UR4 ;  /* 0x00000004ff067e24 */ /* 0x000fe2000f8e00ff */
[----:B------:R4:W5:Y:S01]  /*1ea50*/  @P0 LDG.E R0, desc[UR46][R2.64] ;  /* 0x0000002e02000981 */ /* 0x000962000c1e1900 */
[----:B------:R-:W0:Y:S01]  /*1ea60*/  S2R R7, SR_TID.X ;  /* 0x0000000000077919 */ /* 0x000e220000002100 */
[----:B--2---:R-:W-:-:S05]  /*1ea70*/  @P1 IMAD.WIDE R4, R217, 0x4, R4 ;  /* 0x00000004d9041825 */ /* 0x004fca00078e0204 */
[----:B------:R4:W5:Y:S01]  /*1ea80*/  @P1 LDG.E R6, desc[UR46][R4.64] ;  /* 0x0000002e04061981 */ /* 0x000962000c1e1900 */
[----:B---3--:R-:W-:Y:S01]  /*1ea90*/  ISETP.NE.AND P2, PT, R25, 0x1, PT ;  /* 0x000000011900780c */ /* 0x008fe20003f45270 */
[----:B0-----:R-:W-:-:S12]  /*1eaa0*/  VIADD R7, R7, 0xffffff80 ;  /* 0xffffff8007077836 */ /* 0x001fd80000000000 */
[----:B------:R-:W0:Y:S01]  /*1eab0*/  @P2 LDC R14, c[0x0][0xbec] ;  /* 0x0002fb00ff0e2b82 */ /* 0x000e220000000800 */
[----:B------:R-:W-:Y:S02]  /*1eac0*/  ISETP.GE.AND P3, PT, R7, 0x80, PT ;  /* 0x000000800700780c */ /* 0x000fe40003f66270 */
[----:B------:R-:W-:-:S05]  /*1ead0*/  SHF.R.S32.HI R7, RZ, 0x1f, R217 ;  /* 0x0000001fff077819 */ /* 0x000fca00000114d9 */
[----:B------:R-:W2:Y:S01]  /*1eae0*/  @P2 LDC R27, c[0x0][0xbf0] ;  /* 0x0002fc00ff1b2b82 */ /* 0x000ea20000000800 */
[----:B----4-:R-:W-:Y:S05]  /*1eaf0*/  @P1 BRA `(.L_x_1564) ;  /* 0x0000000000101947 */ /* 0x010fea0003800000 */
[----:B------:R-:W-:Y:S05]  /*1eb00*/  @!P0 BRA `(.L_x_1564) ;  /* 0x00000000000c8947 */ /* 0x000fea0003800000 */
[----:B------:R-:W3:Y:S04]  /*1eb10*/  LDG.E R5, desc[UR46][R2.64] ;  /* 0x0000002e02057981 */ /* 0x000ee8000c1e1900 */
[----:B-----5:R-:W3:Y:S02]  /*1eb20*/  LDG.E R6, desc[UR46][R2.64+0x4] ;  /* 0x0000042e02067981 */ /* 0x020ee4000c1e1900 */
[----:B---3--:R-:W-:-:S07]  /*1eb30*/  IADD3 R6, -R5, R6, RZ ;  /* 0x0000000605067210 */ /* 0x008fce0007ffe1ff */
.L_x_1564:
[----:B------:R-:W-:Y:S01]  /*1eb40*/  BSSY B1, `(.L_x_1565) ;  /* 0x000002d000017945 */ /* 0x000fe20003800000 */
[----:B------:R-:W-:Y:S02]  /*1eb50*/  SHF.R.S32.HI R10, RZ, 0x1f, R216 ;  /* 0x0000001fff0a7819 */ /* 0x000fe400000114d8 */
[----:B------:R-:W-:Y:S02]  /*1eb60*/  SEL R13, R217, RZ, !P0 ;  /* 0x000000ffd90d7207 */ /* 0x000fe40004000000 */
[----:B------:R-:W-:Y:S02]  /*1eb70*/  SEL R12, R7, RZ, !P0 ;  /* 0x000000ff070c7207 */ /* 0x000fe40004000000 */
[----:B-----5:R-:W-:Y:S01]  /*1eb80*/  SHF.R.S32.HI R11, RZ, 0x1f, R0 ;  /* 0x0000001fff0b7819 */ /* 0x020fe20000011400 */
[----:B------:R-:W-:Y:S06]  /*1eb90*/  @P3 BRA `(.L_x_1566) ;  /* 0x00000000009c3947 */ /* 0x000fec0003800000 */
[----:B------:R-:W3:Y:S01]  /*1eba0*/  S2R R3, SR_TID.X ;  /* 0x0000000000037919 */ /* 0x000ee20000002100 */
[----:B------:R-:W4:Y:S02]  /*1ebb0*/  LDC R9, c[0x0][0xbe8] ;  /* 0x0002fa00ff097b82 */ /* 0x000f240000000800 */
[----:B----4-:R-:W-:Y:S01]  /*1ebc0*/  IMAD R2, R6, R9, RZ ;  /* 0x0000000906027224 */ /* 0x010fe200078e02ff */
[----:B---3--:R-:W-:-:S04]  /*1ebd0*/  IADD3 R8, R204, -0x80, R3 ;  /* 0xffffff80cc087810 */ /* 0x008fc80007ffe003 */
[----:B------:R-:W-:-:S13]  /*1ebe0*/  ISETP.GE.AND P0, PT, R8, R2, PT ;  /* 0x000000020800720c */ /* 0x000fda0003f06270 */
[----:B------:R-:W-:Y:S05]  /*1ebf0*/  @P0 BRA `(.L_x_1566) ;  /* 0x0000000000840947 */ /* 0x000fea0003800000 */
[----:B------:R-:W-:Y:S01]  /*1ec00*/  ISETP.NE.AND P0, PT, R9, 0x1, PT ;  /* 0x000000010900780c */ /* 0x000fe20003f05270 */
[----:B------:R-:W-:Y:S01]  /*1ec10*/  ULDC.64 UR4, c[0x0][0xb90] ;  /* 0x0002e40000047ab9 */ /* 0x000fe20000000a00 */
[----:B------:R-:W-:Y:S02]  /*1ec20*/  IMAD.MOV.U32 R2, RZ, RZ, R0 ;  /* 0x000000ffff027224 */ /* 0x000fe400078e0000 */
[----:B------:R-:W-:Y:S02]  /*1ec30*/  IMAD R7, R10, UR4, RZ ;  /* 0x000000040a077c24 */ /* 0x000fe4000f8e02ff */
[----:B------:R-:W-:Y:S02]  /*1ec40*/  IMAD.MOV.U32 R3, RZ, RZ, R11 ;  /* 0x000000ffff037224 */ /* 0x000fe400078e000b */
[----:B------:R-:W-:Y:S02]  /*1ec50*/  IMAD.MOV.U32 R5, RZ, RZ, R8 ;  /* 0x000000ffff057224 */ /* 0x000fe400078e0008 */
[----:B------:R-:W-:-:S03]  /*1ec60*/  IMAD.WIDE.U32 R2, R216, UR4, R2 ;  /* 0x00000004d8027c25 */ /* 0x000fc6000f8e0002 */
[----:B------:R-:W3:Y:S01]  /*1ec70*/  @P0 LDC R15, c[0x0][0xbec] ;  /* 0x0002fb00ff0f0b82 */ /* 0x000ee20000000800 */
[----:B------:R-:W-:Y:S01]  /*1ec80*/  IMAD R7, R216, UR5, R7 ;  /* 0x00000005d8077c24 */ /* 0x000fe2000f8e0207 */
[----:B------:R-:W-:-:S03]  /*1ec90*/  ULDC.64 UR4, c[0x0][0xb98] ;  /* 0x0002e60000047ab9 */ /* 0x000fc60000000a00 */
[----:B------:R-:W-:-:S03]  /*1eca0*/  IMAD.IADD R3, R3, 0x1, R7 ;  /* 0x0000000103037824 */ /* 0x000fc600078e0207 */
[----:B------:R-:W4:Y:S01]  /*1ecb0*/  @P0 LDC R21, c[0x0][0xbf0] ;  /* 0x0002fc00ff150b82 */ /* 0x000f220000000800 */
[----:B------:R-:W-:-:S04]  /*1ecc0*/  IMAD.WIDE.U32 R2, R13, UR4, R2 ;  /* 0x000000040d027c25 */ /* 0x000fc8000f8e0002 */
[----:B---3--:R-:W-:-:S05]  /*1ecd0*/  @P0 IMAD.HI.U32 R4, R8, R15, RZ ;  /* 0x0000000f08040227 */ /* 0x008fca00078e00ff */
[----:B----4-:R-:W-:Y:S01]  /*1ece0*/  @P0 SHF.R.U32.HI R5, RZ, R21, R4 ;  /* 0x00000015ff050219 */ /* 0x010fe20000011604 */
[----:B------:R-:W-:-:S03]  /*1ecf0*/  IMAD R4, R12, UR4, RZ ;  /* 0x000000040c047c24 */ /* 0x000fc6000f8e02ff */
[----:B------:R-:W-:Y:S01]  /*1ed00*/  IADD3 R2, P0, R5, R2, RZ ;  /* 0x0000000205027210 */ /* 0x000fe20007f1e0ff */
[----:B------:R-:W-:-:S04]  /*1ed10*/  IMAD.MOV R7, RZ, RZ, -R5 ;  /* 0x000000ffff077224 */ /* 0x000fc800078e0a05 */
        /* <DEDUP_REMOVED lines=15> */
.L_x_1566:
[----:B------:R-:W-:Y:S05]  /*1ee10*/  BSYNC B1 ;  /* 0x0000000000017941 */ /* 0x000fea0003800000 */
.L_x_1565:
[----:B------:R-:W-:Y:S01]  /*1ee20*/  ULDC.64 UR4, c[0x0][0xaa0] ;  /* 0x0002a80000047ab9 */ /* 0x000fe20000000a00 */
[----:B------:R-:W-:Y:S02]  /*1ee30*/  IMAD R7, R215, 0x20, R17 ;  /* 0x00000020d7077824 */ /* 0x000fe400078e0211 */
[----:B---3--:R-:W-:Y:S02]  /*1ee40*/  IMAD R3, R11, UR4, RZ ;  /* 0x000000040b037c24 */ /* 0x008fe4000f8e02ff */
[----:B------:R-:W-:Y:S02]  /*1ee50*/  IMAD.IADD R9, R204, 0x1, R7 ;  /* 0x00000001cc097824 */ /* 0x000fe400078e0207 */
[C---:B------:R-:W-:Y:S02]  /*1ee60*/  IMAD R5, R0.reuse, UR5, R3 ;  /* 0x0000000500057c24 */ /* 0x040fe4000f8e0203 */
[----:B------:R-:W-:Y:S01]  /*1ee70*/  IMAD.WIDE.U32 R2, R0, UR4, RZ ;  /* 0x0000000400027c25 */ /* 0x000fe2000f8e00ff */
[----:B------:R-:W-:-:S03]  /*1ee80*/  ULDC.64 UR4, c[0x0][0xae8] ;  /* 0x0002ba0000047ab9 */ /* 0x000fc60000000a00 */
[----:B------:R-:W-:Y:S01]  /*1ee90*/  IMAD R7, R10, UR4, RZ ;  /* 0x000000040a077c24 */ /* 0x000fe2000f8e02ff */
[----:B------:R-:W-:Y:S01]  /*1eea0*/  IADD3 R3, R3, R5, RZ ;  /* 0x0000000503037210 */ /* 0x000fe20007ffe0ff */
[----:B0-----:R-:W-:-:S04]  /*1eeb0*/  @P2 IMAD.HI.U32 R0, R9, R14, RZ ;  /* 0x0000000e09002227 */ /* 0x001fc800078e00ff */
[C---:B------:R-:W-:Y:S02]  /*1eec0*/  IMAD R7, R216.reuse, UR5, R7 ;  /* 0x00000005d8077c24 */ /* 0x040fe4000f8e0207 */
[----:B------:R-:W-:Y:S01]  /*1eed0*/  IMAD.WIDE.U32 R2, R216, UR4, R2 ;  /* 0x00000004d8027c25 */ /* 0x000fe2000f8e0002 */
[----:B------:R-:W-:-:S03]  /*1eee0*/  ULDC.64 UR4, c[0x0][0xaf0] ;  /* 0x0002bc0000047ab9 */ /* 0x000fc60000000a00 */
[----:B------:R-:W-:Y:S01]  /*1eef0*/  IMAD.MOV.U32 R5, RZ, RZ, R9 ;  /* 0x000000ffff057224 */ /* 0x000fe200078e0009 */
[----:B--2---:R-:W-:Y:S01]  /*1ef00*/  @P2 SHF.R.U32.HI R5, RZ, R27, R0 ;  /* 0x0000001bff052219 */ /* 0x004fe20000011600 */
[----:B------:R-:W-:Y:S02]  /*1ef10*/  IMAD R4, R12, UR4, RZ ;  /* 0x000000040c047c24 */ /* 0x000fe4000f8e02ff */
[----:B------:R-:W-:Y:S01]  /*1ef20*/  IMAD.IADD R3, R3, 0x1, R7 ;  /* 0x0000000103037824 */ /* 0x000fe200078e0207 */
[----:B------:R-:W-:Y:S01]  /*1ef30*/  SHF.R.S32.HI R0, RZ, 0x1f, R5 ;  /* 0x0000001fff007819 */ /* 0x000fe20000011405 */
[C---:B------:R-:W-:Y:S02]  /*1ef40*/  IMAD R7, R13.reuse, UR5, R4 ;  /* 0x000000050d077c24 */ /* 0x040fe4000f8e0204 */
[----:B------:R-:W-:Y:S01]  /*1ef50*/  IMAD.WIDE.U32 R2, R13, UR4, R2 ;  /* 0x000000040d027c25 */ /* 0x000fe2000f8e0002 */
[----:B------:R-:W-:-:S03]  /*1ef60*/  ULDC.64 UR4, c[0x0][0xae0] ;  /* 0x0002b80000047ab9 */ /* 0x000fc60000000a00 */
[----:B------:R-:W-:Y:S02]  /*1ef70*/  IMAD.MOV R4, RZ, RZ, -R5 ;  /* 0x000000ffff047224 */ /* 0x000fe400078e0a05 */
[----:B------:R-:W-:Y:S02]  /*1ef80*/  IMAD.IADD R3, R3, 0x1, R7 ;  /* 0x0000000103037824 */ /* 0x000fe400078e0207 */
[----:B------:R-:W-:Y:S02]  /*1ef90*/  IMAD R0, R0, UR4, RZ ;  /* 0x0000000400007c24 */ /* 0x000fe4000f8e02ff */
[----:B------:R-:W-:Y:S02]  /*1efa0*/  IMAD R7, R25, R4, R9 ;  /* 0x0000000419077224 */ /* 0x000fe400078e0209 */
[C---:B------:R-:W-:Y:S02]  /*1efb0*/  IMAD R9, R5.reuse, UR5, R0 ;  /* 0x0000000505097c24 */ /* 0x040fe4000f8e0200 */
[----:B------:R-:W-:Y:S01]  /*1efc0*/  IMAD.WIDE.U32 R2, R5, UR4, R2 ;  /* 0x0000000405027c25 */ /* 0x000fe2000f8e0002 */
[----:B------:R-:W-:Y:S01]  /*1efd0*/  SHF.R.S32.HI R0, RZ, 0x1f, R7 ;  /* 0x0000001fff007819 */ /* 0x000fe20000011407 */
[----:B------:R-:W-:-:S02]  /*1efe0*/  ULDC.64 UR4, c[0x0][0xad8] ;  /* 0x0002b60000047ab9 */ /* 0x000fc40000000a00 */
[----:B------:R-:W-:Y:S02]  /*1eff0*/  IMAD.IADD R3, R3, 0x1, R9 ;  /* 0x0000000103037824 */ /* 0x000fe400078e0209 */
[----:B------:R-:W-:Y:S02]  /*1f000*/  IMAD R0, R0, UR4, RZ ;  /* 0x0000000400007c24 */ /* 0x000fe4000f8e02ff */
[----:B------:R-:W-:-:S04]  /*1f010*/  IMAD.WIDE.U32 R2, R7, UR4, R2 ;  /* 0x0000000407027c25 */ /* 0x000fc8000f8e0002 */
[----:B------:R-:W-:Y:S01]  /*1f020*/  IMAD R7, R7, UR5, R0 ;  /* 0x0000000507077c24 */ /* 0x000fe2000f8e0200 */
[----:B------:R-:W-:Y:S01]  /*1f030*/  ULDC.64 UR4, c[0x0][0xa80] ;  /* 0x0002a00000047ab9 */ /* 0x000fe20000000a00 */
[----:B------:R-:W-:Y:S01]  /*1f040*/  IMAD.IADD R204, R17, 0x1, R204 ;  /* 0x0000000111cc7824 */ /* 0x000fe200078e02cc */
[----:B------:R-:W-:Y:S01]  /*1f050*/  LEA R0, P0, R2, UR4, 0x1 ;  /* 0x0000000402007c11 */ /* 0x000fe2000f8008ff */
[----:B------:R-:W-:Y:S01]  /*1f060*/  IMAD.IADD R3, R3, 0x1, R7 ;  /* 0x0000000103037824 */ /* 0x000fe200078e0207 */
[----:B------:R-:W-:-:S04]  /*1f070*/  UMOV UR4, 0xffffffff ;  /* 0xffffffff00047882 */ /* 0x000fc80000000000 */
[----:B------:R-:W-:Y:S01]  /*1f080*/  LEA.HI.X R2, R2, UR5, R3, 0x1, P0 ;  /* 0x0000000502027c11 */ /* 0x000fe200080f0c03 */
[----:B------:R-:W-:Y:S06]  /*1f090*/  BRA.DIV UR4, `(.L_x_1567) ;  /* 0x000000ae04e07947 */ /* 0x000fec000b800000 */
[----:B------:R0:W2:Y:S04]  /*1f0a0*/  SHFL.IDX PT, R3, R2, RZ, 0x181f ;  /* 0x00181fff02037589 */ /* 0x0000a800000e0000 */
[----:B------:R0:W3:Y:S02]  /*1f0b0*/  SHFL.IDX PT, R14, R0, RZ, 0x181f ;  /* 0x00181fff000e7589 */ /* 0x0000e400000e0000 */
.L_x_1848:
        /* <DEDUP_REMOVED lines=9> */
[-C--:B---3--:R-:W-:Y:S02]  /*1f150*/  @!P3 LEA R4, P5, R18, R14.reuse, 0x1 ;  /* 0x0000000e1204b211 */ /* 0x088fe400078a08ff */
[-C--:B------:R-:W-:Y:S02]  /*1f160*/  @!P2 LEA R6, P4, R194, R14.reuse, 0x1 ;  /* 0x0000000ec206a211 */ /* 0x080fe400078808ff */
[-C--:B--2---:R-:W-:Y:S02]  /*1f170*/  @!P3 LEA.HI.X R5, R18, R3.reuse, R19, 0x1, P5 ;  /* 0x000000031205b211 */ /* 0x084fe400028f0c13 */
[-C--:B------:R-:W-:Y:S02]  /*1f180*/  @!P1 LEA R8, P5, R207, R14.reuse, 0x1 ;  /* 0x0000000ecf089211 */ /* 0x080fe400078a08ff */
        /* <DEDUP_REMOVED lines=8> */
.L_x_1569:
[----:B------:R-:W-:Y:S05]  /*1f210*/  BSYNC B1 ;  /* 0x0000000000017941 */ /* 0x000fea0003800000 */
.L_x_1568:
[----:B------:R-:W-:-:S03]  /*1f220*/  UMOV UR4, 0xffffffff ;  /* 0xffffffff00047882 */ /* 0x000fc60000000000 */
[----:B------:R-:W-:Y:S05]  /*1f230*/  BRA.DIV UR4, `(.L_x_1570) ;  /* 0x000000ae04ac7947 */ /* 0x000fea000b800000 */
[----:B--2---:R2:W0:Y:S04]  /*1f240*/  SHFL.IDX PT, R3, R2, 0x1, 0x181f ;  /* 0x00381f0002037f89 */ /* 0x00442800000e0000 */
[----:B---34-:R2:W3:Y:S02]  /*1f250*/  SHFL.IDX PT, R14, R0, 0x1, 0x181f ;  /* 0x00381f00000e7f89 */ /* 0x0184e400000e0000 */
.L_x_1852:
[----:B------:R-:W-:Y:S01]  /*1f260*/  IADD3 R4, R204, 0x20, RZ ;  /* 0x00000020cc047810 */ /* 0x000fe20007ffe0ff */
[----:B------:R-:W-:Y:S03]  /*1f270*/  BSSY B1, `(.L_x_1571) ;  /* 0x0000014000017945 */ /* 0x000fe60003800000 */
        /* <DEDUP_REMOVED lines=9> */
[-C--:B0-----:R-:W-:Y:S02]  /*1f310*/  @!P3 LEA.HI.X R5, R18, R3.reuse, R19, 0x1, P5 ;  /* 0x000000031205b211 */ /* 0x081fe400028f0c13 */
        /* <DEDUP_REMOVED lines=9> */
.L_x_1572:
[----:B------:R-:W-:Y:S05]  /*1f3b0*/  BSYNC B1 ;  /* 0x0000000000017941 */ /* 0x000fea0003800000 */
.L_x_1571:
[----:B------:R-:W-:-:S03]  /*1f3c0*/  UMOV UR4, 0xffffffff ;  /* 0xffffffff00047882 */ /* 0x000fc60000000000 */
[----:B------:R-:W-:Y:S05]  /*1f3d0*/  BRA.DIV UR4, `(.L_x_1573) ;  /* 0x000000ae048c7947 */ /* 0x000fea000b800000 */
[----:B0-----:R0:W0:Y:S04]  /*1f3e0*/  SHFL.IDX PT, R3, R2, 0x2, 0x181f ;  /* 0x00581f0002037f89 */ /* 0x00102800000e0000 */
[----:B---34-:R3:W4:Y:S02]  /*1f3f0*/  SHFL.IDX PT, R14, R0, 0x2, 0x181f ;  /* 0x00581f00000e7f89 */ /* 0x01872400000e0000 */
.L_x_1856:
        /* <DEDUP_REMOVED lines=21> */
.L_x_1575:
[----:B------:R-:W-:Y:S05]  /*1f550*/  BSYNC B1 ;  /* 0x0000000000017941 */ /* 0x000fea0003800000 */
.L_x_1574:
[----:B------:R-:W-:-:S03]  /*1f560*/  UMOV UR4, 0xffffffff ;  /* 0xffffffff00047882 */ /* 0x000fc60000000000 */
[----:B------:R-:W-:Y:S05]  /*1f570*/  BRA.DIV UR4, `(.L_x_1576) ;  /* 0x000000ae046c7947 */ /* 0x000fea000b800000 */
[----:B0-----:R0:W0:Y:S04]  /*1f580*/  SHFL.IDX PT, R3, R2, 0x3, 0x181f ;  /* 0x00781f0002037f89 */ /* 0x00102800000e0000 */
[----:B----4-:R4:W0:Y:S02]  /*1f590*/  SHFL.IDX PT, R14, R0, 0x3, 0x181f ;  /* 0x00781f00000e7f89 */ /* 0x01082400000e0000 */
.L_x_1860:
[----:B--234-:R-:W-:-:S05]  /*1f5a0*/  VIADD R0, R204, 0x60 ;  /* 0x00000060cc007836 */ /* 0x01cfca0000000000 */
[----:B------:R-:W-:-:S13]  /*1f5b0*/  ISETP.GE.AND P0, PT, R0, R25, PT ;  /* 0x000000190000720c */ /* 0x000fda0003f06270 */
        /* <DEDUP_REMOVED lines=18> */
.L_x_1563:
[----:B------:R-:W-:Y:S05]  /*1f6e0*/  BSYNC B0 ;  /* 0x0000000000007941 */ /* 0x000fea0003800000 */
.L_x_1553:
[----:B------:R-:W-:Y:S02]  /*1f6f0*/  ULDC UR4, c[0x0][0xc3c] ;  /* 0x00030f0000047ab9 */ /* 0x000fe40000000800 */
[----:B-1----:R-:W-:-:S13]  /*1f700*/  ISETP.GE.AND P0, PT, R203, UR4, PT ;  /* 0x00000004cb007c0c */ /* 0x002fda000bf06270 */
[----:B------:R-:W-:Y:S05]  /*1f710*/  @!P0 BRA `(.L_x_1577) ;  /* 0xfffffe1800a08947 */ /* 0x000fea000383ffff */
[----:B------:R-:W-:Y:S05]  /*1f720*/  BRA `(.L_x_1348) ;  /* 0x0000007000e47947 */ /* 0x000fea0003800000 */
.L_x_1346:
        /* <DEDUP_REMOVED lines=18> */
.L_x_1578:
[----:B------:R-:W1:Y:S01]  /*1f850*/  S2R R0, SR_TID.X ;  /* 0x0000000000007919 */ /* 0x000e620000002100 */
[----:B------:R-:W-:Y:S01]  /*1f860*/  ULDC UR4, c[0x0][0xc3c] ;  /* 0x00030f0000047ab9 */ /* 0x000fe20000000800 */
[----:B------:R-:W2:Y:S01]  /*1f870*/  S2UR UR6, SR_CTAID.X ;  /* 0x00000000000679c3 */ /* 0x000ea20000002500 */
[----:B------:R-:W-:Y:S01]  /*1f880*/  ULDC UR5, c[0x0][0xc38] ;  /* 0x00030e0000057ab9 */ /* 0x000fe20000000800 */
[----:B-1----:R-:W-:-:S04]  /*1f890*/  LOP3.LUT R0, R0, 0x1f, RZ, 0xc0, !PT ;  /* 0x0000001f00007812 */ /* 0x002fc800078ec0ff */
[----:B------:R-:W-:-:S04]  /*1f8a0*/  ISETP.NE.AND P0, PT, R0, 0x1f, PT ;  /* 0x0000001f0000780c */ /* 0x000fc80003f05270 */
[----:B------:R-:W-:-:S13]  /*1f8b0*/  ISETP.GE.OR P1, PT, R0, UR4, !P0 ;  /* 0x0000000400007c0c */ /* 0x000fda000c726670 */
[----:B0-----:R-:W0:Y:S02]  /*1f8c0*/  @!P1 LDC.64 R2, c[0x0][0xc80] ;  /* 0x00032000ff029b82 */ /* 0x001e240000000a00 */
[----:B0-----:R-:W-:-:S05]  /*1f8d0*/  @!P1 IMAD.WIDE.U32 R2, R0, 0x4, R2 ;  /* 0x0000000400029825 */ /* 0x001fca00078e0002 */
[----:B------:R-:W3:Y:S01]  /*1f8e0*/  @!P1 LDG.E R4, desc[UR46][R2.64] ;  /* 0x0000002e02049981 */ /* 0x000ee2000c1e1900 */
[C---:B------:R-:W-:Y:S01]  /*1f8f0*/  ISETP.NE.AND P1, PT, R0.reuse, RZ, PT ;  /* 0x000000ff0000720c */ /* 0x040fe20003f25270 */
[----:B------:R-:W-:Y:S01]  /*1f900*/  UMOV UR4, URZ ;  /* 0x0000003f00047c82 */ /* 0x000fe20008000000 */
[C---:B------:R-:W-:Y:S02]  /*1f910*/  ISETP.GE.U32.AND P2, PT, R0.reuse, 0x2, PT ;  /* 0x000000020000780c */ /* 0x040fe40003f46070 */
[C---:B------:R-:W-:Y:S02]  /*1f920*/  ISETP.GE.U32.AND P3, PT, R0.reuse, 0x4, PT ;  /* 0x000000040000780c */ /* 0x040fe40003f66070 */
[C---:B------:R-:W-:Y:S02]  /*1f930*/  ISETP.GE.U32.AND P4, PT, R0.reuse, 0x8, PT ;  /* 0x000000080000780c */ /* 0x040fe40003f86070 */
[----:B------:R-:W-:Y:S02]  /*1f940*/  ISETP.GE.U32.AND P5, PT, R0, 0x10, PT ;  /* 0x000000100000780c */ /* 0x000fe40003fa6070 */
[----:B------:R-:W-:Y:S01]  /*1f950*/  MOV R16, RZ ;  /* 0x000000ff00107202 */ /* 0x000fe20000000f00 */
        /* <DEDUP_REMOVED lines=15> */
[----:B------:R-:W0:Y:S02]  /*1fa50*/  SHFL.IDX PT, R6, R5, 0x1f, 0x1f ;  /* 0x03e01f0005067f89 */ /* 0x000e2400000e0000 */
[----:B0-----:R-:W-:-:S04]  /*1fa60*/  IMAD R6, R6, UR5, RZ ;  /* 0x0000000506067c24 */ /* 0x001fc8000f8e02ff */
[----:B------:R-:W-:Y:S01]  /*1fa70*/  IMAD.MOV.U32 R3, RZ, RZ, R6 ;  /* 0x000000ffff037224 */ /* 0x000fe200078e0006 */
[----:B--2---:R-:W-:-:S13]  /*1fa80*/  ISETP.GT.AND P6, PT, R6, UR6, PT ;  /* 0x0000000606007c0c */ /* 0x004fda000bfc4270 */
[----:B------:R-:W-:Y:S05]  /*1fa90*/  @P6 BRA `(.L_x_1580) ;  /* 0x00000000009c6947 */ /* 0x000fea0003800000 */
[----:B------:R-:W0:Y:S01]  /*1faa0*/  LDC R5, c[0x0][0xc3c] ;  /* 0x00030f00ff057b82 */ /* 0x000e220000000800 */
[----:B------:R-:W-:Y:S01]  /*1fab0*/  IMAD.MOV.U32 R6, RZ, RZ, R3 ;  /* 0x000000ffff067224 */ /* 0x000fe200078e0003 */
[----:B------:R-:W-:Y:S01]  /*1fac0*/  UMOV UR4, URZ ;  /* 0x0000003f00047c82 */ /* 0x000fe20008000000 */
[----:B------:R-:W-:Y:S01]  /*1fad0*/  ULDC UR7, c[0x0][0xc3c] ;  /* 0x00030f0000077ab9 */ /* 0x000fe20000000800 */
[----:B------:R-:W-:-:S05]  /*1fae0*/  ULDC UR5, c[0x0][0xc38] ;  /* 0x00030e0000057ab9 */ /* 0x000fca0000000800 */
.L_x_1584:
[----:B------:R-:W-:Y:S01]  /*1faf0*/  UIADD3 UR4, UR4, 0x1f, URZ ;  /* 0x0000001f04047890 */ /* 0x000fe2000fffe03f */
[----:B------:R-:W-:-:S05]  /*1fb00*/  IMAD.U32 R19, RZ, RZ, UR7 ;  /* 0x00000007ff137e24 */ /* 0x000fca000f8e00ff */
[----:B0-----:R-:W-:-:S13]  /*1fb10*/  ISETP.LE.AND P6, PT, R5, UR4, PT ;  /* 0x0000000405007c0c */ /* 0x001fda000bfc3270 */
[----:B------:R-:W-:Y:S05]  /*1fb20*/  @P6 BRA `(.L_x_1581) ;  /* 0x0000000400a86947 */ /* 0x000fea0003800000 */
[----:B------:R-:W-:Y:S01]  /*1fb30*/  VIADD R7, R0, UR4 ;  /* 0x0000000400077c36 */ /* 0x000fe20008000000 */
[----:B------:R-:W-:Y:S01]  /*1fb40*/  BSSY B0, `(.L_x_1582) ;  /* 0x0000007000007945 */ /* 0x000fe20003800000 */
[----:B------:R-:W-:-:S03]  /*1fb50*/  IMAD.MOV.U32 R4, RZ, RZ, RZ ;  /* 0x000000ffff047224 */ /* 0x000fc600078e00ff */
[----:B------:R-:W-:-:S13]  /*1fb60*/  ISETP.GE.OR P6, PT, R7, R5, !P0 ;  /* 0x000000050700720c */ /* 0x000fda00047c6670 */
[----:B------:R-:W-:Y:S05]  /*1fb70*/  @P6 BRA `(.L_x_1583) ;  /* 0x00000000000c6947 */ /* 0x000fea0003800000 */
[----:B------:R-:W0:Y:S02]  /*1fb80*/  LDC.64 R2, c[0x0][0xc80] ;  /* 0x00032000ff027b82 */ /* 0x000e240000000a00 */
[----:B0-----:R-:W-:-:S05]  /*1fb90*/  IMAD.WIDE R2, R7, 0x4, R2 ;  /* 0x0000000407027825 */ /* 0x001fca00078e0202 */
[----:B------:R0:W5:Y:S02]  /*1fba0*/  LDG.E R4, desc[UR46][R2.64] ;  /* 0x0000002e02047981 */ /* 0x000164000c1e1900 */
.L_x_1583:
[----:B------:R-:W-:Y:S05]  /*1fbb0*/  BSYNC B0 ;  /* 0x0000000000007941 */ /* 0x000fea0003800000 */
.L_x_1582:
        /* <DEDUP_REMOVED lines=15> */
[----:B------:R-:W0:Y:S02]  /*1fcb0*/  SHFL.IDX PT, R3, R9, 0x1f, 0x1f ;  /* 0x03e01f0009037f89 */ /* 0x000e2400000e0000 */
[----:B0-----:R-:W-:-:S04]  /*1fcc0*/  IMAD R3, R3, UR5, RZ ;  /* 0x0000000503037c24 */ /* 0x001fc8000f8e02ff */
[----:B------:R-:W-:-:S05]  /*1fcd0*/  IMAD.IADD R6, R3, 0x1, R6 ;  /* 0x0000000103067824 */ /* 0x000fca00078e0206 */
[----:B------:R-:W-:-:S13]  /*1fce0*/  ISETP.GT.AND P6, PT, R6, UR6, PT ;  /* 0x0000000606007c0c */ /* 0x000fda000bfc4270 */
[----:B------:R-:W-:Y:S05]  /*1fcf0*/  @!P6 BRA `(.L_x_1584) ;  /* 0xfffffffc007ce947 */ /* 0x000fea000383ffff */
[----:B------:R-:W-:-:S07]  /*1fd00*/  IMAD.MOV.U32 R5, RZ, RZ, R9 ;  /* 0x000000ffff057224 */ /* 0x000fce00078e0009 */
.L_x_1580:
[----:B------:R-:W-:-:S04]  /*1fd10*/  IMAD.IADD R6, R6, 0x1, -R3 ;  /* 0x0000000106067824 */ /* 0x000fc800078e0a03 */
[----:B------:R-:W-:-:S05]  /*1fd20*/  IMAD R2, R5, UR5, R6 ;  /* 0x0000000505027c24 */ /* 0x000fca000f8e0206 */
[----:B------:R-:W-:Y:S02]  /*1fd30*/  ISETP.GT.AND P0, PT, R2, UR6, PT ;  /* 0x0000000602007c0c */ /* 0x000fe4000bf04270 */
[----:B------:R-:W0:Y:S11]  /*1fd40*/  LDC.64 R2, c[0x0][0xc90] ;  /* 0x00032400ff027b82 */ /* 0x000e360000000a00 */
[----:B------:R-:W-:-:S04]  /*1fd50*/  VOTE.ANY R11, PT, !P0 ;  /* 0x00000000000b7806 */ /* 0x000fc800040e0100 */
[----:B------:R-:W1:Y:S02]  /*1fd60*/  POPC R7, R11 ;  /* 0x0000000b00077309 */ /* 0x000e640000000000 */
[----:B-1----:R-:W-:-:S04]  /*1fd70*/  VIADD R19, R7, UR4 ;  /* 0x0000000407137c36 */ /* 0x002fc80008000000 */
[----:B0-----:R-:W-:-:S05]  /*1fd80*/  IMAD.WIDE R2, R19, 0x4, R2 ;  /* 0x0000000413027825 */ /* 0x001fca00078e0202 */
[----:B------:R-:W2:Y:S01]  /*1fd90*/  LDG.E R9, desc[UR46][R2.64] ;  /* 0x0000002e02097981 */ /* 0x000ea2000c1e1900 */
[----:B------:R-:W-:-:S03]  /*1fda0*/  ISETP.NE.AND P0, PT, R11, RZ, PT ;  /* 0x000000ff0b00720c */ /* 0x000fc60003f05270 */
[----:B------:R-:W2:Y:S02]  /*1fdb0*/  SHFL.IDX PT, R4, R4, R7, 0x1f ;  /* 0x00001f0704047589 */ /* 0x000ea400000e0000 */
[----:B--2---:R-:W-:-:S05]  /*1fdc0*/  IMAD R8, R4, R9, RZ ;  /* 0x0000000904087224 */ /* 0x004fca00078e02ff */
[----:B------:R-:W-:-:S04]  /*1fdd0*/  IABS R10, R8 ;  /* 0x00000008000a7213 */ /* 0x000fc80000000000 */
[----:B------:R-:W0:Y:S08]  /*1fde0*/  I2F.RP R12, R10 ;  /* 0x0000000a000c7306 */ /* 0x000e300000209400 */
[----:B0-----:R-:W0:Y:S02]  /*1fdf0*/  MUFU.RCP R12, R12 ;  /* 0x0000000c000c7308 */ /* 0x001e240000001000 */
[----:B0-----:R-:W-:-:S06]  /*1fe00*/  VIADD R13, R12, 0xffffffe ;  /* 0x0ffffffe0c0d7836 */ /* 0x001fcc0000000000 */
[----:B------:R0:W1:Y:S01]  /*1fe10*/  F2I.FTZ.U32.TRUNC.NTZ R3, R13 ;  /* 0x0000000d00037305 */ /* 0x000062000021f000 */
[----:B------:R-:W-:Y:S05]  /*1fe20*/  @!P0 BRA `(.L_x_1585) ;  /* 0x0000000000088947 */ /* 0x000fea0003800000 */
[----:B------:R-:W-:-:S06]  /*1fe30*/  VIADD R16, R7, 0xffffffff ;  /* 0xffffffff07107836 */ /* 0x000fcc0000000000 */
[----:B------:R2:W3:Y:S02]  /*1fe40*/  SHFL.IDX PT, R16, R5, R16, 0x1f ;  /* 0x00001f1005107589 */ /* 0x0004e400000e0000 */
.L_x_1585:
[----:B-12---:R-:W-:Y:S01]  /*1fe50*/  IMAD.MOV R5, RZ, RZ, -R3 ;  /* 0x000000ffff057224 */ /* 0x006fe200078e0a03 */
[----:B------:R-:W-:Y:S01]  /*1fe60*/  MOV R2, RZ ;  /* 0x000000ff00027202 */ /* 0x000fe20000000f00 */
[----:B---3--:R-:W-:Y:S01]  /*1fe70*/  IMAD R16, R16, UR5, R6 ;  /* 0x0000000510107c24 */ /* 0x008fe2000f8e0206 */
[----:B------:R-:W-:Y:S01]  /*1fe80*/  IABS R6, R8 ;  /* 0x0000000800067213 */ /* 0x000fe20000000000 */
[----:B------:R-:W-:-:S04]  /*1fe90*/  IMAD R5, R5, R10, RZ ;  /* 0x0000000a05057224 */ /* 0x000fc800078e02ff */
[----:B------:R-:W-:Y:S01]  /*1fea0*/  IMAD.HI.U32 R2, R3, R5, R2 ;  /* 0x0000000503027227 */ /* 0x000fe200078e0002 */
[----:B------:R-:W-:-:S03]  /*1feb0*/  IADD3 R5, -R16, UR6, RZ ;  /* 0x0000000610057c10 */ /* 0x000fc6000fffe1ff */
[----:B------:R-:W-:Y:S01]  /*1fec0*/  IMAD.MOV R6, RZ, RZ, -R6 ;  /* 0x000000ffff067224 */ /* 0x000fe200078e0a06 */
[----:B------:R-:W-:-:S05]  /*1fed0*/  IABS R3, R5 ;  /* 0x0000000500037213 */ /* 0x000fca0000000000 */
        /* <DEDUP_REMOVED lines=16> */
[----:B------:R-:W-:-:S04]  /*1ffe0*/  VIADDMNMX R9, R10, UR5, R9, PT ;  /* 0x000000050a097c46 */ /* 0x000fc8000b800109 */
[-C--:B------:R-:W-:Y:S02]  /*1fff0*/  IABS R7, R9.reuse ;  /* 0x0000000900077213 */ /* 0x080fe40000000000 */
[----:B------:R-:W-:Y:S02]  /*20000*/  IABS R8, R9 ;  /* 0x0000000900087213 */ /* 0x000fe40000000000 */
[----:B------:R-:W1:Y:S03]  /*20010*/  I2F.RP R10, R7 ;  /* 0x00000007000a7306 */ /* 0x000e660000209400 */
[----:B------:R-:W-:-:S05]  /*20020*/  IMAD.MOV R8, RZ, RZ, -R8 ;  /* 0x000000ffff087224 */ /* 0x000fca00078e0a08 */
[----:B-1----:R-:W1:Y:S02]  /*20030*/  MUFU.RCP R10, R10 ;  /* 0x0000000a000a7308 */ /* 0x002e640000001000 */
[----:B-1----:R-:W-:-:S06]  /*20040*/  VIADD R3, R10, 0xffffffe ;  /* 0x0ffffffe0a037836 */ /* 0x002fcc0000000000 */
[----:B------:R-:W1:Y:S02]  /*20050*/  F2I.FTZ.U32.TRUNC.NTZ R3, R3 ;  /* 0x0000000300037305 */ /* 0x000e64000021f000 */
[----:B-1----:R-:W-:-:S05]  /*20060*/  IADD3 R2, RZ, -R3, RZ ;  /* 0x80000003ff027210 */ /* 0x002fca0007ffe0ff */
[----:B------:R-:W-:Y:S02]  /*20070*/  IMAD R11, R2, R7, RZ ;  /* 0x00000007020b7224 */ /* 0x000fe400078e02ff */
[----:B------:R-:W-:-:S04]  /*20080*/  IMAD.MOV.U32 R2, RZ, RZ, RZ ;  /* 0x000000ffff027224 */ /* 0x000fc800078e00ff */
[----:B------:R-:W-:Y:S01]  /*20090*/  IMAD.HI.U32 R2, R3, R11, R2 ;  /* 0x0000000b03027227 */ /* 0x000fe200078e0002 */
[----:B------:R-:W-:Y:S02]  /*200a0*/  IABS R11, R5 ;  /* 0x00000005000b7213 */ /* 0x000fe40000000000 */
[C---:B------:R-:W-:Y:S01]  /*200b0*/  LOP3.LUT R3, R5.reuse, R9, RZ, 0x3c, !PT ;  /* 0x0000000905037212 */ /* 0x040fe200078e3cff */
[----:B------:R-:W-:Y:S02]  /*200c0*/  IMAD.IADD R5, R5, 0x1, R6 ;  /* 0x0000000105057824 */ /* 0x000fe400078e0206 */
[----:B------:R-:W-:Y:S01]  /*200d0*/  IMAD.HI.U32 R2, R2, R11, RZ ;  /* 0x0000000b02027227 */ /* 0x000fe200078e00ff */
[----:B------:R-:W-:-:S03]  /*200e0*/  ISETP.GE.AND P2, PT, R3, RZ, PT ;  /* 0x000000ff0300720c */ /* 0x000fc60003f46270 */
[----:B------:R-:W-:-:S05]  /*200f0*/  IMAD R8, R2, R8, R11 ;  /* 0x0000000802087224 */ /* 0x000fca00078e020b */
[----:B------:R-:W-:-:S13]  /*20100*/  ISETP.GT.U32.AND P1, PT, R7, R8, PT ;  /* 0x000000080700720c */ /* 0x000fda0003f24070 */
[----:B------:R-:W-:Y:S02]  /*20110*/  @!P1 IMAD.IADD R8, R8, 0x1, -R7 ;  /* 0x0000000108089824 */ /* 0x000fe400078e0a07 */
[----:B------:R-:W-:Y:S01]  /*20120*/  @!P1 VIADD R2, R2, 0x1 ;  /* 0x0000000102029836 */ /* 0x000fe20000000000 */
[----:B------:R-:W-:Y:S02]  /*20130*/  ISETP.NE.AND P1, PT, R9, RZ, PT ;  /* 0x000000ff0900720c */ /* 0x000fe40003f25270 */
[----:B------:R-:W-:-:S13]  /*20140*/  ISETP.GE.U32.AND P0, PT, R8, R7, PT ;  /* 0x000000070800720c */ /* 0x000fda0003f06070 */
[----:B------:R-:W-:-:S04]  /*20150*/  @P0 VIADD R2, R2, 0x1 ;  /* 0x0000000102020836 */ /* 0x000fc80000000000 */
[----:B------:R-:W-:Y:S01]  /*20160*/  @!P2 IMAD.MOV R2, RZ, RZ, -R2 ;  /* 0x000000ffff02a224 */ /* 0x000fe200078e0a02 */
[----:B------:R-:W-:Y:S01]  /*20170*/  @!P1 LOP3.LUT R2, RZ, R9, RZ, 0x33, !PT ;  /* 0x00000009ff029212 */ /* 0x000fe200078e33ff */
[----:B------:R-:W-:-:S03]  /*20180*/  IMAD.MOV R9, RZ, RZ, -R9 ;  /* 0x000000ffff097224 */ /* 0x000fc600078e0a09 */
[----:B------:R-:W-:Y:S01]  /*20190*/  LOP3.LUT R17, RZ, R2, RZ, 0x33, !PT ;  /* 0x00000002ff117212 */ /* 0x000fe200078e33ff */
[----:B------:R-:W-:-:S03]  /*201a0*/  IMAD R18, R2, R9, R5 ;  /* 0x0000000902127224 */ /* 0x000fc600078e0205 */
[----:B------:R-:W-:Y:S01]  /*201b0*/  IADD3 R17, R4, R17, RZ ;  /* 0x0000001104117210 */ /* 0x000fe20007ffe0ff */
[----:B------:R-:W-:Y:S06]  /*201c0*/  BRA `(.L_x_1586) ;  /* 0x00000000000c7947 */ /* 0x000fec0003800000 */
.L_x_1581:
[----:B------:R-:W-:Y:S02]  /*201d0*/  IMAD.MOV.U32 R17, RZ, RZ, RZ ;  /* 0x000000ffff117224 */ /* 0x000fe400078e00ff */
[----:B------:R-:W-:Y:S02]  /*201e0*/  IMAD.U32 R16, RZ, RZ, UR6 ;  /* 0x00000006ff107e24 */ /* 0x000fe4000f8e00ff */
[----:B------:R-:W-:-:S07]  /*201f0*/  IMAD.MOV.U32 R18, RZ, RZ, RZ ;  /* 0x000000ffff127224 */ /* 0x000fce00078e00ff */
.L_x_1586:
[----:B------:R-:W-:-:S13]  /*20200*/  ISETP.NE.AND P0, PT, R0, RZ, PT ;  /* 0x000000ff0000720c */ /* 0x000fda0003f05270 */
[----:B------:R-:W1:Y:S01]  /*20210*/  @!P0 S2R R3, SR_CgaCtaId ;  /* 0x0000000000038919 */ /* 0x000e620000008800 */
[----:B------:R-:W-:-:S04]  /*20220*/  @!P0 MOV R0, 0x400 ;  /* 0x0000040000008802 */ /* 0x000fc80000000f00 */
[----:B-1----:R-:W-:-:S05]  /*20230*/  @!P0 LEA R0, R3, R0, 0x18 ;  /* 0x0000000003008211 */ /* 0x002fca00078ec0ff */
[----:B------:R2:W-:Y:S01]  /*20240*/  @!P0 STS.128 [R0+0x284d0], R16 ;  /* 0x0284d01000008388 */ /* 0x0005e20000000c00 */
[----:B------:R-:W-:Y:S06]  /*20250*/  BAR.ARV 0x5, 0x180 ;  /* 0x0146000000007b1d */ /* 0x000fec0000002000 */
.L_x_1579:
[----:B--2---:R-:W-:Y:S01]  /*20260*/  IMAD.MOV.U32 R0, RZ, RZ, 0x1 ;  /* 0x00000001ff007424 */ /* 0x004fe200078e00ff */
[----:B------:R2:W-:Y:S01]  /*20270*/  STL [R1+0x4], RZ ;  /* 0x000004ff01007387 */ /* 0x0005e20000100800 */
[----:B------:R-:W-:Y:S02]  /*20280*/  ULDC UR4, c[0x0][0xc3c] ;  /* 0x00030f0000047ab9 */ /* 0x000fe40000000800 */
[----:B-1----:R-:W-:Y:S01]  /*20290*/  ISETP.GE.AND P0, PT, R19, UR4, PT ;  /* 0x0000000413007c0c */ /* 0x002fe2000bf06270 */
[----:B------:R2:W-:Y:S04]  /*202a0*/  STL [R1+0xc], R0 ;  /* 0x00000c0001007387 */ /* 0x0005e80000100800 */
[----:B------:R2:W-:Y:S08]  /*202b0*/  STL [R1+0x58], RZ ;  /* 0x000058ff01007387 */ /* 0x0005f00000100800 */
[----:B--2---:R-:W-:Y:S05]  /*202c0*/  @P0 BRA `(.L_x_1587) ;  /* 0x0000006000f80947 */ /* 0x004fea0003800000 */
[----:B------:R-:W1:Y:S01]  /*202d0*/  S2R R8, SR_TID.X ;  /* 0x0000000000087919 */ /* 0x000e620000002100 */
[----:B------:R-:W2:Y:S01]  /*202e0*/  S2UR UR5, SR_CgaCtaId ;  /* 0x00000000000579c3 */ /* 0x000ea20000008800 */
[----:B------:R-:W-:Y:S01]  /*202f0*/  UMOV UR4, 0x400 ;  /* 0x0000040000047882 */ /* 0x000fe20000000000 */
[----:B------:R-:W-:Y:S01]  /*20300*/  BSSY B7, `(.L_x_1587) ;  /* 0x000063a000077945 */ /* 0x000fe20003800000 */
[----:B------:R-:W-:Y:S01]  /*20310*/  ULDC.64 UR42, c[0x0][0x198] ;  /* 0x00006600002a7ab9 */ /* 0x000fe20000000a00 */
[----:B------:R-:W-:Y:S02]  /*20320*/  ULOP3.LUT UR36, UR40, 0x1, URZ, 0xfc, !UPT ;  /* 0x0000000128247892 */ /* 0x000fe4000f8efc3f */
[----:B------:R-:W-:Y:S01]  /*20330*/  ULOP3.LUT UR38, UR40, 0x2, URZ, 0xfc, !UPT ;  /* 0x0000000228267892 */ /* 0x000fe2000f8efc3f */
[----:B------:R-:W-:Y:S01]  /*20340*/  ULDC UR37, c[0x0][0xc] ;  /* 0x0000030000257ab9 */ /* 0x000fe20000000800 */
[----:B--2---:R-:W-:Y:S01]  /*20350*/  ULEA UR4, UR5, UR4, 0x18 ;  /* 0x0000000405047291 */ /* 0x004fe2000f8ec03f */
[C---:B-1----:R-:W-:Y:S01]  /*20360*/  LOP3.LUT R6, R8.reuse, 0x7f, RZ, 0xc0, !PT ;  /* 0x0000007f08067812 */ /* 0x042fe200078ec0ff */
[C---:B0-----:R-:W-:Y:S01]  /*20370*/  IMAD.SHL.U32 R2, R8.reuse, 0x80, RZ ;  /* 0x0000008008027824 */ /* 0x041fe200078e00ff */
[C---:B------:R-:W-:Y:S01]  /*20380*/  LOP3.LUT P0, RZ, R8.reuse, 0x4, RZ, 0xc0, !PT ;  /* 0x0000000408ff7812 */ /* 0x040fe2000780c0ff */
[----:B------:R-:W-:-:S02]  /*20390*/  IMAD.SHL.U32 R5, R8, 0x8, RZ ;  /* 0x0000000808057824 */ /* 0x000fc400078e00ff */
[----:B------:R-:W-:-:S05]  /*203a0*/  IMAD.SHL.U32 R0, R6, 0x20, RZ ;  /* 0x0000002006007824 */ /* 0x000fca00078e00ff */
[----:B------:R-:W-:Y:S01]  /*203b0*/  LOP3.LUT R3, R0, 0xc00, RZ, 0xc0, !PT ;  /* 0x00000c0000037812 */ /* 0x000fe200078ec0ff */
[----:B------:R-:W-:-:S05]  /*203c0*/  IMAD.SHL.U32 R0, R8, 0x40, RZ ;  /* 0x0000004008007824 */ /* 0x000fca00078e00ff */
[--C-:B------:R-:W-:Y:S02]  /*203d0*/  LOP3.LUT R3, R3, 0x40, R0.reuse, 0xf8, !PT ;  /* 0x0000004003037812 */ /* 0x100fe400078ef800 */
[----:B------:R-:W-:Y:S02]  /*203e0*/  LOP3.LUT R4, R0, 0x180, RZ, 0xc0, !PT ;  /* 0x0000018000047812 */ /* 0x000fe400078ec0ff */
[----:B------:R-:W-:Y:S02]  /*203f0*/  LOP3.LUT R7, R3, 0x200, R0, 0xf8, !PT ;  /* 0x0000020003077812 */ /* 0x000fe400078ef800 */
[--C-:B------:R-:W-:Y:S02]  /*20400*/  SHF.R.U32.HI R3, RZ, 0x1, R8.reuse ;  /* 0x00000001ff037819 */ /* 0x100fe40000011608 */
[----:B------:R-:W-:Y:S02]  /*20410*/  LOP3.LUT R0, R2, 0x380, RZ, 0xc0, !PT ;  /* 0x0000038002007812 */ /* 0x000fe400078ec0ff */
[----:B------:R-:W-:-:S02]  /*20420*/  LOP3.LUT R4, R4, 0x10, R8, 0xf8, !PT ;  /* 0x0000001004047812 */ /* 0x000fc400078ef808 */
[----:B------:R-:W-:Y:S02]  /*20430*/  LOP3.LUT R3, R0, 0x30, R3, 0xf8, !PT ;  /* 0x0000003000037812 */ /* 0x000fe400078ef803 */
[----:B------:R-:W-:Y:S02]  /*20440*/  SHF.L.U32 R0, R8, 0x4, RZ ;  /* 0x0000000408007819 */ /* 0x000fe400000006ff */
[----:B------:R-:W-:Y:S02]  /*20450*/  LOP3.LUT R4, R4, 0x30, R5, 0x78, !PT ;  /* 0x0000003004047812 */ /* 0x000fe400078e7805 */
[----:B------:R-:W-:Y:S02]  /*20460*/  LOP3.LUT R3, R3, 0x70, R0, 0x78, !PT ;  /* 0x0000007003037812 */ /* 0x000fe400078e7800 */
[----:B------:R-:W-:Y:S02]  /*20470*/  LOP3.LUT R5, R7, R4, RZ, 0xfc, !PT ;  /* 0x0000000407057212 */ /* 0x000fe400078efcff */
[----:B------:R-:W-:Y:S01]  /*20480*/  LOP3.LUT R4, R3, 0xc00, R2, 0xf8, !PT ;  /* 0x00000c0003047812 */ /* 0x000fe200078ef802 */
[----:B------:R-:W-:Y:S01]  /*20490*/  IMAD.SHL.U32 R3, R8, 0x2, RZ ;  /* 0x0000000208037824 */ /* 0x000fe200078e00ff */
[----:B------:R-:W-:Y:S01]  /*204a0*/  LOP3.LUT R2, R0, 0x3f0, RZ, 0xc0, !PT ;  /* 0x000003f000027812 */ /* 0x000fe200078ec0ff */
[----:B------:R0:W-:Y:S03]  /*204b0*/  STL [R1+0x28], R5 ;  /* 0x0000280501007387 */ /* 0x0001e60000100800 */
[----:B------:R-:W-:Y:S01]  /*204c0*/  LOP3.LUT R3, R2, 0x70, R3, 0x78, !PT ;  /* 0x0000007002037812 */ /* 0x000fe200078e7803 */
[----:B------:R-:W-:Y:S01]  /*204d0*/  IMAD.SHL.U32 R2, R6, 0x10, RZ ;  /* 0x0000001006027824 */ /* 0x000fe200078e00ff */
[----:B------:R1:W-:Y:S04]  /*204e0*/  STL [R1+0x30], R4 ;  /* 0x0000300401007387 */ /* 0x0003e80000100800 */
[----:B------:R-:W-:Y:S01]  /*204f0*/  LOP3.LUT R2, R3, 0x400, R2, 0xf8, !PT ;  /* 0x0000040003027812 */ /* 0x000fe200078ef802 */
[----:B------:R-:W-:Y:S01]  /*20500*/  IMAD.MOV.U32 R3, RZ, RZ, 0x40 ;  /* 0x00000040ff037424 */ /* 0x000fe200078e00ff */
[----:B0-----:R-:W-:Y:S01]  /*20510*/  SHF.R.U32.HI R5, RZ, 0x3, R6 ;  /* 0x00000003ff057819 */ /* 0x001fe20000011606 */
[----:B-1----:R-:W-:-:S03]  /*20520*/  IMAD.MOV.U32 R4, RZ, RZ, 0x20 ;  /* 0x00000020ff047424 */ /* 0x002fc600078e00ff */
[----:B------:R-:W-:Y:S02]  /*20530*/  SEL R7, R3, 0xffffffc0, !P0 ;  /* 0xffffffc003077807 */ /* 0x000fe40004000000 */
[----:B------:R-:W-:Y:S01]  /*20540*/  SEL R3, R4, 0xffffffe0, !P0 ;  /* 0xffffffe004037807 */ /* 0x000fe20004000000 */
[----:B------:R-:W-:Y:S02]  /*20550*/  IMAD.U32 R4, RZ, RZ, UR4 ;  /* 0x00000004ff047e24 */ /* 0x000fe4000f8e00ff */
[----:B------:R-:W-:Y:S02]  /*20560*/  STL [R1+0x34], R7 ;  /* 0x0000340701007387 */ /* 0x000fe40000100800 */
[----:B------:R-:W-:Y:S02]  /*20570*/  IMAD.IADD R2, R4, 0x1, R2 ;  /* 0x0000000104027824 */ /* 0x000fe400078e0202 */
[----:B------:R0:W-:Y:S04]  /*20580*/  STL [R1+0x2c], R3 ;  /* 0x00002c0301007387 */ /* 0x0001e80000100800 */
[----:B------:R-:W-:Y:S04]  /*20590*/  STL [R1], R4 ;  /* 0x0000000401007387 */ /* 0x000fe80000100800 */
[----:B------:R1:W-:Y:S01]  /*205a0*/  STL [R1+0x38], R2 ;  /* 0x0000380201007387 */ /* 0x0003e20000100800 */
[----:B0-----:R-:W-:-:S02]  /*205b0*/  LOP3.LUT R3, R0, 0x70, RZ, 0xc0, !PT ;  /* 0x0000007000037812 */ /* 0x001fc400078ec0ff */
[----:B------:R-:W-:Y:S01]  /*205c0*/  LOP3.LUT R0, R5, 0x70, R0, 0xf8, !PT ;  /* 0x0000007005007812 */ /* 0x000fe200078ef800 */
[----:B------:R-:W-:Y:S01]  /*205d0*/  IMAD.MOV.U32 R0, RZ, RZ, 0x1 ;  /* 0x00000001ff007424 */ /* 0x000fe200078e00ff */
[----:B------:R-:W-:Y:S01]  /*205e0*/  STL [R1+0x58], RZ ;  /* 0x000058ff01007387 */ /* 0x000fe20000100800 */
[----:B-1----:R-:W-:-:S03]  /*205f0*/  IMAD.MOV.U32 R2, RZ, RZ, 0x1 ;  /* 0x00000001ff027424 */ /* 0x002fc600078e00ff */
[----:B------:R0:W-:Y:S04]  /*20600*/  STL [R1+0x10], R0 ;  /* 0x0000100001007387 */ /* 0x0001e80000100800 */
[----:B------:R1:W-:Y:S04]  /*20610*/  STL [R1+0x8], RZ ;  /* 0x000008ff01007387 */ /* 0x0003e80000100800 */
[----:B------:R1:W-:Y:S01]  /*20620*/  STL [R1+0x4], RZ ;  /* 0x000004ff01007387 */ /* 0x0003e20000100800 */
[----:B0-----:R-:W-:-:S03]  /*20630*/  LOP3.LUT R0, R3, 0x80, RZ, 0xfc, !PT ;  /* 0x0000008003007812 */ /* 0x001fc600078efcff */
[----:B------:R1:W-:Y:S04]  /*20640*/  STL [R1+0xc], R2 ;  /* 0x00000c0201007387 */ /* 0x0003e80000100800 */
.L_x_1713:
[----:B------:R-:W-:Y:S05]  /*20650*/  YIELD ;  /* 0x0000000000007946 */ /* 0x000fea0003800000 */
[----:B------:R-:W-:Y:S01]  /*20660*/  ULDC.64 UR4, c[0x0][0xa28] ;  /* 0x00028a0000047ab9 */ /* 0x000fe20000000a00 */
[----:B------:R-:W-:Y:S02]  /*20670*/  CS2R R6, SRZ ;  /* 0x0000000000067805 */ /* 0x000fe4000001ff00 */
[----:B------:R-:W-:Y:S01]  /*20680*/  ISETP.NE.U32.AND P0, PT, RZ, UR4, PT ;  /* 0x00000004ff007c0c */ /* 0x000fe2000bf05070 */
[----:B0--3--:R-:W0:Y:S01]  /*20690*/  LDC.64 R12, c[0x0][0xa00] ;  /* 0x00028000ff0c7b82 */ /* 0x009e220000000a00 */
[----:B------:R-:W-:Y:S01]  /*206a0*/  ULDC.64 UR6, c[0x0][0xa08] ;  /* 0x0002820000067ab9 */ /* 0x000fe20000000a00 */
[----:B------:R-:W-:Y:S01]  /*206b0*/  ULDC.64 UR8, c[0x0][0xa10] ;  /* 0x0002840000087ab9 */ /* 0x000fe20000000a00 */
[----:B------:R-:W-:Y:S01]  /*206c0*/  ISETP.NE.AND.EX P0, PT, RZ, UR5, PT, P0 ;  /* 0x00000005ff007c0c */ /* 0x000fe2000bf05300 */
[----:B------:R-:W-:-:S04]  /*206d0*/  ULDC.64 UR4, c[0x0][0xa18] ;  /* 0x0002860000047ab9 */ /* 0x000fc80000000a00 */
[----:B-1----:R-:W2:Y:S08]  /*206e0*/  LDC.64 R4, c[0x0][0xa08] ;  /* 0x00028200ff047b82 */ /* 0x002eb00000000a00 */
[----:B-1--4-:R-:W1:Y:S02]  /*206f0*/  @P0 LDC.64 R2, c[0x0][0xa28] ;  /* 0x00028a00ff020b82 */ /* 0x012e640000000a00 */
[----:B-1----:R-:W-:-:S05]  /*20700*/  @P0 IMAD.WIDE R2, R19, 0x4, R2 ;  /* 0x0000000413020825 */ /* 0x002fca00078e0202 */
[----:B------:R1:W5:Y:S01]  /*20710*/  @P0 LDG.E R6, desc[UR46][R2.64] ;  /* 0x0000002e02060981 */ /* 0x000362000c1e1900 */
[----:B------:R-:W-:Y:S01]  /*20720*/  ISETP.NE.U32.AND P0, PT, RZ, UR4, PT ;  /* 0x00000004ff007c0c */ /* 0x000fe2000bf05070 */
[C---:B0-----:R-:W-:Y:S01]  /*20730*/  IMAD.WIDE R12, R19.reuse, 0x4, R12 ;  /* 0x00000004130c7825 */ /* 0x041fe200078e020c */
[----:B------:R-:W-:Y:S02]  /*20740*/  ISETP.NE.U32.AND P2, PT, RZ, UR6, PT ;  /* 0x00000006ff007c0c */ /* 0x000fe4000bf45070 */
[----:B------:R-:W-:Y:S01]  /*20750*/  ISETP.NE.AND.EX P0, PT, RZ, UR5, PT, P0 ;  /* 0x00000005ff007c0c */ /* 0x000fe2000bf05300 */
[----:B------:R-:W-:Y:S01]  /*20760*/  ULDC.64 UR4, c[0x0][0xa00] ;  /* 0x0002800000047ab9 */ /* 0x000fe20000000a00 */
[----:B------:R-:W-:Y:S01]  /*20770*/  ISETP.NE.U32.AND P4, PT, RZ, UR8, PT ;  /* 0x00000008ff007c0c */ /* 0x000fe2000bf85070 */
[----:B------:R-:W-:Y:S01]  /*20780*/  IMAD.MOV.U32 R0, RZ, RZ, RZ ;  /* 0x000000ffff007224 */ /* 0x000fe200078e00ff */
[----:B------:R-:W-:Y:S01]  /*20790*/  ISETP.NE.U32.AND P1, PT, RZ, UR4, PT ;  /* 0x00000004ff007c0c */ /* 0x000fe2000bf25070 */
[----:B-1----:R-:W0:Y:S01]  /*207a0*/  LDC.64 R2, c[0x0][0xa10] ;  /* 0x00028400ff027b82 */ /* 0x002e220000000a00 */
[----:B------:R-:W-:Y:S01]  /*207b0*/  MOV R8, RZ ;  /* 0x000000ff00087202 */ /* 0x000fe20000000f00 */
[----:B--2---:R-:W-:Y:S01]  /*207c0*/  IMAD.WIDE R4, R19, 0x4, R4 ;  /* 0x0000000413047825 */ /* 0x004fe200078e0204 */
[----:B------:R-:W-:-:S05]  /*207d0*/  ISETP.NE.AND.EX P3, PT, RZ, UR5, PT, P1 ;  /* 0x00000005ff007c0c */ /* 0x000fca000bf65310 */
[----:B------:R-:W1:Y:S01]  /*207e0*/  @P0 LDC.64 R10, c[0x0][0xa18] ;  /* 0x00028600ff0a0b82 */ /* 0x000e620000000a00 */
[----:B------:R-:W-:Y:S01]  /*207f0*/  ULDC UR4, c[0x0][0x288] ;  /* 0x0000a20000047ab9 */ /* 0x000fe20000000800 */
[----:B------:R-:W-:Y:S02]  /*20800*/  ISETP.NE.AND.EX P1, PT, RZ, UR7, PT, P2 ;  /* 0x00000007ff007c0c */ /* 0x000fe4000bf25320 */
[----:B------:R-:W-:-:S04]  /*20810*/  ISETP.NE.AND.EX P2, PT, RZ, UR9, PT, P4 ;  /* 0x00000009ff007c0c */ /* 0x000fc8000bf45340 */
[----:B------:R-:W2:Y:S07]  /*20820*/  @P3 LDG.E R7, desc[UR46][R12.64] ;  /* 0x0000002e0c073981 */ /* 0x000eae000c1e1900 */
[----:B------:R-:W5:Y:S01]  /*20830*/  @P1 LDG.E R8, desc[UR46][R4.64] ;  /* 0x0000002e04081981 */ /* 0x000f62000c1e1900 */
[----:B0-----:R-:W-:-:S05]  /*20840*/  IMAD.WIDE R2, R19, 0x4, R2 ;  /* 0x0000000413027825 */ /* 0x001fca00078e0202 */
[----:B------:R-:W5:Y:S01]  /*20850*/  @P2 LDG.E R0, desc[UR46][R2.64] ;  /* 0x0000002e02002981 */ /* 0x000f62000c1e1900 */
[----:B-1----:R-:W-:-:S03]  /*20860*/  @P0 IMAD.WIDE R10, R19, 0x4, R10 ;  /* 0x00000004130a0825 */ /* 0x002fc600078e020a */
        /* <DEDUP_REMOVED lines=12> */
[----:B--2---:R0:W-:Y:S01]  /*20930*/  STL [R1+0x40], R7 ;  /* 0x0000400701007387 */ /* 0x0041e20000100800 */
[----:B------:R-:W-:Y:S02]  /*20940*/  IMAD.MOV.U32 R11, RZ, RZ, R7 ;  /* 0x000000ffff0b7224 */ /* 0x000fe400078e0007 */
[----:B0-----:R-:W-:Y:S01]  /*20950*/  IMAD.U32 R7, RZ, RZ, UR4 ;  /* 0x00000004ff077e24 */ /* 0x001fe2000f8e00ff */
[----:B------:R-:W-:Y:S06]  /*20960*/  @P0 BRA `(.L_x_1588) ;  /* 0x0000000000140947 */ /* 0x000fec0003800000 */
[----:B------:R-:W-:Y:S05]  /*20970*/  @!P3 BRA `(.L_x_1588) ;  /* 0x000000000010b947 */ /* 0x000fea0003800000 */
[----:B------:R-:W2:Y:S04]  /*20980*/  LDG.E R9, desc[UR46][R12.64] ;  /* 0x0000002e0c097981 */ /* 0x000ea8000c1e1900 */
[----:B------:R-:W2:Y:S02]  /*20990*/  LDG.E R12, desc[UR46][R12.64+0x4] ;  /* 0x0000042e0c0c7981 */ /* 0x000ea4000c1e1900 */
[----:B--2---:R-:W-:-:S05]  /*209a0*/  IMAD.IADD R11, R12, 0x1, -R9 ;  /* 0x000000010c0b7824 */ /* 0x004fca00078e0a09 */
[----:B------:R0:W-:Y:S02]  /*209b0*/  STL [R1+0x40], R11 ;  /* 0x0000400b01007387 */ /* 0x0001e40000100800 */
.L_x_1588:
[----:B-----5:R-:W-:Y:S01]  /*209c0*/  IMAD.IADD R8, R8, 0x1, R6 ;  /* 0x0000000108087824 */ /* 0x020fe200078e0206 */
[----:B------:R-:W-:Y:S02]  /*209d0*/  ULDC.64 UR4, c[0x0][0xa20] ;  /* 0x0002880000047ab9 */ /* 0x000fe40000000a00 */
[----:B------:R-:W-:Y:S02]  /*209e0*/  ISETP.NE.U32.AND P0, PT, RZ, UR4, PT ;  /* 0x00000004ff007c0c */ /* 0x000fe4000bf05070 */
[----:B------:R1:W-:Y:S02]  /*209f0*/  STL [R1+0x24], R8 ;  /* 0x0000240801007387 */ /* 0x0003e40000100800 */
[----:B------:R-:W-:-:S13]  /*20a00*/  ISETP.NE.AND.EX P0, PT, RZ, UR5, PT, P0 ;  /* 0x00000005ff007c0c */ /* 0x000fda000bf05300 */
[----:B-1----:R-:W-:Y:S05]  /*20a10*/  @!P0 BRA `(.L_x_1589) ;  /* 0x0000000000108947 */ /* 0x002fea0003800000 */
[----:B------:R-:W1:Y:S02]  /*20a20*/  LDC.64 R4, c[0x0][0xa20] ;  /* 0x00028800ff047b82 */ /* 0x000e640000000a00 */
[----:B-1----:R-:W-:-:S05]  /*20a30*/  IMAD.WIDE R4, R19, 0x4, R4 ;  /* 0x0000000413047825 */ /* 0x002fca00078e0204 */
[----:B------:R1:W5:Y:S01]  /*20a40*/  LDG.E R7, desc[UR46][R4.64] ;  /* 0x0000002e04077981 */ /* 0x000362000c1e1900 */
[----:B------:R-:W-:Y:S05]  /*20a50*/  BRA `(.L_x_1590) ;  /* 0x0000000000107947 */ /* 0x000fea0003800000 */
.L_x_1589:
[----:B------:R-:W-:Y:S05]  /*20a60*/  @!P1 BRA `(.L_x_1590) ;  /* 0x00000000000c9947 */ /* 0x000fea0003800000 */
[----:B------:R-:W2:Y:S04]  /*20a70*/  LDG.E R7, desc[UR46][R4.64] ;  /* 0x0000002e04077981 */ /* 0x000ea8000c1e1900 */
[----:B------:R-:W2:Y:S02]  /*20a80*/  LDG.E R4, desc[UR46][R4.64+0x4] ;  /* 0x0000042e04047981 */ /* 0x000ea4000c1e1900 */
[----:B--2---:R-:W-:-:S07]  /*20a90*/  IMAD.IADD R7, R4, 0x1, -R7 ;  /* 0x0000000104077824 */ /* 0x004fce00078e0a07 */
.L_x_1590:
[----:B-1----:R-:W2:Y:S04]  /*20aa0*/  @P2 LDG.E R4, desc[UR46][R2.64] ;  /* 0x0000002e02042981 */ /* 0x002ea8000c1e1900 */
[----:B------:R1:W2:Y:S01]  /*20ab0*/  @P2 LDG.E R2, desc[UR46][R2.64+0x4] ;  /* 0x0000042e02022981 */ /* 0x0002a2000c1e1900 */
[----:B------:R-:W-:Y:S02]  /*20ac0*/  IMAD.SHL.U32 R12, R17, 0x80, RZ ;  /* 0x00000080110c7824 */ /* 0x000fe400078e00ff */
[----:B-----5:R-:W-:-:S03]  /*20ad0*/  IMAD.IADD R9, R7, 0x1, -R6 ;  /* 0x0000000107097824 */ /* 0x020fc600078e0a06 */
[----:B------:R3:W-:Y:S01]  /*20ae0*/  STL [R1+0x3c], R12 ;  /* 0x00003c0c01007387 */ /* 0x0007e20000100800 */
[----:B-1----:R-:W1:Y:S02]  /*20af0*/  LDC R3, c[0x0][0x448] ;  /* 0x00011200ff037b82 */ /* 0x002e640000000800 */
[----:B-1----:R-:W-:-:S13]  /*20b00*/  ISETP.NE.AND P1, PT, R3, 0x1, PT ;  /* 0x000000010300780c */ /* 0x002fda0003f25270 */
[----:B------:R-:W1:Y:S08]  /*20b10*/  @P1 LDC R3, c[0x0][0x44c] ;  /* 0x00011300ff031b82 */ /* 0x000e700000000800 */
[----:B------:R-:W4:Y:S01]  /*20b20*/  @P1 LDC R5, c[0x0][0x450] ;  /* 0x00011400ff051b82 */ /* 0x000f220000000800 */
[----:B--2---:R-:W-:Y:S01]  /*20b30*/  @P2 IADD3 R10, -R4, R2, RZ ;  /* 0x00000002040a2210 */ /* 0x004fe20007ffe1ff */
[----:B------:R-:W-:-:S04]  /*20b40*/  VIADD R2, R12, 0x7f ;  /* 0x0000007f0c027836 */ /* 0x000fc80000000000 */
[----:B------:R-:W-:Y:S02]  /*20b50*/  IMAD.IADD R7, R9, 0x1, R10 ;  /* 0x0000000109077824 */ /* 0x000fe400078e020a */
[----:B-1----:R-:W-:-:S03]  /*20b60*/  @P1 IMAD.HI.U32 R3, R2, R3, RZ ;  /* 0x0000000302031227 */ /* 0x002fc600078e00ff */
[C---:B------:R-:W-:Y:S01]  /*20b70*/  IADD3 R17, R7.reuse, 0x1, -R11 ;  /* 0x0000000107117810 */ /* 0x040fe20007ffe80b */
[----:B------:R-:W-:Y:S01]  /*20b80*/  IMAD.MOV.U32 R6, RZ, RZ, R2 ;  /* 0x000000ffff067224 */ /* 0x000fe200078e0002 */
[----:B----4-:R-:W-:Y:S01]  /*20b90*/  @P1 SHF.R.U32.HI R6, RZ, R5, R3 ;  /* 0x00000005ff061219 */ /* 0x010fe20000011603 */
[----:B------:R-:W-:-:S04]  /*20ba0*/  VIADD R2, R7, 0x3f ;  /* 0x0000003f07027836 */ /* 0x000fc80000000000 */
[----:B------:R-:W-:Y:S01]  /*20bb0*/  IMAD.IADD R6, R17, 0x1, R6 ;  /* 0x0000000111067824 */ /* 0x000fe200078e0206 */
[----:B------:R-:W-:-:S04]  /*20bc0*/  SHF.R.S32.HI R3, RZ, 0x1f, R2 ;  /* 0x0000001fff037819 */ /* 0x000fc80000011402 */
[----:B------:R-:W-:Y:S02]  /*20bd0*/  LEA.HI R21, R3, R2, RZ, 0x6 ;  /* 0x0000000203157211 */ /* 0x000fe400078f30ff */
[----:B------:R-:W1:Y:S02]  /*20be0*/  LDC.64 R2, c[0x0][0x9e0] ;  /* 0x00027800ff027b82 */ /* 0x000e640000000a00 */
[----:B------:R-:W-:Y:S02]  /*20bf0*/  SHF.R.S32.HI R21, RZ, 0x6, R21 ;  /* 0x00000006ff157819 */ /* 0x000fe40000011415 */
[----:B-1----:R-:W-:Y:S01]  /*20c00*/  ISETP.GE.AND P3, PT, R3, 0x1, PT ;  /* 0x000000010300780c */ /* 0x002fe20003f66270 */
[----:B------:R-:W-:-:S12]  /*20c10*/  IMAD.IADD R8, R6, 0x1, R2 ;  /* 0x0000000106087824 */ /* 0x000fd800078e0202 */
[----:B---3--:R-:W-:Y:S05]  /*20c20*/  @!P3 BRA `(.L_x_1591) ;  /* 0x000000000048b947 */ /* 0x008fea0003800000 */
[C---:B------:R-:W-:Y:S01]  /*20c30*/  ISETP.GT.AND P0, PT, R6.reuse, RZ, PT ;  /* 0x000000ff0600720c */ /* 0x040fe20003f04270 */
[----:B------:R-:W-:Y:S01]  /*20c40*/  BSSY B0, `(.L_x_1592) ;  /* 0x000000e000007945 */ /* 0x000fe20003800000 */
[----:B------:R-:W-:-:S11]  /*20c50*/  IADD3 R2, R6, -0x1, RZ ;  /* 0xffffffff06027810 */ /* 0x000fd60007ffe0ff */
[----:B------:R-:W-:Y:S05]  /*20c60*/  @P0 BRA `(.L_x_1593) ;  /* 0x00000000001c0947 */ /* 0x000fea0003800000 */
[----:B------:R-:W-:Y:S01]  /*20c70*/  ISETP.NE.AND P0, PT, R3, 0x1, PT ;  /* 0x000000010300780c */ /* 0x000fe20003f05270 */
[----:B------:R-:W-:-:S12]  /*20c80*/  IMAD.MOV R2, RZ, RZ, -R6 ;  /* 0x000000ffff027224 */ /* 0x000fd800078e0a06 */
[----:B------:R-:W1:Y:S02]  /*20c90*/  @P0 LDC.64 R4, c[0x0][0x9e8] ;  /* 0x00027a00ff040b82 */ /* 0x000e640000000a00 */
[----:B-1----:R-:W-:-:S05]  /*20ca0*/  @P0 IMAD.HI.U32 R4, R2, R4, RZ ;  /* 0x0000000402040227 */ /* 0x002fca00078e00ff */
[----:B------:R-:W-:-:S04]  /*20cb0*/  @P0 SHF.R.U32.HI R2, RZ, R5, R4 ;  /* 0x00000005ff020219 */ /* 0x000fc80000011604 */
[----:B------:R-:W-:Y:S01]  /*20cc0*/  LOP3.LUT R2, RZ, R2, RZ, 0x33, !PT ;  /* 0x00000002ff027212 */ /* 0x000fe200078e33ff */
[----:B------:R-:W-:Y:S06]  /*20cd0*/  BRA `(.L_x_1594) ;  /* 0x0000000000107947 */ /* 0x000fec0003800000 */
.L_x_1593:
[----:B------:R-:W-:-:S13]  /*20ce0*/  ISETP.NE.AND P0, PT, R3, 0x1, PT ;  /* 0x000000010300780c */ /* 0x000fda0003f05270 */
[----:B------:R-:W1:Y:S02]  /*20cf0*/  @P0 LDC.64 R4, c[0x0][0x9e8] ;  /* 0x00027a00ff040b82 */ /* 0x000e640000000a00 */
[----:B-1----:R-:W-:-:S05]  /*20d00*/  @P0 IMAD.HI.U32 R4, R2, R4, RZ ;  /* 0x0000000402040227 */ /* 0x002fca00078e00ff */
[----:B------:R-:W-:-:S07]  /*20d10*/  @P0 SHF.R.U32.HI R2, RZ, R5, R4 ;  /* 0x00000005ff020219 */ /* 0x000fce0000011604 */
.L_x_1594:
[----:B------:R-:W-:Y:S05]  /*20d20*/  BSYNC B0 ;  /* 0x0000000000007941 */ /* 0x000fea0003800000 */
.L_x_1592:
[----:B------:R-:W-:-:S05]  /*20d30*/  IMAD R2, R2, R3, R3 ;  /* 0x0000000302027224 */ /* 0x000fca00078e0203 */
[----:B------:R-:W-:-:S07]  /*20d40*/  VIMNMX R8, R8, R2, PT ;  /* 0x0000000208087248 */ /* 0x000fce0003fe0100 */
.L_x_1591:
[----:B------:R-:W1:Y:S01]  /*20d50*/  @P1 LDC R4, c[0x0][0x44c] ;  /* 0x00011300ff041b82 */ /* 0x000e620000000800 */
[----:B------:R-:W-:Y:S01]  /*20d60*/  IMAD.MOV.U32 R2, RZ, RZ, R12 ;  /* 0x000000ffff027224 */ /* 0x000fe200078e000c */
[----:B------:R-:W-:Y:S01]  /*20d70*/  ULDC UR4, c[0x0][0x9dc] ;  /* 0x0002770000047ab9 */ /* 0x000fe20000000800 */
[----:B------:R-:W-:-:S05]  /*20d80*/  IMAD.IADD R20, R7, 0x1, -R11 ;  /* 0x0000000107147824 */ /* 0x000fca00078e0a0b */
[----:B------:R-:W2:Y:S01]  /*20d90*/  @P1 LDC R5, c[0x0][0x450] ;  /* 0x00011400ff051b82 */ /* 0x000ea20000000800 */
[----:B-1----:R-:W-:-:S05]  /*20da0*/  @P1 IMAD.HI.U32 R4, R12, R4, RZ ;  /* 0x000000040c041227 */ /* 0x002fca00078e00ff */
[----:B--2---:R-:W-:-:S05]  /*20db0*/  @P1 SHF.R.U32.HI R2, RZ, R5, R4 ;  /* 0x00000005ff021219 */ /* 0x004fca0000011604 */
        /* <DEDUP_REMOVED lines=13> */
.L_x_1597:
[----:B------:R-:W-:-:S13]  /*20e90*/  ISETP.NE.AND P0, PT, R3, 0x1, PT ;  /* 0x000000010300780c */ /* 0x000fda0003f05270 */
[----:B------:R-:W1:Y:S02]  /*20ea0*/  @P0 LDC.64 R4, c[0x0][0x9e8] ;  /* 0x00027a00ff040b82 */ /* 0x000e640000000a00 */
[----:B-1----:R-:W-:-:S05]  /*20eb0*/  @P0 IMAD.HI.U32 R4, R2, R4, RZ ;  /* 0x0000000402040227 */ /* 0x002fca00078e00ff */
[----:B------:R-:W-:-:S07]  /*20ec0*/  @P0 SHF.R.U32.HI R2, RZ, R5, R4 ;  /* 0x00000005ff020219 */ /* 0x000fce0000011604 */
.L_x_1598:
[----:B------:R-:W-:Y:S05]  /*20ed0*/  BSYNC B0 ;  /* 0x0000000000007941 */ /* 0x000fea0003800000 */
.L_x_1596:
[----:B------:R-:W-:-:S05]  /*20ee0*/  IMAD R2, R2, R3, RZ ;  /* 0x0000000302027224 */ /* 0x000fca00078e02ff */
[----:B------:R-:W-:-:S07]  /*20ef0*/  VIMNMX R6, R6, R2, !PT ;  /* 0x0000000206067248 */ /* 0x000fce0007fe0100 */
.L_x_1595:
[----:B------:R-:W-:Y:S01]  /*20f00*/  VIADD R8, R8, 0x3f ;  /* 0x0000003f08087836 */ /* 0x000fe20000000000 */
[----:B------:R-:W-:Y:S04]  /*20f10*/  BSSY B0, `(.L_x_1599) ;  /* 0x000012d000007945 */ /* 0x000fe80003800000 */
[----:B------:R-:W-:-:S04]  /*20f20*/  SHF.R.S32.HI R2, RZ, 0x1f, R8 ;  /* 0x0000001fff027819 */ /* 0x000fc80000011408 */
[----:B------:R-:W-:Y:S02]  /*20f30*/  LEA.HI R4, R2, R8, RZ, 0x6 ;  /* 0x0000000802047211 */ /* 0x000fe400078f30ff */
[----:B------:R-:W-:Y:S02]  /*20f40*/  SHF.R.S32.HI R2, RZ, 0x1f, R6 ;  /* 0x0000001fff027819 */ /* 0x000fe40000011406 */
[----:B------:R-:W-:Y:S02]  /*20f50*/  SHF.R.S32.HI R4, RZ, 0x6, R4 ;  /* 0x00000006ff047819 */ /* 0x000fe40000011404 */
[----:B------:R-:W-:-:S04]  /*20f60*/  LEA.HI R2, R2, R6, RZ, 0x6 ;  /* 0x0000000602027211 */ /* 0x000fc800078f30ff */
[----:B------:R-:W-:-:S04]  /*20f70*/  SHF.R.S32.HI R2, RZ, 0x6, R2 ;  /* 0x00000006ff027819 */ /* 0x000fc80000011402 */
[----:B------:R-:W-:Y:S02]  /*20f80*/  VIMNMX R3, RZ, R2, !PT ;  /* 0x00000002ff037248 */ /* 0x000fe40007fe0100 */
[----:B------:R-:W-:-:S03]  /*20f90*/  VIMNMX R2, R21, R4, PT ;  /* 0x0000000415027248 */ /* 0x000fc60003fe0100 */
[--C-:B------:R-:W-:Y:S02]  /*20fa0*/  IMAD R3, R3, 0x40, -R9.reuse ;  /* 0x0000004003037824 */ /* 0x100fe400078e0a09 */
[----:B------:R-:W-:-:S03]  /*20fb0*/  IMAD R2, R2, 0x40, -R9 ;  /* 0x0000004002027824 */ /* 0x000fc600078e0a09 */
[----:B------:R-:W-:Y:S02]  /*20fc0*/  VIMNMX R3, RZ, R3, !PT ;  /* 0x00000003ff037248 */ /* 0x000fe40007fe0100 */
[----:B------:R-:W-:-:S04]  /*20fd0*/  VIMNMX R2, R2, R10, PT ;  /* 0x0000000a02027248 */ /* 0x000fc80003fe0100 */
        /* <DEDUP_REMOVED lines=9> */
[----:B------:R-:W-:Y:S05]  /*21070*/  @!P1 BRA `(.L_x_1600) ;  /* 0x0000001000589947 */ /* 0x000fea0003800000 */
[----:B------:R-:W-:Y:S01]  /*21080*/  UMOV UR4, 0xffffffff ;  /* 0xffffffff00047882 */ /* 0x000fe20000000000 */
[----:B------:R-:W-:Y:S02]  /*21090*/  SEL R2, R19, RZ, !P2 ;  /* 0x000000ff13027207 */ /* 0x000fe40005000000 */
[----:B------:R-:W-:Y:S05]  /*210a0*/  BRA.DIV UR4, `(.L_x_1601) ;  /* 0x0000009204e87947 */ /* 0x000fea000b800000 */
[----:B------:R-:W1:Y:S02]  /*210b0*/  S2R R4, SR_TID.X ;  /* 0x0000000000047919 */ /* 0x000e640000002100 */
[----:B-1----:R-:W-:-:S04]  /*210c0*/  SHF.R.U32.HI R4, RZ, 0x5, R4 ;  /* 0x00000005ff047819 */ /* 0x002fc80000011604 */
[----:B------:R-:W-:-:S05]  /*210d0*/  LOP3.LUT R4, R4, 0x3, RZ, 0xc0, !PT ;  /* 0x0000000304047812 */ /* 0x000fca00078ec0ff */
[----:B------:R1:W2:Y:S02]  /*210e0*/  SHFL.IDX PT, R14, R4, RZ, 0x1f ;  /* 0x00001fff040e7589 */ /* 0x0002a400000e0000 */
.L_x_1863:
[----:B--2---:R-:W-:Y:S02]  /*210f0*/  ISETP.NE.AND P0, PT, R14, RZ, PT ;  /* 0x000000ff0e00720c */ /* 0x004fe40003f05270 */
[----:B------:R-:W-:-:S11]  /*21100*/  PLOP3.LUT P6, PT, PT, PT, PT, 0x8, 0x0 ;  /* 0x000000000000781c */ /* 0x000fd60003fce170 */
[----:B------:R-:W-:Y:S05]  /*21110*/  @P0 BRA `(.L_x_1602) ;  /* 0x00000000000c0947 */ /* 0x000fea0003800000 */
[----:B------:R-:W-:-:S03]  /*21120*/  UMOV UR4, 0xffffffff ;  /* 0xffffffff00047882 */ /* 0x000fc60000000000 */
[----:B------:R-:W-:Y:S05]  /*21130*/  BRA.DIV UR4, `(.L_x_1603) ;  /* 0x0000009204f87947 */ /* 0x000fea000b800000 */
[----:B------:R-:W-:-:S13]  /*21140*/  ELECT P6, URZ, PT ;  /* 0x00000000003f782f */ /* 0x000fda00038c0000 */
.L_x_1602:
[----:B-1----:R-:W2:Y:S04]  /*21150*/  LDL R4, [R1+0x58] ;  /* 0x0000580001047983 */ /* 0x002ea80000100800 */
[----:B------:R-:W3:Y:S01]  /*21160*/  LDL R6, [R1] ;  /* 0x0000000001067983 */ /* 0x000ee20000100800 */
[----:B------:R-:W-:Y:S01]  /*21170*/  BSSY B1, `(.L_x_1604) ;  /* 0x0000008000017945 */ /* 0x000fe20003800000 */
[----:B--2---:R-:W-:-:S05]  /*21180*/  VIADD R4, R4, 0x1 ;  /* 0x0000000104047836 */ /* 0x004fca0000000000 */
[----:B------:R-:W-:-:S04]  /*21190*/  LEA.HI R5, R4, R4, RZ, 0x1 ;  /* 0x0000000404057211 */ /* 0x000fc800078f08ff */
[----:B------:R-:W-:-:S05]  /*211a0*/  LOP3.LUT R5, R5, 0xfffffffe, RZ, 0xc0, !PT ;  /* 0xfffffffe05057812 */ /* 0x000fca00078ec0ff */
[----:B------:R-:W-:-:S05]  /*211b0*/  IMAD.IADD R4, R4, 0x1, -R5 ;  /* 0x0000000104047824 */ /* 0x000fca00078e0a05 */
[----:B------:R-:W-:-:S04]  /*211c0*/  SHF.L.U32 R4, R4, 0x1f, RZ ;  /* 0x0000001f04047819 */ /* 0x000fc800000006ff */
[----:B---3--:R-:W1:Y:S02]  /*211d0*/  SYNCS.PHASECHK.TRANS64.TRYWAIT P0, [R6+URZ+0x28420], R4 ;  /* 0x02842004060075a7 */ /* 0x008e64000800017f */
[----:B-1----:R-:W-:Y:S05]  /*211e0*/  @!P0 BRA `(.L_x_1605) ;  /* 0x0000009000ec8947 */ /* 0x002fea0003800000 */
.L_x_1866:
[----:B------:R-:W-:Y:S05]  /*211f0*/  BSYNC B1 ;  /* 0x0000000000017941 */ /* 0x000fea0003800000 */
.L_x_1604:
[----:B------:R-:W-:Y:S04]  /*21200*/  BSSY B1, `(.L_x_1606) ;  /* 0x0000072000017945 */ /* 0x000fe80003800000 */
[----:B------:R-:W-:Y:S05]  /*21210*/  @!P6 BRA `(.L_x_1607) ;  /* 0x0000000400c0e947 */ /* 0x000fea0003800000 */
[----:B------:R-:W2:Y:S04]  /*21220*/  LDL R6, [R1] ;  /* 0x0000000001067983 */ /* 0x000ea80000100800 */
[----:B------:R-:W3:Y:S01]  /*21230*/  LDL R7, [R1+0x8] ;  /* 0x0000080001077983 */ /* 0x000ee20000100800 */
[----:B-1----:R-:W1:Y:S01]  /*21240*/  S2R R5, SR_TID.X ;  /* 0x0000000000057919 */ /* 0x002e620000002100 */
[----:B--2---:R-:W-:Y:S02]  /*21250*/  IMAD.MOV.U32 R9, RZ, RZ, R6 ;  /* 0x000000ffff097224 */ /* 0x004fe400078e0006 */
[----:B------:R-:W2:Y:S02]  /*21260*/  LDL R6, [R1+0x10] ;  /* 0x0000100001067983 */ /* 0x000ea40000100800 */
[----:B---3--:R-:W-:Y:S01]  /*21270*/  IMAD R7, R7, 0x8, R9 ;  /* 0x0000000807077824 */ /* 0x008fe200078e0209 */
[----:B-1----:R-:W-:Y:S01]  /*21280*/  LOP3.LUT R5, R5, 0x7f, RZ, 0xc0, !PT ;  /* 0x0000007f05057812 */ /* 0x002fe200078ec0ff */
[----:B------:R-:W-:Y:S03]  /*21290*/  BSSY B2, `(.L_x_1608) ;  /* 0x0000005000027945 */ /* 0x000fe60003800000 */
[----:B------:R-:W-:-:S02]  /*212a0*/  ISETP.NE.AND P1, PT, R5, RZ, PT ;  /* 0x000000ff0500720c */ /* 0x000fc40003f25270 */
[----:B--2---:R-:W-:-:S04]  /*212b0*/  SHF.L.U32 R10, R6, 0x1f, RZ ;  /* 0x0000001f060a7819 */ /* 0x004fc800000006ff */
[----:B------:R-:W1:Y:S02]  /*212c0*/  SYNCS.PHASECHK.TRANS64.TRYWAIT P0, [R7+URZ+0x284a0], R10 ;  /* 0x0284a00a070075a7 */ /* 0x000e64000800017f */
[----:B-1----:R-:W-:Y:S05]  /*212d0*/  @!P0 BRA `(.L_x_1609) ;  /* 0x0000009000c88947 */ /* 0x002fea0003800000 */
.L_x_1867:
[----:B------:R-:W-:Y:S05]  /*212e0*/  BSYNC B2 ;  /* 0x0000000000027941 */ /* 0x000fea0003800000 */
.L_x_1608:
        /* <DEDUP_REMOVED lines=9> */
.L_x_1611:
[----:B------:R-:W-:Y:S05]  /*21380*/  BSYNC B2 ;  /* 0x0000000000027941 */ /* 0x000fea0003800000 */
.L_x_1610:
[----:B------:R-:W2:Y:S04]  /*21390*/  LDL R6, [R1] ;  /* 0x0000000001067983 */ /* 0x000ea80000100800 */
[----:B------:R-:W2:Y:S01]  /*213a0*/  LDL R4, [R1+0x8] ;  /* 0x0000080001047983 */ /* 0x000ea20000100800 */
[----:B------:R-:W-:Y:S01]  /*213b0*/  IMAD.MOV.U32 R13, RZ, RZ, RZ ;  /* 0x000000ffff0d7224 */ /* 0x000fe200078e00ff */
[----:B------:R-:W-:Y:S01]  /*213c0*/  UIADD3 UR4, UP0, UR42, 0x570, URZ ;  /* 0x000005702a047890 */ /* 0x000fe2000ff1e03f */
[----:B------:R-:W-:Y:S01]  /*213d0*/  IMAD R5, R8, 0x40, R0 ;  /* 0x0000004008057824 */ /* 0x000fe200078e0200 */
[----:B------:R-:W-:Y:S01]  /*213e0*/  PLOP3.LUT P0, PT, PT, PT, PT, 0x80, 0x0 ;  /* 0x000000000000781c */ /* 0x000fe20003f0f070 */
[----:B------:R-:W-:Y:S01]  /*213f0*/  UMOV UR6, 0x0 ;  /* 0x0000000000067882 */ /* 0x000fe20000000000 */
[----:B------:R-:W-:Y:S01]  /*21400*/  R2UR UR10, R13 ;  /* 0x000000000d0a72ca */ /* 0x000fe200000e0000 */
[----:B------:R-:W-:Y:S01]  /*21410*/  VIADD R5, R5, 0xffffffc0 ;  /* 0xffffffc005057836 */ /* 0x000fe20000000000 */
[----:B------:R-:W-:Y:S01]  /*21420*/  UIADD3.X UR5, URZ, UR43, URZ, UP0, !UPT ;  /* 0x0000002b3f057290 */ /* 0x000fe200087fe43f */
[----:B------:R-:W-:Y:S01]  /*21430*/  UMOV UR7, 0x12f00000 ;  /* 0x12f0000000077882 */ /* 0x000fe20000000000 */
[----:B--2---:R-:W-:Y:S01]  /*21440*/  LEA R9, R4, R6, 0xe ;  /* 0x0000000604097211 */ /* 0x004fe200078e70ff */
[----:B------:R-:W-:-:S04]  /*21450*/  VIADD R4, R7, 0x28490 ;  /* 0x0002849007047836 */ /* 0x000fc80000000000 */
[----:B------:R-:W-:-:S07]  /*21460*/  VIADD R6, R9, 0x20000 ;  /* 0x0002000009067836 */ /* 0x000fce0000000000 */
.L_x_1612:
        /* <DEDUP_REMOVED lines=16> */
.L_x_1613:
        /* <DEDUP_REMOVED lines=10> */
[----:B------:R-:W2:Y:S01]  /*21610*/  SYNCS.PHASECHK.TRANS64.TRYWAIT P0, [R7+URZ+0x284c0], R10 ;  /* 0x0284c00a070075a7 */ /* 0x000ea2000800017f */
[----:B------:R-:W-:Y:S04]  /*21620*/  BSSY B2, `(.L_x_1614) ;  /* 0x0000002000027945 */ /* 0x000fe80003800000 */
[----:B--2---:R-:W-:Y:S05]  /*21630*/  @!P0 BRA `(.L_x_1615) ;  /* 0x0000009000048947 */ /* 0x004fea0003800000 */
.L_x_1868:
[----:B------:R-:W-:Y:S05]  /*21640*/  BSYNC B2 ;  /* 0x0000000000027941 */ /* 0x000fea0003800000 */
.L_x_1614:
[----:B------:R-:W-:Y:S01]  /*21650*/  BSSY B2, `(.L_x_1616) ;  /* 0x000000b000027945 */ /* 0x000fe20003800000 */
[----:B-12---:R-:W-:Y:S02]  /*21660*/  IMAD.MOV.U32 R10, RZ, RZ, 0x0 ;  /* 0x00000000ff0a7424 */ /* 0x006fe400078e00ff */
[----:B0-----:R-:W-:Y:S01]  /*21670*/  IMAD.MOV.U32 R11, RZ, RZ, 0x12f00000 ;  /* 0x12f00000ff0b7424 */ /* 0x001fe200078e00ff */
        /* <DEDUP_REMOVED lines=8> */
.L_x_1617:
[----:B------:R-:W-:Y:S05]  /*21700*/  BSYNC B2 ;  /* 0x0000000000027941 */ /* 0x000fea0003800000 */
.L_x_1616:
[----:B------:R-:W-:Y:S01]  /*21710*/  R2UR UR10, R13 ;  /* 0x000000000d0a72ca */ /* 0x000fe200000e0000 */
[----:B------:R-:W-:Y:S01]  /*21720*/  UIADD3 UR4, UP0, UR42, 0x670, URZ ;  /* 0x000006702a047890 */ /* 0x000fe2000ff1e03f */
[----:B------:R-:W-:Y:S01]  /*21730*/  R2UR UR6, R10 ;  /* 0x000000000a0672ca */ /* 0x000fe200000e0000 */
[----:B------:R-:W-:Y:S01]  /*21740*/  VIADD R6, R9, 0x10000 ;  /* 0x0001000009067836 */ /* 0x000fe20000000000 */
[----:B------:R-:W-:Y:S01]  /*21750*/  R2UR UR7, R11 ;  /* 0x000000000b0772ca */ /* 0x000fe200000e0000 */
[----:B------:R-:W-:Y:S01]  /*21760*/  UIADD3.X UR5, URZ, UR43, URZ, UP0, !UPT ;  /* 0x0000002b3f057290 */ /* 0x000fe200087fe43f */
[----:B------:R-:W-:Y:S02]  /*21770*/  PLOP3.LUT P0, PT, PT, PT, PT, 0x80, 0x0 ;  /* 0x000000000000781c */ /* 0x000fe40003f0f070 */
[----:B------:R-:W-:-:S11]  /*21780*/  IADD3 R4, R7, 0x284b0, RZ ;  /* 0x000284b007047810 */ /* 0x000fd60007ffe0ff */
.L_x_1618:
        /* <DEDUP_REMOVED lines=15> */
.L_x_1619:
        /* <DEDUP_REMOVED lines=10> */
.L_x_1607:
[----:B------:R-:W-:Y:S05]  /*21920*/  BSYNC B1 ;  /* 0x0000000000017941 */ /* 0x000fea0003800000 */
.L_x_1606:
[----:B------:R-:W1:Y:S04]  /*21930*/  LDL.LU R9, [R1+0x8] ;  /* 0x0000080001097983 */ /* 0x000e680000300800 */
[----:B------:R-:W2:Y:S01]  /*21940*/  LDL.LU R7, [R1+0x10] ;  /* 0x0000100001077983 */ /* 0x000ea20000300800 */
[----:B------:R-:W-:Y:S01]  /*21950*/  PLOP3.LUT P0, PT, PT, PT, PT, 0x8, 0x0 ;  /* 0x000000000000781c */ /* 0x000fe20003f0e170 */
[----:B-1----:R-:W-:Y:S02]  /*21960*/  VIADD R4, R9, 0x1 ;  /* 0x0000000109047836 */ /* 0x002fe40000000000 */
        /* <DEDUP_REMOVED lines=9> */
.L_x_1634:
[----:B------:R-:W-:Y:S05]  /*21a00*/  YIELD ;  /* 0x0000000000007946 */ /* 0x000fea0003800000 */
[----:B------:R-:W-:Y:S04]  /*21a10*/  BSSY B1, `(.L_x_1620) ;  /* 0x0000070000017945 */ /* 0x000fe80003800000 */
[----:B--2---:R-:W-:Y:S05]  /*21a20*/  @!P6 BRA `(.L_x_1621) ;  /* 0x0000000400b8e947 */ /* 0x004fea0003800000 */
[----:B-1----:R-:W2:Y:S04]  /*21a30*/  LDL R7, [R1] ;  /* 0x0000000001077983 */ /* 0x002ea80000100800 */
[----:B------:R-:W2:Y:S04]  /*21a40*/  LDL R6, [R1+0x8] ;  /* 0x0000080001067983 */ /* 0x000ea80000100800 */
[----:B------:R-:W3:Y:S01]  /*21a50*/  LDL R5, [R1+0x10] ;  /* 0x0000100001057983 */ /* 0x000ee20000100800 */
[----:B------:R-:W1:Y:S01]  /*21a60*/  S2R R4, SR_TID.X ;  /* 0x0000000000047919 */ /* 0x000e620000002100 */
[----:B------:R-:W-:Y:S01]  /*21a70*/  BSSY B2, `(.L_x_1622) ;  /* 0x0000007000027945 */ /* 0x000fe20003800000 */
[----:B-1----:R-:W-:-:S04]  /*21a80*/  LOP3.LUT R4, R4, 0x7f, RZ, 0xc0, !PT ;  /* 0x0000007f04047812 */ /* 0x002fc800078ec0ff */
[----:B------:R-:W-:Y:S01]  /*21a90*/  ISETP.NE.AND P2, PT, R4, RZ, PT ;  /* 0x000000ff0400720c */ /* 0x000fe20003f45270 */
[----:B--2---:R-:W-:Y:S01]  /*21aa0*/  IMAD R8, R6, 0x8, R7 ;  /* 0x0000000806087824 */ /* 0x004fe200078e0207 */
[----:B---3--:R-:W-:-:S04]  /*21ab0*/  SHF.L.U32 R7, R5, 0x1f, RZ ;  /* 0x0000001f05077819 */ /* 0x008fc800000006ff */
[----:B------:R-:W1:Y:S02]  /*21ac0*/  SYNCS.PHASECHK.TRANS64.TRYWAIT P1, [R8+URZ+0x284a0], R7 ;  /* 0x0284a007080075a7 */ /* 0x000e64000802017f */
[----:B-1----:R-:W-:Y:S05]  /*21ad0*/  @!P1 BRA `(.L_x_1623) ;  /* 0x0000008800f09947 */ /* 0x002fea0003800000 */
.L_x_1869:
[----:B------:R-:W-:Y:S05]  /*21ae0*/  BSYNC B2 ;  /* 0x0000000000027941 */ /* 0x000fea0003800000 */
.L_x_1622:
        /* <DEDUP_REMOVED lines=9> */
.L_x_1625:
[----:B------:R-:W-:Y:S05]  /*21b80*/  BSYNC B2 ;  /* 0x0000000000027941 */ /* 0x000fea0003800000 */
.L_x_1624:
[----:B------:R-:W2:Y:S04]  /*21b90*/  LDL R5, [R1] ;  /* 0x0000000001057983 */ /* 0x000ea80000100800 */
        /* <DEDUP_REMOVED lines=9> */
[----:B------:R-:W-:Y:S01]  /*21c30*/  LEA R5, R9, R0, 0x6 ;  /* 0x0000000009057211 */ /* 0x000fe200078e30ff */
[----:B------:R-:W-:-:S02]  /*21c40*/  VIADD R4, R8, 0x28490 ;  /* 0x0002849008047836 */ /* 0x000fc40000000000 */
[----:B------:R-:W-:-:S09]  /*21c50*/  VIADD R10, R6, 0x20000 ;  /* 0x00020000060a7836 */ /* 0x000fd20000000000 */
.L_x_1626:
        /* <DEDUP_REMOVED lines=16> */
.L_x_1627:
        /* <DEDUP_REMOVED lines=13> */
.L_x_1870:
[----:B------:R-:W-:Y:S05]  /*21e30*/  BSYNC B2 ;  /* 0x0000000000027941 */ /* 0x000fea0003800000 */
.L_x_1628:
[----:B------:R-:W-:Y:S01]  /*21e40*/  BSSY B2, `(.L_x_1630) ;  /* 0x000000b000027945 */ /* 0x000fe20003800000 */
[----:B------:R-:W-:Y:S02]  /*21e50*/  IMAD.MOV.U32 R10, RZ, RZ, 0x0 ;  /* 0x00000000ff0a7424 */ /* 0x000fe400078e00ff */
        /* <DEDUP_REMOVED lines=9> */
.L_x_1631:
[----:B------:R-:W-:Y:S05]  /*21ef0*/  BSYNC B2 ;  /* 0x0000000000027941 */ /* 0x000fea0003800000 */
.L_x_1630:
[----:B------:R-:W-:Y:S01]  /*21f00*/  R2UR UR10, R12 ;  /* 0x000000000c0a72ca */ /* 0x000fe200000e0000 */
[----:B------:R-:W-:Y:S01]  /*21f10*/  UIADD3 UR4, UP0, UR42, 0x670, URZ ;  /* 0x000006702a047890 */ /* 0x000fe2000ff1e03f */
[----:B------:R-:W-:Y:S01]  /*21f20*/  R2UR UR6, R10 ;  /* 0x000000000a0672ca */ /* 0x000fe200000e0000 */
[----:B-12---:R-:W-:Y:S01]  /*21f30*/  VIADD R8, R8, 0x284b0 ;  /* 0x000284b008087836 */ /* 0x006fe20000000000 */
[----:B------:R-:W-:Y:S01]  /*21f40*/  R2UR UR7, R11 ;  /* 0x000000000b0772ca */ /* 0x000fe200000e0000 */
[----:B------:R-:W-:Y:S01]  /*21f50*/  UIADD3.X UR5, URZ, UR43, URZ, UP0, !UPT ;  /* 0x0000002b3f057290 */ /* 0x000fe200087fe43f */
[----:B------:R-:W-:Y:S02]  /*21f60*/  PLOP3.LUT P1, PT, PT, PT, PT, 0x80, 0x0 ;  /* 0x000000000000781c */ /* 0x000fe40003f2f070 */
[----:B------:R-:W-:-:S11]  /*21f70*/  IADD3 R4, R6, 0x10000, RZ ;  /* 0x0001000006047810 */ /* 0x000fd60007ffe0ff */
.L_x_1632:
        /* <DEDUP_REMOVED lines=15> */
.L_x_1633:
        /* <DEDUP_REMOVED lines=10> */
.L_x_1621:
[----:B------:R-:W-:Y:S05]  /*22110*/  BSYNC B1 ;  /* 0x0000000000017941 */ /* 0x000fea0003800000 */
.L_x_1620:
[----:B-1----:R-:W2:Y:S04]  /*22120*/  LDL.LU R4, [R1+0x8] ;  /* 0x0000080001047983 */ /* 0x002ea80000300800 */
[----:B------:R-:W3:Y:S01]  /*22130*/  LDL.LU R7, [R1+0x10] ;  /* 0x0000100001077983 */ /* 0x000ee20000300800 */
[C---:B------:R-:W-:Y:S01]  /*22140*/  ISETP.GT.AND P2, PT, R9.reuse, R3, PT ;  /* 0x000000030900720c */ /* 0x040fe20003f44270 */
[----:B------:R-:W-:Y:S02]  /*22150*/  VIADD R9, R9, 0xffffffff ;  /* 0xffffffff09097836 */ /* 0x000fe40000000000 */
[----:B--2---:R-:W-:-:S05]  /*22160*/  VIADD R4, R4, 0x1 ;  /* 0x0000000104047836 */ /* 0x004fca0000000000 */
[----:B------:R-:W-:-:S04]  /*22170*/  ISETP.NE.AND P1, PT, R4, 0x2, PT ;  /* 0x000000020400780c */ /* 0x000fc80003f25270 */
[----:B------:R-:W-:Y:S02]  /*22180*/  SEL R5, RZ, 0x1, P1 ;  /* 0x00000001ff057807 */ /* 0x000fe40000800000 */
[----:B------:R-:W-:Y:S02]  /*22190*/  SEL R4, R4, RZ, P1 ;  /* 0x000000ff04047207 */ /* 0x000fe40000800000 */
[----:B---3--:R-:W-:-:S05]  /*221a0*/  LOP3.LUT R7, R7, R5, RZ, 0x3c, !PT ;  /* 0x0000000507077212 */ /* 0x008fca00078e3cff */
[----:B------:R2:W-:Y:S04]  /*221b0*/  STL [R1+0x10], R7 ;  /* 0x0000100701007387 */ /* 0x0005e80000100800 */
[----:B------:R2:W-:Y:S01]  /*221c0*/  STL [R1+0x8], R4 ;  /* 0x0000080401007387 */ /* 0x0005e20000100800 */
[----:B------:R-:W-:Y:S05]  /*221d0*/  @P2 BRA `(.L_x_1634) ;  /* 0xfffffff800082947 */ /* 0x000fea000383ffff */
.L_x_1600:
[----:B------:R-:W-:Y:S05]  /*221e0*/  BSYNC B0 ;  /* 0x0000000000007941 */ /* 0x000fea0003800000 */
.L_x_1599:
[----:B------:R-:W3:Y:S01]  /*221f0*/  LDL R8, [R1+0x3c] ;  /* 0x00003c0001087983 */ /* 0x000ee20000100800 */
[----:B------:R-:W4:Y:S01]  /*22200*/  LDC R0, c[0x0][0x448] ;  /* 0x00011200ff007b82 */ /* 0x000f220000000800 */
[----:B------:R-:W-:Y:S07]  /*22210*/  @!P0 WARPSYNC.ALL ;  /* 0x0000000000008948 */ /* 0x000fee0003800000 */
[----:B------:R-:W-:Y:S01]  /*22220*/  @!P0 BAR.SYNC.DEFER_BLOCKING 0xc, 0x180 ;  /* 0x0306000000008b1d */ /* 0x000fe20000010000 */
[----:B----4-:R-:W-:-:S13]  /*22230*/  ISETP.NE.AND P1, PT, R0, 0x1, PT ;  /* 0x000000010000780c */ /* 0x010fda0003f25270 */
[----:B------:R-:W4:Y:S08]  /*22240*/  @P1 LDC R2, c[0x0][0x44c] ;  /* 0x00011300ff021b82 */ /* 0x000f300000000800 */
[----:B------:R-:W5:Y:S01]  /*22250*/  @P1 LDC R3, c[0x0][0x450] ;  /* 0x00011400ff031b82 */ /* 0x000f620000000800 */
[----:B---3--:R-:W-:-:S04]  /*22260*/  VIADD R0, R8, 0x7f ;  /* 0x0000007f08007836 */ /* 0x008fc80000000000 */
[----:B----4-:R-:W-:-:S05]  /*22270*/  @P1 IMAD.HI.U32 R2, R0, R2, RZ ;  /* 0x0000000200021227 */ /* 0x010fca00078e00ff */
[----:B-----5:R-:W-:Y:S02]  /*22280*/  @P1 SHF.R.U32.HI R0, RZ, R3, R2 ;  /* 0x00000003ff001219 */ /* 0x020fe40000011602 */
[----:B------:R-:W3:Y:S03]  /*22290*/  LDC.64 R2, c[0x0][0x9e0] ;  /* 0x00027800ff027b82 */ /* 0x000ee60000000a00 */
[----:B------:R-:W-:Y:S01]  /*222a0*/  IMAD.IADD R0, R17, 0x1, R0 ;  /* 0x0000000111007824 */ /* 0x000fe200078e0200 */
[----:B---3--:R-:W-:-:S03]  /*222b0*/  ISETP.GE.AND P2, PT, R3, 0x1, PT ;  /* 0x000000010300780c */ /* 0x008fc60003f46270 */
[----:B------:R-:W-:-:S10]  /*222c0*/  IMAD.IADD R6, R0, 0x1, R2 ;  /* 0x0000000100067824 */ /* 0x000fd400078e0202 */
[----:B------:R-:W-:Y:S05]  /*222d0*/  @!P2 BRA `(.L_x_1635) ;  /* 0x000000000048a947 */ /* 0x000fea0003800000 */
[C---:B------:R-:W-:Y:S01]  /*222e0*/  ISETP.GT.AND P0, PT, R0.reuse, RZ, PT ;  /* 0x000000ff0000720c */ /* 0x040fe20003f04270 */
[----:B------:R-:W-:Y:S01]  /*222f0*/  BSSY B0, `(.L_x_1636) ;  /* 0x000000e000007945 */ /* 0x000fe20003800000 */
[----:B------:R-:W-:-:S11]  /*22300*/  VIADD R2, R0, 0xffffffff ;  /* 0xffffffff00027836 */ /* 0x000fd60000000000 */
[----:B------:R-:W-:Y:S05]  /*22310*/  @P0 BRA `(.L_x_1637) ;  /* 0x00000000001c0947 */ /* 0x000fea0003800000 */
[----:B------:R-:W-:Y:S01]  /*22320*/  ISETP.NE.AND P0, PT, R3, 0x1, PT ;  /* 0x000000010300780c */ /* 0x000fe20003f05270 */
[----:B------:R-:W-:-:S12]  /*22330*/  IMAD.MOV R0, RZ, RZ, -R0 ;  /* 0x000000ffff007224 */ /* 0x000fd800078e0a00 */
[----:B-12---:R-:W1:Y:S02]  /*22340*/  @P0 LDC.64 R4, c[0x0][0x9e8] ;  /* 0x00027a00ff040b82 */ /* 0x006e640000000a00 */
[----:B-1----:R-:W-:-:S05]  /*22350*/  @P0 IMAD.HI.U32 R4, R0, R4, RZ ;  /* 0x0000000400040227 */ /* 0x002fca00078e00ff */
[----:B------:R-:W-:-:S04]  /*22360*/  @P0 SHF.R.U32.HI R0, RZ, R5, R4 ;  /* 0x00000005ff000219 */ /* 0x000fc80000011604 */
[----:B------:R-:W-:Y:S01]  /*22370*/  LOP3.LUT R2, RZ, R0, RZ, 0x33, !PT ;  /* 0x00000000ff027212 */ /* 0x000fe200078e33ff */
[----:B------:R-:W-:Y:S06]  /*22380*/  BRA `(.L_x_1638) ;  /* 0x0000000000107947 */ /* 0x000fec0003800000 */
.L_x_1637:
[----:B------:R-:W-:-:S13]  /*22390*/  ISETP.NE.AND P0, PT, R3, 0x1, PT ;  /* 0x000000010300780c */ /* 0x000fda0003f05270 */
[----:B-12---:R-:W1:Y:S02]  /*223a0*/  @P0 LDC.64 R4, c[0x0][0x9e8] ;  /* 0x00027a00ff040b82 */ /* 0x006e640000000a00 */
[----:B-1----:R-:W-:-:S05]  /*223b0*/  @P0 IMAD.HI.U32 R4, R2, R4, RZ ;  /* 0x0000000402040227 */ /* 0x002fca00078e00ff */
[----:B------:R-:W-:-:S07]  /*223c0*/  @P0 SHF.R.U32.HI R2, RZ, R5, R4 ;  /* 0x00000005ff020219 */ /* 0x000fce0000011604 */
.L_x_1638:
[----:B------:R-:W-:Y:S05]  /*223d0*/  BSYNC B0 ;  /* 0x0000000000007941 */ /* 0x000fea0003800000 */
.L_x_1636:
[----:B------:R-:W-:-:S05]  /*223e0*/  IMAD R2, R2, R3, R3 ;  /* 0x0000000302027224 */ /* 0x000fca00078e0203 */
[----:B------:R-:W-:-:S07]  /*223f0*/  VIMNMX R6, R6, R2, PT ;  /* 0x0000000206067248 */ /* 0x000fce0003fe0100 */
.L_x_1635:
[----:B------:R-:W-:Y:S01]  /*22400*/  IADD3 R6, R6, 0x3f, RZ ;  /* 0x0000003f06067810 */ /* 0x000fe20007ffe0ff */
[----:B------:R-:W3:Y:S01]  /*22410*/  @P1 LDC R2, c[0x0][0x44c] ;  /* 0x00011300ff021b82 */ /* 0x000ee20000000800 */
[----:B------:R-:W-:Y:S02]  /*22420*/  ULDC UR4, c[0x0][0x9dc] ;  /* 0x0002770000047ab9 */ /* 0x000fe40000000800 */
[----:B------:R-:W-:-:S04]  /*22430*/  SHF.R.S32.HI R0, RZ, 0x1f, R6 ;  /* 0x0000001fff007819 */ /* 0x000fc80000011406 */
[----:B------:R-:W-:Y:S01]  /*22440*/  LEA.HI R0, R0, R6, RZ, 0x6 ;  /* 0x0000000600007211 */ /* 0x000fe200078f30ff */
[----:B-12---:R-:W1:Y:S03]  /*22450*/  @P1 LDC R4, c[0x0][0x450] ;  /* 0x00011400ff041b82 */ /* 0x006e660000000800 */
[----:B------:R-:W-:-:S04]  /*22460*/  SHF.R.S32.HI R0, RZ, 0x6, R0 ;  /* 0x00000006ff007819 */ /* 0x000fc80000011400 */
[----:B------:R-:W-:Y:S01]  /*22470*/  VIMNMX R7, R21, R0, PT ;  /* 0x0000000015077248 */ /* 0x000fe20003fe0100 */
[----:B------:R-:W-:-:S04]  /*22480*/  IMAD.MOV.U32 R0, RZ, RZ, R8 ;  /* 0x000000ffff007224 */ /* 0x000fc800078e0008 */
[----:B------:R2:W-:Y:S01]  /*22490*/  STL [R1+0x48], R7 ;  /* 0x0000480701007387 */ /* 0x0005e20000100800 */
[----:B---3--:R-:W-:-:S05]  /*224a0*/  @P1 IMAD.HI.U32 R2, R8, R2, RZ ;  /* 0x0000000208021227 */ /* 0x008fca00078e00ff */
[----:B-1----:R-:W-:-:S05]  /*224b0*/  @P1 SHF.R.U32.HI R0, RZ, R4, R2 ;  /* 0x00000004ff001219 */ /* 0x002fca0000011602 */
[----:B------:R-:W-:-:S04]  /*224c0*/  IMAD.IADD R0, R20, 0x1, R0 ;  /* 0x0000000114007824 */ /* 0x000fc800078e0200 */
[----:B------:R-:W-:Y:S01]  /*224d0*/  VIADD R2, R0, -UR4 ;  /* 0x8000000400027c36 */ /* 0x000fe20008000000 */
[----:B--2---:R-:W-:Y:S06]  /*224e0*/  @!P2 BRA `(.L_x_1639) ;  /* 0x000000000044a947 */ /* 0x004fec0003800000 */
        /* <DEDUP_REMOVED lines=10> */
.L_x_1641:
[----:B------:R-:W-:-:S13]  /*22590*/  ISETP.NE.AND P0, PT, R3, 0x1, PT ;  /* 0x000000010300780c */ /* 0x000fda0003f05270 */
[----:B------:R-:W1:Y:S02]  /*225a0*/  @P0 LDC.64 R4, c[0x0][0x9e8] ;  /* 0x00027a00ff040b82 */ /* 0x000e640000000a00 */
[----:B-1----:R-:W-:-:S05]  /*225b0*/  @P0 IMAD.HI.U32 R4, R0, R4, RZ ;  /* 0x0000000400040227 */ /* 0x002fca00078e00ff */
[----:B------:R-:W-:-:S07]  /*225c0*/  @P0 SHF.R.U32.HI R0, RZ, R5, R4 ;  /* 0x00000005ff000219 */ /* 0x000fce0000011604 */
.L_x_1642:
[----:B------:R-:W-:Y:S05]  /*225d0*/  BSYNC B0 ;  /* 0x0000000000007941 */ /* 0x000fea0003800000 */
.L_x_1640:
[----:B------:R-:W-:-:S05]  /*225e0*/  IMAD R0, R0, R3, RZ ;  /* 0x0000000300007224 */ /* 0x000fca00078e02ff */
[----:B------:R-:W-:-:S07]  /*225f0*/  VIMNMX R2, R2, R0, !PT ;  /* 0x0000000002027248 */ /* 0x000fce0007fe0100 */
.L_x_1639:
[----:B------:R-:W-:-:S04]  /*22600*/  SHF.R.S32.HI R0, RZ, 0x1f, R2 ;  /* 0x0000001fff007819 */ /* 0x000fc80000011402 */
[----:B------:R-:W-:-:S04]  /*22610*/  LEA.HI R0, R0, R2, RZ, 0x6 ;  /* 0x0000000200007211 */ /* 0x000fc800078f30ff */
[----:B------:R-:W-:-:S04]  /*22620*/  SHF.R.S32.HI R0, RZ, 0x6, R0 ;  /* 0x00000006ff007819 */ /* 0x000fc80000011400 */
[----:B------:R-:W-:-:S04]  /*22630*/  VIMNMX R3, RZ, R0, !PT ;  /* 0x00000000ff037248 */ /* 0x000fc80007fe0100 */
[----:B------:R-:W-:Y:S01]  /*22640*/  ISETP.GT.AND P0, PT, R7, R3, PT ;  /* 0x000000030700720c */ /* 0x000fe20003f04270 */
[----:B------:R1:W-:-:S12]  /*22650*/  STL [R1+0x20], R3 ;  /* 0x0000200301007387 */ /* 0x0003d80000100800 */
[----:B-1----:R-:W-:Y:S05]  /*22660*/  @P0 BRA `(.L_x_1643) ;  /* 0x0000000000440947 */ /* 0x002fea0003800000 */
[----:B------:R-:W1:Y:S02]  /*22670*/  S2R R3, SR_TID.X ;  /* 0x0000000000037919 */ /* 0x000e640000002100 */
[----:B-1----:R-:W-:-:S04]  /*22680*/  LOP3.LUT R3, R3, 0x7f, RZ, 0xc0, !PT ;  /* 0x0000007f03037812 */ /* 0x002fc800078ec0ff */
[----:B------:R-:W-:-:S13]  /*22690*/  ISETP.NE.AND P0, PT, R3, RZ, PT ;  /* 0x000000ff0300720c */ /* 0x000fda0003f05270 */
[----:B------:R-:W-:Y:S05]  /*226a0*/  @P0 BRA `(.L_x_1644) ;  /* 0x0000003000dc0947 */ /* 0x000fea0003800000 */
[----:B------:R-:W1:Y:S01]  /*226b0*/  S2R R2, SR_LANEID ;  /* 0x0000000000027919 */ /* 0x000e620000000000 */
[----:B------:R-:W-:Y:S01]  /*226c0*/  VOTEU.ANY UR4, UPT, PT ;  /* 0x0000000000047886 */ /* 0x000fe200038e0100 */
[----:B------:R-:W2:Y:S01]  /*226d0*/  LDC.64 R4, c[0x0][0xc60] ;  /* 0x00031800ff047b82 */ /* 0x000ea20000000a00 */
[----:B------:R-:W1:Y:S02]  /*226e0*/  FLO.U32 R0, UR4 ;  /* 0x0000000400007d00 */ /* 0x000e6400080e0000 */
[----:B-1----:R-:W-:-:S06]  /*226f0*/  ISETP.EQ.U32.AND P0, PT, R0, R2, PT ;  /* 0x000000020000720c */ /* 0x002fcc0003f02070 */
[----:B------:R-:W2:Y:S07]  /*22700*/  POPC R2, UR4 ;  /* 0x0000000400027d09 */ /* 0x000eae0008000000 */
[----:B--2---:R-:W2:Y:S04]  /*22710*/  @P0 ATOMG.E.ADD.STRONG.GPU PT, R2, desc[UR46][R4.64], R2 ;  /* 0x00000002040209a8 */ /* 0x004ea800081ee1ee */
[----:B--2---:R1:W2:Y:S02]  /*22720*/  SHFL.IDX PT, R2, R2, R0, 0x1f ;  /* 0x00001f0002027589 */ /* 0x0042a400000e0000 */
[----:B-1----:R-:W1:Y:S02]  /*22730*/  S2R R0, SR_LTMASK ;  /* 0x0000000000007919 */ /* 0x002e640000003900 */
[----:B-1----:R-:W-:-:S06]  /*22740*/  LOP3.LUT R0, R0, UR4, RZ, 0xc0, !PT ;  /* 0x0000000400007c12 */ /* 0x002fcc000f8ec0ff */
[----:B------:R-:W2:Y:S02]  /*22750*/  POPC R0, R0 ;  /* 0x0000000000007309 */ /* 0x000ea40000000000 */
[----:B--2---:R-:W-:Y:S01]  /*22760*/  IADD3 R16, R2, UR37, R0 ;  /* 0x0000002502107c10 */ /* 0x004fe2000fffe000 */
[----:B------:R-:W-:Y:S06]  /*22770*/  BRA `(.L_x_1644) ;  /* 0x0000003000a87947 */ /* 0x000fec0003800000 */
.L_x_1643:
[----:B------:R-:W2:Y:S01]  /*22780*/  LDL R17, [R1] ;  /* 0x0000000001117983 */ /* 0x000ea20000100800 */
        /* <DEDUP_REMOVED lines=10> */
[----:B------:R-:W1:Y:S01]  /*22830*/  LDC.64 R2, c[0x4][R2] ;  /* 0x0100000002027b82 */ /* 0x000e620000000a00 */
[----:B------:R-:W-:Y:S02]  /*22840*/  IMAD.U32 R5, RZ, RZ, UR7 ;  /* 0x00000007ff057e24 */ /* 0x000fe4000f8e00ff */
[----:B------:R-:W-:Y:S02]  /*22850*/  IMAD.U32 R6, RZ, RZ, UR8 ;  /* 0x00000008ff067e24 */ /* 0x000fe4000f8e00ff */
[----:B------:R-:W-:-:S02]  /*22860*/  IMAD.U32 R7, RZ, RZ, UR9 ;  /* 0x00000009ff077e24 */ /* 0x000fc4000f8e00ff */
[----:B0-----:R-:W-:Y:S02]  /*22870*/  IMAD.U32 R11, RZ, RZ, UR5 ;  /* 0x00000005ff0b7e24 */ /* 0x001fe4000f8e00ff */
[----:B------:R-:W-:Y:S02]  /*22880*/  IMAD.MOV.U32 R8, RZ, RZ, 0x70 ;  /* 0x00000070ff087424 */ /* 0x000fe400078e00ff */
[----:B------:R-:W-:Y:S02]  /*22890*/  IMAD.MOV.U32 R12, RZ, RZ, 0x1 ;  /* 0x00000001ff0c7424 */ /* 0x000fe400078e00ff */
[----:B------:R-:W-:-:S07]  /*228a0*/  IMAD.MOV.U32 R13, RZ, RZ, RZ ;  /* 0x000000ffff0d7224 */ /* 0x000fce00078e00ff */
[----:B------:R-:W-:-:S07]  /*228b0*/  LEPC R20, `(.L_x_1646) ;  /* 0x000000001014794e */ /* 0x000fce0000000000 */
[----:B-1----:R-:W-:Y:S05]  /*228c0*/  CALL.ABS.NOINC R2 ;  /* 0x0000000002007343 */ /* 0x002fea0003c00000 */
.L_x_1646:
[----:B------:R-:W-:Y:S05]  /*228d0*/  BSYNC B6 ;  /* 0x0000000000067941 */ /* 0x000fea0003800000 */
.L_x_1645:
[----:B------:R-:W-:Y:S02]  /*228e0*/  IMAD.MOV.U32 R2, RZ, RZ, R17 ;  /* 0x000000ffff027224 */ /* 0x000fe400078e0011 */
[----:B------:R-:W2:Y:S01]  /*228f0*/  LDL.LU R17, [R1+0x18] ;  /* 0x0000180001117983 */ /* 0x000ea20000300800 */
[----:B------:R-:W-:Y:S01]  /*22900*/  BSSY B6, `(.L_x_1647) ;  /* 0x0000017000067945 */ /* 0x000fe20003800000 */
[----:B------:R-:W-:-:S05]  /*22910*/  VIADD R0, R2, 0x10000 ;  /* 0x0001000002007836 */ /* 0x000fca0000000000 */
        /* <DEDUP_REMOVED lines=9> */
[----:B------:R-:W-:Y:S01]  /*229b0*/  IMAD.U32 R4, RZ, RZ, UR6 ;  /* 0x00000006ff047e24 */ /* 0x000fe2000f8e00ff */
[----:B------:R-:W-:Y:S01]  /*229c0*/  MOV R6, UR8 ;  /* 0x0000000800067c02 */ /* 0x000fe20008000f00 */
[----:B------:R-:W2:Y:S01]  /*229d0*/  LDC.64 R2, c[0x4][R2] ;  /* 0x0100000002027b82 */ /* 0x000ea20000000a00 */
        /* <DEDUP_REMOVED lines=8> */
[----:B-12---:R-:W-:Y:S05]  /*22a60*/  CALL.ABS.NOINC R2 ;  /* 0x0000000002007343 */ /* 0x006fea0003c00000 */
.L_x_1648:
[----:B------:R-:W-:Y:S05]  /*22a70*/  BSYNC B6 ;  /* 0x0000000000067941 */ /* 0x000fea0003800000 */
.L_x_1647:
        /* <DEDUP_REMOVED lines=21> */
.L_x_1650:
[----:B------:R-:W-:Y:S05]  /*22bd0*/  BSYNC B6 ;  /* 0x0000000000067941 */ /* 0x000fea0003800000 */
.L_x_1649:
[----:B------:R-:W-:Y:S01]  /*22be0*/  LOP3.LUT P6, RZ, R17, 0x1, RZ, 0xc0, !PT ;  /* 0x0000000111ff7812 */ /* 0x000fe200078cc0ff */
[----:B------:R-:W-:-:S12]  /*22bf0*/  BSSY B6, `(.L_x_1651) ;  /* 0x0000012000067945 */ /* 0x000fd80003800000 */
        /* <DEDUP_REMOVED lines=17> */
.L_x_1652:
[----:B------:R-:W-:Y:S05]  /*22d10*/  BSYNC B6 ;  /* 0x0000000000067941 */ /* 0x000fea0003800000 */
.L_x_1651:
[----:B------:R-:W-:Y:S01]  /*22d20*/  ULDC.64 UR4, c[0x0][0x9f8] ;  /* 0x00027e0000047ab9 */ /* 0x000fe20000000a00 */
[----:B------:R-:W-:Y:S02]  /*22d30*/  MOV R9, R19 ;  /* 0x0000001300097202 */ /* 0x000fe40000000f00 */
[----:B------:R-:W-:-:S04]  /*22d40*/  ISETP.NE.U32.AND P0, PT, RZ, UR4, PT ;  /* 0x00000004ff007c0c */ /* 0x000fc8000bf05070 */
[----:B------:R-:W-:Y:S01]  /*22d50*/  ISETP.NE.AND.EX P0, PT, RZ, UR5, PT, P0 ;  /* 0x00000005ff007c0c */ /* 0x000fe2000bf05300 */
[----:B------:R-:W-:-:S12]  /*22d60*/  ULDC.64 UR4, c[0x0][0xa08] ;  /* 0x0002820000047ab9 */ /* 0x000fd80000000a00 */
[----:B------:R-:W2:Y:S02]  /*22d70*/  @P0 LDC.64 R2, c[0x0][0x9f8] ;  /* 0x00027e00ff020b82 */ /* 0x000ea40000000a00 */
[----:B--2---:R-:W-:-:S05]  /*22d80*/  @P0 IMAD.WIDE R2, R19, 0x4, R2 ;  /* 0x0000000413020825 */ /* 0x004fca00078e0202 */
[----:B------:R2:W3:Y:S02]  /*22d90*/  @P0 LDG.E R9, desc[UR46][R2.64] ;  /* 0x0000002e02090981 */ /* 0x0004e4000c1e1900 */
[----:B--2---:R-:W2:Y:S02]  /*22da0*/  LDC.64 R2, c[0x0][0x418] ;  /* 0x00010600ff027b82 */ /* 0x004ea40000000a00 */
[----:B--2---:R-:W-:Y:S01]  /*22db0*/  LOP3.LUT P0, RZ, R2, UR4, RZ, 0xfc, !PT ;  /* 0x0000000402ff7c12 */ /* 0x004fe2000f80fcff */
[----:B------:R-:W-:-:S03]  /*22dc0*/  UMOV UR4, 0xffffffff ;  /* 0xffffffff00047882 */ /* 0x000fc60000000000 */
[----:B------:R-:W-:Y:S02]  /*22dd0*/  LOP3.LUT P0, RZ, R3, UR5, RZ, 0xfc, P0 ;  /* 0x0000000503ff7c12 */ /* 0x000fe4000800fcff */
[----:B---3--:R-:W-:Y:S01]  /*22de0*/  SHF.R.S32.HI R10, RZ, 0x1f, R9 ;  /* 0x0000001fff0a7819 */ /* 0x008fe20000011409 */
[----:B------:R2:W-:Y:S01]  /*22df0*/  STL [R1+0x14], R9 ;  /* 0x0000140901007387 */ /* 0x0005e20000100800 */
[----:B-1----:R-:W-:-:S03]  /*22e00*/  SEL R17, R9, RZ, !P0 ;  /* 0x000000ff09117207 */ /* 0x002fc60004000000 */
[----:B------:R2:W-:Y:S01]  /*22e10*/  STL [R1+0x1c], R10 ;  /* 0x00001c0a01007387 */ /* 0x0005e20000100800 */
[----:B------:R-:W-:Y:S05]  /*22e20*/  BRA.DIV UR4, `(.L_x_1653) ;  /* 0x0000007a04447947 */ /* 0x000fea000b800000 */
[----:B------:R-:W1:Y:S02]  /*22e30*/  S2R R0, SR_TID.X ;  /* 0x0000000000007919 */ /* 0x000e640000002100 */
[----:B-1----:R-:W-:-:S04]  /*22e40*/  SHF.R.U32.HI R0, RZ, 0x5, R0 ;  /* 0x00000005ff007819 */ /* 0x002fc80000011600 */
[----:B------:R-:W-:-:S05]  /*22e50*/  LOP3.LUT R0, R0, 0x3, RZ, 0xc0, !PT ;  /* 0x0000000300007812 */ /* 0x000fca00078ec0ff */
[----:B------:R1:W3:Y:S02]  /*22e60*/  SHFL.IDX PT, R14, R0, RZ, 0x1f ;  /* 0x00001fff000e7589 */ /* 0x0002e400000e0000 */
.L_x_1873:
[----:B-1----:R-:W4:Y:S01]  /*22e70*/  LDL.LU R0, [R1+0x18] ;  /* 0x0000180001007983 */ /* 0x002f220000300800 */
[----:B------:R-:W-:Y:S02]  /*22e80*/  PLOP3.LUT P1, PT, PT, PT, PT, 0x8, 0x0 ;  /* 0x000000000000781c */ /* 0x000fe40003f2e170 */
[----:B---3--:R-:W-:Y:S02]  /*22e90*/  ISETP.NE.AND P0, PT, R14, RZ, PT ;  /* 0x000000ff0e00720c */ /* 0x008fe40003f05270 */
[----:B----4-:R-:W-:-:S09]  /*22ea0*/  LOP3.LUT R0, R0, 0xfffffffe, RZ, 0xc0, !PT ;  /* 0xfffffffe00007812 */ /* 0x010fd200078ec0ff */
[----:B------:R-:W-:-:S05]  /*22eb0*/  @P1 LOP3.LUT R0, R0, 0x1, RZ, 0xfc, !PT ;  /* 0x0000000100001812 */ /* 0x000fca00078efcff */
[----:B------:R1:W-:Y:S01]  /*22ec0*/  STL [R1+0x18], R0 ;  /* 0x0000180001007387 */ /* 0x0003e20000100800 */
[----:B------:R-:W-:Y:S05]  /*22ed0*/  @P0 BRA `(.L_x_1654) ;  /* 0x0000000400980947 */ /* 0x000fea0003800000 */
[----:B------:R-:W-:-:S03]  /*22ee0*/  UMOV UR4, 0xffffffff ;  /* 0xffffffff00047882 */ /* 0x000fc60000000000 */
[----:B------:R-:W-:Y:S05]  /*22ef0*/  BRA.DIV UR4, `(.L_x_1655) ;  /* 0x0000007a04447947 */ /* 0x000fea000b800000 */
[----:B------:R-:W-:-:S13]  /*22f00*/  ELECT P6, URZ, PT ;  /* 0x00000000003f782f */ /* 0x000fda00038c0000 */
.L_x_1876:
[----:B------:R-:W-:Y:S05]  /*22f10*/  @!P6 BRA `(.L_x_1654) ;  /* 0x000000040088e947 */ /* 0x000fea0003800000 */
[----:B-1----:R-:W3:Y:S01]  /*22f20*/  LDL R0, [R1+0x48] ;  /* 0x0000480001007983 */ /* 0x002ee20000100800 */
[----:B------:R-:W-:-:S04]  /*22f30*/  ISETP.NE.U32.AND P0, PT, R2, RZ, PT ;  /* 0x000000ff0200720c */ /* 0x000fc80003f05070 */
[----:B------:R-:W-:Y:S01]  /*22f40*/  ISETP.NE.AND.EX P0, PT, R3, RZ, PT, P0 ;  /* 0x000000ff0300720c */ /* 0x000fe20003f05300 */
[----:B---3--:R-:W-:-:S12]  /*22f50*/  VIADD R4, R0, 0xffffffff ;  /* 0xffffffff00047836 */ /* 0x008fd80000000000 */
[----:B------:R-:W-:Y:S05]  /*22f60*/  @!P0 BRA `(.L_x_1656) ;  /* 0x0000000000488947 */ /* 0x000fea0003800000 */
[----:B------:R-:W1:Y:S01]  /*22f70*/  LDC R8, c[0x0][0x43c] ;  /* 0x00010f00ff087b82 */ /* 0x000e620000000800 */
[----:B------:R-:W-:Y:S01]  /*22f80*/  IMAD.MOV.U32 R0, RZ, RZ, R4 ;  /* 0x000000ffff007224 */ /* 0x000fe200078e0004 */
[----:B------:R-:W-:Y:S01]  /*22f90*/  ULDC.64 UR4, c[0x0][0x428] ;  /* 0x00010a0000047ab9 */ /* 0x000fe20000000a00 */
[----:B-1----:R-:W-:-:S13]  /*22fa0*/  ISETP.NE.AND P0, PT, R8, 0x1, PT ;  /* 0x000000010800780c */ /* 0x002fda0003f05270 */
[----:B------:R-:W1:Y:S02]  /*22fb0*/  @P0 LDC.64 R6, c[0x0][0x440] ;  /* 0x00011000ff060b82 */ /* 0x000e640000000a00 */
[----:B-1----:R-:W-:-:S05]  /*22fc0*/  @P0 IMAD.HI.U32 R6, R4, R6, RZ ;  /* 0x0000000604060227 */ /* 0x002fca00078e00ff */
[----:B------:R-:W-:-:S04]  /*22fd0*/  @P0 SHF.R.U32.HI R0, RZ, R7, R6 ;  /* 0x00000007ff000219 */ /* 0x000fc80000011606 */
[--C-:B------:R-:W-:Y:S01]  /*22fe0*/  SHF.R.S32.HI R7, RZ, 0x1f, R0.reuse ;  /* 0x0000001fff077819 */ /* 0x100fe20000011400 */
[--C-:B------:R-:W-:Y:S02]  /*22ff0*/  IMAD.MOV R5, RZ, RZ, -R0.reuse ;  /* 0x000000ffff057224 */ /* 0x100fe400078e0a00 */
[----:B------:R-:W-:Y:S02]  /*23000*/  IMAD.MOV.U32 R6, RZ, RZ, R0 ;  /* 0x000000ffff067224 */ /* 0x000fe400078e0000 */
[----:B------:R-:W-:Y:S02]  /*23010*/  IMAD R4, R8, R5, R4 ;  /* 0x0000000508047224 */ /* 0x000fe400078e0204 */
[----:B------:R-:W-:Y:S02]  /*23020*/  IMAD R5, R10, UR4, RZ ;  /* 0x000000040a057c24 */ /* 0x000fe4000f8e02ff */
[----:B------:R-:W-:-:S04]  /*23030*/  IMAD.WIDE.U32 R6, R9, UR4, R6 ;  /* 0x0000000409067c25 */ /* 0x000fc8000f8e0006 */
[----:B------:R-:W-:Y:S01]  /*23040*/  IMAD R0, R9, UR5, R5 ;  /* 0x0000000509007c24 */ /* 0x000fe2000f8e0205 */
[----:B------:R-:W-:-:S03]  /*23050*/  LEA R2, P0, R6, R2, 0x2 ;  /* 0x0000000206027211 */ /* 0x000fc600078010ff */
[----:B------:R-:W-:-:S05]  /*23060*/  IMAD.IADD R0, R7, 0x1, R0 ;  /* 0x0000000107007824 */ /* 0x000fca00078e0200 */
[----:B------:R-:W-:-:S05]  /*23070*/  LEA.HI.X R3, R6, R3, R0, 0x2, P0 ;  /* 0x0000000306037211 */ /* 0x000fca00000f1400 */
[----:B------:R1:W5:Y:S02]  /*23080*/  LDG.E R17, desc[UR46][R2.64] ;  /* 0x0000002e02117981 */ /* 0x000364000c1e1900 */
.L_x_1656:
[----:B--2---:R-:W2:Y:S04]  /*23090*/  LDL R10, [R1] ;  /* 0x00000000010a7983 */ /* 0x004ea80000100800 */
[----:B------:R-:W2:Y:S04]  /*230a0*/  LDL R0, [R1+0x4] ;  /* 0x0000040001007983 */ /* 0x000ea80000100800 */
[----:B-1----:R-:W3:Y:S01]  /*230b0*/  LDL R2, [R1+0xc] ;  /* 0x00000c0001027983 */ /* 0x002ee20000100800 */
[----:B------:R-:W1:Y:S02]  /*230c0*/  S2R R9, SR_TID.X ;  /* 0x0000000000097919 */ /* 0x000e640000002100 */
[----:B-1----:R-:W-:-:S04]  /*230d0*/  LOP3.LUT R9, R9, 0x7f, RZ, 0xc0, !PT ;  /* 0x0000007f09097812 */ /* 0x002fc800078ec0ff */
[----:B------:R-:W-:Y:S01]  /*230e0*/  ISETP.NE.AND P1, PT, R9, RZ, PT ;  /* 0x000000ff0900720c */ /* 0x000fe20003f25270 */
[----:B--2---:R-:W-:Y:S01]  /*230f0*/  IMAD R0, R0, 0x8, R10 ;  /* 0x0000000800007824 */ /* 0x004fe200078e020a */
[----:B---3--:R-:W-:-:S04]  /*23100*/  SHF.L.U32 R3, R2, 0x1f, RZ ;  /* 0x0000001f02037819 */ /* 0x008fc800000006ff */
[----:B------:R-:W1:Y:S02]  /*23110*/  SYNCS.PHASECHK.TRANS64.TRYWAIT P0, [R0+URZ+0x28480], R3 ;  /* 0x02848003000075a7 */ /* 0x000e64000800017f */
[----:B-1----:R-:W-:Y:S05]  /*23120*/  @!P0 BRA `(.L_x_1657) ;  /* 0x0000007400d88947 */ /* 0x002fea0003800000 */
.L_x_1877:
        /* <DEDUP_REMOVED lines=8> */
.L_x_1658:
[----:B------:R-:W2:Y:S04]  /*231b0*/  LDL R6, [R1] ;  /* 0x0000000001067983 */ /* 0x000ea80000100800 */
[----:B------:R-:W2:Y:S04]  /*231c0*/  LDL R2, [R1+0x4] ;  /* 0x0000040001027983 */ /* 0x000ea80000100800 */
[----:B------:R-:W3:Y:S01]  /*231d0*/  LDL R5, [R1+0x24] ;  /* 0x0000240001057983 */ /* 0x000ee20000100800 */
[----:B------:R-:W-:Y:S01]  /*231e0*/  R2UR UR9, R0 ;  /* 0x00000000000972ca */ /* 0x000fe200000e0000 */
[----:B------:R-:W-:Y:S01]  /*231f0*/  UIADD3 UR4, UP0, UR42, 0x470, URZ ;  /* 0x000004702a047890 */ /* 0x000fe2000ff1e03f */
[----:B------:R-:W-:Y:S01]  /*23200*/  R2UR UR12, R18 ;  /* 0x00000000120c72ca */ /* 0x000fe200000e0000 */
[----:B------:R-:W-:Y:S01]  /*23210*/  UMOV UR10, URZ ;  /* 0x0000003f000a7c82 */ /* 0x000fe20008000000 */
[----:B-----5:R-:W-:Y:S01]  /*23220*/  R2UR UR13, R17 ;  /* 0x00000000110d72ca */ /* 0x020fe200000e0000 */
[----:B------:R-:W-:Y:S01]  /*23230*/  UIADD3.X UR5, URZ, UR43, URZ, UP0, !UPT ;  /* 0x0000002b3f057290 */ /* 0x000fe200087fe43f */
[----:B------:R-:W-:Y:S01]  /*23240*/  UMOV UR6, 0x0 ;  /* 0x0000000000067882 */ /* 0x000fe20000000000 */
[----:B------:R-:W-:Y:S01]  /*23250*/  UMOV UR7, 0x14f00000 ;  /* 0x14f0000000077882 */ /* 0x000fe20000000000 */
[----:B------:R-:W-:-:S05]  /*23260*/  UMOV UR15, 0x80 ;  /* 0x00000080000f7882 */ /* 0x000fca0000000000 */
[----:B------:R-:W-:Y:S01]  /*23270*/  UIADD3 UR9, UR9, 0x28470, URZ ;  /* 0x0002847009097890 */ /* 0x000fe2000fffe03f */
[----:B--2---:R-:W-:-:S04]  /*23280*/  LEA R2, R2, R6, 0xe ;  /* 0x0000000602027211 */ /* 0x004fc800078e70ff */
[----:B------:R-:W-:Y:S01]  /*23290*/  R2UR UR14, R2 ;  /* 0x00000000020e72ca */ /* 0x000fe200000e0000 */
[----:B---3--:R-:W-:-:S05]  /*232a0*/  IMAD R4, R4, 0x40, R5 ;  /* 0x0000004004047824 */ /* 0x008fca00078e0205 */
[----:B------:R-:W-:-:S07]  /*232b0*/  R2UR UR11, R4 ;  /* 0x00000000040b72ca */ /* 0x000fce00000e0000 */
[----:B------:R-:W-:Y:S02]  /*232c0*/  UIADD3 UR8, UR14, 0x10000, URZ ;  /* 0x000100000e087890 */ /* 0x000fe4000fffe03f */
[----:B------:R-:W-:-:S07]  /*232d0*/  UIADD3 UR14, UR14, 0x12000, URZ ;  /* 0x000120000e0e7890 */ /* 0x000fce000fffe03f */
[----:B------:R2:W-:Y:S02]  /*232e0*/  UTMALDG.4D [UR8], [UR4], desc[UR6] ;  /* 0x00000608040075b4 */ /* 0x0005e40008019000 */
[----:B--2---:R-:W-:Y:S01]  /*232f0*/  UMOV UR8, UR14 ;  /* 0x0000000e00087c82 */ /* 0x004fe20008000000 */
[----:B------:R-:W-:Y:S02]  /*23300*/  UMOV UR10, UR15 ;  /* 0x0000000f000a7c82 */ /* 0x000fe40008000000 */
[----:B------:R2:W-:Y:S01]  /*23310*/  UTMALDG.4D [UR8], [UR4], desc[UR6] ;  /* 0x00000608040075b4 */ /* 0x0005e20008019000 */
[----:B------:R-:W3:Y:S02]  /*23320*/  SYNCS.PHASECHK.TRANS64.TRYWAIT P0, [R0+URZ+0x28440], R3 ;  /* 0x02844003000075a7 */ /* 0x000ee4000800017f */
[----:B--23--:R-:W-:Y:S05]  /*23330*/  @!P0 BRA `(.L_x_1659) ;  /* 0x0000007400688947 */ /* 0x00cfea0003800000 */
.L_x_1878:
[----:B------:R-:W-:Y:S05]  /*23340*/  @P1 BRA `(.L_x_1660) ;  /* 0x00000000001c1947 */ /* 0x000fea0003800000 */
[----:B------:R-:W3:Y:S01]  /*23350*/  S2R R5, SR_TID.X ;  /* 0x0000000000057919 */ /* 0x000ee20000002100 */
[----:B-12---:R-:W-:-:S04]  /*23360*/  IMAD.MOV.U32 R3, RZ, RZ, 0x4000 ;  /* 0x00004000ff037424 */ /* 0x006fc800078e00ff */
[----:B------:R4:W-:Y:S01]  /*23370*/  SYNCS.ARRIVE.TRANS64 RZ, [R0+URZ+0x28430], R3 ;  /* 0x0284300300ff79a7 */ /* 0x0009e2000800003f */
[----:B---3--:R-:W-:-:S04]  /*23380*/  LOP3.LUT R5, R5, 0x1f, RZ, 0xc0, !PT ;  /* 0x0000001f05057812 */ /* 0x008fc800078ec0ff */
[----:B------:R-:W-:-:S13]  /*23390*/  ISETP.NE.AND P0, PT, R5, RZ, PT ;  /* 0x000000ff0500720c */ /* 0x000fda0003f05270 */
[----:B----4-:R-:W-:Y:S05]  /*233a0*/  @!P0 BRA `(.L_x_1660) ;  /* 0x0000000000048947 */ /* 0x010fea0003800000 */
[----:B------:R-:W-:Y:S01]  /*233b0*/  BPT.TRAP 0x1 ;  /* 0x000000040000795c */ /* 0x000fe20000300000 */
.L_x_1660:
[----:B-12---:R-:W2:Y:S01]  /*233c0*/  LDL.LU R3, [R1+0x18] ;  /* 0x0000180001037983 */ /* 0x006ea20000300800 */
        /* <DEDUP_REMOVED lines=10> */
[----:B------:R-:W-:Y:S01]  /*23470*/  R2UR UR13, R17 ;  /* 0x00000000110d72ca */ /* 0x000fe200000e0000 */
[----:B------:R-:W-:-:S02]  /*23480*/  UMOV UR15, 0x80 ;  /* 0x00000080000f7882 */ /* 0x000fc40000000000 */
[----:B------:R-:W-:Y:S02]  /*23490*/  UIADD3 UR8, UR14, 0x20000, URZ ;  /* 0x000200000e087890 */ /* 0x000fe4000fffe03f */
[----:B------:R-:W-:Y:S02]  /*234a0*/  UIADD3 UR9, UR9, 0x28430, URZ ;  /* 0x0002843009097890 */ /* 0x000fe4000fffe03f */
[----:B------:R-:W-:-:S07]  /*234b0*/  UIADD3 UR14, UR14, 0x22000, URZ ;  /* 0x000220000e0e7890 */ /* 0x000fce000fffe03f */
[----:B------:R1:W-:Y:S02]  /*234c0*/  UTMALDG.4D [UR8], [UR4], desc[UR6] ;  /* 0x00000608040075b4 */ /* 0x0003e40008019000 */
[----:B-1----:R-:W-:Y:S01]  /*234d0*/  UMOV UR8, UR14 ;  /* 0x0000000e00087c82 */ /* 0x002fe20008000000 */
[----:B------:R-:W-:Y:S02]  /*234e0*/  UMOV UR10, UR15 ;  /* 0x0000000f000a7c82 */ /* 0x000fe40008000000 */
[----:B------:R3:W-:Y:S01]  /*234f0*/  UTMALDG.4D [UR8], [UR4], desc[UR6] ;  /* 0x00000608040075b4 */ /* 0x0007e20008019000 */
[----:B--2---:R-:W-:-:S04]  /*23500*/  LOP3.LUT R3, R3, 0xfffffffe, RZ, 0xc0, !PT ;  /* 0xfffffffe03037812 */ /* 0x004fc800078ec0ff */
[----:B------:R-:W-:-:S05]  /*23510*/  @P0 LOP3.LUT R3, R3, 0x1, RZ, 0xfc, !PT ;  /* 0x0000000103030812 */ /* 0x000fca00078efcff */
[----:B------:R3:W-:Y:S01]  /*23520*/  STL [R1+0x18], R3 ;  /* 0x0000180301007387 */ /* 0x0007e20000100800 */
[----:B------:R-:W-:Y:S01]  /*23530*/  NOP ;  /* 0x0000000000007918 */ /* 0x000fe20000000000 */
.L_x_1654:
[----:B------:R-:W4:Y:S04]  /*23540*/  LDL R4, [R1] ;  /* 0x0000000001047983 */ /* 0x000f280000100800 */
[----:B---3--:R-:W1:Y:S01]  /*23550*/  LDL.LU R3, [R1+0x44] ;  /* 0x0000440001037983 */ /* 0x008e620000300800 */
[----:B------:R-:W-:Y:S05]  /*23560*/  WARPSYNC.ALL ;  /* 0x0000000000007948 */ /* 0x000fea0003800000 */
[----:B------:R-:W-:Y:S01]  /*23570*/  ULDC.64 UR4, c[0x0][0x298] ;  /* 0x0000a60000047ab9 */ /* 0x000fe20000000a00 */
[----:B------:R-:W-:Y:S01]  /*23580*/  BSSY B6, `(.L_x_1661) ;  /* 0x000001c000067945 */ /* 0x000fe20003800000 */
[----:B------:R-:W-:Y:S01]  /*23590*/  BAR.SYNC.DEFER_BLOCKING 0x8, 0x180 ;  /* 0x0206000000007b1d */ /* 0x000fe20000010000 */
[----:B-1----:R-:W-:-:S05]  /*235a0*/  SHF.R.S32.HI R0, RZ, 0x1f, R3 ;  /* 0x0000001fff007819 */ /* 0x002fca0000011403 */
[----:B------:R-:W-:Y:S02]  /*235b0*/  IMAD R2, R0, UR4, RZ ;  /* 0x0000000400027c24 */ /* 0x000fe4000f8e02ff */
[----:B----4-:R-:W-:Y:S02]  /*235c0*/  VIADD R0, R4, 0x18000 ;  /* 0x0001800004007836 */ /* 0x010fe40000000000 */
[C---:B------:R-:W-:Y:S02]  /*235d0*/  IMAD R2, R3.reuse, UR5, R2 ;  /* 0x0000000503027c24 */ /* 0x040fe4000f8e0202 */
[----:B------:R-:W-:Y:S01]  /*235e0*/  IMAD.WIDE.U32 R4, R3, UR4, RZ ;  /* 0x0000000403047c25 */ /* 0x000fe2000f8e00ff */
[----:B------:R-:W-:-:S03]  /*235f0*/  LOP3.LUT P0, RZ, R0, 0x3ff, RZ, 0xc0, !PT ;  /* 0x000003ff00ff7812 */ /* 0x000fc6000780c0ff */
[----:B------:R-:W-:Y:S01]  /*23600*/  IMAD.IADD R0, R5, 0x1, R2 ;  /* 0x0000000105007824 */ /* 0x000fe200078e0202 */
[----:B------:R1:W-:Y:S04]  /*23610*/  STL.64 [R1+0x50], R4 ;  /* 0x0000500401007387 */ /* 0x0003e80000100a00 */
[----:B------:R1:W-:Y:S05]  /*23620*/  STL [R1+0x44], R0 ;  /* 0x0000440001007387 */ /* 0x0003ea0000100800 */
[----:B------:R-:W-:Y:S05]  /*23630*/  @!P0 BRA `(.L_x_1662) ;  /* 0x0000000000408947 */ /* 0x000fea0003800000 */
[----:B------:R-:W-:Y:S01]  /*23640*/  MOV R2, 0x0 ;  /* 0x0000000000027802 */ /* 0x000fe20000000f00 */
[----:B------:R-:W-:Y:S01]  /*23650*/  ULDC.64 UR4, c[0x4][0xc0] ;  /* 0x0100300000047ab9 */ /* 0x000fe20000000a00 */
[----:B------:R-:W-:Y:S01]  /*23660*/  ULDC.64 UR6, c[0x4][0xc8] ;  /* 0x0100320000067ab9 */ /* 0x000fe20000000a00 */
[----:B------:R-:W-:Y:S01]  /*23670*/  ULDC.64 UR8, c[0x4][0x28] ;  /* 0x01000a0000087ab9 */ /* 0x000fe20000000a00 */
[----:B-1----:R-:W-:Y:S01]  /*23680*/  IMAD.U32 R4, RZ, RZ, UR4 ;  /* 0x00000004ff047e24 */ /* 0x002fe2000f8e00ff */
[----:B------:R-:W-:Y:S01]  /*23690*/  MOV R7, UR7 ;  /* 0x0000000700077c02 */ /* 0x000fe20008000f00 */
[----:B------:R-:W1:Y:S01]  /*236a0*/  LDC.64 R2, c[0x4][R2] ;  /* 0x0100000002027b82 */ /* 0x000e620000000a00 */
[----:B------:R-:W-:Y:S02]  /*236b0*/  IMAD.U32 R5, RZ, RZ, UR5 ;  /* 0x00000005ff057e24 */ /* 0x000fe4000f8e00ff */
[----:B------:R-:W-:Y:S02]  /*236c0*/  IMAD.U32 R6, RZ, RZ, UR6 ;  /* 0x00000006ff067e24 */ /* 0x000fe4000f8e00ff */
[----:B--2---:R-:W-:-:S02]  /*236d0*/  IMAD.U32 R10, RZ, RZ, UR8 ;  /* 0x00000008ff0a7e24 */ /* 0x004fc4000f8e00ff */
[----:B0-----:R-:W-:Y:S02]  /*236e0*/  IMAD.U32 R11, RZ, RZ, UR9 ;  /* 0x00000009ff0b7e24 */ /* 0x001fe4000f8e00ff */
[----:B------:R-:W-:Y:S02]  /*236f0*/  IMAD.MOV.U32 R8, RZ, RZ, 0x70 ;  /* 0x00000070ff087424 */ /* 0x000fe400078e00ff */
[----:B------:R-:W-:Y:S02]  /*23700*/  IMAD.MOV.U32 R12, RZ, RZ, 0x1 ;  /* 0x00000001ff0c7424 */ /* 0x000fe400078e00ff */
[----:B------:R-:W-:-:S07]  /*23710*/  IMAD.MOV.U32 R13, RZ, RZ, RZ ;  /* 0x000000ffff0d7224 */ /* 0x000fce00078e00ff */
[----:B------:R-:W-:-:S07]  /*23720*/  LEPC R20, `(.L_x_1662) ;  /* 0x000000001014794e */ /* 0x000fce0000000000 */
[----:B-1----:R-:W-:Y:S05]  /*23730*/  CALL.ABS.NOINC R2 ;  /* 0x0000000002007343 */ /* 0x002fea0003c00000 */
.L_x_1662:
[----:B------:R-:W-:Y:S05]  /*23740*/  BSYNC B6 ;  /* 0x0000000000067941 */ /* 0x000fea0003800000 */
.L_x_1661:
[----:B-1----:R-:W3:Y:S01]  /*23750*/  LDL.LU R0, [R1+0x44] ;  /* 0x0000440001007983 */ /* 0x002ee20000300800 */
[----:B------:R-:W1:Y:S01]  /*23760*/  LDC R7, c[0x0][0x448] ;  /* 0x00011200ff077b82 */ /* 0x000e620000000800 */
[----:B------:R-:W-:Y:S01]  /*23770*/  ULDC.64 UR4, c[0x0][0x2d8] ;  /* 0x0000b60000047ab9 */ /* 0x000fe20000000a00 */
[----:B------:R-:W-:Y:S01]  /*23780*/  ULDC.64 UR6, c[0x0][0x280] ;  /* 0x0000a00000067ab9 */ /* 0x000fe20000000a00 */
[----:B------:R-:W3:Y:S04]  /*23790*/  LDL.LU.64 R2, [R1+0x50] ;  /* 0x0000500001027983 */ /* 0x000ee80000300a00 */
[----:B------:R-:W4:Y:S01]  /*237a0*/  LDL R8, [R1+0x3c] ;  /* 0x00003c0001087983 */ /* 0x000f220000100800 */
[----:B------:R-:W0:Y:S01]  /*237b0*/  S2R R5, SR_TID.X ;  /* 0x0000000000057919 */ /* 0x000e220000002100 */
[----:B------:R-:W2:Y:S01]  /*237c0*/  S2R R6, SR_TID.X ;  /* 0x0000000000067919 */ /* 0x000ea20000002100 */
[----:B0-----:R-:W-:-:S04]  /*237d0*/  LOP3.LUT R5, R5, 0x7f, RZ, 0xc0, !PT ;  /* 0x0000007f05057812 */ /* 0x001fc800078ec0ff */
[----:B------:R-:W-:Y:S01]  /*237e0*/  SHF.R.U32.HI R5, RZ, 0x3, R5 ;  /* 0x00000003ff057819 */ /* 0x000fe20000011605 */
[----:B--2---:R-:W-:-:S05]  /*237f0*/  IMAD.SHL.U32 R9, R6, 0x10, RZ ;  /* 0x0000001006097824 */ /* 0x004fca00078e00ff */
[----:B------:R-:W-:Y:S01]  /*23800*/  LOP3.LUT R9, R5, 0x70, R9, 0xf8, !PT ;  /* 0x0000007005097812 */ /* 0x000fe200078ef809 */
[----:B---3--:R-:W-:Y:S01]  /*23810*/  IMAD.MOV.U32 R3, RZ, RZ, R0 ;  /* 0x000000ffff037224 */ /* 0x008fe200078e0000 */
[----:B------:R-:W-:-:S05]  /*23820*/  SHF.R.S32.HI R0, RZ, 0x1f, R18 ;  /* 0x0000001fff007819 */ /* 0x000fca0000011412 */
[----:B------:R-:W-:Y:S02]  /*23830*/  IMAD R0, R0, UR4, RZ ;  /* 0x0000000400007c24 */ /* 0x000fe4000f8e02ff */
[----:B------:R-:W-:-:S04]  /*23840*/  IMAD.WIDE.U32 R2, R18, UR4, R2 ;  /* 0x0000000412027c25 */ /* 0x000fc8000f8e0002 */
[----:B------:R-:W-:Y:S01]  /*23850*/  IMAD R0, R18, UR5, R0 ;  /* 0x0000000512007c24 */ /* 0x000fe2000f8e0200 */
[----:B------:R-:W-:Y:S02]  /*23860*/  ULDC.64 UR4, c[0x0][0xa00] ;  /* 0x0002800000047ab9 */ /* 0x000fe40000000a00 */
[----:B------:R-:W-:Y:S01]  /*23870*/  ISETP.NE.U32.AND P0, PT, RZ, UR4, PT ;  /* 0x00000004ff007c0c */ /* 0x000fe2000bf05070 */
[----:B------:R-:W-:Y:S01]  /*23880*/  IMAD.IADD R3, R3, 0x1, R0 ;  /* 0x0000000103037824 */ /* 0x000fe200078e0200 */
[----:B------:R-:W-:Y:S02]  /*23890*/  SHF.R.S32.HI R0, RZ, 0x1f, R19 ;  /* 0x0000001fff007819 */ /* 0x000fe40000011413 */
[----:B------:R-:W-:Y:S01]  /*238a0*/  ISETP.NE.AND.EX P0, PT, RZ, UR5, PT, P0 ;  /* 0x00000005ff007c0c */ /* 0x000fe2000bf05300 */
[----:B------:R-:W-:-:S03]  /*238b0*/  ULDC.64 UR4, c[0x0][0x2e0] ;  /* 0x0000b80000047ab9 */ /* 0x000fc60000000a00 */
[----:B------:R-:W-:Y:S02]  /*238c0*/  SEL R4, R0, RZ, !P0 ;  /* 0x000000ff00047207 */ /* 0x000fe40004000000 */
[----:B------:R-:W-:Y:S02]  /*238d0*/  SEL R0, R19, RZ, !P0 ;  /* 0x000000ff13007207 */ /* 0x000fe40004000000 */
[----:B-1----:R-:W-:Y:S01]  /*238e0*/  ISETP.NE.AND P0, PT, R7, 0x1, PT ;  /* 0x000000010700780c */ /* 0x002fe20003f05270 */
[----:B------:R-:W-:-:S12]  /*238f0*/  IMAD R4, R4, UR4, RZ ;  /* 0x0000000404047c24 */ /* 0x000fd8000f8e02ff */
[----:B------:R-:W0:Y:S01]  /*23900*/  @P0 LDC R5, c[0x0][0x44c] ;  /* 0x00011300ff050b82 */ /* 0x000e220000000800 */
[----:B------:R-:W-:-:S07]  /*23910*/  IMAD.WIDE.U32 R2, R0, UR4, R2 ;  /* 0x0000000400027c25 */ /* 0x000fce000f8e0002 */
[----:B------:R-:W1:Y:S01]  /*23920*/  @P0 LDC R6, c[0x0][0x450] ;  /* 0x00011400ff060b82 */ /* 0x000e620000000800 */
[----:B------:R-:W-:Y:S01]  /*23930*/  IMAD R0, R0, UR5, R4 ;  /* 0x0000000500007c24 */ /* 0x000fe2000f8e0204 */
[----:B------:R-:W-:Y:S01]  /*23940*/  ULDC.64 UR4, c[0x0][0x2d0] ;  /* 0x0000b40000047ab9 */ /* 0x000fe20000000a00 */
[----:B----4-:R-:W-:Y:S02]  /*23950*/  IMAD.IADD R4, R9, 0x1, R8 ;  /* 0x0000000109047824 */ /* 0x010fe400078e0208 */
[----:B------:R-:W2:Y:S01]  /*23960*/  S2R R9, SR_TID.X ;  /* 0x0000000000097919 */ /* 0x000ea20000002100 */
[----:B------:R-:W-:Y:S01]  /*23970*/  IADD3 R3, R3, R0, RZ ;  /* 0x0000000003037210 */ /* 0x000fe20007ffe0ff */
[----:B------:R-:W-:Y:S02]  /*23980*/  IMAD.MOV.U32 R0, RZ, RZ, R4 ;  /* 0x000000ffff007224 */ /* 0x000fe400078e0004 */
[----:B0-----:R-:W-:-:S05]  /*23990*/  @P0 IMAD.HI.U32 R5, R4, R5, RZ ;  /* 0x0000000504050227 */ /* 0x001fca00078e00ff */
[----:B-1----:R-:W-:-:S05]  /*239a0*/  @P0 SHF.R.U32.HI R0, RZ, R6, R5 ;  /* 0x00000006ff000219 */ /* 0x002fca0000011605 */
[----:B------:R-:W-:-:S04]  /*239b0*/  IMAD.MOV R5, RZ, RZ, -R0 ;  /* 0x000000ffff057224 */ /* 0x000fc800078e0a00 */
[----:B------:R-:W-:Y:S01]  /*239c0*/  IMAD R4, R7, R5, R4 ;  /* 0x0000000507047224 */ /* 0x000fe200078e0204 */
[----:B------:R-:W-:Y:S01]  /*239d0*/  SHF.R.S32.HI R5, RZ, 0x1f, R0 ;  /* 0x0000001fff057819 */ /* 0x000fe20000011400 */
[----:B------:R-:W-:-:S04]  /*239e0*/  IMAD.WIDE.U32 R2, R0, UR4, R2 ;  /* 0x0000000400027c25 */ /* 0x000fc8000f8e0002 */
[----:B------:R-:W-:Y:S02]  /*239f0*/  IMAD R5, R5, UR4, RZ ;  /* 0x0000000405057c24 */ /* 0x000fe4000f8e02ff */
[----:B--2---:R-:W-:Y:S02]  /*23a00*/  IMAD.SHL.U32 R9, R9, 0x10, RZ ;  /* 0x0000001009097824 */ /* 0x004fe400078e00ff */
[----:B------:R-:W-:Y:S01]  /*23a10*/  IMAD R0, R0, UR5, R5 ;  /* 0x0000000500007c24 */ /* 0x000fe2000f8e0205 */
[----:B------:R-:W-:Y:S02]  /*23a20*/  ULDC.64 UR4, c[0x0][0x2c8] ;  /* 0x0000b20000047ab9 */ /* 0x000fe40000000a00 */
[----:B------:R-:W-:Y:S01]  /*23a30*/  LOP3.LUT R9, R9, 0x70, RZ, 0xc0, !PT ;  /* 0x0000007009097812 */ /* 0x000fe200078ec0ff */
[----:B------:R-:W-:Y:S01]  /*23a40*/  IMAD.IADD R3, R3, 0x1, R0 ;  /* 0x0000000103037824 */ /* 0x000fe200078e0200 */
[----:B------:R-:W-:Y:S02]  /*23a50*/  SHF.R.S32.HI R0, RZ, 0x1f, R4 ;  /* 0x0000001fff007819 */ /* 0x000fe40000011404 */
[----:B------:R-:W-:Y:S01]  /*23a60*/  LOP3.LUT R9, R9, 0x80, RZ, 0xfc, !PT ;  /* 0x0000008009097812 */ /* 0x000fe200078efcff */
[----:B------:R-:W-:-:S04]  /*23a70*/  IMAD.WIDE.U32 R2, R4, UR4, R2 ;  /* 0x0000000404027c25 */ /* 0x000fc8000f8e0002 */
[----:B------:R-:W-:Y:S01]  /*23a80*/  IMAD R0, R0, UR4, RZ ;  /* 0x0000000400007c24 */ /* 0x000fe2000f8e02ff */
[----:B------:R-:W-:Y:S02]  /*23a90*/  ULDC UR4, c[0x0][0x2b8] ;  /* 0x0000ae0000047ab9 */ /* 0x000fe40000000800 */
[----:B------:R-:W-:Y:S02]  /*23aa0*/  ISETP.GE.AND P1, PT, R9, UR4, PT ;  /* 0x0000000409007c0c */ /* 0x000fe4000bf26270 */
[----:B------:R0:W5:Y:S01]  /*23ab0*/  LDL R9, [R1+0x38] ;  /* 0x0000380001097983 */ /* 0x0001620000100800 */
[----:B------:R-:W1:Y:S01]  /*23ac0*/  S2R R5, SR_TID.X ;  /* 0x0000000000057919 */ /* 0x000e620000002100 */
[----:B------:R-:W-:Y:S01]  /*23ad0*/  IMAD R0, R4, UR5, R0 ;  /* 0x0000000504007c24 */ /* 0x000fe2000f8e0200 */
[----:B------:R-:W-:-:S04]  /*23ae0*/  IADD3 R4, P2, R2, UR6, RZ ;  /* 0x0000000602047c10 */ /* 0x000fc8000ff5e0ff */
[----:B------:R-:W-:Y:S01]  /*23af0*/  IADD3.X R3, R3, UR7, R0, P2, !PT ;  /* 0x0000000703037c10 */ /* 0x000fe200097fe400 */
[----:B-1----:R-:W-:-:S05]  /*23b00*/  IMAD.SHL.U32 R10, R5, 0x10, RZ ;  /* 0x00000010050a7824 */ /* 0x002fca00078e00ff */
[----:B------:R-:W-:-:S04]  /*23b10*/  LOP3.LUT R10, R10, 0x70, RZ, 0xc0, !PT ;  /* 0x000000700a0a7812 */ /* 0x000fc800078ec0ff */
[----:B------:R-:W-:Y:S01]  /*23b20*/  ISETP.GE.AND P0, PT, R10, UR4, PT ;  /* 0x000000040a007c0c */ /* 0x000fe2000bf06270 */
[----:B------:R-:W-:-:S03]  /*23b30*/  UMOV UR4, 0xffffffff ;  /* 0xffffffff00047882 */ /* 0x000fc60000000000 */
[----:B0-----:R-:W-:Y:S09]  /*23b40*/  BRA.DIV UR4, `(.L_x_1663) ;  /* 0x0000006e04787947 */ /* 0x001ff2000b800000 */
[----:B------:R-:W0:Y:S01]  /*23b50*/  S2R R6, SR_TID.X ;  /* 0x0000000000067919 */ /* 0x000e220000002100 */
[----:B------:R-:W2:Y:S01]  /*23b60*/  LDL.LU R11, [R1+0x3c] ;  /* 0x00003c00010b7983 */ /* 0x000ea20000300800 */
[----:B0-----:R-:W-:-:S04]  /*23b70*/  LOP3.LUT R6, R6, 0x7f, RZ, 0xc0, !PT ;  /* 0x0000007f06067812 */ /* 0x001fc800078ec0ff */
[----:B------:R-:W-:Y:S02]  /*23b80*/  SHF.R.U32.HI R8, RZ, 0x3, R6 ;  /* 0x00000003ff087819 */ /* 0x000fe40000011606 */
[----:B------:R-:W3:Y:S02]  /*23b90*/  LDL.LU R6, [R1+0x40] ;  /* 0x0000400001067983 */ /* 0x000ee40000300800 */
[----:B--2---:R-:W-:-:S05]  /*23ba0*/  IADD3 R0, R8, R11, RZ ;  /* 0x0000000b08007210 */ /* 0x004fca0007ffe0ff */
[----:B------:R-:W-:Y:S02]  /*23bb0*/  VIADD R5, R0, 0x10 ;  /* 0x0000001000057836 */ /* 0x000fe40000000000 */
[----:B---3--:R-:W-:Y:S02]  /*23bc0*/  IMAD R2, R6, R7, RZ ;  /* 0x0000000706027224 */ /* 0x008fe400078e02ff */
[----:B------:R-:W0:Y:S04]  /*23bd0*/  SHFL.IDX PT, R7, R4, RZ, 0x181f ;  /* 0x00181fff04077589 */ /* 0x000e2800000e0000 */
[----:B------:R-:W1:Y:S01]  /*23be0*/  SHFL.IDX PT, R6, R3, RZ, 0x181f ;  /* 0x00181fff03067589 */ /* 0x000e6200000e0000 */
[-C--:B------:R-:W-:Y:S02]  /*23bf0*/  ISETP.GE.AND P4, PT, R0, R2.reuse, PT ;  /* 0x000000020000720c */ /* 0x080fe40003f86270 */
[----:B------:R-:W-:-:S02]  /*23c00*/  ISETP.GE.AND P2, PT, R5, R2, PT ;  /* 0x000000020500720c */ /* 0x000fc40003f46270 */
[----:B------:R-:W2:Y:S04]  /*23c10*/  SHFL.IDX PT, R5, R4, 0x1, 0x181f ;  /* 0x00381f0004057f89 */ /* 0x000ea800000e0000 */
[----:B------:R-:W3:Y:S05]  /*23c20*/  SHFL.IDX PT, R8, R3, 0x1, 0x181f ;  /* 0x00381f0003087f89 */ /* 0x000eea00000e0000 */
        /* <DEDUP_REMOVED lines=8> */
[----:B---3--:R-:W-:-:S05]  /*23cb0*/  @!P2 IMAD.X R6, RZ, RZ, R8, P3 ;  /* 0x000000ffff06a224 */ /* 0x008fca00018e0608 */
[----:B------:R-:W-:-:S04]  /*23cc0*/  @!P2 LOP3.LUT R7, R7, R6, RZ, 0x3c, !PT ;  /* 0x000000060707a212 */ /* 0x000fc800078e3cff */
[----:B------:R-:W-:Y:S01]  /*23cd0*/  @!P2 LOP3.LUT R6, R7, R6, RZ, 0x3c, !PT ;  /* 0x000000060706a212 */ /* 0x000fe200078e3cff */
[----:B------:R-:W-:-:S03]  /*23ce0*/  VIADD R5, R0, 0x20 ;  /* 0x0000002000057836 */ /* 0x000fc60000000000 */
[----:B------:R-:W-:-:S05]  /*23cf0*/  @!P2 LOP3.LUT R7, R7, R6, RZ, 0x3c, !PT ;  /* 0x000000060707a212 */ /* 0x000fca00078e3cff */
[----:B------:R-:W-:Y:S04]  /*23d00*/  @!P2 LDGSTS.E.BYPASS.LTC128B.128 [R9+0x18800], desc[UR46][R6.64], !P0 ;  /* 0x188000000609afae */ /* 0x000fe8000c101d6e */
[----:B------:R0:W-:Y:S01]  /*23d10*/  @!P2 LDGSTS.E.BYPASS.LTC128B.128 [R9+0x1c800], desc[UR46][R6.64+0x80], !P1 ;  /* 0x1c8000800609afae */ /* 0x0001e2000c901d6e */
[----:B------:R-:W-:-:S03]  /*23d20*/  ISETP.GE.AND P2, PT, R5, R2, PT ;  /* 0x000000020500720c */ /* 0x000fc60003f46270 */
[----:B------:R-:W1:Y:S04]  /*23d30*/  SHFL.IDX PT, R5, R4, 0x2, 0x181f ;  /* 0x00581f0004057f89 */ /* 0x000e6800000e0000 */
[----:B0-----:R-:W0:Y:S06]  /*23d40*/  SHFL.IDX PT, R6, R3, 0x2, 0x181f ;  /* 0x00581f0003067f89 */ /* 0x001e2c00000e0000 */
[----:B-1----:R-:W-:-:S05]  /*23d50*/  @!P2 IADD3 R5, P3, R10, R5, RZ ;  /* 0x000000050a05a210 */ /* 0x002fca0007f7e0ff */
[----:B0-----:R-:W-:-:S04]  /*23d60*/  @!P2 IMAD.X R6, RZ, RZ, R6, P3 ;  /* 0x000000ffff06a224 */ /* 0x001fc800018e0606 */
[----:B------:R-:W-:Y:S02]  /*23d70*/  @!P2 IMAD.MOV.U32 R7, RZ, RZ, R6 ;  /* 0x000000ffff07a224 */ /* 0x000fe400078e0006 */
[----:B------:R-:W-:Y:S01]  /*23d80*/  @!P2 IMAD.MOV.U32 R6, RZ, RZ, R5 ;  /* 0x000000ffff06a224 */ /* 0x000fe200078e0005 */
[----:B------:R-:W-:-:S04]  /*23d90*/  IADD3 R5, R0, 0x30, RZ ;  /* 0x0000003000057810 */ /* 0x000fc80007ffe0ff */
        /* <DEDUP_REMOVED lines=8> */
[----:B------:R-:W-:Y:S02]  /*23e20*/  @!P2 IMAD.MOV.U32 R6, RZ, RZ, R5 ;  /* 0x000000ffff06a224 */ /* 0x000fe400078e0005 */
[----:B------:R-:W-:-:S03]  /*23e30*/  VIADD R5, R0, 0x40 ;  /* 0x0000004000057836 */ /* 0x000fc60000000000 */
        /* <DEDUP_REMOVED lines=29> */
[----:B------:R0:W1:Y:S04]  /*24010*/  SHFL.IDX PT, R5, R3, 0x7, 0x181f ;  /* 0x00f81f0003057f89 */ /* 0x00006800000e0000 */
[----:B------:R0:W-:Y:S04]  /*24020*/  @!P2 LDGSTS.E.BYPASS.LTC128B.128 [R9+0x1b000], desc[UR46][R6.64], !P0 ;  /* 0x1b0000000609afae */ /* 0x0001e8000c101d6e */
[----:B------:R0:W-:Y:S04]  /*24030*/  @!P2 LDGSTS.E.BYPASS.LTC128B.128 [R9+0x1f000], desc[UR46][R6.64+0x80], !P1 ;  /* 0x1f0000800609afae */ /* 0x0001e8000c901d6e */
[----:B------:R0:W2:Y:S02]  /*24040*/  SHFL.IDX PT, R3, R4, 0x7, 0x181f ;  /* 0x00f81f0004037f89 */ /* 0x0000a400000e0000 */
.L_x_1895:
[----:B------:R-:W-:Y:S01]  /*24050*/  IADD3 R0, R0, 0x70, RZ ;  /* 0x0000007000007810 */ /* 0x000fe20007ffe0ff */
[----:B------:R-:W-:Y:S03]  /*24060*/  BSSY B0, `(.L_x_1664) ;  /* 0x000000a000007945 */ /* 0x000fe60003800000 */
[----:B------:R-:W-:-:S13]  /*24070*/  ISETP.GE.AND P2, PT, R0, R2, PT ;  /* 0x000000020000720c */ /* 0x000fda0003f46270 */
[----:B------:R-:W-:Y:S05]  /*24080*/  @P2 BRA `(.L_x_1665) ;  /* 0x00000000001c2947 */ /* 0x000fea0003800000 */
[----:B--2---:R-:W-:-:S05]  /*24090*/  IADD3 R2, P2, R10, R3, RZ ;  /* 0x000000030a027210 */ /* 0x004fca0007f5e0ff */
[----:B01----:R-:W-:-:S05]  /*240a0*/  IMAD.X R3, RZ, RZ, R5, P2 ;  /* 0x000000ffff037224 */ /* 0x003fca00010e0605 */
[----:B------:R-:W-:Y:S01]  /*240b0*/  @!PT LDS RZ, [RZ] ;  /* 0x00000000fffff984 */ /* 0x000fe20000000800 */
[----:B------:R-:W-:Y:S01]  /*240c0*/  @!PT LDS RZ, [RZ] ;  /* 0x00000000fffff984 */ /* 0x000fe20000000800 */
[----:B------:R-:W-:Y:S01]  /*240d0*/  @!PT LDS RZ, [RZ] ;  /* 0x00000000fffff984 */ /* 0x000fe20000000800 */
[----:B------:R3:W-:Y:S04]  /*240e0*/  LDGSTS.E.BYPASS.LTC128B.128 [R9+0x1b800], desc[UR46][R2.64], !P0 ;  /* 0x1b80000002097fae */ /* 0x0007e8000c101d6e */
[----:B------:R3:W-:Y:S02]  /*240f0*/  LDGSTS.E.BYPASS.LTC128B.128 [R9+0x1f800], desc[UR46][R2.64+0x80], !P1 ;  /* 0x1f80008002097fae */ /* 0x0007e4000c901d6e */
.L_x_1665:
[----:B------:R-:W-:Y:S05]  /*24100*/  BSYNC B0 ;  /* 0x0000000000007941 */ /* 0x000fea0003800000 */
.L_x_1664:
[----:B0--3--:R0:W5:Y:S01]  /*24110*/  LDL R9, [R1] ;  /* 0x0000000001097983 */ /* 0x0091620000100800 */
[----:B------:R-:W-:Y:S01]  /*24120*/  PLOP3.LUT P0, PT, PT, PT, PT, 0x80, 0x0 ;  /* 0x000000000000781c */ /* 0x000fe20003f0f070 */
[----:B------:R-:W-:-:S12]  /*24130*/  NOP ;  /* 0x0000000000007918 */ /* 0x000fd80000000000 */
.L_x_1666:
[----:B------:R-:W3:Y:S01]  /*24140*/  LDL R2, [R1] ;  /* 0x0000000001027983 */ /* 0x000ee20000100800 */
[----:B------:R-:W-:Y:S02]  /*24150*/  PLOP3.LUT P1, PT, P1, P0, PT, 0xa2, 0x0 ;  /* 0x000000000000781c */ /* 0x000fe40000f21472 */
[----:B---3--:R-:W-:-:S08]  /*24160*/  @P0 R2UR P1, UR4, R2 ;  /* 0x00000000020402ca */ /* 0x008fd00000020000 */
        /* <DEDUP_REMOVED lines=16> */
.L_x_1896:
[----:B------:R-:W-:Y:S05]  /*24270*/  BSYNC B0 ;  /* 0x0000000000007941 */ /* 0x000fea0003800000 */
.L_x_1667:
[----:B------:R-:W3:Y:S04]  /*24280*/  LDL.LU R3, [R1+0x48] ;  /* 0x0000480001037983 */ /* 0x000ee80000300800 */
[----:B--2---:R-:W2:Y:S01]  /*24290*/  LDL R2, [R1+0x20] ;  /* 0x0000200001027983 */ /* 0x004ea20000100800 */
[----:B---3--:R-:W-:-:S05]  /*242a0*/  VIADD R0, R3, 0xfffffffe ;  /* 0xfffffffe03007836 */ /* 0x008fca0000000000 */
[----:B--2---:R-:W-:-:S13]  /*242b0*/  ISETP.GE.AND P0, PT, R0, R2, PT ;  /* 0x000000020000720c */ /* 0x004fda0003f06270 */
[----:B------:R-:W-:Y:S05]  /*242c0*/  @!P0 BRA `(.L_x_1669) ;  /* 0x0000000c00e88947 */ /* 0x000fea0003800000 */
[----:B------:R2:W5:Y:S04]  /*242d0*/  LDL.LU R6, [R1+0x4] ;  /* 0x0000040001067983 */ /* 0x0005680000300800 */
[----:B------:R2:W5:Y:S02]  /*242e0*/  LDL.LU R7, [R1+0xc] ;  /* 0x00000c0001077983 */ /* 0x0005640000300800 */
.L_x_1691:
[----:B------:R-:W3:Y:S01]  /*242f0*/  LDL R2, [R1+0x18] ;  /* 0x0000180001027983 */ /* 0x000ee20000100800 */
[----:B-----5:R-:W-:Y:S01]  /*24300*/  VIADD R3, R6, 0x1 ;  /* 0x0000000106037836 */ /* 0x020fe20000000000 */
[----:B------:R-:W-:Y:S05]  /*24310*/  YIELD ;  /* 0x0000000000007946 */ /* 0x000fea0003800000 */
[C---:B------:R-:W-:Y:S01]  /*24320*/  ISETP.NE.AND P0, PT, R3.reuse, 0x2, PT ;  /* 0x000000020300780c */ /* 0x040fe20003f05270 */
[----:B------:R-:W-:Y:S03]  /*24330*/  BSSY B0, `(.L_x_1670) ;  /* 0x000008d000007945 */ /* 0x000fe60003800000 */
[----:B--2---:R-:W-:-:S02]  /*24340*/  SEL R10, R3, RZ, P0 ;  /* 0x000000ff030a7207 */ /* 0x004fc40000000000 */
        /* <DEDUP_REMOVED lines=11> */
[----:B------:R-:W4:Y:S01]  /*24400*/  LDL R12, [R1+0x1c] ;  /* 0x00001c00010c7983 */ /* 0x000f220000100800 */
[----:B-1----:R-:W1:Y:S01]  /*24410*/  LDC R5, c[0x0][0x43c] ;  /* 0x00010f00ff057b82 */ /* 0x002e620000000800 */
[----:B------:R-:W-:Y:S02]  /*24420*/  ULDC.64 UR6, c[0x0][0x428] ;  /* 0x00010a0000067ab9 */ /* 0x000fe40000000a00 */
[----:B------:R-:W2:Y:S01]  /*24430*/  LDL R11, [R1+0x14] ;  /* 0x00001400010b7983 */ /* 0x000ea20000100800 */
[----:B-1----:R-:W-:-:S13]  /*24440*/  ISETP.NE.AND P0, PT, R5, 0x1, PT ;  /* 0x000000010500780c */ /* 0x002fda0003f05270 */
[----:B------:R-:W1:Y:S02]  /*24450*/  @P0 LDC.64 R2, c[0x0][0x440] ;  /* 0x00011000ff020b82 */ /* 0x000e640000000a00 */
[----:B-1----:R-:W-:-:S04]  /*24460*/  @P0 IMAD.HI.U32 R4, R0, R2, RZ ;  /* 0x0000000200040227 */ /* 0x002fc800078e00ff */
[----:B------:R-:W-:Y:S01]  /*24470*/  IMAD.MOV.U32 R2, RZ, RZ, R0 ;  /* 0x000000ffff027224 */ /* 0x000fe200078e0000 */
[----:B------:R-:W-:-:S04]  /*24480*/  @P0 SHF.R.U32.HI R2, RZ, R3, R4 ;  /* 0x00000003ff020219 */ /* 0x000fc80000011604 */
[----:B------:R-:W-:Y:S02]  /*24490*/  SHF.R.S32.HI R3, RZ, 0x1f, R2 ;  /* 0x0000001fff037819 */ /* 0x000fe40000011402 */
[----:B------:R-:W-:-:S05]  /*244a0*/  IADD3 R8, -R2, RZ, RZ ;  /* 0x000000ff02087210 */ /* 0x000fca0007ffe1ff */
[----:B------:R-:W-:Y:S02]  /*244b0*/  IMAD R8, R5, R8, R0 ;  /* 0x0000000805087224 */ /* 0x000fe400078e0200 */
[----:B----4-:R-:W-:-:S04]  /*244c0*/  IMAD R4, R12, UR6, RZ ;  /* 0x000000060c047c24 */ /* 0x010fc8000f8e02ff */
[C---:B--2---:R-:W-:Y:S02]  /*244d0*/  IMAD R4, R11.reuse, UR7, R4 ;  /* 0x000000070b047c24 */ /* 0x044fe4000f8e0204 */
[----:B------:R-:W-:-:S04]  /*244e0*/  IMAD.WIDE.U32 R2, R11, UR6, R2 ;  /* 0x000000060b027c25 */ /* 0x000fc8000f8e0002 */
[----:B------:R-:W-:Y:S01]  /*244f0*/  IMAD.IADD R3, R4, 0x1, R3 ;  /* 0x0000000104037824 */ /* 0x000fe200078e0203 */
[----:B------:R-:W-:-:S04]  /*24500*/  LEA R4, P0, R2, UR4, 0x2 ;  /* 0x0000000402047c11 */ /* 0x000fc8000f8010ff */
[----:B------:R-:W-:-:S05]  /*24510*/  LEA.HI.X R5, R2, UR5, R3, 0x2, P0 ;  /* 0x0000000502057c11 */ /* 0x000fca00080f1403 */
[----:B------:R4:W5:Y:S04]  /*24520*/  LDG.E R17, desc[UR46][R4.64] ;  /* 0x0000002e04117981 */ /* 0x000968000c1e1900 */
.L_x_1672:
[----:B------:R-:W4:Y:S01]  /*24530*/  LDL R3, [R1] ;  /* 0x0000000001037983 */ /* 0x000f220000100800 */
[----:B------:R-:W0:Y:S01]  /*24540*/  S2R R2, SR_TID.X ;  /* 0x0000000000027919 */ /* 0x000e220000002100 */
[----:B------:R-:W-:Y:S01]  /*24550*/  BSSY B1, `(.L_x_1673) ;  /* 0x0000007000017945 */ /* 0x000fe20003800000 */
[----:B0-----:R-:W-:-:S04]  /*24560*/  LOP3.LUT R2, R2, 0x7f, RZ, 0xc0, !PT ;  /* 0x0000007f02027812 */ /* 0x001fc800078ec0ff */
[----:B------:R-:W-:Y:S01]  /*24570*/  ISETP.NE.AND P1, PT, R2, RZ, PT ;  /* 0x000000ff0200720c */ /* 0x000fe20003f25270 */
[----:B----4-:R-:W-:Y:S01]  /*24580*/  IMAD R4, R10, 0x8, R3 ;  /* 0x000000080a047824 */ /* 0x010fe200078e0203 */
[----:B------:R-:W-:-:S04]  /*24590*/  SHF.L.U32 R3, R9, 0x1f, RZ ;  /* 0x0000001f09037819 */ /* 0x000fc800000006ff */
[----:B------:R-:W0:Y:S02]  /*245a0*/  SYNCS.PHASECHK.TRANS64.TRYWAIT P0, [R4+URZ+0x28480], R3 ;  /* 0x02848003040075a7 */ /* 0x000e24000800017f */
[----:B0-----:R-:W-:Y:S05]  /*245b0*/  @!P0 BRA `(.L_x_1674) ;  /* 0x0000006c00ac8947 */ /* 0x001fea0003800000 */
.L_x_1897:
[----:B------:R-:W-:Y:S05]  /*245c0*/  BSYNC B1 ;  /* 0x0000000000017941 */ /* 0x000fea0003800000 */
.L_x_1673:
[----:B------:R-:W-:Y:S04]  /*245d0*/  BSSY B1, `(.L_x_1675) ;  /* 0x0000009000017945 */ /* 0x000fe80003800000 */
[----:B------:R-:W-:Y:S05]  /*245e0*/  @P1 BRA `(.L_x_1676) ;  /* 0x00000000001c1947 */ /* 0x000fea0003800000 */
[----:B------:R-:W1:Y:S02]  /*245f0*/  S2R R2, SR_TID.X ;  /* 0x0000000000027919 */ /* 0x000e640000002100 */
[----:B-1----:R-:W-:Y:S01]  /*24600*/  LOP3.LUT R5, R2, 0x1f, RZ, 0xc0, !PT ;  /* 0x0000001f02057812 */ /* 0x002fe200078ec0ff */
[----:B------:R-:W-:-:S03]  /*24610*/  IMAD.MOV.U32 R2, RZ, RZ, 0x4000 ;  /* 0x00004000ff027424 */ /* 0x000fc600078e00ff */
[----:B------:R-:W-:Y:S01]  /*24620*/  ISETP.NE.AND P0, PT, R5, RZ, PT ;  /* 0x000000ff0500720c */ /* 0x000fe20003f05270 */
[----:B------:R4:W-:-:S12]  /*24630*/  SYNCS.ARRIVE.TRANS64 RZ, [R4+URZ+0x28470], R2 ;  /* 0x0284700204ff79a7 */ /* 0x0009d8000800003f */
[----:B----4-:R-:W-:Y:S05]  /*24640*/  @!P0 BRA `(.L_x_1676) ;  /* 0x0000000000048947 */ /* 0x010fea0003800000 */
[----:B------:R-:W-:Y:S01]  /*24650*/  BPT.TRAP 0x1 ;  /* 0x000000040000795c */ /* 0x000fe20000300000 */
.L_x_1676:
[----:B------:R-:W-:Y:S05]  /*24660*/  BSYNC B1 ;  /* 0x0000000000017941 */ /* 0x000fea0003800000 */
.L_x_1675:
[----:B---3--:R-:W3:Y:S04]  /*24670*/  LDL R9, [R1] ;  /* 0x0000000001097983 */ /* 0x008ee80000100800 */
[----:B------:R-:W3:Y:S04]  /*24680*/  LDL R2, [R1+0x4] ;  /* 0x0000040001027983 */ /* 0x000ee80000100800 */
[----:B-1----:R-:W4:Y:S01]  /*24690*/  LDL R5, [R1+0x24] ;  /* 0x0000240001057983 */ /* 0x002f220000100800 */
[----:B------:R-:W-:Y:S01]  /*246a0*/  IMAD.MOV.U32 R13, RZ, RZ, RZ ;  /* 0x000000ffff0d7224 */ /* 0x000fe200078e00ff */
[----:B------:R-:W-:Y:S01]  /*246b0*/  UIADD3 UR4, UP0, UR42, 0x470, URZ ;  /* 0x000004702a047890 */ /* 0x000fe2000ff1e03f */
[----:B------:R-:W-:Y:S01]  /*246c0*/  PLOP3.LUT P0, PT, PT, PT, PT, 0x80, 0x0 ;  /* 0x000000000000781c */ /* 0x000fe20003f0f070 */
[----:B------:R-:W-:Y:S01]  /*246d0*/  UMOV UR6, 0x0 ;  /* 0x0000000000067882 */ /* 0x000fe20000000000 */
[----:B------:R-:W-:Y:S01]  /*246e0*/  UMOV UR7, 0x14f00000 ;  /* 0x14f0000000077882 */ /* 0x000fe20000000000 */
[----:B------:R-:W-:Y:S01]  /*246f0*/  R2UR UR10, R13 ;  /* 0x000000000d0a72ca */ /* 0x000fe200000e0000 */
[----:B------:R-:W-:Y:S01]  /*24700*/  UIADD3.X UR5, URZ, UR43, URZ, UP0, !UPT ;  /* 0x0000002b3f057290 */ /* 0x000fe200087fe43f */
[----:B---3--:R-:W-:-:S02]  /*24710*/  IMAD R2, R2, 0x4000, R9 ;  /* 0x0000400002027824 */ /* 0x008fc400078e0209 */
[----:B----4-:R-:W-:-:S03]  /*24720*/  IMAD R8, R8, 0x40, R5 ;  /* 0x0000004008087824 */ /* 0x010fc600078e0205 */
[----:B------:R-:W-:Y:S01]  /*24730*/  IADD3 R9, R2, 0x10000, RZ ;  /* 0x0001000002097810 */ /* 0x000fe20007ffe0ff */
[----:B------:R-:W-:-:S07]  /*24740*/  VIADD R5, R4, 0x28470 ;  /* 0x0002847004057836 */ /* 0x000fce0000000000 */
.L_x_1677:
[----:B------:R-:W-:-:S13]  /*24750*/  @P0 ELECT P2, URZ, PT ;  /* 0x00000000003f082f */ /* 0x000fda0003840000 */
[----:B-----5:R-:W-:Y:S02]  /*24760*/  @P2 R2UR UR13, R17 ;  /* 0x00000000110d22ca */ /* 0x020fe400000e0000 */
        /* <DEDUP_REMOVED lines=14> */
.L_x_1678:
        /* <DEDUP_REMOVED lines=13> */
.L_x_1898:
[----:B------:R-:W-:Y:S05]  /*24920*/  BSYNC B1 ;  /* 0x0000000000017941 */ /* 0x000fea0003800000 */
.L_x_1679:
[----:B------:R-:W-:Y:S01]  /*24930*/  BSSY B1, `(.L_x_1681) ;  /* 0x000000b000017945 */ /* 0x000fe20003800000 */
[----:B------:R-:W-:Y:S02]  /*24940*/  IMAD.MOV.U32 R10, RZ, RZ, 0x0 ;  /* 0x00000000ff0a7424 */ /* 0x000fe400078e00ff */
[----:B------:R-:W-:Y:S01]  /*24950*/  IMAD.MOV.U32 R11, RZ, RZ, 0x14f00000 ;  /* 0x14f00000ff0b7424 */ /* 0x000fe200078e00ff */
[----:B------:R-:W-:Y:S06]  /*24960*/  @P1 BRA `(.L_x_1682) ;  /* 0x00000000001c1947 */ /* 0x000fec0003800000 */
[----:B------:R-:W3:Y:S01]  /*24970*/  S2R R5, SR_TID.X ;  /* 0x0000000000057919 */ /* 0x000ee20000002100 */
[----:B01----:R-:W-:-:S04]  /*24980*/  IMAD.MOV.U32 R3, RZ, RZ, 0x4000 ;  /* 0x00004000ff037424 */ /* 0x003fc800078e00ff */
[----:B------:R4:W-:Y:S01]  /*24990*/  SYNCS.ARRIVE.TRANS64 RZ, [R4+URZ+0x28430], R3 ;  /* 0x0284300304ff79a7 */ /* 0x0009e2000800003f */
[----:B---3--:R-:W-:-:S04]  /*249a0*/  LOP3.LUT R5, R5, 0x1f, RZ, 0xc0, !PT ;  /* 0x0000001f05057812 */ /* 0x008fc800078ec0ff */
[----:B------:R-:W-:-:S13]  /*249b0*/  ISETP.NE.AND P0, PT, R5, RZ, PT ;  /* 0x000000ff0500720c */ /* 0x000fda0003f05270 */
[----:B----4-:R-:W-:Y:S05]  /*249c0*/  @!P0 BRA `(.L_x_1682) ;  /* 0x0000000000048947 */ /* 0x010fea0003800000 */
[----:B------:R-:W-:Y:S01]  /*249d0*/  BPT.TRAP 0x1 ;  /* 0x000000040000795c */ /* 0x000fe20000300000 */
.L_x_1682:
[----:B------:R-:W-:Y:S05]  /*249e0*/  BSYNC B1 ;  /* 0x0000000000017941 */ /* 0x000fea0003800000 */
.L_x_1681:
[----:B------:R-:W-:Y:S01]  /*249f0*/  R2UR UR10, R13 ;  /* 0x000000000d0a72ca */ /* 0x000fe200000e0000 */
[----:B------:R-:W-:Y:S01]  /*24a00*/  UIADD3 UR4, UP0, UR42, 0x370, URZ ;  /* 0x000003702a047890 */ /* 0x000fe2000ff1e03f */
[----:B------:R-:W-:Y:S01]  /*24a10*/  R2UR UR6, R10 ;  /* 0x000000000a0672ca */ /* 0x000fe200000e0000 */
[----:B01----:R-:W-:Y:S01]  /*24a20*/  VIADD R4, R4, 0x28430 ;  /* 0x0002843004047836 */ /* 0x003fe20000000000 */
[----:B------:R-:W-:Y:S01]  /*24a30*/  R2UR UR7, R11 ;  /* 0x000000000b0772ca */ /* 0x000fe200000e0000 */
[----:B------:R-:W-:Y:S01]  /*24a40*/  VIADD R3, R2, 0x20000 ;  /* 0x0002000002037836 */ /* 0x000fe20000000000 */
[----:B------:R-:W-:Y:S01]  /*24a50*/  PLOP3.LUT P0, PT, PT, PT, PT, 0x80, 0x0 ;  /* 0x000000000000781c */ /* 0x000fe20003f0f070 */
[----:B------:R-:W-:-:S12]  /*24a60*/  UIADD3.X UR5, URZ, UR43, URZ, UP0, !UPT ;  /* 0x0000002b3f057290 */ /* 0x000fd800087fe43f */
.L_x_1683:
        /* <DEDUP_REMOVED lines=15> */
.L_x_1684:
        /* <DEDUP_REMOVED lines=9> */
[----:B----4-:R-:W-:Y:S05]  /*24bf0*/  @P0 BRA.U.ANY `(.L_x_1684) ;  /* 0xfffffffd00d80947 */ /* 0x010fea000393ffff */
.L_x_1671:
[----:B------:R-:W-:Y:S05]  /*24c00*/  BSYNC B0 ;  /* 0x0000000000007941 */ /* 0x000fea0003800000 */
.L_x_1670:
[----:B------:R-:W-:-:S06]  /*24c10*/  UISETP.NE.AND UP0, UPT, UR36, 0x3, UPT ;  /* 0x000000032400788c */ /* 0x000fcc000bf05270 */
[----:B------:R-:W-:-:S13]  /*24c20*/  PLOP3.LUT P0, PT, PT, PT, UP0, 0x80, 0x0 ;  /* 0x000000000000781c */ /* 0x000fda0003f0f008 */
[----:B------:R-:W-:Y:S05]  /*24c30*/  @!P0 BRA `(.L_x_1685) ;  /* 0x0000000000048947 */ /* 0x000fea0003800000 */
[----:B------:R-:W-:Y:S01]  /*24c40*/  BPT.TRAP 0x1 ;  /* 0x000000040000795c */ /* 0x000fe20000300000 */
.L_x_1685:
[----:B------:R-:W4:Y:S01]  /*24c50*/  LDL R3, [R1] ;  /* 0x0000000001037983 */ /* 0x000f220000100800 */
[----:B------:R-:W-:Y:S01]  /*24c60*/  IMAD.U32 R2, RZ, RZ, UR38 ;  /* 0x00000026ff027e24 */ /* 0x000fe2000f8e00ff */
[----:B------:R-:W-:Y:S04]  /*24c70*/  BSSY B0, `(.L_x_1686) ;  /* 0x0000007000007945 */ /* 0x000fe80003800000 */
[----:B------:R-:W-:Y:S02]  /*24c80*/  ISETP.NE.AND P1, PT, R2, 0x3, PT ;  /* 0x000000030200780c */ /* 0x000fe40003f25270 */
[----:B------:R-:W-:-:S04]  /*24c90*/  LOP3.LUT R2, R7, 0x1, RZ, 0x3c, !PT ;  /* 0x0000000107027812 */ /* 0x000fc800078e3cff */
[----:B------:R-:W-:Y:S01]  /*24ca0*/  SHF.L.U32 R2, R2, 0x1f, RZ ;  /* 0x0000001f02027819 */ /* 0x000fe200000006ff */
[----:B----4-:R-:W-:-:S04]  /*24cb0*/  IMAD R20, R6, 0x8, R3 ;  /* 0x0000000806147824 */ /* 0x010fc800078e0203 */
[----:B------:R-:W4:Y:S02]  /*24cc0*/  SYNCS.PHASECHK.TRANS64.TRYWAIT P0, [R20+URZ+0x28470], R2 ;  /* 0x02847002140075a7 */ /* 0x000f24000800017f */
[----:B----4-:R-:W-:Y:S05]  /*24cd0*/  @!P0 BRA `(.L_x_1687) ;  /* 0x00000068000c8947 */ /* 0x010fea0003800000 */
.L_x_1899:
[----:B------:R-:W-:Y:S05]  /*24ce0*/  BSYNC B0 ;  /* 0x0000000000007941 */ /* 0x000fea0003800000 */
.L_x_1686:
[----:B------:R-:W-:Y:S05]  /*24cf0*/  @!P1 BRA `(.L_x_1688) ;  /* 0x0000000000049947 */ /* 0x000fea0003800000 */
[----:B------:R-:W-:Y:S01]  /*24d00*/  BPT.TRAP 0x1 ;  /* 0x000000040000795c */ /* 0x000fe20000300000 */
.L_x_1688:
[----:B----4-:R-:W-:Y:S01]  /*24d10*/  SHF.L.U32 R2, R7, 0x1f, RZ ;  /* 0x0000001f07027819 */ /* 0x010fe200000006ff */
[----:B------:R-:W-:-:S03]  /*24d20*/  IMAD.SHL.U32 R12, R6, 0x4000, RZ ;  /* 0x00004000060c7824 */ /* 0x000fc600078e00ff */
[----:B------:R-:W4:Y:S02]  /*24d30*/  SYNCS.PHASECHK.TRANS64.TRYWAIT P0, [R20+URZ+0x28460], R2 ;  /* 0x02846002140075a7 */ /* 0x000f24000800017f */
[----:B----4-:R-:W-:Y:S05]  /*24d40*/  @!P0 BRA `(.L_x_1689) ;  /* 0x0000006800048947 */ /* 0x010fea0003800000 */
.L_x_1900:
[----:B------:R-:W4:Y:S04]  /*24d50*/  LDL R4, [R1+0x30] ;  /* 0x0000300001047983 */ /* 0x000f280000100800 */
[----:B------:R-:W5:Y:S04]  /*24d60*/  LDL R13, [R1] ;  /* 0x00000000010d7983 */ /* 0x000f680000100800 */
[----:B------:R-:W2:Y:S04]  /*24d70*/  LDL R3, [R1+0x34] ;  /* 0x0000340001037983 */ /* 0x000ea80000100800 */
[----:B------:R-:W3:Y:S01]  /*24d80*/  LDL R14, [R1+0x28] ;  /* 0x00002800010e7983 */ /* 0x000ee20000100800 */
[----:B------:R-:W-:Y:S05]  /*24d90*/  WARPSYNC.ALL ;  /* 0x0000000000007948 */ /* 0x000fea0003800000 */
[----:B----4-:R-:W-:-:S05]  /*24da0*/  LOP3.LUT R2, R12, R4, RZ, 0xfc, !PT ;  /* 0x000000040c027212 */ /* 0x010fca00078efcff */
[----:B-----5:R-:W-:-:S05]  /*24db0*/  IMAD.IADD R2, R13, 0x1, R2 ;  /* 0x000000010d027824 */ /* 0x020fca00078e0202 */
[----:B-1----:R-:W1:Y:S01]  /*24dc0*/  LDSM.16.MT88.4 R4, [R2+0x10000] ;  /* 0x010000000204783b */ /* 0x002e620000004200 */
[----:B--2---:R-:W-:Y:S01]  /*24dd0*/  IMAD.IADD R3, R3, 0x1, R2 ;  /* 0x0000000103037824 */ /* 0x004fe200078e0202 */
[----:B---3--:R-:W-:Y:S02]  /*24de0*/  LOP3.LUT R21, R12, R14, RZ, 0xfc, !PT ;  /* 0x0000000e0c157212 */ /* 0x008fe400078efcff */
[C-C-:B-1----:R-:W-:Y:S02]  /*24df0*/  PRMT R8, R4.reuse, 0x6420, R5.reuse ;  /* 0x0000642004087816 */ /* 0x142fe40000000005 */
[----:B------:R-:W-:Y:S02]  /*24e00*/  PRMT R9, R4, 0x7531, R5 ;  /* 0x0000753104097816 */ /* 0x000fe40000000005 */
[C-C-:B------:R-:W-:Y:S02]  /*24e10*/  PRMT R10, R6.reuse, 0x6420, R7.reuse ;  /* 0x00006420060a7816 */ /* 0x140fe40000000007 */
[----:B------:R-:W-:-:S02]  /*24e20*/  PRMT R11, R6, 0x7531, R7 ;  /* 0x00007531060b7816 */ /* 0x000fc40000000007 */
[----:B------:R-:W1:Y:S01]  /*24e30*/  LDSM.16.MT88.4 R4, [R3+0x10000] ;  /* 0x010000000304783b */ /* 0x000e620000004200 */
[----:B------:R-:W-:-:S05]  /*24e40*/  IMAD.IADD R21, R13, 0x1, R21 ;  /* 0x000000010d157824 */ /* 0x000fca00078e0215 */
[----:B------:R1:W-:Y:S02]  /*24e50*/  STSM.16.M88.4 [R21+0x8000], R8 ;  /* 0x0080000815007844 */ /* 0x0003e40000000200 */
        /* <DEDUP_REMOVED lines=23> */
[----:B------:R-:W1:Y:S02]  /*24fd0*/  LDSM.16.MT88.4 R4, [R3+0x11000] ;  /* 0x011000000304783b */ /* 0x000e640000004200 */
[C-C-:B-1----:R-:W-:Y:S02]  /*24fe0*/  PRMT R8, R4.reuse, 0x6420, R5.reuse ;  /* 0x0000642004087816 */ /* 0x142fe40000000005 */
[----:B------:R-:W-:Y:S02]  /*24ff0*/  PRMT R9, R4, 0x7531, R5 ;  /* 0x0000753104097816 */ /* 0x000fe40000000005 */
[----:B------:R-:W-:-:S02]  /*25000*/  PRMT R10, R6, 0x6420, R7 ;  /* 0x00006420060a7816 */ /* 0x000fc40000000007 */
[----:B---3--:R-:W-:Y:S02]  /*25010*/  IADD3 R21, R11, 0x8000, R21 ;  /* 0x000080000b157810 */ /* 0x008fe40007ffe015 */
[----:B------:R-:W-:-:S03]  /*25020*/  PRMT R11, R6, 0x7531, R7 ;  /* 0x00007531060b7816 */ /* 0x000fc60000000007 */
[----:B------:R-:W-:Y:S04]  /*25030*/  STSM.16.M88.4 [R21], R12 ;  /* 0x0000000c15007844 */ /* 0x000fe80000000200 */
[----:B------:R-:W-:Y:S04]  /*25040*/  STSM.16.M88.4 [R21+0x1000], R8 ;  /* 0x0010000815007844 */ /* 0x000fe80000000200 */
[----:B------:R-:W1:Y:S02]  /*25050*/  LDSM.16.MT88.4 R4, [R2+0x13000] ;  /* 0x013000000204783b */ /* 0x000e640000004200 */
[----:B-1----:R-:W-:-:S02]  /*25060*/  PRMT R12, R4, 0x6420, R5 ;  /* 0x00006420040c7816 */ /* 0x002fc40000000005 */
[----:B------:R-:W-:Y:S02]  /*25070*/  PRMT R13, R4, 0x7531, R5 ;  /* 0x00007531040d7816 */ /* 0x000fe40000000005 */
[C-C-:B------:R-:W-:Y:S02]  /*25080*/  PRMT R14, R6.reuse, 0x6420, R7.reuse ;  /* 0x00006420060e7816 */ /* 0x140fe40000000007 */
[----:B------:R-:W-:Y:S02]  /*25090*/  PRMT R15, R6, 0x7531, R7 ;  /* 0x00007531060f7816 */ /* 0x000fe40000000007 */
[----:B------:R-:W1:Y:S04]  /*250a0*/  LDSM.16.MT88.4 R4, [R3+0x13000] ;  /* 0x013000000304783b */ /* 0x000e680000004200 */
[----:B------:R2:W-:Y:S01]  /*250b0*/  STSM.16.M88.4 [R21+0x2000], R12 ;  /* 0x0020000c15007844 */ /* 0x0005e20000000200 */
[----:B-1----:R-:W-:-:S02]  /*250c0*/  PRMT R8, R4, 0x6420, R5 ;  /* 0x0000642004087816 */ /* 0x002fc40000000005 */
[----:B------:R-:W-:Y:S02]  /*250d0*/  PRMT R9, R4, 0x7531, R5 ;  /* 0x0000753104097816 */ /* 0x000fe40000000005 */
        /* <DEDUP_REMOVED lines=8> */
[----:B-1----:R-:W1:Y:S01]  /*25160*/  FENCE.VIEW.ASYNC.S ;  /* 0x00000000000073c6 */ /* 0x002e620000000000 */
[----:B------:R-:W-:Y:S05]  /*25170*/  @!P1 BRA `(.L_x_1690) ;  /* 0x0000000000049947 */ /* 0x000fea0003800000 */
[----:B------:R-:W-:Y:S01]  /*25180*/  BPT.TRAP 0x1 ;  /* 0x000000040000795c */ /* 0x000fe20000300000 */
.L_x_1690:
[----:B------:R-:W3:Y:S01]  /*25190*/  S2R R2, SR_TID.X ;  /* 0x0000000000027919 */ /* 0x000ee20000002100 */
[----:B-1----:R1:W-:Y:S01]  /*251a0*/  SYNCS.ARRIVE.TRANS64.A1T0 RZ, [R20+URZ+0x28450], RZ ;  /* 0x028450ff14ff79a7 */ /* 0x0023e2000810003f */
[----:B------:R4:W5:Y:S04]  /*251b0*/  LDL R6, [R1+0x4] ;  /* 0x0000040001067983 */ /* 0x0009680000100800 */
[----:B------:R4:W5:Y:S01]  /*251c0*/  LDL R7, [R1+0xc] ;  /* 0x00000c0001077983 */ /* 0x0009620000100800 */
[----:B---3--:R-:W-:-:S03]  /*251d0*/  LOP3.LUT R3, R2, 0x7f, RZ, 0xc0, !PT ;  /* 0x0000007f02037812 */ /* 0x008fc600078ec0ff */
[----:B------:R-:W3:Y:S01]  /*251e0*/  LDL R2, [R1+0x20] ;  /* 0x0000200001027983 */ /* 0x000ee20000100800 */
[----:B------:R-:W-:Y:S01]  /*251f0*/  BAR.SYNC.DEFER_BLOCKING 0x2, 0x80 ;  /* 0x0082000000007b1d */ /* 0x000fe20000010000 */
[----:B------:R-:W-:-:S13]  /*25200*/  ISETP.NE.AND P0, PT, R3, RZ, PT ;  /* 0x000000ff0300720c */ /* 0x000fda0003f05270 */
[----:B-1----:R-:W-:-:S05]  /*25210*/  @!P0 VIADD R20, R20, 0x28480 ;  /* 0x0002848014148836 */ /* 0x002fca0000000000 */
[----:B------:R-:W-:-:S04]  /*25220*/  @!P0 PRMT R20, RZ, 0x654, R20 ;  /* 0x00000654ff148816 */ /* 0x000fc80000000014 */
[----:B------:R4:W-:Y:S01]  /*25230*/  @!P0 SYNCS.ARRIVE.TRANS64.RED.A1T0 RZ, [R20+URZ], RZ ;  /* 0x000000ff14ff89a7 */ /* 0x0009e2000810043f */
[C---:B---3--:R-:W-:Y:S02]  /*25240*/  ISETP.GT.AND P0, PT, R0.reuse, R2, PT ;  /* 0x000000020000720c */ /* 0x048fe40003f04270 */
[----:B------:R-:W-:-:S11]  /*25250*/  IADD3 R0, R0, -0x1, RZ ;  /* 0xffffffff00007810 */ /* 0x000fd60007ffe0ff */
[----:B----4-:R-:W-:Y:S05]  /*25260*/  @P0 BRA `(.L_x_1691) ;  /* 0xfffffff000200947 */ /* 0x010fea000383ffff */
.L_x_1669:
[----:B------:R-:W3:Y:S01]  /*25270*/  S2R R2, SR_TID.X ;  /* 0x0000000000027919 */ /* 0x000ee20000002100 */
[----:B------:R-:W-:Y:S01]  /*25280*/  BSSY B0, `(.L_x_1692) ;  /* 0x0000010000007945 */ /* 0x000fe20003800000 */
[----:B---3--:R-:W-:-:S04]  /*25290*/  LOP3.LUT R2, R2, 0x7f, RZ, 0xc0, !PT ;  /* 0x0000007f02027812 */ /* 0x008fc800078ec0ff */
[----:B------:R-:W-:-:S13]  /*252a0*/  ISETP.NE.AND P0, PT, R2, RZ, PT ;  /* 0x000000ff0200720c */ /* 0x000fda0003f05270 */
[----:B------:R-:W-:Y:S05]  /*252b0*/  @P0 BRA `(.L_x_1693) ;  /* 0x0000000000300947 */ /* 0x000fea0003800000 */
[----:B------:R-:W3:Y:S01]  /*252c0*/  S2R R2, SR_LANEID ;  /* 0x0000000000027919 */ /* 0x000ee20000000000 */
[----:B------:R-:W-:Y:S01]  /*252d0*/  VOTEU.ANY UR4, UPT, PT ;  /* 0x0000000000047886 */ /* 0x000fe200038e0100 */
[----:B-1----:R-:W1:Y:S01]  /*252e0*/  LDC.64 R4, c[0x0][0xc60] ;  /* 0x00031800ff047b82 */ /* 0x002e620000000a00 */
[----:B------:R-:W3:Y:S02]  /*252f0*/  FLO.U32 R0, UR4 ;  /* 0x0000000400007d00 */ /* 0x000ee400080e0000 */
[----:B---3--:R-:W-:-:S06]  /*25300*/  ISETP.EQ.U32.AND P1, PT, R0, R2, PT ;  /* 0x000000020000720c */ /* 0x008fcc0003f22070 */
[----:B------:R-:W1:Y:S07]  /*25310*/  POPC R2, UR4 ;  /* 0x0000000400027d09 */ /* 0x000e6e0008000000 */
[----:B-1----:R-:W3:Y:S04]  /*25320*/  @P1 ATOMG.E.ADD.STRONG.GPU PT, R2, desc[UR46][R4.64], R2 ;  /* 0x00000002040219a8 */ /* 0x002ee800081ee1ee */
[----:B---3--:R1:W3:Y:S02]  /*25330*/  SHFL.IDX PT, R2, R2, R0, 0x1f ;  /* 0x00001f0002027589 */ /* 0x0082e400000e0000 */
[----:B-1----:R-:W1:Y:S02]  /*25340*/  S2R R0, SR_LTMASK ;  /* 0x0000000000007919 */ /* 0x002e640000003900 */
[----:B-1----:R-:W-:-:S06]  /*25350*/  LOP3.LUT R0, R0, UR4, RZ, 0xc0, !PT ;  /* 0x0000000400007c12 */ /* 0x002fcc000f8ec0ff */
[----:B------:R-:W3:Y:S02]  /*25360*/  POPC R0, R0 ;  /* 0x0000000000007309 */ /* 0x000ee40000000000 */
[----:B---3--:R-:W-:-:S07]  /*25370*/  IADD3 R16, R2, UR37, R0 ;  /* 0x0000002502107c10 */ /* 0x008fce000fffe000 */
.L_x_1693:
[----:B------:R-:W-:Y:S05]  /*25380*/  BSYNC B0 ;  /* 0x0000000000007941 */ /* 0x000fea0003800000 */
.L_x_1692:
[----:B------:R-:W-:-:S06]  /*25390*/  UISETP.NE.AND UP0, UPT, UR36, 0x3, UPT ;  /* 0x000000032400788c */ /* 0x000fcc000bf05270 */
[----:B------:R-:W-:-:S13]  /*253a0*/  PLOP3.LUT P1, PT, PT, PT, UP0, 0x80, 0x0 ;  /* 0x000000000000781c */ /* 0x000fda0003f2f008 */
[----:B------:R-:W-:Y:S05]  /*253b0*/  @!P1 BRA `(.L_x_1694) ;  /* 0x0000000000049947 */ /* 0x000fea0003800000 */
[----:B------:R-:W-:Y:S01]  /*253c0*/  BPT.TRAP 0x1 ;  /* 0x000000040000795c */ /* 0x000fe20000300000 */
.L_x_1694:
[----:B------:R-:W3:Y:S04]  /*253d0*/  LDL R4, [R1+0xc] ;  /* 0x00000c0001047983 */ /* 0x000ee80000100800 */
[----:B------:R-:W4:Y:S04]  /*253e0*/  LDL R3, [R1] ;  /* 0x0000000001037983 */ /* 0x000f280000100800 */
[----:B------:R-:W4:Y:S01]  /*253f0*/  LDL R2, [R1+0x4] ;  /* 0x0000040001027983 */ /* 0x000f220000100800 */
[----:B------:R-:W-:Y:S01]  /*25400*/  IMAD.U32 R0, RZ, RZ, UR38 ;  /* 0x00000026ff007e24 */ /* 0x000fe2000f8e00ff */
[----:B------:R-:W-:Y:S04]  /*25410*/  BSSY B0, `(.L_x_1695) ;  /* 0x0000007000007945 */ /* 0x000fe80003800000 */
[----:B------:R-:W-:-:S02]  /*25420*/  ISETP.NE.AND P2, PT, R0, 0x3, PT ;  /* 0x000000030000780c */ /* 0x000fc40003f45270 */
[----:B---3--:R-:W-:-:S04]  /*25430*/  LOP3.LUT R0, R4, 0x1, RZ, 0x3c, !PT ;  /* 0x0000000104007812 */ /* 0x008fc800078e3cff */
[----:B------:R-:W-:Y:S01]  /*25440*/  SHF.L.U32 R0, R0, 0x1f, RZ ;  /* 0x0000001f00007819 */ /* 0x000fe200000006ff */
[----:B----4-:R-:W-:-:S04]  /*25450*/  IMAD R17, R2, 0x8, R3 ;  /* 0x0000000802117824 */ /* 0x010fc800078e0203 */
[----:B------:R-:W3:Y:S02]  /*25460*/  SYNCS.PHASECHK.TRANS64.TRYWAIT P1, [R17+URZ+0x28470], R0 ;  /* 0x02847000110075a7 */ /* 0x000ee4000802017f */
[----:B---3--:R-:W-:Y:S05]  /*25470*/  @!P1 BRA `(.L_x_1696) ;  /* 0x00000060004c9947 */ /* 0x008fea0003800000 */
.L_x_1901:
[----:B------:R-:W-:Y:S05]  /*25480*/  BSYNC B0 ;  /* 0x0000000000007941 */ /* 0x000fea0003800000 */
.L_x_1695:
[----:B------:R-:W-:Y:S05]  /*25490*/  @!P2 BRA `(.L_x_1697) ;  /* 0x000000000004a947 */ /* 0x000fea0003800000 */
[----:B------:R-:W-:Y:S01]  /*254a0*/  BPT.TRAP 0x1 ;  /* 0x000000040000795c */ /* 0x000fe20000300000 */
.L_x_1697:
[----:B---3--:R-:W3:Y:S02]  /*254b0*/  LDL R0, [R1+0xc] ;  /* 0x00000c0001007983 */ /* 0x008ee40000100800 */
[----:B---3--:R-:W-:-:S04]  /*254c0*/  SHF.L.U32 R0, R0, 0x1f, RZ ;  /* 0x0000001f00007819 */ /* 0x008fc800000006ff */
[----:B------:R-:W3:Y:S02]  /*254d0*/  SYNCS.PHASECHK.TRANS64.TRYWAIT P1, [R17+URZ+0x28460], R0 ;  /* 0x02846000110075a7 */ /* 0x000ee4000802017f */
[----:B---3--:R-:W-:Y:S05]  /*254e0*/  @!P1 BRA `(.L_x_1698) ;  /* 0x0000006000449947 */ /* 0x008fea0003800000 */
.L_x_1902:
[----:B------:R-:W3:Y:S04]  /*254f0*/  LDL R18, [R1+0x4] ;  /* 0x0000040001127983 */ /* 0x000ee80000100800 */
[----:B------:R-:W4:Y:S04]  /*25500*/  LDL R2, [R1+0x30] ;  /* 0x0000300001027983 */ /* 0x000f280000100800 */
[----:B--2---:R-:W2:Y:S04]  /*25510*/  LDL R12, [R1] ;  /* 0x00000000010c7983 */ /* 0x004ea80000100800 */
[----:B------:R-:W2:Y:S04]  /*25520*/  LDL R3, [R1+0x34] ;  /* 0x0000340001037983 */ /* 0x000ea80000100800 */
[----:B------:R-:W2:Y:S01]  /*25530*/  LDL R13, [R1+0x28] ;  /* 0x00002800010d7983 */ /* 0x000ea20000100800 */
[----:B------:R-:W-:Y:S05]  /*25540*/  WARPSYNC.ALL ;  /* 0x0000000000007948 */ /* 0x000fea0003800000 */
[----:B---3--:R-:W-:-:S05]  /*25550*/  IMAD.SHL.U32 R0, R18, 0x4000, RZ ;  /* 0x0000400012007824 */ /* 0x008fca00078e00ff */
[----:B----4-:R-:W-:-:S05]  /*25560*/  LOP3.LUT R2, R0, R2, RZ, 0xfc, !PT ;  /* 0x0000000200027212 */ /* 0x010fca00078efcff */
[----:B--2---:R-:W-:-:S05]  /*25570*/  IMAD.IADD R2, R12, 0x1, R2 ;  /* 0x000000010c027824 */ /* 0x004fca00078e0202 */
[----:B-1---5:R-:W1:Y:S01]  /*25580*/  LDSM.16.MT88.4 R4, [R2+0x10000] ;  /* 0x010000000204783b */ /* 0x022e620000004200 */
[----:B------:R-:W-:Y:S01]  /*25590*/  IMAD.IADD R3, R3, 0x1, R2 ;  /* 0x0000000103037824 */ /* 0x000fe200078e0202 */
[----:B------:R-:W-:Y:S02]  /*255a0*/  LOP3.LUT R0, R0, R13, RZ, 0xfc, !PT ;  /* 0x0000000d00007212 */ /* 0x000fe400078efcff */
        /* <DEDUP_REMOVED lines=58> */
.L_x_1699:
[----:B------:R-:W3:Y:S01]  /*25950*/  LDL.LU R3, [R1+0xc] ;  /* 0x00000c0001037983 */ /* 0x000ee20000300800 */
[----:B-1----:R1:W-:Y:S01]  /*25960*/  SYNCS.ARRIVE.TRANS64.A1T0 RZ, [R17+URZ+0x28450], RZ ;  /* 0x028450ff11ff79a7 */ /* 0x0023e2000810003f */
[----:B--2---:R-:W-:Y:S01]  /*25970*/  IADD3 R0, R18, 0x1, RZ ;  /* 0x0000000112007810 */ /* 0x004fe20007ffe0ff */
[----:B-1----:R-:W-:-:S05]  /*25980*/  @!P0 VIADD R17, R17, 0x28480 ;  /* 0x0002848011118836 */ /* 0x002fca0000000000 */
[----:B------:R-:W-:Y:S01]  /*25990*/  @!P0 PRMT R17, RZ, 0x654, R17 ;  /* 0x00000654ff118816 */ /* 0x000fe20000000011 */
[----:B------:R-:W-:Y:S06]  /*259a0*/  BAR.SYNC.DEFER_BLOCKING 0x2, 0x80 ;  /* 0x0082000000007b1d */ /* 0x000fec0000010000 */
[----:B------:R1:W-:Y:S01]  /*259b0*/  @!P0 SYNCS.ARRIVE.TRANS64.RED.A1T0 RZ, [R17+URZ], RZ ;  /* 0x000000ff11ff89a7 */ /* 0x0003e2000810043f */
[----:B------:R-:W-:-:S04]  /*259c0*/  ISETP.NE.AND P0, PT, R0, 0x2, PT ;  /* 0x000000020000780c */ /* 0x000fc80003f05270 */
[----:B------:R-:W-:Y:S02]  /*259d0*/  SEL R2, RZ, 0x1, P0 ;  /* 0x00000001ff027807 */ /* 0x000fe40000000000 */
[----:B------:R-:W-:-:S05]  /*259e0*/  SEL R0, R0, RZ, P0 ;  /* 0x000000ff00007207 */ /* 0x000fca0000000000 */
[----:B------:R1:W-:Y:S01]  /*259f0*/  STL [R1+0x4], R0 ;  /* 0x0000040001007387 */ /* 0x0003e20000100800 */
[----:B---3--:R-:W-:-:S05]  /*25a00*/  LOP3.LUT R3, R3, R2, RZ, 0x3c, !PT ;  /* 0x0000000203037212 */ /* 0x008fca00078e3cff */
[----:B------:R1:W-:Y:S02]  /*25a10*/  STL [R1+0xc], R3 ;  /* 0x00000c0301007387 */ /* 0x0003e40000100800 */
.L_x_1644:
[----:B-1----:R-:W2:Y:S02]  /*25a20*/  LDL R0, [R1+0x18] ;  /* 0x0000180001007983 */ /* 0x002ea40000100800 */
[----:B--2---:R-:W-:-:S13]  /*25a30*/  LOP3.LUT P0, RZ, R0, 0x2, RZ, 0xc0, !PT ;  /* 0x0000000200ff7812 */ /* 0x004fda000780c0ff */
[----:B------:R-:W-:Y:S05]  /*25a40*/  @!P0 BRA `(.L_x_1700) ;  /* 0x0000000000288947 */ /* 0x000fea0003800000 */
[----:B------:R-:W-:Y:S05]  /*25a50*/  WARPSYNC.ALL ;  /* 0x0000000000007948 */ /* 0x000fea0003800000 */
[----:B------:R-:W1:Y:S08]  /*25a60*/  S2UR UR5, SR_CgaCtaId ;  /* 0x00000000000579c3 */ /* 0x000e700000008800 */
[----:B------:R-:W-:Y:S06]  /*25a70*/  BAR.SYNC.DEFER_BLOCKING 0x5, 0x180 ;  /* 0x0146000000007b1d */ /* 0x000fec0000010000 */
[----:B------:R-:W-:-:S02]  /*25a80*/  UMOV UR4, 0x400 ;  /* 0x0000040000047882 */ /* 0x000fc40000000000 */
[----:B-1----:R-:W-:-:S06]  /*25a90*/  ULEA UR4, UR5, UR4, 0x18 ;  /* 0x0000000405047291 */ /* 0x002fcc000f8ec03f */
[----:B------:R-:W-:-:S05]  /*25aa0*/  IMAD.U32 R0, RZ, RZ, UR4 ;  /* 0x00000004ff007e24 */ /* 0x000fca000f8e00ff */
[----:B------:R1:W2:Y:S04]  /*25ab0*/  LDS.128 R16, [R0+0x284d0] ;  /* 0x0284d00000107984 */ /* 0x0002a80000000c00 */
[----:B------:R1:W-:Y:S01]  /*25ac0*/  STL [R1], R0 ;  /* 0x0000000001007387 */ /* 0x0003e20000100800 */
[----:B------:R-:W-:Y:S06]  /*25ad0*/  BAR.ARV 0x4, 0x180 ;  /* 0x0106000000007b1d */ /* 0x000fec0000002000 */
[----:B------:R-:W-:Y:S05]  /*25ae0*/  BRA `(.L_x_1701) ;  /* 0x0000000800e07947 */ /* 0x000fea0003800000 */
.L_x_1700:
[----:B------:R-:W1:Y:S01]  /*25af0*/  S2R R0, SR_TID.X ;  /* 0x0000000000007919 */ /* 0x000e620000002100 */
[----:B------:R-:W-:Y:S01]  /*25b00*/  UMOV UR4, 0xffffffff ;  /* 0xffffffff00047882 */ /* 0x000fe20000000000 */
[----:B-1----:R-:W-:-:S04]  /*25b10*/  LOP3.LUT R6, R0, 0x1f, RZ, 0xc0, !PT ;  /* 0x0000001f00067812 */ /* 0x002fc800078ec0ff */
[----:B------:R-:W-:Y:S01]  /*25b20*/  ISETP.NE.AND P0, PT, R6, 0x1f, PT ;  /* 0x0000001f0600780c */ /* 0x000fe20003f05270 */
[----:B------:R-:W-:-:S12]  /*25b30*/  BRA.DIV UR4, `(.L_x_1702) ;  /* 0x0000005a04c47947 */ /* 0x000fd8000b800000 */
[----:B------:R-:W-:Y:S01]  /*25b40*/  IMAD.IADD R0, R19, 0x1, R6 ;  /* 0x0000000113007824 */ /* 0x000fe200078e0206 */
[----:B------:R-:W-:-:S04]  /*25b50*/  ULDC UR4, c[0x0][0xc3c] ;  /* 0x00030f0000047ab9 */ /* 0x000fc80000000800 */
[----:B------:R-:W-:-:S13]  /*25b60*/  ISETP.GE.OR P1, PT, R0, UR4, !P0 ;  /* 0x0000000400007c0c */ /* 0x000fda000c726670 */
[----:B------:R-:W1:Y:S02]  /*25b70*/  @!P1 LDC.64 R2, c[0x0][0xc80] ;  /* 0x00032000ff029b82 */ /* 0x000e640000000a00 */
[----:B-1----:R-:W-:-:S06]  /*25b80*/  @!P1 IMAD.WIDE R2, R0, 0x4, R2 ;  /* 0x0000000400029825 */ /* 0x002fcc00078e0202 */
[----:B------:R1:W2:Y:S01]  /*25b90*/  @!P1 LDG.E R3, desc[UR46][R2.64] ;  /* 0x0000002e02039981 */ /* 0x0002a2000c1e1900 */
[C---:B------:R-:W-:Y:S02]  /*25ba0*/  ISETP.GE.U32.AND P2, PT, R6.reuse, 0x2, PT ;  /* 0x000000020600780c */ /* 0x040fe40003f46070 */
[C---:B------:R-:W-:Y:S01]  /*25bb0*/  ISETP.GE.U32.AND P3, PT, R6.reuse, 0x4, PT ;  /* 0x000000040600780c */ /* 0x040fe20003f66070 */
[----:B------:R-:W-:Y:S01]  /*25bc0*/  SHFL.IDX PT, R0, R16, RZ, 0x1f ;  /* 0x00001fff10007589 */ /* 0x000fe200000e0000 */
[C---:B------:R-:W-:Y:S02]  /*25bd0*/  ISETP.GE.U32.AND P4, PT, R6.reuse, 0x8, PT ;  /* 0x000000080600780c */ /* 0x040fe40003f86070 */
[C---:B------:R-:W-:Y:S01]  /*25be0*/  ISETP.GE.U32.AND P5, PT, R6.reuse, 0x10, PT ;  /* 0x000000100600780c */ /* 0x040fe20003fa6070 */
[----:B------:R-:W-:Y:S01]  /*25bf0*/  SHFL.IDX PT, R4, R16, 0x1, 0x1f ;  /* 0x00201f0010047f89 */ /* 0x000fe200000e0000 */
[----:B-1----:R-:W-:Y:S02]  /*25c00*/  IMAD.MOV.U32 R2, RZ, RZ, RZ ;  /* 0x000000ffff027224 */ /* 0x002fe400078e00ff */
[----:B--2---:R-:W-:Y:S01]  /*25c10*/  @!P1 IMAD.MOV.U32 R2, RZ, RZ, R3 ;  /* 0x000000ffff029224 */ /* 0x004fe200078e0003 */
[----:B------:R-:W-:-:S04]  /*25c20*/  ISETP.NE.AND P1, PT, R6, RZ, PT ;  /* 0x000000ff0600720c */ /* 0x000fc80003f25270 */
[----:B------:R-:W1:Y:S02]  /*25c30*/  SHFL.UP PT, R3, R2, 0x1, RZ ;  /* 0x0420000002037989 */ /* 0x000e6400000e00ff */
[----:B-1----:R-:W-:-:S05]  /*25c40*/  SEL R3, R3, RZ, P1 ;  /* 0x000000ff03037207 */ /* 0x002fca0000800000 */
[----:B------:R-:W-:-:S05]  /*25c50*/  IMAD.IADD R3, R2, 0x1, R3 ;  /* 0x0000000102037824 */ /* 0x000fca00078e0203 */
[----:B------:R-:W1:Y:S02]  /*25c60*/  SHFL.UP PT, R5, R3, 0x2, RZ ;  /* 0x0440000003057989 */ /* 0x000e6400000e00ff */
[----:B-1----:R-:W-:-:S05]  /*25c70*/  SEL R5, R5, RZ, P2 ;  /* 0x000000ff05057207 */ /* 0x002fca0001000000 */
[----:B------:R-:W-:-:S05]  /*25c80*/  IMAD.IADD R3, R3, 0x1, R5 ;  /* 0x0000000103037824 */ /* 0x000fca00078e0205 */
[----:B------:R-:W1:Y:S02]  /*25c90*/  SHFL.UP PT, R5, R3, 0x4, RZ ;  /* 0x0480000003057989 */ /* 0x000e6400000e00ff */
[----:B-1----:R-:W-:-:S05]  /*25ca0*/  SEL R5, R5, RZ, P3 ;  /* 0x000000ff05057207 */ /* 0x002fca0001800000 */
[----:B------:R-:W-:-:S05]  /*25cb0*/  IMAD.IADD R3, R3, 0x1, R5 ;  /* 0x0000000103037824 */ /* 0x000fca00078e0205 */
[----:B------:R-:W1:Y:S02]  /*25cc0*/  SHFL.UP PT, R5, R3, 0x8, RZ ;  /* 0x0500000003057989 */ /* 0x000e6400000e00ff */
[----:B-1----:R-:W-:-:S04]  /*25cd0*/  SEL R5, R5, RZ, P4 ;  /* 0x000000ff05057207 */ /* 0x002fc80002000000 */
[----:B------:R-:W-:-:S05]  /*25ce0*/  IADD3 R3, R3, R5, RZ ;  /* 0x0000000503037210 */ /* 0x000fca0007ffe0ff */
[----:B------:R-:W1:Y:S02]  /*25cf0*/  SHFL.UP PT, R5, R3, 0x10, RZ ;  /* 0x0600000003057989 */ /* 0x000e6400000e00ff */
[----:B-1----:R-:W-:-:S05]  /*25d00*/  SEL R5, R5, RZ, P5 ;  /* 0x000000ff05057207 */ /* 0x002fca0002800000 */
[----:B------:R-:W-:-:S05]  /*25d10*/  IMAD.IADD R5, R3, 0x1, R5 ;  /* 0x0000000103057824 */ /* 0x000fca00078e0205 */
[----:B------:R1:W2:Y:S02]  /*25d20*/  SHFL.IDX PT, R7, R5, 0x1f, 0x1f ;  /* 0x03e01f0005077f89 */ /* 0x0002a400000e0000 */
.L_x_1912:
[----:B------:R-:W-:Y:S01]  /*25d30*/  ULDC UR4, c[0x0][0xc38] ;  /* 0x00030e0000047ab9 */ /* 0x000fe20000000800 */
[----:B------:R-:W-:Y:S02]  /*25d40*/  IMAD.MOV.U32 R6, RZ, RZ, R5 ;  /* 0x000000ffff067224 */ /* 0x000fe400078e0005 */
[----:B------:R-:W-:-:S04]  /*25d50*/  IMAD.U32 R3, RZ, RZ, UR4 ;  /* 0x00000004ff037e24 */ /* 0x000fc8000f8e00ff */
[----:B--2---:R-:W-:-:S04]  /*25d60*/  IMAD R7, R7, R3, RZ ;  /* 0x0000000307077224 */ /* 0x004fc800078e02ff */
[----:B------:R-:W-:-:S05]  /*25d70*/  IMAD.IADD R4, R4, 0x1, R7 ;  /* 0x0000000104047824 */ /* 0x000fca00078e0207 */
[----:B------:R-:W-:-:S13]  /*25d80*/  ISETP.GT.AND P6, PT, R4, R0, PT ;  /* 0x000000000400720c */ /* 0x000fda0003fc4270 */
[----:B------:R-:W-:Y:S05]  /*25d90*/  @P6 BRA `(.L_x_1703) ;  /* 0x00000000009c6947 */ /* 0x000fea0003800000 */
.L_x_1708:
[----:B------:R-:W2:Y:S01]  /*25da0*/  LDC R2, c[0x0][0xc3c] ;  /* 0x00030f00ff027b82 */ /* 0x000ea20000000800 */
[----:B------:R-:W-:-:S05]  /*25db0*/  VIADD R19, R19, 0x1f ;  /* 0x0000001f13137836 */ /* 0x000fca0000000000 */
[----:B--2---:R-:W-:-:S13]  /*25dc0*/  ISETP.GE.AND P6, PT, R19, R2, PT ;  /* 0x000000021300720c */ /* 0x004fda0003fc6270 */
[----:B-1----:R-:W-:Y:S05]  /*25dd0*/  @P6 BRA `(.L_x_1704) ;  /* 0x0000000400d86947 */ /* 0x002fea0003800000 */
[----:B------:R-:W2:Y:S01]  /*25de0*/  S2R R3, SR_TID.X ;  /* 0x0000000000037919 */ /* 0x000ea20000002100 */
        /* <DEDUP_REMOVED lines=9> */
.L_x_1706:
[----:B------:R-:W-:Y:S05]  /*25e80*/  BSYNC B0 ;  /* 0x0000000000007941 */ /* 0x000fea0003800000 */
.L_x_1705:
[----:B------:R-:W-:-:S03]  /*25e90*/  UMOV UR4, 0xffffffff ;  /* 0xffffffff00047882 */ /* 0x000fc60000000000 */
[----:B------:R-:W-:Y:S05]  /*25ea0*/  BRA.DIV UR4, `(.L_x_1707) ;  /* 0x0000005e04247947 */ /* 0x000fea000b800000 */
[----:B--2--5:R-:W2:Y:S02]  /*25eb0*/  SHFL.UP PT, R3, R2, 0x1, RZ ;  /* 0x0420000002037989 */ /* 0x024ea400000e00ff */
[----:B--2---:R-:W-:-:S04]  /*25ec0*/  SEL R3, R3, RZ, P1 ;  /* 0x000000ff03037207 */ /* 0x004fc80000800000 */
[----:B------:R-:W-:-:S05]  /*25ed0*/  IADD3 R3, R2, R3, RZ ;  /* 0x0000000302037210 */ /* 0x000fca0007ffe0ff */
[----:B-1----:R-:W1:Y:S02]  /*25ee0*/  SHFL.UP PT, R5, R3, 0x2, RZ ;  /* 0x0440000003057989 */ /* 0x002e6400000e00ff */
        /* <DEDUP_REMOVED lines=11> */
[----:B------:R1:W2:Y:S02]  /*25fa0*/  SHFL.IDX PT, R7, R6, 0x1f, 0x1f ;  /* 0x03e01f0006077f89 */ /* 0x0002a400000e0000 */
.L_x_1920:
[----:B------:R-:W-:Y:S02]  /*25fb0*/  ULDC UR4, c[0x0][0xc38] ;  /* 0x00030e0000047ab9 */ /* 0x000fe40000000800 */
[----:B------:R-:W-:-:S04]  /*25fc0*/  IMAD.U32 R3, RZ, RZ, UR4 ;  /* 0x00000004ff037e24 */ /* 0x000fc8000f8e00ff */
[----:B--2---:R-:W-:-:S04]  /*25fd0*/  IMAD R7, R7, R3, RZ ;  /* 0x0000000307077224 */ /* 0x004fc800078e02ff */
[----:B------:R-:W-:-:S05]  /*25fe0*/  IMAD.IADD R4, R7, 0x1, R4 ;  /* 0x0000000107047824 */ /* 0x000fca00078e0204 */
[----:B------:R-:W-:-:S13]  /*25ff0*/  ISETP.GT.AND P6, PT, R4, R0, PT ;  /* 0x000000000400720c */ /* 0x000fda0003fc4270 */
[----:B------:R-:W-:Y:S05]  /*26000*/  @!P6 BRA `(.L_x_1708) ;  /* 0xfffffffc0064e947 */ /* 0x000fea000383ffff */
.L_x_1703:
[----:B------:R-:W-:Y:S01]  /*26010*/  IMAD.IADD R7, R4, 0x1, -R7 ;  /* 0x0000000104077824 */ /* 0x000fe200078e0a07 */
[----:B------:R-:W-:-:S03]  /*26020*/  UMOV UR4, 0xffffffff ;  /* 0xffffffff00047882 */ /* 0x000fc60000000000 */
[----:B------:R-:W-:-:S05]  /*26030*/  IMAD R4, R6, R3, R7 ;  /* 0x0000000306047224 */ /* 0x000fca00078e0207 */
[----:B------:R-:W-:Y:S01]  /*26040*/  ISETP.GT.AND P6, PT, R4, R0, PT ;  /* 0x000000000400720c */ /* 0x000fe20003fc4270 */
[----:B------:R-:W-:-:S12]  /*26050*/  BRA.DIV UR4, `(.L_x_1709) ;  /* 0x0000005e04907947 */ /* 0x000fd8000b800000 */
[----:B-1----:R-:W-:-:S04]  /*26060*/  VOTE.ANY R5, PT, !P6 ;  /* 0x0000000000057806 */ /* 0x002fc800070e0100 */
[----:B------:R-:W1:Y:S02]  /*26070*/  POPC R4, R5 ;  /* 0x0000000500047309 */ /* 0x000e640000000000 */
[----:B-1----:R1:W2:Y:S02]  /*26080*/  SHFL.IDX PT, R17, R2, R4, 0x1f ;  /* 0x00001f0402117589 */ /* 0x0022a400000e0000 */
.L_x_1924:
[----:B------:R-:W-:Y:S02]  /*26090*/  ISETP.NE.AND P0, PT, R5, RZ, PT ;  /* 0x000000ff0500720c */ /* 0x000fe40003f05270 */
[----:B------:R-:W-:-:S11]  /*260a0*/  MOV R16, RZ ;  /* 0x000000ff00107202 */ /* 0x000fd60000000f00 */
[----:B------:R-:W-:Y:S05]  /*260b0*/  @!P0 BRA `(.L_x_1710) ;  /* 0x0000000000148947 */ /* 0x000fea0003800000 */
[----:B------:R-:W-:Y:S01]  /*260c0*/  UMOV UR4, 0xffffffff ;  /* 0xffffffff00047882 */ /* 0x000fe20000000000 */
[----:B------:R-:W-:Y:S02]  /*260d0*/  VIADD R12, R4, 0xffffffff ;  /* 0xffffffff040c7836 */ /* 0x000fe40000000000 */
[----:B------:R-:W-:Y:S05]  /*260e0*/  BRA.DIV UR4, `(.L_x_1711) ;  /* 0x0000005e04b47947 */ /* 0x000fea000b800000 */
[----:B------:R3:W4:Y:S02]  /*260f0*/  SHFL.IDX PT, R6, R6, R12, 0x1f ;  /* 0x00001f0c06067589 */ /* 0x00072400000e0000 */
.L_x_1927:
[----:B----4-:R-:W-:-:S07]  /*26100*/  IMAD.MOV.U32 R16, RZ, RZ, R6 ;  /* 0x000000ffff107224 */ /* 0x010fce00078e0006 */
.L_x_1710:
[----:B------:R-:W1:Y:S01]  /*26110*/  LDC.64 R8, c[0x0][0xc90] ;  /* 0x00032400ff087b82 */ /* 0x000e620000000a00 */
[----:B------:R-:W-:-:S04]  /*26120*/  IMAD.IADD R19, R4, 0x1, R19 ;  /* 0x0000000104137824 */ /* 0x000fc800078e0213 */
[----:B-1----:R-:W-:-:S05]  /*26130*/  IMAD.WIDE R4, R19, 0x4, R8 ;  /* 0x0000000413047825 */ /* 0x002fca00078e0208 */
[----:B------:R-:W2:Y:S01]  /*26140*/  LDG.E R2, desc[UR46][R4.64] ;  /* 0x0000002e04027981 */ /* 0x000ea2000c1e1900 */
[----:B------:R-:W-:-:S04]  /*26150*/  IMAD R16, R16, R3, R7 ;  /* 0x0000000310107224 */ /* 0x000fc800078e0207 */
[----:B------:R-:W-:Y:S02]  /*26160*/  IMAD.IADD R0, R0, 0x1, -R16 ;  /* 0x0000000100007824 */ /* 0x000fe400078e0a10 */
[----:B--2---:R-:W-:-:S05]  /*26170*/  IMAD R8, R17, R2, RZ ;  /* 0x0000000211087224 */ /* 0x004fca00078e02ff */
[----:B------:R-:W-:-:S04]  /*26180*/  IABS R6, R8 ;  /* 0x0000000800067213 */ /* 0x000fc80000000000 */
[----:B------:R-:W1:Y:S08]  /*26190*/  I2F.RP R4, R6 ;  /* 0x0000000600047306 */ /* 0x000e700000209400 */
[----:B-1----:R-:W1:Y:S02]  /*261a0*/  MUFU.RCP R4, R4 ;  /* 0x0000000400047308 */ /* 0x002e640000001000 */
[----:B-1----:R-:W-:-:S06]  /*261b0*/  VIADD R4, R4, 0xffffffe ;  /* 0x0ffffffe04047836 */ /* 0x002fcc0000000000 */
[----:B------:R-:W1:Y:S02]  /*261c0*/  F2I.FTZ.U32.TRUNC.NTZ R5, R4 ;  /* 0x0000000400057305 */ /* 0x000e64000021f000 */
[----:B-1----:R-:W-:-:S04]  /*261d0*/  IMAD.MOV R4, RZ, RZ, -R5 ;  /* 0x000000ffff047224 */ /* 0x002fc800078e0a05 */
[----:B------:R-:W-:Y:S02]  /*261e0*/  IMAD R7, R4, R6, RZ ;  /* 0x0000000604077224 */ /* 0x000fe400078e02ff */
[----:B------:R-:W-:-:S04]  /*261f0*/  IMAD.MOV.U32 R4, RZ, RZ, RZ ;  /* 0x000000ffff047224 */ /* 0x000fc800078e00ff */
[----:B------:R-:W-:Y:S01]  /*26200*/  IMAD.HI.U32 R5, R5, R7, R4 ;  /* 0x0000000705057227 */ /* 0x000fe200078e0004 */
[----:B------:R-:W-:Y:S02]  /*26210*/  IABS R4, R0 ;  /* 0x0000000000047213 */ /* 0x000fe40000000000 */
[----:B------:R-:W-:-:S03]  /*26220*/  IABS R7, R8 ;  /* 0x0000000800077213 */ /* 0x000fc60000000000 */
[----:B------:R-:W-:Y:S01]  /*26230*/  IMAD.HI.U32 R5, R5, R4, RZ ;  /* 0x0000000405057227 */ /* 0x000fe200078e00ff */
[----:B------:R-:W-:-:S05]  /*26240*/  IADD3 R7, RZ, -R7, RZ ;  /* 0x80000007ff077210 */ /* 0x000fca0007ffe0ff */
        /* <DEDUP_REMOVED lines=17> */
[----:B------:R-:W1:Y:S08]  /*26360*/  I2F.RP R2, R7 ;  /* 0x0000000700027306 */ /* 0x000e700000209400 */
        /* <DEDUP_REMOVED lines=8> */
[----:B------:R-:W-:-:S03]  /*263f0*/  IABS R3, R0 ;  /* 0x0000000000037213 */ /* 0x000fc60000000000 */
[----:B------:R-:W-:-:S04]  /*26400*/  IMAD.MOV R2, RZ, RZ, -R2 ;  /* 0x000000ffff027224 */ /* 0x000fc800078e0a02 */
[----:B------:R-:W-:Y:S02]  /*26410*/  IMAD.MOV.U32 R5, RZ, RZ, R2 ;  /* 0x000000ffff057224 */ /* 0x000fe400078e0002 */
[----:B------:R-:W-:-:S04]  /*26420*/  IMAD.HI.U32 R2, R8, R3, RZ ;  /* 0x0000000308027227 */ /* 0x000fc800078e00ff */
[----:B------:R-:W-:-:S05]  /*26430*/  IMAD R3, R2, R5, R3 ;  /* 0x0000000502037224 */ /* 0x000fca00078e0203 */
[----:B------:R-:W-:-:S13]  /*26440*/  ISETP.GT.U32.AND P1, PT, R7, R3, PT ;  /* 0x000000030700720c */ /* 0x000fda0003f24070 */
[----:B------:R-:W-:Y:S02]  /*26450*/  @!P1 IMAD.IADD R3, R3, 0x1, -R7 ;  /* 0x0000000103039824 */ /* 0x000fe400078e0a07 */
[----:B------:R-:W-:Y:S01]  /*26460*/  @!P1 VIADD R2, R2, 0x1 ;  /* 0x0000000102029836 */ /* 0x000fe20000000000 */
[----:B------:R-:W-:Y:S02]  /*26470*/  ISETP.NE.AND P1, PT, R6, RZ, PT ;  /* 0x000000ff0600720c */ /* 0x000fe40003f25270 */
[----:B------:R-:W-:Y:S02]  /*26480*/  ISETP.GE.U32.AND P0, PT, R3, R7, PT ;  /* 0x000000070300720c */ /* 0x000fe40003f06070 */
[C---:B------:R-:W-:Y:S02]  /*26490*/  LOP3.LUT R3, R0.reuse, R6, RZ, 0x3c, !PT ;  /* 0x0000000600037212 */ /* 0x040fe400078e3cff */
[----:B------:R-:W-:Y:S02]  /*264a0*/  IADD3 R0, R0, R4, RZ ;  /* 0x0000000400007210 */ /* 0x000fe40007ffe0ff */
[----:B------:R-:W-:-:S07]  /*264b0*/  ISETP.GE.AND P2, PT, R3, RZ, PT ;  /* 0x000000ff0300720c */ /* 0x000fce0003f46270 */
[----:B------:R-:W-:-:S06]  /*264c0*/  @P0 VIADD R2, R2, 0x1 ;  /* 0x0000000102020836 */ /* 0x000fcc0000000000 */
[----:B------:R-:W-:Y:S01]  /*264d0*/  @!P2 IMAD.MOV R2, RZ, RZ, -R2 ;  /* 0x000000ffff02a224 */ /* 0x000fe200078e0a02 */
[----:B------:R-:W-:Y:S01]  /*264e0*/  @!P1 LOP3.LUT R2, RZ, R6, RZ, 0x33, !PT ;  /* 0x00000006ff029212 */ /* 0x000fe200078e33ff */
[----:B------:R-:W-:-:S04]  /*264f0*/  IMAD.MOV R6, RZ, RZ, -R6 ;  /* 0x000000ffff067224 */ /* 0x000fc800078e0a06 */
[----:B------:R-:W-:Y:S01]  /*26500*/  IMAD R18, R2, R6, R0 ;  /* 0x0000000602127224 */ /* 0x000fe200078e0200 */
[----:B------:R-:W-:-:S05]  /*26510*/  LOP3.LUT R2, RZ, R2, RZ, 0x33, !PT ;  /* 0x00000002ff027212 */ /* 0x000fca00078e33ff */
[----:B------:R-:W-:Y:S01]  /*26520*/  IMAD.IADD R17, R17, 0x1, R2 ;  /* 0x0000000111117824 */ /* 0x000fe200078e0202 */
[----:B------:R-:W-:Y:S06]  /*26530*/  BRA `(.L_x_1712) ;  /* 0x00000000001c7947 */ /* 0x000fec0003800000 */
.L_x_1704:
[----:B------:R-:W-:Y:S01]  /*26540*/  UMOV UR4, URZ ;  /* 0x0000003f00047c82 */ /* 0x000fe20008000000 */
[----:B------:R-:W-:Y:S01]  /*26550*/  UMOV UR5, URZ ;  /* 0x0000003f00057c82 */ /* 0x000fe20008000000 */
[----:B------:R-:W-:Y:S01]  /*26560*/  ULDC UR6, c[0x0][0xc3c] ;  /* 0x00030f0000067ab9 */ /* 0x000fe20000000800 */
[----:B------:R-:W-:Y:S02]  /*26570*/  IMAD.MOV.U32 R16, RZ, RZ, R0 ;  /* 0x000000ffff107224 */ /* 0x000fe400078e0000 */
[----:B------:R-:W-:Y:S02]  /*26580*/  IMAD.U32 R17, RZ, RZ, UR4 ;  /* 0x00000004ff117e24 */ /* 0x000fe4000f8e00ff */
[----:B------:R-:W-:Y:S02]  /*26590*/  IMAD.U32 R18, RZ, RZ, UR5 ;  /* 0x00000005ff127e24 */ /* 0x000fe4000f8e00ff */
[----:B------:R-:W-:-:S07]  /*265a0*/  IMAD.U32 R19, RZ, RZ, UR6 ;  /* 0x00000006ff137e24 */ /* 0x000fce000f8e00ff */
.L_x_1712:
[----:B------:R4:W2:Y:S01]  /*265b0*/  LDL R3, [R1] ;  /* 0x0000000001037983 */ /* 0x0008a20000100800 */
[----:B------:R-:W5:Y:S01]  /*265c0*/  S2R R0, SR_TID.X ;  /* 0x0000000000007919 */ /* 0x000f620000002100 */
[----:B------:R-:W-:Y:S05]  /*265d0*/  WARPSYNC.ALL ;  /* 0x0000000000007948 */ /* 0x000fea0003800000 */
[----:B-----5:R-:W-:Y:S01]  /*265e0*/  LOP3.LUT R0, R0, 0x1f, RZ, 0xc0, !PT ;  /* 0x0000001f00007812 */ /* 0x020fe200078ec0ff */
[----:B------:R-:W-:Y:S03]  /*265f0*/  BAR.SYNC.DEFER_BLOCKING 0x4, 0x180 ;  /* 0x0106000000007b1d */ /* 0x000fe60000010000 */
[----:B------:R-:W-:-:S13]  /*26600*/  ISETP.NE.AND P0, PT, R0, RZ, PT ;  /* 0x000000ff0000720c */ /* 0x000fda0003f05270 */
[----:B------:R-:W2:Y:S01]  /*26610*/  @!P0 S2R R0, SR_CgaCtaId ;  /* 0x0000000000008919 */ /* 0x000ea20000008800 */
[----:B------:R-:W-:-:S04]  /*26620*/  @!P0 MOV R2, 0x400 ;  /* 0x0000040000028802 */ /* 0x000fc80000000f00 */
[----:B--2---:R-:W-:-:S05]  /*26630*/  @!P0 LEA R3, R0, R2, 0x18 ;  /* 0x0000000200038211 */ /* 0x004fca00078ec0ff */
[----:B------:R4:W-:Y:S04]  /*26640*/  @!P0 STS.128 [R3+0x284d0], R16 ;  /* 0x0284d01003008388 */ /* 0x0009e80000000c00 */
[----:B------:R4:W-:Y:S01]  /*26650*/  @!P0 STL [R1], R3 ;  /* 0x0000000301008387 */ /* 0x0009e20000100800 */
[----:B------:R-:W-:Y:S06]  /*26660*/  BAR.ARV 0x5, 0x180 ;  /* 0x0146000000007b1d */ /* 0x000fec0000002000 */
.L_x_1701:
[----:B------:R-:W-:Y:S02]  /*26670*/  ULDC UR4, c[0x0][0xc3c] ;  /* 0x00030f0000047ab9 */ /* 0x000fe40000000800 */
[----:B--2---:R-:W-:-:S13]  /*26680*/  ISETP.GE.AND P0, PT, R19, UR4, PT ;  /* 0x0000000413007c0c */ /* 0x004fda000bf06270 */
[----:B------:R-:W-:Y:S05]  /*26690*/  @!P0 BRA `(.L_x_1713) ;  /* 0xffffff9c00ec8947 */ /* 0x000fea000383ffff */
[----:B------:R-:W-:Y:S05]  /*266a0*/  BSYNC B7 ;  /* 0x0000000000077941 */ /* 0x000fea0003800000 */
.L_x_1587:
[----:B-1----:R-:W2:Y:S01]  /*266b0*/  LDL.LU R0, [R1+0x58] ;  /* 0x0000580001007983 */ /* 0x002ea20000300800 */
[----:B------:R-:W-:Y:S01]  /*266c0*/  BSSY B0, `(.L_x_1714) ;  /* 0x000000b000007945 */ /* 0x000fe20003800000 */
[----:B------:R-:W1:Y:S01]  /*266d0*/  S2R R5, SR_CgaCtaId ;  /* 0x0000000000057919 */ /* 0x000e620000008800 */
[----:B--2---:R-:W-:-:S05]  /*266e0*/  VIADD R0, R0, 0x1 ;  /* 0x0000000100007836 */ /* 0x004fca0000000000 */
[----:B0-----:R-:W-:-:S04]  /*266f0*/  LEA.HI R2, R0, R0, RZ, 0x1 ;  /* 0x0000000000027211 */ /* 0x001fc800078f08ff */
[----:B----4-:R-:W-:-:S04]  /*26700*/  LOP3.LUT R3, R2, 0xfffffffe, RZ, 0xc0, !PT ;  /* 0xfffffffe02037812 */ /* 0x010fc800078ec0ff */
[----:B------:R-:W-:Y:S02]  /*26710*/  IADD3 R3, R0, -R3, RZ ;  /* 0x8000000300037210 */ /* 0x000fe40007ffe0ff */
[----:B------:R-:W-:Y:S02]  /*26720*/  MOV R0, 0x400 ;  /* 0x0000040000007802 */ /* 0x000fe40000000f00 */
[----:B------:R-:W-:Y:S02]  /*26730*/  SHF.L.U32 R3, R3, 0x1f, RZ ;  /* 0x0000001f03037819 */ /* 0x000fe400000006ff */
[----:B-1----:R-:W-:-:S04]  /*26740*/  LEA R0, R5, R0, 0x18 ;  /* 0x0000000005007211 */ /* 0x002fc800078ec0ff */
[----:B------:R-:W0:Y:S02]  /*26750*/  SYNCS.PHASECHK.TRANS64.TRYWAIT P0, [R0+URZ+0x28420], R3 ;  /* 0x02842003000075a7 */ /* 0x000e24000800017f */
[----:B0-----:R-:W-:Y:S05]  /*26760*/  @!P0 BRA `(.L_x_1715) ;  /* 0x00000058003c8947 */ /* 0x001fea0003800000 */
.L_x_1928:
[----:B------:R-:W-:Y:S05]  /*26770*/  BSYNC B0 ;  /* 0x0000000000007941 */ /* 0x000fea0003800000 */
.L_x_1714:
[----:B------:R-:W-:-:S03]  /*26780*/  UMOV UR4, 0xffffffff ;  /* 0xffffffff00047882 */ /* 0x000fc60000000000 */
[----:B------:R-:W-:Y:S05]  /*26790*/  BRA.DIV UR4, `(.L_x_1716) ;  /* 0x0000005a04447947 */ /* 0x000fea000b800000 */
[----:B------:R-:W1:Y:S02]  /*267a0*/  S2R R2, SR_TID.X ;  /* 0x0000000000027919 */ /* 0x000e640000002100 */
[----:B-1----:R-:W-:-:S04]  /*267b0*/  SHF.R.U32.HI R2, RZ, 0x5, R2 ;  /* 0x00000005ff027819 */ /* 0x002fc80000011602 */
[----:B------:R-:W-:-:S05]  /*267c0*/  LOP3.LUT R2, R2, 0x3, RZ, 0xc0, !PT ;  /* 0x0000000302027812 */ /* 0x000fca00078ec0ff */
[----:B------:R1:W2:Y:S02]  /*267d0*/  SHFL.IDX PT, R14, R2, RZ, 0x1f ;  /* 0x00001fff020e7589 */ /* 0x0002a400000e0000 */
.L_x_1931:
[----:B--2---:R-:W-:-:S13]  /*267e0*/  ISETP.NE.AND P0, PT, R14, RZ, PT ;  /* 0x000000ff0e00720c */ /* 0x004fda0003f05270 */
[----:B------:R-:W-:Y:S05]  /*267f0*/  @P0 BRA `(.L_x_1348) ;  /* 0x0000000000b00947 */ /* 0x000fea0003800000 */
[----:B------:R-:W-:-:S03]  /*26800*/  UMOV UR4, 0xffffffff ;  /* 0xffffffff00047882 */ /* 0x000fc60000000000 */
[----:B------:R-:W-:Y:S05]  /*26810*/  BRA.DIV UR4, `(.L_x_1717) ;  /* 0x0000005a04587947 */ /* 0x000fea000b800000 */
[----:B------:R-:W-:-:S13]  /*26820*/  ELECT P6, URZ, PT ;  /* 0x00000000003f782f */ /* 0x000fda00038c0000 */
.L_x_1934:
[----:B------:R-:W-:Y:S05]  /*26830*/  @!P6 BRA `(.L_x_1348) ;  /* 0x0000000000a0e947 */ /* 0x000fea0003800000 */
[----:B------:R-:W-:-:S06]  /*26840*/  ULOP3.LUT UR4, UR40, 0x2, URZ, 0xfc, !UPT ;  /* 0x0000000228047892 */ /* 0x000fcc000f8efc3f */
[----:B-1----:R-:W-:-:S05]  /*26850*/  IMAD.U32 R2, RZ, RZ, UR4 ;  /* 0x00000004ff027e24 */ /* 0x002fca000f8e00ff */
[----:B------:R-:W-:-:S13]  /*26860*/  ISETP.NE.AND P0, PT, R2, 0x3, PT ;  /* 0x000000030200780c */ /* 0x000fda0003f05270 */
[----:B------:R-:W-:Y:S05]  /*26870*/  @!P0 BRA `(.L_x_1718) ;  /* 0x0000000000048947 */ /* 0x000fea0003800000 */
[----:B------:R-:W-:Y:S01]  /*26880*/  BPT.TRAP 0x1 ;  /* 0x000000040000795c */ /* 0x000fe20000300000 */
.L_x_1718:
[----:B0-----:R-:W2:Y:S04]  /*26890*/  LDL R3, [R1+0x4] ;  /* 0x0000040001037983 */ /* 0x001ea80000100800 */
[----:B------:R-:W4:Y:S01]  /*268a0*/  LDL.LU R7, [R1+0xc] ;  /* 0x00000c0001077983 */ /* 0x000f220000300800 */
[----:B------:R-:W-:-:S04]  /*268b0*/  VIADD R2, R0, 0x28440 ;  /* 0x0002844000027836 */ /* 0x000fc80000000000 */
[C---:B--2---:R-:W-:Y:S02]  /*268c0*/  IMAD R6, R3.reuse, 0x8, R2 ;  /* 0x0000000803067824 */ /* 0x044fe400078e0202 */
[----:B------:R-:W-:Y:S01]  /*268d0*/  VIADD R3, R3, 0x1 ;  /* 0x0000000103037836 */ /* 0x000fe20000000000 */
[----:B----4-:R-:W-:-:S04]  /*268e0*/  SHF.L.U32 R5, R7, 0x1f, RZ ;  /* 0x0000001f07057819 */ /* 0x010fc800000006ff */
        /* <DEDUP_REMOVED lines=8> */
.L_x_1935:
[----:B------:R-:W1:Y:S02]  /*26970*/  SYNCS.PHASECHK.TRANS64.TRYWAIT P1, [R7+URZ], R2 ;  /* 0x00000002070075a7 */ /* 0x000e64000802017f */
[----:B-1----:R-:W-:Y:S05]  /*26980*/  @!P1 BRA `(.L_x_1720) ;  /* 0x0000005800309947 */ /* 0x002fea0003800000 */
.L_x_1936:
[----:B------:R-:W-:Y:S05]  /*26990*/  @!P0 BRA `(.L_x_1721) ;  /* 0x0000000000048947 */ /* 0x000fea0003800000 */
[----:B------:R-:W-:Y:S01]  /*269a0*/  BPT.TRAP 0x1 ;  /* 0x000000040000795c */ /* 0x000fe20000300000 */
.L_x_1721:
[----:B------:R-:W2:Y:S02]  /*269b0*/  LDL.LU R4, [R1+0x4] ;  /* 0x0000040001047983 */ /* 0x000ea40000300800 */
[----:B--2---:R-:W-:-:S04]  /*269c0*/  IMAD R4, R4, 0x8, R0 ;  /* 0x0000000804047824 */ /* 0x004fc800078e0200 */
[----:B------:R-:W2:Y:S02]  /*269d0*/  SYNCS.PHASECHK.TRANS64.TRYWAIT P1, [R4+URZ+0x28460], R5 ;  /* 0x02846005040075a7 */ /* 0x000ea4000802017f */
[----:B--2---:R-:W-:Y:S05]  /*269e0*/  @!P1 BRA `(.L_x_1722) ;  /* 0x00000058002c9947 */ /* 0x004fea0003800000 */
.L_x_1937:
[----:B------:R-:W-:Y:S05]  /*269f0*/  @!P0 BRA `(.L_x_1723) ;  /* 0x0000000000048947 */ /* 0x000fea0003800000 */
[----:B------:R-:W-:Y:S01]  /*26a00*/  BPT.TRAP 0x1 ;  /* 0x000000040000795c */ /* 0x000fe20000300000 */
.L_x_1723:
[----:B------:R-:W-:-:S04]  /*26a10*/  IMAD R3, R3, 0x8, R0 ;  /* 0x0000000803037824 */ /* 0x000fc800078e0200 */
[----:B------:R-:W4:Y:S02]  /*26a20*/  SYNCS.PHASECHK.TRANS64.TRYWAIT P1, [R3+URZ+0x28460], R2 ;  /* 0x02846002030075a7 */ /* 0x000f24000802017f */
[----:B----4-:R-:W-:Y:S05]  /*26a30*/  @!P1 BRA `(.L_x_1724) ;  /* 0x00000058002c9947 */ /* 0x010fea0003800000 */
.L_x_1938:
[----:B------:R-:W-:Y:S05]  /*26a40*/  @!P0 BRA `(.L_x_1725) ;  /* 0x0000000000048947 */ /* 0x000fea0003800000 */
[----:B------:R-:W-:Y:S01]  /*26a50*/  BPT.TRAP 0x1 ;  /* 0x000000040000795c */ /* 0x000fe20000300000 */
.L_x_1725:
[----:B------:R-:W5:Y:S02]  /*26a60*/  SYNCS.PHASECHK.TRANS64.TRYWAIT P0, [R4+URZ+0x28480], R5 ;  /* 0x02848005040075a7 */ /* 0x000f64000800017f */
[----:B-----5:R-:W-:Y:S05]  /*26a70*/  @!P0 BRA `(.L_x_1726) ;  /* 0x0000005800308947 */ /* 0x020fea0003800000 */
.L_x_1727:
[----:B------:R0:W0:Y:S02]  /*26a80*/  SYNCS.PHASECHK.TRANS64.TRYWAIT P0, [R3+URZ+0x28480], R2 ;  /* 0x02848002030075a7 */ /* 0x000024000800017f */
[----:B0-----:R-:W-:Y:S05]  /*26a90*/  @!P0 NANOSLEEP.SYNCS 0x989680 ;  /* 0x009896800000895d */ /* 0x001fea0003900000 */
[----:B------:R-:W0:Y:S02]  /*26aa0*/  @!P0 SYNCS.PHASECHK.TRANS64 P0, [R3+URZ+0x28480], R2 ;  /* 0x02848002030085a7 */ /* 0x000e24000800007f */
[----:B0-----:R-:W-:Y:S05]  /*26ab0*/  @!P0 BRA `(.L_x_1727) ;  /* 0xfffffffc00f08947 */ /* 0x001fea000383ffff */
.L_x_1348:
[----:B------:R-:W-:Y:S05]  /*26ac0*/  BSYNC B8 ;  /* 0x0000000000087941 */ /* 0x000fea0003800000 */
.L_x_1345:
[----:B------:R-:W-:Y:S05]  /*26ad0*/  EXIT ;  /* 0x000000000000794d */ /* 0x000fea0003800000 */
.L_x_1374:
[----:B-1----:R1:W2:Y:S02]  /*26ae0*/  SYNCS.PHASECHK.TRANS64.TRYWAIT P6, [R80+URZ+0x28490], R93 ;  /* 0x0284905d500075a7 */ /* 0x0022a400080c017f */
[----:B--2---:R-:W-:Y:S05]  /*26af0*/  @!P6 NANOSLEEP.SYNCS 0x989680 ;  /* 0x009896800000e95d */ /* 0x004fea0003900000 */
[----:B------:R-:W2:Y:S02]  /*26b00*/  @!P6 SYNCS.PHASECHK.TRANS64 P6, [R80+URZ+0x28490], R93 ;  /* 0x0284905d5000e5a7 */ /* 0x000ea400080c007f */
[----:B--2---:R-:W-:Y:S05]  /*26b10*/  @!P6 BRA `(.L_x_1374) ;  /* 0xfffffffc00f0e947 */ /* 0x004fea000383ffff */
[----:B------:R-:W-:Y:S05]  /*26b20*/  BRA `(.L_x_1728) ;  /* 0xfffffdc0003c7947 */ /* 0x000fea000383ffff */
.L_x_1392:
[----:B0-----:R0:W1:Y:S02]  /*26b30*/  SYNCS.PHASECHK.TRANS64.TRYWAIT P5, [R80+URZ+0x28490], R93 ;  /* 0x0284905d500075a7 */ /* 0x00106400080a017f */
[----:B-1----:R-:W-:Y:S05]  /*26b40*/  @!P5 NANOSLEEP.SYNCS 0x989680 ;  /* 0x009896800000d95d */ /* 0x002fea0003900000 */
[----:B------:R-:W1:Y:S02]  /*26b50*/  @!P5 SYNCS.PHASECHK.TRANS64 P5, [R80+URZ+0x28490], R93 ;  /* 0x0284905d5000d5a7 */ /* 0x000e6400080a007f */
[----:B-1----:R-:W-:Y:S05]  /*26b60*/  @!P5 BRA `(.L_x_1392) ;  /* 0xfffffffc00f0d947 */ /* 0x002fea000383ffff */
[----:B------:R-:W-:Y:S05]  /*26b70*/  BRA `(.L_x_1729) ;  /* 0xfffffde000247947 */ /* 0x000fea000383ffff */
.L_x_1401:
[----:B0-----:R0:W1:Y:S02]  /*26b80*/  SYNCS.PHASECHK.TRANS64.TRYWAIT P4, [R80+URZ+0x28490], R93 ;  /* 0x0284905d500075a7 */ /* 0x001064000808017f */
[----:B-1----:R-:W-:Y:S05]  /*26b90*/  @!P4 NANOSLEEP.SYNCS 0x989680 ;  /* 0x009896800000c95d */ /* 0x002fea0003900000 */
[----:B------:R-:W1:Y:S02]  /*26ba0*/  @!P4 SYNCS.PHASECHK.TRANS64 P4, [R80+URZ+0x28490], R93 ;  /* 0x0284905d5000c5a7 */ /* 0x000e64000808007f */
[----:B-1----:R-:W-:Y:S05]  /*26bb0*/  @!P4 BRA `(.L_x_1401) ;  /* 0xfffffffc00f0c947 */ /* 0x002fea000383ffff */
[----:B------:R-:W-:Y:S05]  /*26bc0*/  BRA `(.L_x_1730) ;  /* 0xfffffe0000107947 */ /* 0x000fea000383ffff */
.L_x_1407:
[----:B-1----:R1:W2:Y:S02]  /*26bd0*/  SYNCS.PHASECHK.TRANS64.TRYWAIT P3, [R80+URZ+0x284b0], R93 ;  /* 0x0284b05d500075a7 */ /* 0x0022a4000806017f */
[----:B--2---:R-:W-:Y:S05]  /*26be0*/  @!P3 NANOSLEEP.SYNCS 0x989680 ;  /* 0x009896800000b95d */ /* 0x004fea0003900000 */
[----:B------:R-:W2:Y:S02]  /*26bf0*/  @!P3 SYNCS.PHASECHK.TRANS64 P3, [R80+URZ+0x284b0], R93 ;  /* 0x0284b05d5000b5a7 */ /* 0x000ea4000806007f */
[----:B--2---:R-:W-:Y:S05]  /*26c00*/  @!P3 BRA `(.L_x_1407) ;  /* 0xfffffffc00f0b947 */ /* 0x004fea000383ffff */
[----:B------:R-:W-:Y:S05]  /*26c10*/  BRA `(.L_x_1731) ;  /* 0xfffffe00009c7947 */ /* 0x000fea000383ffff */
.L_x_1423:
[----:B------:R-:W-:Y:S01]  /*26c20*/  BSSY B0, `(.L_x_1732) ;  /* 0x0000008000007945 */ /* 0x000fe20003800000 */
[----:B------:R-:W-:Y:S01]  /*26c30*/  MOV R13, R229 ;  /* 0x000000e5000d7202 */ /* 0x000fe20000000f00 */
[----:B------:R-:W-:Y:S02]  /*26c40*/  IMAD.MOV.U32 R12, RZ, RZ, RZ ;  /* 0x000000ffff0c7224 */ /* 0x000fe400078e00ff */
[----:B------:R-:W-:Y:S02]  /*26c50*/  IMAD.MOV.U32 R11, RZ, RZ, 0x1f ;  /* 0x0000001fff0b7424 */ /* 0x000fe400078e00ff */
[----:B------:R-:W-:-:S07]  /*26c60*/  IMAD.MOV.U32 R15, RZ, RZ, -0x1 ;  /* 0xffffffffff0f7424 */ /* 0x000fce00078e00ff */
[----:B-----5:R-:W-:Y:S05]  /*26c70*/  WARPSYNC.COLLECTIVE R15, `(.L_x_1733) ;  /* 0x000000000f087348 */ /* 0x020fea0003c00000 */
[----:B------:R0:W1:Y:S02]  /*26c80*/  SHFL.IDX P6, R14, R13, R12, R11 ;  /* 0x0000000c0d0e7389 */ /* 0x00006400000c000b */
[----:B01---5:R-:W-:Y:S01]  /*26c90*/  ENDCOLLECTIVE ;  /* 0x000000000000791b */ /* 0x023fe20003800000 */
.L_x_1733:
[----:B------:R-:W-:Y:S05]  /*26ca0*/  BSYNC B0 ;  /* 0x0000000000007941 */ /* 0x000fea0003800000 */
.L_x_1732:
[----:B------:R-:W-:Y:S01]  /*26cb0*/  IMAD.MOV.U32 R200, RZ, RZ, R14 ;  /* 0x000000ffffc87224 */ /* 0x000fe200078e000e */
[----:B------:R-:W-:Y:S06]  /*26cc0*/  BRA `(.L_x_1734) ;  /* 0xfffffe0c00987947 */ /* 0x000fec000383ffff */
.L_x_1433:
[----:B------:R-:W-:Y:S01]  /*26cd0*/  BSSY B1, `(.L_x_1735) ;  /* 0x0000008000017945 */ /* 0x000fe20003800000 */
[----:B------:R-:W-:Y:S01]  /*26ce0*/  IMAD.MOV.U32 R13, RZ, RZ, R4 ;  /* 0x000000ffff0d7224 */ /* 0x000fe200078e0004 */
[----:B------:R-:W-:Y:S01]  /*26cf0*/  MOV R15, 0xffffffff ;  /* 0xffffffff000f7802 */ /* 0x000fe20000000f00 */
[----:B------:R-:W-:Y:S02]  /*26d00*/  IMAD.MOV.U32 R12, RZ, RZ, RZ ;  /* 0x000000ffff0c7224 */ /* 0x000fe400078e00ff */
[----:B------:R-:W-:-:S07]  /*26d10*/  IMAD.MOV.U32 R11, RZ, RZ, 0x181f ;  /* 0x0000181fff0b7424 */ /* 0x000fce00078e00ff */
[----:B0-----:R-:W-:Y:S05]  /*26d20*/  WARPSYNC.COLLECTIVE R15, `(.L_x_1736) ;  /* 0x000000000f087348 */ /* 0x001fea0003c00000 */
[----:B------:R1:W2:Y:S02]  /*26d30*/  SHFL.IDX P6, R14, R13, R12, R11 ;  /* 0x0000000c0d0e7389 */ /* 0x0002a400000c000b */
[----:B012---:R-:W-:Y:S01]  /*26d40*/  ENDCOLLECTIVE ;  /* 0x000000000000791b */ /* 0x007fe20003800000 */
.L_x_1736:
[----:B------:R-:W-:Y:S05]  /*26d50*/  BSYNC B1 ;  /* 0x0000000000017941 */ /* 0x000fea0003800000 */
.L_x_1735:
[----:B------:R-:W-:Y:S02]  /*26d60*/  IMAD.MOV.U32 R13, RZ, RZ, R0 ;  /* 0x000000ffff0d7224 */ /* 0x000fe400078e0000 */
[----:B------:R-:W-:Y:S02]  /*26d70*/  IMAD.MOV.U32 R12, RZ, RZ, RZ ;  /* 0x000000ffff0c7224 */ /* 0x000fe400078e00ff */
[----:B------:R-:W-:Y:S02]  /*26d80*/  IMAD.MOV.U32 R11, RZ, RZ, 0x181f ;  /* 0x0000181fff0b7424 */ /* 0x000fe400078e00ff */
[----:B------:R-:W-:Y:S02]  /*26d90*/  IMAD.MOV.U32 R15, RZ, RZ, -0x1 ;  /* 0xffffffffff0f7424 */ /* 0x000fe400078e00ff */
[----:B------:R-:W-:-:S07]  /*26da0*/  IMAD.MOV.U32 R3, RZ, RZ, R14 ;  /* 0x000000ffff037224 */ /* 0x000fce00078e000e */
[----:B------:R-:W-:Y:S05]  /*26db0*/  WARPSYNC.COLLECTIVE R15, `(.L_x_1737) ;  /* 0x000000000f087348 */ /* 0x000fea0003c00000 */
[----:B------:R0:W1:Y:S02]  /*26dc0*/  SHFL.IDX P6, R14, R13, R12, R11 ;  /* 0x0000000c0d0e7389 */ /* 0x00006400000c000b */
[----:B01----:R-:W-:Y:S01]  /*26dd0*/  ENDCOLLECTIVE ;  /* 0x000000000000791b */ /* 0x003fe20003800000 */
.L_x_1737:
[----:B------:R-:W-:Y:S02]  /*26de0*/  IMAD.MOV.U32 R13, RZ, RZ, R8 ;  /* 0x000000ffff0d7224 */ /* 0x000fe400078e0008 */
[----:B------:R-:W-:-:S07]  /*26df0*/  IMAD.MOV.U32 R5, RZ, RZ, R14 ;  /* 0x000000ffff057224 */ /* 0x000fce00078e000e */
[----:B------:R-:W-:Y:S05]  /*26e00*/  WARPSYNC.COLLECTIVE R15, `(.L_x_1738) ;  /* 0x000000000f087348 */ /* 0x000fea0003c00000 */
[----:B------:R0:W1:Y:S02]  /*26e10*/  SHFL.IDX P6, R14, R13, R12, R11 ;  /* 0x0000000c0d0e7389 */ /* 0x00006400000c000b */
[----:B01----:R-:W-:Y:S01]  /*26e20*/  ENDCOLLECTIVE ;  /* 0x000000000000791b */ /* 0x003fe20003800000 */
.L_x_1738:
[----:B------:R-:W-:Y:S01]  /*26e30*/  IMAD.MOV.U32 R13, RZ, RZ, R6 ;  /* 0x000000ffff0d7224 */ /* 0x000fe200078e0006 */
[----:B------:R-:W-:-:S07]  /*26e40*/  MOV R7, R14 ;  /* 0x0000000e00077202 */ /* 0x000fce0000000f00 */
[----:B------:R-:W-:Y:S05]  /*26e50*/  WARPSYNC.COLLECTIVE R15, `(.L_x_1739) ;  /* 0x000000000f087348 */ /* 0x000fea0003c00000 */
[----:B------:R0:W1:Y:S02]  /*26e60*/  SHFL.IDX P6, R14, R13, R12, R11 ;  /* 0x0000000c0d0e7389 */ /* 0x00006400000c000b */
[----:B01----:R-:W-:Y:S01]  /*26e70*/  ENDCOLLECTIVE ;  /* 0x000000000000791b */ /* 0x003fe20003800000 */
.L_x_1739:
[----:B------:R-:W-:Y:S05]  /*26e80*/  BRA `(.L_x_1740) ;  /* 0xfffffe1400887947 */ /* 0x000fea000383ffff */
.L_x_1436:
[----:B------:R-:W-:Y:S01]  /*26e90*/  BSSY B1, `(.L_x_1741) ;  /* 0x0000008000017945 */ /* 0x000fe20003800000 */
[----:B0-----:R-:W-:Y:S02]  /*26ea0*/  IMAD.MOV.U32 R13, RZ, RZ, R4 ;  /* 0x000000ffff0d7224 */ /* 0x001fe400078e0004 */
[----:B------:R-:W-:Y:S02]  /*26eb0*/  IMAD.MOV.U32 R12, RZ, RZ, 0x1 ;  /* 0x00000001ff0c7424 */ /* 0x000fe400078e00ff */
[----:B------:R-:W-:Y:S02]  /*26ec0*/  IMAD.MOV.U32 R11, RZ, RZ, 0x181f ;  /* 0x0000181fff0b7424 */ /* 0x000fe400078e00ff */
[----:B------:R-:W-:-:S07]  /*26ed0*/  IMAD.MOV.U32 R15, RZ, RZ, -0x1 ;  /* 0xffffffffff0f7424 */ /* 0x000fce00078e00ff */
[----:B-12345:R-:W-:Y:S05]  /*26ee0*/  WARPSYNC.COLLECTIVE R15, `(.L_x_1742) ;  /* 0x000000000f087348 */ /* 0x03efea0003c00000 */
[----:B------:R0:W0:Y:S02]  /*26ef0*/  SHFL.IDX P6, R14, R13, R12, R11 ;  /* 0x0000000c0d0e7389 */ /* 0x00002400000c000b */
[----:B012345:R-:W-:Y:S01]  /*26f00*/  ENDCOLLECTIVE ;  /* 0x000000000000791b */ /* 0x03ffe20003800000 */
.L_x_1742:
[----:B------:R-:W-:Y:S05]  /*26f10*/  BSYNC B1 ;  /* 0x0000000000017941 */ /* 0x000fea0003800000 */
.L_x_1741:
[----:B------:R-:W-:Y:S01]  /*26f20*/  IMAD.MOV.U32 R13, RZ, RZ, R0 ;  /* 0x000000ffff0d7224 */ /* 0x000fe200078e0000 */
[----:B------:R-:W-:Y:S01]  /*26f30*/  MOV R12, 0x1 ;  /* 0x00000001000c7802 */ /* 0x000fe20000000f00 */
[----:B------:R-:W-:Y:S02]  /*26f40*/  IMAD.MOV.U32 R11, RZ, RZ, 0x181f ;  /* 0x0000181fff0b7424 */ /* 0x000fe400078e00ff */
[----:B------:R-:W-:Y:S02]  /*26f50*/  IMAD.MOV.U32 R15, RZ, RZ, -0x1 ;  /* 0xffffffffff0f7424 */ /* 0x000fe400078e00ff */
[----:B------:R-:W-:-:S07]  /*26f60*/  IMAD.MOV.U32 R3, RZ, RZ, R14 ;  /* 0x000000ffff037224 */ /* 0x000fce00078e000e */
[----:B------:R-:W-:Y:S05]  /*26f70*/  WARPSYNC.COLLECTIVE R15, `(.L_x_1743) ;  /* 0x000000000f087348 */ /* 0x000fea0003c00000 */
[----:B------:R0:W1:Y:S02]  /*26f80*/  SHFL.IDX P6, R14, R13, R12, R11 ;  /* 0x0000000c0d0e7389 */ /* 0x00006400000c000b */
[----:B01----:R-:W-:Y:S01]  /*26f90*/  ENDCOLLECTIVE ;  /* 0x000000000000791b */ /* 0x003fe20003800000 */
.L_x_1743:
[----:B------:R-:W-:Y:S02]  /*26fa0*/  IMAD.MOV.U32 R13, RZ, RZ, R8 ;  /* 0x000000ffff0d7224 */ /* 0x000fe400078e0008 */
[----:B------:R-:W-:-:S07]  /*26fb0*/  IMAD.MOV.U32 R5, RZ, RZ, R14 ;  /* 0x000000ffff057224 */ /* 0x000fce00078e000e */
[----:B------:R-:W-:Y:S05]  /*26fc0*/  WARPSYNC.COLLECTIVE R15, `(.L_x_1744) ;  /* 0x000000000f087348 */ /* 0x000fea0003c00000 */
[----:B------:R0:W1:Y:S02]  /*26fd0*/  SHFL.IDX P6, R14, R13, R12, R11 ;  /* 0x0000000c0d0e7389 */ /* 0x00006400000c000b */
[----:B01----:R-:W-:Y:S01]  /*26fe0*/  ENDCOLLECTIVE ;  /* 0x000000000000791b */ /* 0x003fe20003800000 */
.L_x_1744:
[----:B------:R-:W-:Y:S02]  /*26ff0*/  IMAD.MOV.U32 R13, RZ, RZ, R6 ;  /* 0x000000ffff0d7224 */ /* 0x000fe400078e0006 */
[----:B------:R-:W-:-:S07]  /*27000*/  IMAD.MOV.U32 R7, RZ, RZ, R14 ;  /* 0x000000ffff077224 */ /* 0x000fce00078e000e */
[----:B------:R-:W-:Y:S05]  /*27010*/  WARPSYNC.COLLECTIVE R15, `(.L_x_1745) ;  /* 0x000000000f087348 */ /* 0x000fea0003c00000 */
[----:B------:R0:W1:Y:S02]  /*27020*/  SHFL.IDX P6, R14, R13, R12, R11 ;  /* 0x0000000c0d0e7389 */ /* 0x00006400000c000b */
[----:B01----:R-:W-:Y:S01]  /*27030*/  ENDCOLLECTIVE ;  /* 0x000000000000791b */ /* 0x003fe20003800000 */
.L_x_1745:
[----:B------:R-:W-:Y:S05]  /*27040*/  BRA `(.L_x_1746) ;  /* 0xfffffe1400a47947 */ /* 0x000fea000383ffff */
.L_x_1439:
[----:B------:R-:W-:Y:S01]  /*27050*/  BSSY B1, `(.L_x_1747) ;  /* 0x0000008000017945 */ /* 0x000fe20003800000 */
[----:B0-----:R-:W-:Y:S01]  /*27060*/  IMAD.MOV.U32 R13, RZ, RZ, R4 ;  /* 0x000000ffff0d7224 */ /* 0x001fe200078e0004 */
[----:B------:R-:W-:Y:S01]  /*27070*/  MOV R12, 0x2 ;  /* 0x00000002000c7802 */ /* 0x000fe20000000f00 */
[----:B------:R-:W-:Y:S02]  /*27080*/  IMAD.MOV.U32 R11, RZ, RZ, 0x181f ;  /* 0x0000181fff0b7424 */ /* 0x000fe400078e00ff */
[----:B------:R-:W-:-:S07]  /*27090*/  IMAD.MOV.U32 R15, RZ, RZ, -0x1 ;  /* 0xffffffffff0f7424 */ /* 0x000fce00078e00ff */
[----:B-12345:R-:W-:Y:S05]  /*270a0*/  WARPSYNC.COLLECTIVE R15, `(.L_x_1748) ;  /* 0x000000000f087348 */ /* 0x03efea0003c00000 */
[----:B------:R0:W0:Y:S02]  /*270b0*/  SHFL.IDX P6, R14, R13, R12, R11 ;  /* 0x0000000c0d0e7389 */ /* 0x00002400000c000b */
[----:B012345:R-:W-:Y:S01]  /*270c0*/  ENDCOLLECTIVE ;  /* 0x000000000000791b */ /* 0x03ffe20003800000 */
.L_x_1748:
[----:B------:R-:W-:Y:S05]  /*270d0*/  BSYNC B1 ;  /* 0x0000000000017941 */ /* 0x000fea0003800000 */
.L_x_1747:
[----:B------:R-:W-:Y:S02]  /*270e0*/  IMAD.MOV.U32 R13, RZ, RZ, R0 ;  /* 0x000000ffff0d7224 */ /* 0x000fe400078e0000 */
[----:B------:R-:W-:Y:S02]  /*270f0*/  IMAD.MOV.U32 R12, RZ, RZ, 0x2 ;  /* 0x00000002ff0c7424 */ /* 0x000fe400078e00ff */
[----:B------:R-:W-:Y:S02]  /*27100*/  IMAD.MOV.U32 R11, RZ, RZ, 0x181f ;  /* 0x0000181fff0b7424 */ /* 0x000fe400078e00ff */
[----:B------:R-:W-:Y:S02]  /*27110*/  IMAD.MOV.U32 R15, RZ, RZ, -0x1 ;  /* 0xffffffffff0f7424 */ /* 0x000fe400078e00ff */
[----:B------:R-:W-:-:S07]  /*27120*/  IMAD.MOV.U32 R3, RZ, RZ, R14 ;  /* 0x000000ffff037224 */ /* 0x000fce00078e000e */
[----:B------:R-:W-:Y:S05]  /*27130*/  WARPSYNC.COLLECTIVE R15, `(.L_x_1749) ;  /* 0x000000000f087348 */ /* 0x000fea0003c00000 */
[----:B------:R0:W1:Y:S02]  /*27140*/  SHFL.IDX P6, R14, R13, R12, R11 ;  /* 0x0000000c0d0e7389 */ /* 0x00006400000c000b */
[----:B01----:R-:W-:Y:S01]  /*27150*/  ENDCOLLECTIVE ;  /* 0x000000000000791b */ /* 0x003fe20003800000 */
.L_x_1749:
[----:B------:R-:W-:Y:S01]  /*27160*/  IMAD.MOV.U32 R13, RZ, RZ, R8 ;  /* 0x000000ffff0d7224 */ /* 0x000fe200078e0008 */
[----:B------:R-:W-:-:S07]  /*27170*/  MOV R5, R14 ;  /* 0x0000000e00057202 */ /* 0x000fce0000000f00 */
[----:B------:R-:W-:Y:S05]  /*27180*/  WARPSYNC.COLLECTIVE R15, `(.L_x_1750) ;  /* 0x000000000f087348 */ /* 0x000fea0003c00000 */
[----:B------:R0:W1:Y:S02]  /*27190*/  SHFL.IDX P6, R14, R13, R12, R11 ;  /* 0x0000000c0d0e7389 */ /* 0x00006400000c000b */
[----:B01----:R-:W-:Y:S01]  /*271a0*/  ENDCOLLECTIVE ;  /* 0x000000000000791b */ /* 0x003fe20003800000 */
.L_x_1750:
[----:B------:R-:W-:Y:S02]  /*271b0*/  IMAD.MOV.U32 R13, RZ, RZ, R6 ;  /* 0x000000ffff0d7224 */ /* 0x000fe400078e0006 */
[----:B------:R-:W-:-:S07]  /*271c0*/  IMAD.MOV.U32 R7, RZ, RZ, R14 ;  /* 0x000000ffff077224 */ /* 0x000fce00078e000e */
[----:B------:R-:W-:Y:S05]  /*271d0*/  WARPSYNC.COLLECTIVE R15, `(.L_x_1751) ;  /* 0x000000000f087348 */ /* 0x000fea0003c00000 */
[----:B------:R0:W1:Y:S02]  /*271e0*/  SHFL.IDX P6, R14, R13, R12, R11 ;  /* 0x0000000c0d0e7389 */ /* 0x00006400000c000b */
[----:B01----:R-:W-:Y:S01]  /*271f0*/  ENDCOLLECTIVE ;  /* 0x000000000000791b */ /* 0x003fe20003800000 */
.L_x_1751:
[----:B------:R-:W-:Y:S05]  /*27200*/  BRA `(.L_x_1752) ;  /* 0xfffffe1400b87947 */ /* 0x000fea000383ffff */
.L_x_1442:
[----:B------:R-:W-:Y:S01]  /*27210*/  BSSY B1, `(.L_x_1753) ;  /* 0x0000008000017945 */ /* 0x000fe20003800000 */
[----:B------:R-:W-:Y:S02]  /*27220*/  IMAD.MOV.U32 R13, RZ, RZ, R4 ;  /* 0x000000ffff0d7224 */ /* 0x000fe400078e0004 */
[----:B------:R-:W-:Y:S02]  /*27230*/  IMAD.MOV.U32 R12, RZ, RZ, 0x3 ;  /* 0x00000003ff0c7424 */ /* 0x000fe400078e00ff */
[----:B------:R-:W-:Y:S02]  /*27240*/  IMAD.MOV.U32 R11, RZ, RZ, 0x181f ;  /* 0x0000181fff0b7424 */ /* 0x000fe400078e00ff */
[----:B------:R-:W-:-:S07]  /*27250*/  IMAD.MOV.U32 R15, RZ, RZ, -0x1 ;  /* 0xffffffffff0f7424 */ /* 0x000fce00078e00ff */
[----:B-12345:R-:W-:Y:S05]  /*27260*/  WARPSYNC.COLLECTIVE R15, `(.L_x_1754) ;  /* 0x000000000f087348 */ /* 0x03efea0003c00000 */
[----:B------:R0:W0:Y:S02]  /*27270*/  SHFL.IDX P6, R14, R13, R12, R11 ;  /* 0x0000000c0d0e7389 */ /* 0x00002400000c000b */
[----:B012345:R-:W-:Y:S01]  /*27280*/  ENDCOLLECTIVE ;  /* 0x000000000000791b */ /* 0x03ffe20003800000 */
.L_x_1754:
[----:B------:R-:W-:Y:S05]  /*27290*/  BSYNC B1 ;  /* 0x0000000000017941 */ /* 0x000fea0003800000 */
.L_x_1753:
[----:B------:R-:W-:Y:S01]  /*272a0*/  IMAD.MOV.U32 R13, RZ, RZ, R0 ;  /* 0x000000ffff0d7224 */ /* 0x000fe200078e0000 */
[----:B------:R-:W-:Y:S01]  /*272b0*/  MOV R3, R14 ;  /* 0x0000000e00037202 */ /* 0x000fe20000000f00 */
[----:B------:R-:W-:Y:S02]  /*272c0*/  IMAD.MOV.U32 R12, RZ, RZ, 0x3 ;  /* 0x00000003ff0c7424 */ /* 0x000fe400078e00ff */
[----:B------:R-:W-:Y:S02]  /*272d0*/  IMAD.MOV.U32 R11, RZ, RZ, 0x181f ;  /* 0x0000181fff0b7424 */ /* 0x000fe400078e00ff */
[----:B------:R-:W-:-:S07]  /*272e0*/  IMAD.MOV.U32 R15, RZ, RZ, -0x1 ;  /* 0xffffffffff0f7424 */ /* 0x000fce00078e00ff */
[----:B------:R-:W-:Y:S05]  /*272f0*/  WARPSYNC.COLLECTIVE R15, `(.L_x_1755) ;  /* 0x000000000f087348 */ /* 0x000fea0003c00000 */
[----:B------:R0:W1:Y:S02]  /*27300*/  SHFL.IDX P6, R14, R13, R12, R11 ;  /* 0x0000000c0d0e7389 */ /* 0x00006400000c000b */
[----:B01----:R-:W-:Y:S01]  /*27310*/  ENDCOLLECTIVE ;  /* 0x000000000000791b */ /* 0x003fe20003800000 */
.L_x_1755:
[----:B------:R-:W-:Y:S02]  /*27320*/  IMAD.MOV.U32 R13, RZ, RZ, R8 ;  /* 0x000000ffff0d7224 */ /* 0x000fe400078e0008 */
[----:B------:R-:W-:-:S07]  /*27330*/  IMAD.MOV.U32 R5, RZ, RZ, R14 ;  /* 0x000000ffff057224 */ /* 0x000fce00078e000e */
[----:B------:R-:W-:Y:S05]  /*27340*/  WARPSYNC.COLLECTIVE R15, `(.L_x_1756) ;  /* 0x000000000f087348 */ /* 0x000fea0003c00000 */
[----:B------:R0:W1:Y:S02]  /*27350*/  SHFL.IDX P6, R14, R13, R12, R11 ;  /* 0x0000000c0d0e7389 */ /* 0x00006400000c000b */
[----:B01----:R-:W-:Y:S01]  /*27360*/  ENDCOLLECTIVE ;  /* 0x000000000000791b */ /* 0x003fe20003800000 */
.L_x_1756:
[----:B------:R-:W-:Y:S01]  /*27370*/  MOV R13, R6 ;  /* 0x00000006000d7202 */ /* 0x000fe20000000f00 */
[----:B------:R-:W-:-:S07]  /*27380*/  IMAD.MOV.U32 R7, RZ, RZ, R14 ;  /* 0x000000ffff077224 */ /* 0x000fce00078e000e */
[----:B------:R-:W-:Y:S05]  /*27390*/  WARPSYNC.COLLECTIVE R15, `(.L_x_1757) ;  /* 0x000000000f087348 */ /* 0x000fea0003c00000 */
[----:B------:R0:W1:Y:S02]  /*273a0*/  SHFL.IDX P6, R14, R13, R12, R11 ;  /* 0x0000000c0d0e7389 */ /* 0x00006400000c000b */
[----:B01----:R-:W-:Y:S01]  /*273b0*/  ENDCOLLECTIVE ;  /* 0x000000000000791b */ /* 0x003fe20003800000 */
.L_x_1757:
[----:B------:R-:W-:Y:S05]  /*273c0*/  BRA `(.L_x_1758) ;  /* 0xfffffe1400d47947 */ /* 0x000fea000383ffff */
.L_x_1446:
[----:B0-----:R0:W1:Y:S02]  /*273d0*/  SYNCS.PHASECHK.TRANS64.TRYWAIT P0, [R16+URZ+0x28400], R3 ;  /* 0x02840003100075a7 */ /* 0x001064000800017f */
[----:B-1----:R-:W-:Y:S05]  /*273e0*/  @!P0 NANOSLEEP.SYNCS 0x989680 ;  /* 0x009896800000895d */ /* 0x002fea0003900000 */
[----:B------:R-:W1:Y:S02]  /*273f0*/  @!P0 SYNCS.PHASECHK.TRANS64 P0, [R16+URZ+0x28400], R3 ;  /* 0x02840003100085a7 */ /* 0x000e64000800007f */
[----:B-1----:R-:W-:Y:S05]  /*27400*/  @!P0 BRA `(.L_x_1446) ;  /* 0xfffffffc00f08947 */ /* 0x002fea000383ffff */
[----:B------:R-:W-:Y:S05]  /*27410*/  BRA `(.L_x_1759) ;  /* 0xfffffe1800547947 */ /* 0x000fea000383ffff */
.L_x_1462:
[----:B------:R-:W1:Y:S01]  /*27420*/  LDC R54, c[0x0][0x3f4] ;  /* 0x0000fd00ff367b82 */ /* 0x000e620000000800 */
[----:B------:R-:W-:Y:S01]  /*27430*/  BSSY B1, `(.L_x_1760) ;  /* 0x0000008000017945 */ /* 0x000fe20003800000 */
[----:B------:R-:W-:Y:S02]  /*27440*/  IMAD.MOV.U32 R13, RZ, RZ, R10 ;  /* 0x000000ffff0d7224 */ /* 0x000fe400078e000a */
[----:B------:R-:W-:Y:S02]  /*27450*/  IMAD.MOV.U32 R12, RZ, RZ, RZ ;  /* 0x000000ffff0c7224 */ /* 0x000fe400078e00ff */
[----:B------:R-:W-:Y:S02]  /*27460*/  IMAD.MOV.U32 R11, RZ, RZ, 0x181f ;  /* 0x0000181fff0b7424 */ /* 0x000fe400078e00ff */
[----:B------:R-:W-:-:S07]  /*27470*/  IMAD.MOV.U32 R15, RZ, RZ, -0x1 ;  /* 0xffffffffff0f7424 */ /* 0x000fce00078e00ff */
[----:B01----:R-:W-:Y:S05]  /*27480*/  WARPSYNC.COLLECTIVE R15, `(.L_x_1761) ;  /* 0x000000000f087348 */ /* 0x003fea0003c00000 */
[----:B------:R2:W3:Y:S02]  /*27490*/  SHFL.IDX P6, R14, R13, R12, R11 ;  /* 0x0000000c0d0e7389 */ /* 0x0004e400000c000b */
[----:B0123--:R-:W-:Y:S01]  /*274a0*/  ENDCOLLECTIVE ;  /* 0x000000000000791b */ /* 0x00ffe20003800000 */
.L_x_1761:
[----:B------:R-:W-:Y:S05]  /*274b0*/  BSYNC B1 ;  /* 0x0000000000017941 */ /* 0x000fea0003800000 */
.L_x_1760:
[----:B------:R-:W-:Y:S01]  /*274c0*/  IMAD.MOV.U32 R13, RZ, RZ, R37 ;  /* 0x000000ffff0d7224 */ /* 0x000fe200078e0025 */
[----:B------:R-:W-:Y:S01]  /*274d0*/  MOV R11, 0x181f ;  /* 0x0000181f000b7802 */ /* 0x000fe20000000f00 */
[----:B------:R-:W-:Y:S01]  /*274e0*/  IMAD.MOV.U32 R12, RZ, RZ, RZ ;  /* 0x000000ffff0c7224 */ /* 0x000fe200078e00ff */
[----:B------:R-:W-:Y:S01]  /*274f0*/  ISETP.GE.AND P0, PT, R22, R54, PT ;  /* 0x000000361600720c */ /* 0x000fe20003f06270 */
[----:B------:R-:W-:Y:S02]  /*27500*/  IMAD.MOV.U32 R15, RZ, RZ, -0x1 ;  /* 0xffffffffff0f7424 */ /* 0x000fe400078e00ff */
[----:B------:R-:W-:Y:S02]  /*27510*/  IMAD.MOV.U32 R3, RZ, RZ, R14 ;  /* 0x000000ffff037224 */ /* 0x000fe400078e000e */
[----:B------:R-:W-:-:S08]  /*27520*/  IMAD R59, R195, R0, RZ ;  /* 0x00000000c33b7224 */ /* 0x000fd000078e02ff */
[----:B------:R-:W-:Y:S05]  /*27530*/  WARPSYNC.COLLECTIVE R15, `(.L_x_1762) ;  /* 0x000000000f087348 */ /* 0x000fea0003c00000 */
[----:B------:R0:W1:Y:S02]  /*27540*/  SHFL.IDX P6, R14, R13, R12, R11 ;  /* 0x0000000c0d0e7389 */ /* 0x00006400000c000b */
[----:B01----:R-:W-:Y:S01]  /*27550*/  ENDCOLLECTIVE ;  /* 0x000000000000791b */ /* 0x003fe20003800000 */
.L_x_1762:
[----:B------:R-:W-:Y:S01]  /*27560*/  ISETP.GE.OR P1, PT, R52, R59, P0 ;  /* 0x0000003b3400720c */ /* 0x000fe20000726670 */
[----:B------:R-:W-:Y:S02]  /*27570*/  IMAD.MOV.U32 R13, RZ, RZ, R53 ;  /* 0x000000ffff0d7224 */ /* 0x000fe400078e0035 */
[----:B------:R-:W-:-:S10]  /*27580*/  IMAD.MOV.U32 R5, RZ, RZ, R14 ;  /* 0x000000ffff057224 */ /* 0x000fd400078e000e */
[----:B------:R-:W-:Y:S05]  /*27590*/  WARPSYNC.COLLECTIVE R15, `(.L_x_1763) ;  /* 0x000000000f087348 */ /* 0x000fea0003c00000 */
[----:B------:R0:W1:Y:S02]  /*275a0*/  SHFL.IDX P6, R14, R13, R12, R11 ;  /* 0x0000000c0d0e7389 */ /* 0x00006400000c000b */
[----:B01----:R-:W-:Y:S01]  /*275b0*/  ENDCOLLECTIVE ;  /* 0x000000000000791b */ /* 0x003fe20003800000 */
.L_x_1763:
[----:B------:R-:W-:-:S04]  /*275c0*/  @!P1 IADD3 R0, P2, R22, R5, RZ ;  /* 0x0000000516009210 */ /* 0x000fc80007f5e0ff */
[----:B------:R-:W-:Y:S01]  /*275d0*/  @!P1 MOV R4, R0 ;  /* 0x0000000000049202 */ /* 0x000fe20000000f00 */
[----:B------:R-:W-:Y:S02]  /*275e0*/  @!P1 IMAD.X R5, R3, 0x1, R23, P2 ;  /* 0x0000000103059824 */ /* 0x000fe400010e0617 */
[----:B------:R-:W-:Y:S02]  /*275f0*/  IMAD.MOV.U32 R13, RZ, RZ, R55 ;  /* 0x000000ffff0d7224 */ /* 0x000fe400078e0037 */
[----:B------:R-:W-:-:S07]  /*27600*/  IMAD.MOV.U32 R7, RZ, RZ, R14 ;  /* 0x000000ffff077224 */ /* 0x000fce00078e000e */
[----:B------:R-:W-:Y:S05]  /*27610*/  WARPSYNC.COLLECTIVE R15, `(.L_x_1764) ;  /* 0x000000000f087348 */ /* 0x000fea0003c00000 */
[----:B------:R0:W1:Y:S02]  /*27620*/  SHFL.IDX P6, R14, R13, R12, R11 ;  /* 0x0000000c0d0e7389 */ /* 0x00006400000c000b */
[----:B01----:R-:W-:Y:S01]  /*27630*/  ENDCOLLECTIVE ;  /* 0x000000000000791b */ /* 0x003fe20003800000 */
.L_x_1764:
[----:B------:R-:W-:-:S05]  /*27640*/  @!P1 IADD3 R14, P3, R22, R14, RZ ;  /* 0x0000000e160e9210 */ /* 0x000fca0007f7e0ff */
[----:B------:R-:W-:Y:S02]  /*27650*/  @!P1 IMAD.X R3, R7, 0x1, R23, P3 ;  /* 0x0000000107039824 */ /* 0x000fe400018e0617 */
[----:B------:R-:W-:Y:S01]  /*27660*/  @!P1 IMAD.MOV.U32 R24, RZ, RZ, R14 ;  /* 0x000000ffff189224 */ /* 0x000fe200078e000e */
[----:B------:R-:W5:Y:S01]  /*27670*/  @!P1 LD.E.128 R4, desc[UR46][R4.64] ;  /* 0x0000002e04049980 */ /* 0x000f62000c101d00 */
[----:B------:R-:W-:-:S06]  /*27680*/  @!P1 IMAD.MOV.U32 R25, RZ, RZ, R3 ;  /* 0x000000ffff199224 */ /* 0x000fcc00078e0003 */
[----:B------:R-:W5:Y:S01]  /*27690*/  @!P1 LD.E.128 R24, desc[UR46][R24.64] ;  /* 0x0000002e18189980 */ /* 0x000f62000c101d00 */
[----:B------:R-:W-:Y:S01]  /*276a0*/  IMAD.MOV.U32 R13, RZ, RZ, R10 ;  /* 0x000000ffff0d7224 */ /* 0x000fe200078e000a */
[----:B------:R-:W-:Y:S01]  /*276b0*/  CS2R R50, SRZ ;  /* 0x0000000000327805 */ /* 0x000fe2000001ff00 */
[----:B------:R-:W-:Y:S01]  /*276c0*/  IMAD.MOV.U32 R12, RZ, RZ, 0x1 ;  /* 0x00000001ff0c7424 */ /* 0x000fe200078e00ff */
[----:B------:R-:W-:Y:S02]  /*276d0*/  CS2R R40, SRZ ;  /* 0x0000000000287805 */ /* 0x000fe4000001ff00 */
[----:B------:R-:W-:Y:S02]  /*276e0*/  CS2R R38, SRZ ;  /* 0x0000000000267805 */ /* 0x000fe4000001ff00 */
[----:B------:R-:W-:-:S07]  /*276f0*/  CS2R R20, SRZ ;  /* 0x0000000000147805 */ /* 0x000fce000001ff00 */
[----:B-----5:R-:W-:Y:S05]  /*27700*/  WARPSYNC.COLLECTIVE R15, `(.L_x_1765) ;  /* 0x000000000f087348 */ /* 0x020fea0003c00000 */
[----:B------:R0:W1:Y:S02]  /*27710*/  SHFL.IDX P6, R14, R13, R12, R11 ;  /* 0x0000000c0d0e7389 */ /* 0x00006400000c000b */
[----:B01---5:R-:W-:Y:S01]  /*27720*/  ENDCOLLECTIVE ;  /* 0x000000000000791b */ /* 0x023fe20003800000 */
.L_x_1765:
[----:B------:R-:W-:Y:S02]  /*27730*/  IMAD.MOV.U32 R13, RZ, RZ, R37 ;  /* 0x000000ffff0d7224 */ /* 0x000fe400078e0025 */
[----:B------:R-:W-:-:S07]  /*27740*/  IMAD.MOV.U32 R3, RZ, RZ, R14 ;  /* 0x000000ffff037224 */ /* 0x000fce00078e000e */
[----:B------:R-:W-:Y:S05]  /*27750*/  WARPSYNC.COLLECTIVE R15, `(.L_x_1766) ;  /* 0x000000000f087348 */ /* 0x000fea0003c00000 */
[----:B------:R0:W1:Y:S02]  /*27760*/  SHFL.IDX P6, R14, R13, R12, R11 ;  /* 0x0000000c0d0e7389 */ /* 0x00006400000c000b */
[----:B01----:R-:W-:Y:S01]  /*27770*/  ENDCOLLECTIVE ;  /* 0x000000000000791b */ /* 0x003fe20003800000 */
.L_x_1766:
[----:B------:R-:W-:Y:S01]  /*27780*/  MOV R13, R53 ;  /* 0x00000035000d7202 */ /* 0x000fe20000000f00 */
[----:B------:R-:W-:-:S07]  /*27790*/  IMAD.MOV.U32 R9, RZ, RZ, R14 ;  /* 0x000000ffff097224 */ /* 0x000fce00078e000e */
[----:B------:R-:W-:Y:S05]  /*277a0*/  WARPSYNC.COLLECTIVE R15, `(.L_x_1767) ;  /* 0x000000000f087348 */ /* 0x000fea0003c00000 */
[----:B------:R0:W1:Y:S02]  /*277b0*/  SHFL.IDX P6, R14, R13, R12, R11 ;  /* 0x0000000c0d0e7389 */ /* 0x00006400000c000b */
[----:B01----:R-:W-:Y:S01]  /*277c0*/  ENDCOLLECTIVE ;  /* 0x000000000000791b */ /* 0x003fe20003800000 */
.L_x_1767:
[----:B------:R-:W-:Y:S02]  /*277d0*/  IMAD.MOV.U32 R13, RZ, RZ, R55 ;  /* 0x000000ffff0d7224 */ /* 0x000fe400078e0037 */
[----:B------:R-:W-:-:S07]  /*277e0*/  IMAD.MOV.U32 R33, RZ, RZ, R14 ;  /* 0x000000ffff217224 */ /* 0x000fce00078e000e */
[----:B------:R-:W-:Y:S05]  /*277f0*/  WARPSYNC.COLLECTIVE R15, `(.L_x_1768) ;  /* 0x000000000f087348 */ /* 0x000fea0003c00000 */
[----:B------:R0:W1:Y:S02]  /*27800*/  SHFL.IDX P6, R14, R13, R12, R11 ;  /* 0x0000000c0d0e7389 */ /* 0x00006400000c000b */
[----:B01----:R-:W-:Y:S01]  /*27810*/  ENDCOLLECTIVE ;  /* 0x000000000000791b */ /* 0x003fe20003800000 */
.L_x_1768:
[----:B------:R-:W-:Y:S02]  /*27820*/  @!P1 IMAD.MOV.U32 R50, RZ, RZ, R4 ;  /* 0x000000ffff329224 */ /* 0x000fe400078e0004 */
[----:B------:R-:W-:Y:S01]  /*27830*/  @!P1 IMAD.MOV.U32 R51, RZ, RZ, R5 ;  /* 0x000000ffff339224 */ /* 0x000fe200078e0005 */
[----:B------:R-:W-:Y:S01]  /*27840*/  CS2R R4, SRZ ;  /* 0x0000000000047805 */ /* 0x000fe2000001ff00 */
[----:B------:R-:W-:Y:S02]  /*27850*/  @!P1 IMAD.MOV.U32 R40, RZ, RZ, R6 ;  /* 0x000000ffff289224 */ /* 0x000fe400078e0006 */
[----:B------:R-:W-:Y:S01]  /*27860*/  @!P1 IMAD.MOV.U32 R41, RZ, RZ, R7 ;  /* 0x000000ffff299224 */ /* 0x000fe200078e0007 */
[----:B------:R-:W-:Y:S01]  /*27870*/  @!P1 MOV R39, R25 ;  /* 0x0000001900279202 */ /* 0x000fe20000000f00 */
[----:B------:R-:W-:Y:S02]  /*27880*/  @!P1 IMAD.MOV.U32 R38, RZ, RZ, R24 ;  /* 0x000000ffff269224 */ /* 0x000fe400078e0018 */
[----:B------:R-:W-:-:S02]  /*27890*/  @!P1 IMAD.MOV.U32 R20, RZ, RZ, R26 ;  /* 0x000000ffff149224 */ /* 0x000fc400078e001a */
[----:B------:R-:W-:Y:S01]  /*278a0*/  @!P1 IMAD.MOV.U32 R21, RZ, RZ, R27 ;  /* 0x000000ffff159224 */ /* 0x000fe200078e001b */
[----:B------:R-:W-:Y:S06]  /*278b0*/  BRA `(.L_x_1769) ;  /* 0xfffffe5400c47947 */ /* 0x000fec000383ffff */
.L_x_1465:
[----:B------:R-:W-:Y:S01]  /*278c0*/  BSSY B1, `(.L_x_1770) ;  /* 0x0000008000017945 */ /* 0x000fe20003800000 */
[----:B------:R-:W-:Y:S02]  /*278d0*/  IMAD.MOV.U32 R13, RZ, RZ, R10 ;  /* 0x000000ffff0d7224 */ /* 0x000fe400078e000a */
[----:B------:R-:W-:Y:S02]  /*278e0*/  IMAD.MOV.U32 R12, RZ, RZ, 0x2 ;  /* 0x00000002ff0c7424 */ /* 0x000fe400078e00ff */
[----:B------:R-:W-:Y:S02]  /*278f0*/  IMAD.MOV.U32 R11, RZ, RZ, 0x181f ;  /* 0x0000181fff0b7424 */ /* 0x000fe400078e00ff */
[----:B------:R-:W-:-:S07]  /*27900*/  IMAD.MOV.U32 R15, RZ, RZ, -0x1 ;  /* 0xffffffffff0f7424 */ /* 0x000fce00078e00ff */
[----:B-----5:R-:W-:Y:S05]  /*27910*/  WARPSYNC.COLLECTIVE R15, `(.L_x_1771) ;  /* 0x000000000f087348 */ /* 0x020fea0003c00000 */
[----:B------:R0:W1:Y:S02]  /*27920*/  SHFL.IDX P6, R14, R13, R12, R11 ;  /* 0x0000000c0d0e7389 */ /* 0x00006400000c000b */
[----:B01---5:R-:W-:Y:S01]  /*27930*/  ENDCOLLECTIVE ;  /* 0x000000000000791b */ /* 0x023fe20003800000 */
.L_x_1771:
[----:B------:R-:W-:Y:S05]  /*27940*/  BSYNC B1 ;  /* 0x0000000000017941 */ /* 0x000fea0003800000 */
.L_x_1770:
[----:B------:R-:W-:Y:S01]  /*27950*/  MOV R13, R37 ;  /* 0x00000025000d7202 */ /* 0x000fe20000000f00 */
[----:B------:R-:W-:Y:S01]  /*27960*/  IMAD.MOV.U32 R12, RZ, RZ, 0x2 ;  /* 0x00000002ff0c7424 */ /* 0x000fe200078e00ff */
[----:B------:R-:W-:Y:S01]  /*27970*/  IADD3 R0, R52, 0x40, RZ ;  /* 0x0000004034007810 */ /* 0x000fe20007ffe0ff */
[----:B------:R-:W-:Y:S02]  /*27980*/  IMAD.MOV.U32 R11, RZ, RZ, 0x181f ;  /* 0x0000181fff0b7424 */ /* 0x000fe400078e00ff */
[----:B------:R-:W-:Y:S01]  /*27990*/  IMAD.MOV.U32 R15, RZ, RZ, -0x1 ;  /* 0xffffffffff0f7424 */ /* 0x000fe200078e00ff */
[----:B------:R-:W-:Y:S01]  /*279a0*/  ISETP.GE.OR P1, PT, R0, R59, P0 ;  /* 0x0000003b0000720c */ /* 0x000fe20000726670 */
[----:B------:R-:W-:-:S12]  /*279b0*/  IMAD.MOV.U32 R3, RZ, RZ, R14 ;  /* 0x000000ffff037224 */ /* 0x000fd800078e000e */
[----:B------:R-:W-:Y:S05]  /*279c0*/  WARPSYNC.COLLECTIVE R15, `(.L_x_1772) ;  /* 0x000000000f087348 */ /* 0x000fea0003c00000 */
[----:B------:R0:W1:Y:S02]  /*279d0*/  SHFL.IDX P6, R14, R13, R12, R11 ;  /* 0x0000000c0d0e7389 */ /* 0x00006400000c000b */
[----:B01----:R-:W-:Y:S01]  /*279e0*/  ENDCOLLECTIVE ;  /* 0x000000000000791b */ /* 0x003fe20003800000 */
.L_x_1772:
[----:B------:R-:W-:Y:S02]  /*279f0*/  IMAD.MOV.U32 R13, RZ, RZ, R53 ;  /* 0x000000ffff0d7224 */ /* 0x000fe400078e0035 */
[----:B------:R-:W-:-:S07]  /*27a00*/  IMAD.MOV.U32 R9, RZ, RZ, R14 ;  /* 0x000000ffff097224 */ /* 0x000fce00078e000e */
[----:B------:R-:W-:Y:S05]  /*27a10*/  WARPSYNC.COLLECTIVE R15, `(.L_x_1773) ;  /* 0x000000000f087348 */ /* 0x000fea0003c00000 */
[----:B------:R0:W1:Y:S02]  /*27a20*/  SHFL.IDX P6, R14, R13, R12, R11 ;  /* 0x0000000c0d0e7389 */ /* 0x00006400000c000b */
[----:B01----:R-:W-:Y:S01]  /*27a30*/  ENDCOLLECTIVE ;  /* 0x000000000000791b */ /* 0x003fe20003800000 */
.L_x_1773:
[----:B------:R-:W-:-:S05]  /*27a40*/  @!P1 IADD3 R0, P2, R22, R9, RZ ;  /* 0x0000000916009210 */ /* 0x000fca0007f5e0ff */
[----:B------:R-:W-:Y:S02]  /*27a50*/  @!P1 IMAD.X R9, R3, 0x1, R23, P2 ;  /* 0x0000000103099824 */ /* 0x000fe400010e0617 */
[----:B------:R-:W-:Y:S02]  /*27a60*/  @!P1 IMAD.MOV.U32 R8, RZ, RZ, R0 ;  /* 0x000000ffff089224 */ /* 0x000fe400078e0000 */
[----:B------:R-:W-:Y:S02]  /*27a70*/  IMAD.MOV.U32 R13, RZ, RZ, R55 ;  /* 0x000000ffff0d7224 */ /* 0x000fe400078e0037 */
[----:B------:R-:W-:-:S07]  /*27a80*/  IMAD.MOV.U32 R25, RZ, RZ, R14 ;  /* 0x000000ffff197224 */ /* 0x000fce00078e000e */
[----:B------:R-:W-:Y:S05]  /*27a90*/  WARPSYNC.COLLECTIVE R15, `(.L_x_1774) ;  /* 0x000000000f087348 */ /* 0x000fea0003c00000 */
[----:B------:R0:W1:Y:S02]  /*27aa0*/  SHFL.IDX P6, R14, R13, R12, R11 ;  /* 0x0000000c0d0e7389 */ /* 0x00006400000c000b */
[----:B01----:R-:W-:Y:S01]  /*27ab0*/  ENDCOLLECTIVE ;  /* 0x000000000000791b */ /* 0x003fe20003800000 */
.L_x_1774:
[----:B------:R-:W-:-:S05]  /*27ac0*/  @!P1 IADD3 R14, P3, R22, R14, RZ ;  /* 0x0000000e160e9210 */ /* 0x000fca0007f7e0ff */
[----:B------:R-:W-:Y:S02]  /*27ad0*/  @!P1 IMAD.X R3, R25, 0x1, R23, P3 ;  /* 0x0000000119039824 */ /* 0x000fe400018e0617 */
[----:B------:R-:W-:Y:S01]  /*27ae0*/  @!P1 IMAD.MOV.U32 R32, RZ, RZ, R14 ;  /* 0x000000ffff209224 */ /* 0x000fe200078e000e */
[----:B------:R0:W5:Y:S01]  /*27af0*/  @!P1 LD.E.128 R24, desc[UR46][R8.64] ;  /* 0x0000002e08189980 */ /* 0x000162000c101d00 */
[----:B------:R-:W-:-:S06]  /*27b00*/  @!P1 IMAD.MOV.U32 R33, RZ, RZ, R3 ;  /* 0x000000ffff219224 */ /* 0x000fcc00078e0003 */
[----:B------:R-:W5:Y:S01]  /*27b10*/  @!P1 LD.E.128 R32, desc[UR46][R32.64] ;  /* 0x0000002e20209980 */ /* 0x000f62000c101d00 */
[----:B------:R-:W-:Y:S01]  /*27b20*/  IMAD.MOV.U32 R13, RZ, RZ, R10 ;  /* 0x000000ffff0d7224 */ /* 0x000fe200078e000a */
[----:B------:R-:W-:Y:S01]  /*27b30*/  CS2R R42, SRZ ;  /* 0x00000000002a7805 */ /* 0x000fe2000001ff00 */
[----:B------:R-:W-:Y:S01]  /*27b40*/  IMAD.MOV.U32 R12, RZ, RZ, 0x3 ;  /* 0x00000003ff0c7424 */ /* 0x000fe200078e00ff */
[----:B------:R-:W-:Y:S02]  /*27b50*/  CS2R R44, SRZ ;  /* 0x00000000002c7805 */ /* 0x000fe4000001ff00 */
[----:B------:R-:W-:Y:S02]  /*27b60*/  CS2R R46, SRZ ;  /* 0x00000000002e7805 */ /* 0x000fe4000001ff00 */
[----:B------:R-:W-:Y:S02]  /*27b70*/  CS2R R48, SRZ ;  /* 0x0000000000307805 */ /* 0x000fe4000001ff00 */
[----:B0-----:R-:W-:-:S07]  /*27b80*/  CS2R R8, SRZ ;  /* 0x0000000000087805 */ /* 0x001fce000001ff00 */
[----:B-----5:R-:W-:Y:S05]  /*27b90*/  WARPSYNC.COLLECTIVE R15, `(.L_x_1775) ;  /* 0x000000000f087348 */ /* 0x020fea0003c00000 */
[----:B------:R0:W1:Y:S02]  /*27ba0*/  SHFL.IDX P6, R14, R13, R12, R11 ;  /* 0x0000000c0d0e7389 */ /* 0x00006400000c000b */
[----:B01---5:R-:W-:Y:S01]  /*27bb0*/  ENDCOLLECTIVE ;  /* 0x000000000000791b */ /* 0x023fe20003800000 */
.L_x_1775:
[----:B------:R-:W-:Y:S01]  /*27bc0*/  IMAD.MOV.U32 R13, RZ, RZ, R37 ;  /* 0x000000ffff0d7224 */ /* 0x000fe200078e0025 */
[----:B------:R-:W-:-:S07]  /*27bd0*/  MOV R3, R14 ;  /* 0x0000000e00037202 */ /* 0x000fce0000000f00 */
[----:B------:R-:W-:Y:S05]  /*27be0*/  WARPSYNC.COLLECTIVE R15, `(.L_x_1776) ;  /* 0x000000000f087348 */ /* 0x000fea0003c00000 */
[----:B------:R0:W1:Y:S02]  /*27bf0*/  SHFL.IDX P6, R14, R13, R12, R11 ;  /* 0x0000000c0d0e7389 */ /* 0x00006400000c000b */
[----:B01----:R-:W-:Y:S01]  /*27c00*/  ENDCOLLECTIVE ;  /* 0x000000000000791b */ /* 0x003fe20003800000 */
.L_x_1776:
[----:B------:R-:W-:Y:S02]  /*27c10*/  IMAD.MOV.U32 R13, RZ, RZ, R53 ;  /* 0x000000ffff0d7224 */ /* 0x000fe400078e0035 */
[----:B------:R-:W-:-:S07]  /*27c20*/  IMAD.MOV.U32 R37, RZ, RZ, R14 ;  /* 0x000000ffff257224 */ /* 0x000fce00078e000e */
[----:B------:R-:W-:Y:S05]  /*27c30*/  WARPSYNC.COLLECTIVE R15, `(.L_x_1777) ;  /* 0x000000000f087348 */ /* 0x000fea0003c00000 */
[----:B------:R0:W1:Y:S02]  /*27c40*/  SHFL.IDX P6, R14, R13, R12, R11 ;  /* 0x0000000c0d0e7389 */ /* 0x00006400000c000b */
[----:B01----:R-:W-:Y:S01]  /*27c50*/  ENDCOLLECTIVE ;  /* 0x000000000000791b */ /* 0x003fe20003800000 */
.L_x_1777:
[----:B------:R-:W-:Y:S02]  /*27c60*/  IMAD.MOV.U32 R13, RZ, RZ, R55 ;  /* 0x000000ffff0d7224 */ /* 0x000fe400078e0037 */
[----:B------:R-:W-:-:S07]  /*27c70*/  IMAD.MOV.U32 R53, RZ, RZ, R14 ;  /* 0x000000ffff357224 */ /* 0x000fce00078e000e */
[----:B------:R-:W-:Y:S05]  /*27c80*/  WARPSYNC.COLLECTIVE R15, `(.L_x_1778) ;  /* 0x000000000f087348 */ /* 0x000fea0003c00000 */
[----:B------:R0:W1:Y:S02]  /*27c90*/  SHFL.IDX P6, R14, R13, R12, R11 ;  /* 0x0000000c0d0e7389 */ /* 0x00006400000c000b */
[----:B01----:R-:W-:Y:S01]  /*27ca0*/  ENDCOLLECTIVE ;  /* 0x000000000000791b */ /* 0x003fe20003800000 */
.L_x_1778:
[----:B------:R-:W-:Y:S02]  /*27cb0*/  IMAD.MOV.U32 R55, RZ, RZ, R14 ;  /* 0x000000ffff377224 */ /* 0x000fe400078e000e */
[----:B------:R-:W-:Y:S01]  /*27cc0*/  @!P1 IMAD.MOV.U32 R42, RZ, RZ, R24 ;  /* 0x000000ffff2a9224 */ /* 0x000fe200078e0018 */
[----:B------:R-:W-:Y:S01]  /*27cd0*/  @!P1 MOV R43, R25 ;  /* 0x00000019002b9202 */ /* 0x000fe20000000f00 */
[----:B------:R-:W-:Y:S02]  /*27ce0*/  @!P1 IMAD.MOV.U32 R44, RZ, RZ, R26 ;  /* 0x000000ffff2c9224 */ /* 0x000fe400078e001a */
[----:B------:R-:W-:Y:S02]  /*27cf0*/  @!P1 IMAD.MOV.U32 R45, RZ, RZ, R27 ;  /* 0x000000ffff2d9224 */ /* 0x000fe400078e001b */
[----:B------:R-:W-:Y:S02]  /*27d00*/  @!P1 IMAD.MOV.U32 R46, RZ, RZ, R32 ;  /* 0x000000ffff2e9224 */ /* 0x000fe400078e0020 */
[----:B------:R-:W-:-:S02]  /*27d10*/  @!P1 IMAD.MOV.U32 R47, RZ, RZ, R33 ;  /* 0x000000ffff2f9224 */ /* 0x000fc400078e0021 */
[----:B------:R-:W-:Y:S02]  /*27d20*/  @!P1 IMAD.MOV.U32 R48, RZ, RZ, R34 ;  /* 0x000000ffff309224 */ /* 0x000fe400078e0022 */
[----:B------:R-:W-:Y:S01]  /*27d30*/  @!P1 IMAD.MOV.U32 R49, RZ, RZ, R35 ;  /* 0x000000ffff319224 */ /* 0x000fe200078e0023 */
[----:B------:R-:W-:Y:S06]  /*27d40*/  BRA `(.L_x_1779) ;  /* 0xfffffe5400707947 */ /* 0x000fec000383ffff */
.L_x_1469:
[----:B0-----:R0:W1:Y:S02]  /*27d50*/  SYNCS.PHASECHK.TRANS64.TRYWAIT P4, [R16+URZ+0x28400], R3 ;  /* 0x02840003100075a7 */ /* 0x001064000808017f */
[----:B-1----:R-:W-:Y:S05]  /*27d60*/  @!P4 NANOSLEEP.SYNCS 0x989680 ;  /* 0x009896800000c95d */ /* 0x002fea0003900000 */
[----:B------:R-:W1:Y:S02]  /*27d70*/  @!P4 SYNCS.PHASECHK.TRANS64 P4, [R16+URZ+0x28400], R3 ;  /* 0x028400031000c5a7 */ /* 0x000e64000808007f */
[----:B-1----:R-:W-:Y:S05]  /*27d80*/  @!P4 BRA `(.L_x_1469) ;  /* 0xfffffffc00f0c947 */ /* 0x002fea000383ffff */
[----:B------:R-:W-:Y:S05]  /*27d90*/  BRA `(.L_x_1780) ;  /* 0xfffffe5400d87947 */ /* 0x000fea000383ffff */
.L_x_1479:
[----:B0-----:R0:W1:Y:S02]  /*27da0*/  SYNCS.PHASECHK.TRANS64.TRYWAIT P2, [R11+URZ+0x28430], R0 ;  /* 0x028430000b0075a7 */ /* 0x001064000804017f */
[----:B-1----:R-:W-:Y:S05]  /*27db0*/  @!P2 NANOSLEEP.SYNCS 0x989680 ;  /* 0x009896800000a95d */ /* 0x002fea0003900000 */
[----:B------:R-:W1:Y:S02]  /*27dc0*/  @!P2 SYNCS.PHASECHK.TRANS64 P2, [R11+URZ+0x28430], R0 ;  /* 0x028430000b00a5a7 */ /* 0x000e64000804007f */
[----:B-1----:R-:W-:Y:S05]  /*27dd0*/  @!P2 BRA `(.L_x_1479) ;  /* 0xfffffffc00f0a947 */ /* 0x002fea000383ffff */
[----:B------:R-:W-:Y:S05]  /*27de0*/  BRA `(.L_x_1478) ;  /* 0xfffffe9400f87947 */ /* 0x000fea000383ffff */
.L_x_1497:
[----:B-1----:R1:W2:Y:S02]  /*27df0*/  SYNCS.PHASECHK.TRANS64.TRYWAIT P5, [R7+URZ+0x28430], R6 ;  /* 0x02843006070075a7 */ /* 0x0022a400080a017f */
[----:B--2---:R-:W-:Y:S05]  /*27e00*/  @!P5 NANOSLEEP.SYNCS 0x989680 ;  /* 0x009896800000d95d */ /* 0x004fea0003900000 */
[----:B------:R-:W2:Y:S02]  /*27e10*/  @!P5 SYNCS.PHASECHK.TRANS64 P5, [R7+URZ+0x28430], R6 ;  /* 0x028430060700d5a7 */ /* 0x000ea400080a007f */
[----:B--2---:R-:W-:Y:S05]  /*27e20*/  @!P5 BRA `(.L_x_1497) ;  /* 0xfffffffc00f0d947 */ /* 0x004fea000383ffff */
[----:B------:R-:W-:Y:S05]  /*27e30*/  BRA `(.L_x_1496) ;  /* 0xfffffebc00d07947 */ /* 0x000fea000383ffff */
.L_x_1501:
[----:B-1----:R1:W2:Y:S02]  /*27e40*/  SYNCS.PHASECHK.TRANS64.TRYWAIT P4, [R7+URZ+0x28450], R6 ;  /* 0x02845006070075a7 */ /* 0x0022a4000808017f */
[----:B--2---:R-:W-:Y:S05]  /*27e50*/  @!P4 NANOSLEEP.SYNCS 0x989680 ;  /* 0x009896800000c95d */ /* 0x004fea0003900000 */
[----:B------:R-:W2:Y:S02]  /*27e60*/  @!P4 SYNCS.PHASECHK.TRANS64 P4, [R7+URZ+0x28450], R6 ;  /* 0x028450060700c5a7 */ /* 0x000ea4000808007f */
[----:B--2---:R-:W-:Y:S05]  /*27e70*/  @!P4 BRA `(.L_x_1501) ;  /* 0xfffffffc00f0c947 */ /* 0x004fea000383ffff */
[----:B------:R-:W-:Y:S05]  /*27e80*/  BRA `(.L_x_1498) ;  /* 0xfffffec000d07947 */ /* 0x000fea000383ffff */
.L_x_1521:
[----:B-1----:R1:W2:Y:S02]  /*27e90*/  SYNCS.PHASECHK.TRANS64.TRYWAIT P3, [R7+URZ+0x28430], R6 ;  /* 0x02843006070075a7 */ /* 0x0022a4000806017f */
[----:B--2---:R-:W-:Y:S05]  /*27ea0*/  @!P3 NANOSLEEP.SYNCS 0x989680 ;  /* 0x009896800000b95d */ /* 0x004fea0003900000 */
[----:B------:R-:W2:Y:S02]  /*27eb0*/  @!P3 SYNCS.PHASECHK.TRANS64 P3, [R7+URZ+0x28430], R6 ;  /* 0x028430060700b5a7 */ /* 0x000ea4000806007f */
[----:B--2---:R-:W-:Y:S05]  /*27ec0*/  @!P3 BRA `(.L_x_1521) ;  /* 0xfffffffc00f0b947 */ /* 0x004fea000383ffff */
[----:B------:R-:W-:Y:S05]  /*27ed0*/  BRA `(.L_x_1520) ;  /* 0xfffffee8008c7947 */ /* 0x000fea000383ffff */
.L_x_1525:
[----:B-1----:R1:W2:Y:S02]  /*27ee0*/  SYNCS.PHASECHK.TRANS64.TRYWAIT P2, [R7+URZ+0x28450], R6 ;  /* 0x02845006070075a7 */ /* 0x0022a4000804017f */
[----:B--2---:R-:W-:Y:S05]  /*27ef0*/  @!P2 NANOSLEEP.SYNCS 0x989680 ;  /* 0x009896800000a95d */ /* 0x004fea0003900000 */
[----:B------:R-:W2:Y:S02]  /*27f00*/  @!P2 SYNCS.PHASECHK.TRANS64 P2, [R7+URZ+0x28450], R6 ;  /* 0x028450060700a5a7 */ /* 0x000ea4000804007f */
[----:B--2---:R-:W-:Y:S05]  /*27f10*/  @!P2 BRA `(.L_x_1525) ;  /* 0xfffffffc00f0a947 */ /* 0x004fea000383ffff */
[----:B------:R-:W-:Y:S05]  /*27f20*/  BRA `(.L_x_1522) ;  /* 0xfffffeec00987947 */ /* 0x000fea000383ffff */
.L_x_1533:
[----:B-1----:R1:W2:Y:S02]  /*27f30*/  SYNCS.PHASECHK.TRANS64.TRYWAIT P3, [R7+URZ+0x28430], R6 ;  /* 0x02843006070075a7 */ /* 0x0022a4000806017f */
[----:B--2---:R-:W-:Y:S05]  /*27f40*/  @!P3 NANOSLEEP.SYNCS 0x989680 ;  /* 0x009896800000b95d */ /* 0x004fea0003900000 */
[----:B------:R-:W2:Y:S02]  /*27f50*/  @!P3 SYNCS.PHASECHK.TRANS64 P3, [R7+URZ+0x28430], R6 ;  /* 0x028430060700b5a7 */ /* 0x000ea4000806007f */
[----:B--2---:R-:W-:Y:S05]  /*27f60*/  @!P3 BRA `(.L_x_1533) ;  /* 0xfffffffc00f0b947 */ /* 0x004fea000383ffff */
[----:B------:R-:W-:Y:S05]  /*27f70*/  BRA `(.L_x_1532) ;  /* 0xffffff08001c7947 */ /* 0x000fea000383ffff */
.L_x_1537:
[----:B-1----:R1:W2:Y:S02]  /*27f80*/  SYNCS.PHASECHK.TRANS64.TRYWAIT P2, [R7+URZ+0x28450], R6 ;  /* 0x02845006070075a7 */ /* 0x0022a4000804017f */
[----:B--2---:R-:W-:Y:S05]  /*27f90*/  @!P2 NANOSLEEP.SYNCS 0x989680 ;  /* 0x009896800000a95d */ /* 0x004fea0003900000 */
[----:B------:R-:W2:Y:S02]  /*27fa0*/  @!P2 SYNCS.PHASECHK.TRANS64 P2, [R7+URZ+0x28450], R6 ;  /* 0x028450060700a5a7 */ /* 0x000ea4000804007f */
[----:B--2---:R-:W-:Y:S05]  /*27fb0*/  @!P2 BRA `(.L_x_1537) ;  /* 0xfffffffc00f0a947 */ /* 0x004fea000383ffff */
[----:B------:R-:W-:Y:S05]  /*27fc0*/  BRA `(.L_x_1534) ;  /* 0xffffff0c00287947 */ /* 0x000fea000383ffff */
.L_x_1551:
[----:B-1----:R1:W2:Y:S02]  /*27fd0*/  SYNCS.PHASECHK.TRANS64.TRYWAIT P1, [R12+URZ+0x28450], R5 ;  /* 0x028450050c0075a7 */ /* 0x0022a4000802017f */
[----:B--2---:R-:W-:Y:S05]  /*27fe0*/  @!P1 NANOSLEEP.SYNCS 0x989680 ;  /* 0x009896800000995d */ /* 0x004fea0003900000 */
[----:B------:R-:W2:Y:S02]  /*27ff0*/  @!P1 SYNCS.PHASECHK.TRANS64 P1, [R12+URZ+0x28450], R5 ;  /* 0x028450050c0095a7 */ /* 0x000ea4000802007f */
[----:B--2---:R-:W-:Y:S05]  /*28000*/  @!P1 BRA `(.L_x_1551) ;  /* 0xfffffffc00f09947 */ /* 0x004fea000383ffff */
[----:B------:R-:W-:Y:S05]  /*28010*/  BRA `(.L_x_1550) ;  /* 0xffffff3000107947 */ /* 0x000fea000383ffff */
.L_x_1555:
        /* <DEDUP_REMOVED lines=10> */
[----:B------:R-:W-:Y:S01]  /*280c0*/  IMAD.MOV.U32 R15, RZ, RZ, -0x1 ;  /* 0xffffffffff0f7424 */ /* 0x000fe200078e00ff */
[----:B------:R-:W-:Y:S02]  /*280d0*/  SEL R78, R109, R12, P0 ;  /* 0x0000000c6d4e7207 */ /* 0x000fe40000000000 */
[----:B------:R-:W-:Y:S01]  /*280e0*/  SEL R51, R12, R109, P0 ;  /* 0x0000006d0c337207 */ /* 0x000fe20000000000 */
[----:B-----5:R-:W-:Y:S01]  /*280f0*/  IMAD.MOV.U32 R12, RZ, RZ, R3 ;  /* 0x000000ffff0c7224 */ /* 0x020fe200078e0003 */
[----:B------:R-:W-:-:S02]  /*28100*/  SEL R84, R50, R11, P0 ;  /* 0x0000000b32547207 */ /* 0x000fc40000000000 */
[----:B------:R-:W-:Y:S02]  /*28110*/  SEL R57, R11, R50, P0 ;  /* 0x000000320b397207 */ /* 0x000fe40000000000 */
[----:B------:R-:W-:Y:S02]  /*28120*/  MOV R11, 0x1c1f ;  /* 0x00001c1f000b7802 */ /* 0x000fe40000000f00 */
[----:B------:R-:W-:Y:S02]  /*28130*/  SEL R28, R25, R14, P0 ;  /* 0x0000000e191c7207 */ /* 0x000fe40000000000 */
[----:B------:R-:W-:-:S07]  /*28140*/  SEL R25, R14, R25, P0 ;  /* 0x000000190e197207 */ /* 0x000fce0000000000 */
[----:B01----:R-:W-:Y:S05]  /*28150*/  WARPSYNC.COLLECTIVE R15, `(.L_x_1781) ;  /* 0x000000000f087348 */ /* 0x003fea0003c00000 */
[----:B------:R2:W3:Y:S02]  /*28160*/  SHFL.IDX P6, R14, R13, R12, R11 ;  /* 0x0000000c0d0e7389 */ /* 0x0004e400000c000b */
[----:B0123--:R-:W-:Y:S01]  /*28170*/  ENDCOLLECTIVE ;  /* 0x000000000000791b */ /* 0x00ffe20003800000 */
.L_x_1781:
        /* <DEDUP_REMOVED lines=8> */
[----:B------:R-:W-:Y:S01]  /*28200*/  SEL R36, R72, R35, P0 ;  /* 0x0000002348247207 */ /* 0x000fe20000000000 */
[----:B------:R-:W-:Y:S01]  /*28210*/  IMAD.MOV.U32 R12, RZ, RZ, R20 ;  /* 0x000000ffff0c7224 */ /* 0x000fe200078e0014 */
        /* <DEDUP_REMOVED lines=9> */
.L_x_1782:
        /* <DEDUP_REMOVED lines=19> */
.L_x_1783:
        /* <DEDUP_REMOVED lines=13> */
[----:B------:R-:W-:-:S02]  /*284b0*/  SEL R108, R105, R118, P0 ;  /* 0x00000076696c7207 */ /* 0x000fc40000000000 */
[----:B------:R-:W-:-:S07]  /*284c0*/  MOV R24, R14 ;  /* 0x0000000e00187202 */ /* 0x000fce0000000f00 */
[----:B------:R-:W-:Y:S05]  /*284d0*/  WARPSYNC.COLLECTIVE R15, `(.L_x_1784) ;  /* 0x000000000f087348 */ /* 0x000fea0003c00000 */
[----:B------:R0:W1:Y:S02]  /*284e0*/  SHFL.IDX P6, R14, R13, R12, R11 ;  /* 0x0000000c0d0e7389 */ /* 0x00006400000c000b */
[----:B01----:R-:W-:Y:S01]  /*284f0*/  ENDCOLLECTIVE ;  /* 0x000000000000791b */ /* 0x003fe20003800000 */
.L_x_1784:
        /* <DEDUP_REMOVED lines=11> */
[----:B------:R-:W-:Y:S01]  /*285b0*/  SEL R4, R9, R10, P0 ;  /* 0x0000000a09047207 */ /* 0x000fe20000000000 */
[----:B------:R-:W-:-:S07]  /*285c0*/  IMAD.MOV.U32 R7, RZ, RZ, R14 ;  /* 0x000000ffff077224 */ /* 0x000fce00078e000e */
[----:B------:R-:W-:Y:S05]  /*285d0*/  WARPSYNC.COLLECTIVE R15, `(.L_x_1785) ;  /* 0x000000000f087348 */ /* 0x000fea0003c00000 */
[----:B------:R0:W1:Y:S02]  /*285e0*/  SHFL.IDX P6, R14, R13, R12, R11 ;  /* 0x0000000c0d0e7389 */ /* 0x00006400000c000b */
[----:B01----:R-:W-:Y:S01]  /*285f0*/  ENDCOLLECTIVE ;  /* 0x000000000000791b */ /* 0x003fe20003800000 */
.L_x_1785:
[----:B------:R-:W-:Y:S01]  /*28600*/  IMAD.MOV.U32 R13, RZ, RZ, R8 ;  /* 0x000000ffff0d7224 */ /* 0x000fe200078e0008 */
[----:B------:R-:W-:Y:S02]  /*28610*/  MOV R12, R20 ;  /* 0x00000014000c7202 */ /* 0x000fe40000000f00 */
[----:B------:R-:W-:Y:S01]  /*28620*/  SEL R8, R24, R7, P0 ;  /* 0x0000000718087207 */ /* 0x000fe20000000000 */
[----:B------:R-:W-:-:S07]  /*28630*/  IMAD.MOV.U32 R26, RZ, RZ, R14 ;  /* 0x000000ffff1a7224 */ /* 0x000fce00078e000e */
[----:B------:R-:W-:Y:S05]  /*28640*/  WARPSYNC.COLLECTIVE R15, `(.L_x_1786) ;  /* 0x000000000f087348 */ /* 0x000fea0003c00000 */
[----:B------:R0:W1:Y:S02]  /*28650*/  SHFL.IDX P6, R14, R13, R12, R11 ;  /* 0x0000000c0d0e7389 */ /* 0x00006400000c000b */
[----:B01----:R-:W-:Y:S01]  /*28660*/  ENDCOLLECTIVE ;  /* 0x000000000000791b */ /* 0x003fe20003800000 */
.L_x_1786:
[----:B------:R-:W-:Y:S02]  /*28670*/  IMAD.MOV.U32 R13, RZ, RZ, R28 ;  /* 0x000000ffff0d7224 */ /* 0x000fe400078e001c */
[----:B------:R-:W-:Y:S02]  /*28680*/  IMAD.MOV.U32 R12, RZ, RZ, R3 ;  /* 0x000000ffff0c7224 */ /* 0x000fe400078e0003 */
[----:B------:R-:W-:-:S07]  /*28690*/  IMAD.MOV.U32 R21, RZ, RZ, R14 ;  /* 0x000000ffff157224 */ /* 0x000fce00078e000e */
[----:B------:R-:W-:Y:S05]  /*286a0*/  WARPSYNC.COLLECTIVE R15, `(.L_x_1787) ;  /* 0x000000000f087348 */ /* 0x000fea0003c00000 */
[----:B------:R0:W1:Y:S02]  /*286b0*/  SHFL.IDX P6, R14, R13, R12, R11 ;  /* 0x0000000c0d0e7389 */ /* 0x00006400000c000b */
[----:B01----:R-:W-:Y:S01]  /*286c0*/  ENDCOLLECTIVE ;  /* 0x000000000000791b */ /* 0x003fe20003800000 */
.L_x_1787:
[----:B------:R-:W-:Y:S02]  /*286d0*/  IMAD.MOV.U32 R13, RZ, RZ, R25 ;  /* 0x000000ffff0d7224 */ /* 0x000fe400078e0019 */
[----:B------:R-:W-:Y:S02]  /*286e0*/  IMAD.MOV.U32 R12, RZ, RZ, R20 ;  /* 0x000000ffff0c7224 */ /* 0x000fe400078e0014 */
[----:B------:R-:W-:-:S07]  /*286f0*/  IMAD.MOV.U32 R28, RZ, RZ, R14 ;  /* 0x000000ffff1c7224 */ /* 0x000fce00078e000e */
[----:B------:R-:W-:Y:S05]  /*28700*/  WARPSYNC.COLLECTIVE R15, `(.L_x_1788) ;  /* 0x000000000f087348 */ /* 0x000fea0003c00000 */
[----:B------:R0:W1:Y:S02]  /*28710*/  SHFL.IDX P6, R14, R13, R12, R11 ;  /* 0x0000000c0d0e7389 */ /* 0x00006400000c000b */
[----:B01----:R-:W-:Y:S01]  /*28720*/  ENDCOLLECTIVE ;  /* 0x000000000000791b */ /* 0x003fe20003800000 */
.L_x_1788:
[----:B------:R-:W-:Y:S01]  /*28730*/  MOV R13, R30 ;  /* 0x0000001e000d7202 */ /* 0x000fe20000000f00 */
[----:B------:R-:W-:Y:S02]  /*28740*/  IMAD.MOV.U32 R12, RZ, RZ, R3 ;  /* 0x000000ffff0c7224 */ /* 0x000fe400078e0003 */
[----:B------:R-:W-:-:S07]  /*28750*/  IMAD.MOV.U32 R25, RZ, RZ, R14 ;  /* 0x000000ffff197224 */ /* 0x000fce00078e000e */
[----:B------:R-:W-:Y:S05]  /*28760*/  WARPSYNC.COLLECTIVE R15, `(.L_x_1789) ;  /* 0x000000000f087348 */ /* 0x000fea0003c00000 */
[----:B------:R0:W1:Y:S02]  /*28770*/  SHFL.IDX P6, R14, R13, R12, R11 ;  /* 0x0000000c0d0e7389 */ /* 0x00006400000c000b */
[----:B01----:R-:W-:Y:S01]  /*28780*/  ENDCOLLECTIVE ;  /* 0x000000000000791b */ /* 0x003fe20003800000 */
.L_x_1789:
[----:B------:R-:W-:Y:S02]  /*28790*/  IMAD.MOV.U32 R13, RZ, RZ, R27 ;  /* 0x000000ffff0d7224 */ /* 0x000fe400078e001b */
[----:B------:R-:W-:Y:S02]  /*287a0*/  IMAD.MOV.U32 R12, RZ, RZ, R20 ;  /* 0x000000ffff0c7224 */ /* 0x000fe400078e0014 */
[----:B------:R-:W-:-:S07]  /*287b0*/  IMAD.MOV.U32 R30, RZ, RZ, R14 ;  /* 0x000000ffff1e7224 */ /* 0x000fce00078e000e */
[----:B------:R-:W-:Y:S05]  /*287c0*/  WARPSYNC.COLLECTIVE R15, `(.L_x_1790) ;  /* 0x000000000f087348 */ /* 0x000fea0003c00000 */
[----:B------:R0:W1:Y:S02]  /*287d0*/  SHFL.IDX P6, R14, R13, R12, R11 ;  /* 0x0000000c0d0e7389 */ /* 0x00006400000c000b */
[----:B01----:R-:W-:Y:S01]  /*287e0*/  ENDCOLLECTIVE ;  /* 0x000000000000791b */ /* 0x003fe20003800000 */
.L_x_1790:
[----:B------:R-:W-:Y:S02]  /*287f0*/  IMAD.MOV.U32 R13, RZ, RZ, R32 ;  /* 0x000000ffff0d7224 */ /* 0x000fe400078e0020 */
[----:B------:R-:W-:Y:S02]  /*28800*/  IMAD.MOV.U32 R12, RZ, RZ, R3 ;  /* 0x000000ffff0c7224 */ /* 0x000fe400078e0003 */
[----:B------:R-:W-:-:S07]  /*28810*/  IMAD.MOV.U32 R27, RZ, RZ, R14 ;  /* 0x000000ffff1b7224 */ /* 0x000fce00078e000e */
[----:B------:R-:W-:Y:S05]  /*28820*/  WARPSYNC.COLLECTIVE R15, `(.L_x_1791) ;  /* 0x000000000f087348 */ /* 0x000fea0003c00000 */
[----:B------:R0:W1:Y:S02]  /*28830*/  SHFL.IDX P6, R14, R13, R12, R11 ;  /* 0x0000000c0d0e7389 */ /* 0x00006400000c000b */
[----:B01----:R-:W-:Y:S01]  /*28840*/  ENDCOLLECTIVE ;  /* 0x000000000000791b */ /* 0x003fe20003800000 */
.L_x_1791:
[----:B------:R-:W-:Y:S02]  /*28850*/  IMAD.MOV.U32 R13, RZ, RZ, R29 ;  /* 0x000000ffff0d7224 */ /* 0x000fe400078e001d */
[----:B------:R-:W-:Y:S01]  /*28860*/  IMAD.MOV.U32 R12, RZ, RZ, R20 ;  /* 0x000000ffff0c7224 */ /* 0x000fe200078e0014 */
[----:B------:R-:W-:-:S07]  /*28870*/  MOV R34, R14 ;  /* 0x0000000e00227202 */ /* 0x000fce0000000f00 */
[----:B------:R-:W-:Y:S05]  /*28880*/  WARPSYNC.COLLECTIVE R15, `(.L_x_1792) ;  /* 0x000000000f087348 */ /* 0x000fea0003c00000 */
[----:B------:R0:W1:Y:S02]  /*28890*/  SHFL.IDX P6, R14, R13, R12, R11 ;  /* 0x0000000c0d0e7389 */ /* 0x00006400000c000b */
[----:B01----:R-:W-:Y:S01]  /*288a0*/  ENDCOLLECTIVE ;  /* 0x000000000000791b */ /* 0x003fe20003800000 */
.L_x_1792:
[----:B------:R-:W-:Y:S02]  /*288b0*/  IMAD.MOV.U32 R13, RZ, RZ, R36 ;  /* 0x000000ffff0d7224 */ /* 0x000fe400078e0024 */
[----:B------:R-:W-:Y:S02]  /*288c0*/  IMAD.MOV.U32 R12, RZ, RZ, R3 ;  /* 0x000000ffff0c7224 */ /* 0x000fe400078e0003 */
[----:B------:R-:W-:-:S07]  /*288d0*/  IMAD.MOV.U32 R29, RZ, RZ, R14 ;  /* 0x000000ffff1d7224 */ /* 0x000fce00078e000e */
[----:B------:R-:W-:Y:S05]  /*288e0*/  WARPSYNC.COLLECTIVE R15, `(.L_x_1793) ;  /* 0x000000000f087348 */ /* 0x000fea0003c00000 */
[----:B------:R0:W1:Y:S02]  /*288f0*/  SHFL.IDX P6, R14, R13, R12, R11 ;  /* 0x0000000c0d0e7389 */ /* 0x00006400000c000b */
[----:B01----:R-:W-:Y:S01]  /*28900*/  ENDCOLLECTIVE ;  /* 0x000000000000791b */ /* 0x003fe20003800000 */
.L_x_1793:
[----:B------:R-:W-:Y:S02]  /*28910*/  SEL R32, R34, R29, P0 ;  /* 0x0000001d22207207 */ /* 0x000fe40000000000 */
[----:B------:R-:W-:Y:S01]  /*28920*/  SEL R34, R29, R34, P0 ;  /* 0x000000221d227207 */ /* 0x000fe20000000000 */
[----:B------:R-:W-:Y:S01]  /*28930*/  IMAD.MOV.U32 R13, RZ, RZ, R31 ;  /* 0x000000ffff0d7224 */ /* 0x000fe200078e001f */
[----:B------:R-:W-:Y:S01]  /*28940*/  MOV R12, R20 ;  /* 0x00000014000c7202 */ /* 0x000fe20000000f00 */
[----:B------:R-:W-:-:S07]  /*28950*/  IMAD.MOV.U32 R38, RZ, RZ, R14 ;  /* 0x000000ffff267224 */ /* 0x000fce00078e000e */
[----:B------:R-:W-:Y:S05]  /*28960*/  WARPSYNC.COLLECTIVE R15, `(.L_x_1794) ;  /* 0x000000000f087348 */ /* 0x000fea0003c00000 */
[----:B------:R0:W1:Y:S02]  /*28970*/  SHFL.IDX P6, R14, R13, R12, R11 ;  /* 0x0000000c0d0e7389 */ /* 0x00006400000c000b */
[----:B01----:R-:W-:Y:S01]  /*28980*/  ENDCOLLECTIVE ;  /* 0x000000000000791b */ /* 0x003fe20003800000 */
.L_x_1794:
[----:B------:R-:W-:Y:S02]  /*28990*/  IMAD.MOV.U32 R13, RZ, RZ, R40 ;  /* 0x000000ffff0d7224 */ /* 0x000fe400078e0028 */
[----:B------:R-:W-:Y:S02]  /*289a0*/  IMAD.MOV.U32 R12, RZ, RZ, R3 ;  /* 0x000000ffff0c7224 */ /* 0x000fe400078e0003 */
[----:B------:R-:W-:-:S07]  /*289b0*/  IMAD.MOV.U32 R31, RZ, RZ, R14 ;  /* 0x000000ffff1f7224 */ /* 0x000fce00078e000e */
[----:B------:R-:W-:Y:S05]  /*289c0*/  WARPSYNC.COLLECTIVE R15, `(.L_x_1795) ;  /* 0x000000000f087348 */ /* 0x000fea0003c00000 */
[----:B------:R0:W1:Y:S02]  /*289d0*/  SHFL.IDX P6, R14, R13, R12, R11 ;  /* 0x0000000c0d0e7389 */ /* 0x00006400000c000b */
[----:B01----:R-:W-:Y:S01]  /*289e0*/  ENDCOLLECTIVE ;  /* 0x000000000000791b */ /* 0x003fe20003800000 */
.L_x_1795:
[----:B------:R-:W-:Y:S02]  /*289f0*/  SEL R36, R38, R31, P0 ;  /* 0x0000001f26247207 */ /* 0x000fe40000000000 */
[----:B------:R-:W-:Y:S01]  /*28a00*/  SEL R38, R31, R38, P0 ;  /* 0x000000261f267207 */ /* 0x000fe20000000000 */
[----:B------:R-:W-:Y:S02]  /*28a10*/  IMAD.MOV.U32 R13, RZ, RZ, R33 ;  /* 0x000000ffff0d7224 */ /* 0x000fe400078e0021 */
[----:B------:R-:W-:Y:S02]  /*28a20*/  IMAD.MOV.U32 R12, RZ, RZ, R20 ;  /* 0x000000ffff0c7224 */ /* 0x000fe400078e0014 */
[----:B------:R-:W-:-:S07]  /*28a30*/  IMAD.MOV.U32 R42, RZ, RZ, R14 ;  /* 0x000000ffff2a7224 */ /* 0x000fce00078e000e */
[----:B------:R-:W-:Y:S05]  /*28a40*/  WARPSYNC.COLLECTIVE R15, `(.L_x_1796) ;  /* 0x000000000f087348 */ /* 0x000fea0003c00000 */
[----:B------:R0:W1:Y:S02]  /*28a50*/  SHFL.IDX P6, R14, R13, R12, R11 ;  /* 0x0000000c0d0e7389 */ /* 0x00006400000c000b */
[----:B01----:R-:W-:Y:S01]  /*28a60*/  ENDCOLLECTIVE ;  /* 0x000000000000791b */ /* 0x003fe20003800000 */
.L_x_1796:
[----:B------:R-:W-:Y:S01]  /*28a70*/  MOV R13, R44 ;  /* 0x0000002c000d7202 */ /* 0x000fe20000000f00 */
[----:B------:R-:W-:Y:S02]  /*28a80*/  IMAD.MOV.U32 R12, RZ, RZ, R3 ;  /* 0x000000ffff0c7224 */ /* 0x000fe400078e0003 */
[----:B------:R-:W-:-:S07]  /*28a90*/  IMAD.MOV.U32 R33, RZ, RZ, R14 ;  /* 0x000000ffff217224 */ /* 0x000fce00078e000e */
[----:B------:R-:W-:Y:S05]  /*28aa0*/  WARPSYNC.COLLECTIVE R15, `(.L_x_1797) ;  /* 0x000000000f087348 */ /* 0x000fea0003c00000 */
[----:B------:R0:W1:Y:S02]  /*28ab0*/  SHFL.IDX P6, R14, R13, R12, R11 ;  /* 0x0000000c0d0e7389 */ /* 0x00006400000c000b */
[----:B01----:R-:W-:Y:S01]  /*28ac0*/  ENDCOLLECTIVE ;  /* 0x000000000000791b */ /* 0x003fe20003800000 */
.L_x_1797:
        /* <DEDUP_REMOVED lines=8> */
.L_x_1798:
[----:B------:R-:W-:Y:S02]  /*28b50*/  IMAD.MOV.U32 R13, RZ, RZ, R48 ;  /* 0x000000ffff0d7224 */ /* 0x000fe400078e0030 */
[----:B------:R-:W-:Y:S02]  /*28b60*/  IMAD.MOV.U32 R12, RZ, RZ, R3 ;  /* 0x000000ffff0c7224 */ /* 0x000fe400078e0003 */
[----:B------:R-:W-:-:S07]  /*28b70*/  IMAD.MOV.U32 R35, RZ, RZ, R14 ;  /* 0x000000ffff237224 */ /* 0x000fce00078e000e */
[----:B------:R-:W-:Y:S05]  /*28b80*/  WARPSYNC.COLLECTIVE R15, `(.L_x_1799) ;  /* 0x000000000f087348 */ /* 0x000fea0003c00000 */
[----:B------:R0:W1:Y:S02]  /*28b90*/  SHFL.IDX P6, R14, R13, R12, R11 ;  /* 0x0000000c0d0e7389 */ /* 0x00006400000c000b */
[----:B01----:R-:W-:Y:S01]  /*28ba0*/  ENDCOLLECTIVE ;  /* 0x000000000000791b */ /* 0x003fe20003800000 */
.L_x_1799:
[----:B------:R-:W-:Y:S02]  /*28bb0*/  SEL R44, R46, R35, P0 ;  /* 0x000000232e2c7207 */ /* 0x000fe40000000000 */
[----:B------:R-:W-:Y:S01]  /*28bc0*/  SEL R46, R35, R46, P0 ;  /* 0x0000002e232e7207 */ /* 0x000fe20000000000 */
[----:B------:R-:W-:Y:S02]  /*28bd0*/  IMAD.MOV.U32 R13, RZ, RZ, R37 ;  /* 0x000000ffff0d7224 */ /* 0x000fe400078e0025 */
[----:B------:R-:W-:Y:S01]  /*28be0*/  IMAD.MOV.U32 R12, RZ, RZ, R20 ;  /* 0x000000ffff0c7224 */ /* 0x000fe200078e0014 */
[----:B------:R-:W-:-:S07]  /*28bf0*/  MOV R50, R14 ;  /* 0x0000000e00327202 */ /* 0x000fce0000000f00 */
[----:B------:R-:W-:Y:S05]  /*28c00*/  WARPSYNC.COLLECTIVE R15, `(.L_x_1800) ;  /* 0x000000000f087348 */ /* 0x000fea0003c00000 */
[----:B------:R0:W1:Y:S02]  /*28c10*/  SHFL.IDX P6, R14, R13, R12, R11 ;  /* 0x0000000c0d0e7389 */ /* 0x00006400000c000b */
[----:B01----:R-:W-:Y:S01]  /*28c20*/  ENDCOLLECTIVE ;  /* 0x000000000000791b */ /* 0x003fe20003800000 */
.L_x_1800:
[----:B------:R-:W-:Y:S02]  /*28c30*/  IMAD.MOV.U32 R13, RZ, RZ, R52 ;  /* 0x000000ffff0d7224 */ /* 0x000fe400078e0034 */
[----:B------:R-:W-:Y:S02]  /*28c40*/  IMAD.MOV.U32 R12, RZ, RZ, R3 ;  /* 0x000000ffff0c7224 */ /* 0x000fe400078e0003 */
[----:B------:R-:W-:-:S07]  /*28c50*/  IMAD.MOV.U32 R37, RZ, RZ, R14 ;  /* 0x000000ffff257224 */ /* 0x000fce00078e000e */
[----:B------:R-:W-:Y:S05]  /*28c60*/  WARPSYNC.COLLECTIVE R15, `(.L_x_1801) ;  /* 0x000000000f087348 */ /* 0x000fea0003c00000 */
[----:B------:R0:W1:Y:S02]  /*28c70*/  SHFL.IDX P6, R14, R13, R12, R11 ;  /* 0x0000000c0d0e7389 */ /* 0x00006400000c000b */
[----:B01----:R-:W-:Y:S01]  /*28c80*/  ENDCOLLECTIVE ;  /* 0x000000000000791b */ /* 0x003fe20003800000 */
.L_x_1801:
        /* <DEDUP_REMOVED lines=8> */
.L_x_1802:
[----:B------:R-:W-:Y:S02]  /*28d10*/  IMAD.MOV.U32 R13, RZ, RZ, R56 ;  /* 0x000000ffff0d7224 */ /* 0x000fe400078e0038 */
[----:B------:R-:W-:Y:S02]  /*28d20*/  IMAD.MOV.U32 R12, RZ, RZ, R3 ;  /* 0x000000ffff0c7224 */ /* 0x000fe400078e0003 */
[----:B------:R-:W-:-:S07]  /*28d30*/  IMAD.MOV.U32 R39, RZ, RZ, R14 ;  /* 0x000000ffff277224 */ /* 0x000fce00078e000e */
[----:B------:R-:W-:Y:S05]  /*28d40*/  WARPSYNC.COLLECTIVE R15, `(.L_x_1803) ;  /* 0x000000000f087348 */ /* 0x000fea0003c00000 */
[----:B------:R0:W1:Y:S02]  /*28d50*/  SHFL.IDX P6, R14, R13, R12, R11 ;  /* 0x0000000c0d0e7389 */ /* 0x00006400000c000b */
[----:B01----:R-:W-:Y:S01]  /*28d60*/  ENDCOLLECTIVE ;  /* 0x000000000000791b */ /* 0x003fe20003800000 */
.L_x_1803:
        /* <DEDUP_REMOVED lines=8> */
.L_x_1804:
[----:B------:R-:W-:Y:S01]  /*28df0*/  MOV R13, R60 ;  /* 0x0000003c000d7202 */ /* 0x000fe20000000f00 */
[----:B------:R-:W-:Y:S02]  /*28e00*/  IMAD.MOV.U32 R12, RZ, RZ, R3 ;  /* 0x000000ffff0c7224 */ /* 0x000fe400078e0003 */
[----:B------:R-:W-:-:S07]  /*28e10*/  IMAD.MOV.U32 R41, RZ, RZ, R14 ;  /* 0x000000ffff297224 */ /* 0x000fce00078e000e */
[----:B------:R-:W-:Y:S05]  /*28e20*/  WARPSYNC.COLLECTIVE R15, `(.L_x_1805) ;  /* 0x000000000f087348 */ /* 0x000fea0003c00000 */
[----:B------:R0:W1:Y:S02]  /*28e30*/  SHFL.IDX P6, R14, R13, R12, R11 ;  /* 0x0000000c0d0e7389 */ /* 0x00006400000c000b */
[----:B01----:R-:W-:Y:S01]  /*28e40*/  ENDCOLLECTIVE ;  /* 0x000000000000791b */ /* 0x003fe20003800000 */
.L_x_1805:
        /* <DEDUP_REMOVED lines=8> */
.L_x_1806:
[----:B------:R-:W-:Y:S02]  /*28ed0*/  IMAD.MOV.U32 R13, RZ, RZ, R64 ;  /* 0x000000ffff0d7224 */ /* 0x000fe400078e0040 */
[----:B------:R-:W-:Y:S02]  /*28ee0*/  IMAD.MOV.U32 R12, RZ, RZ, R3 ;  /* 0x000000ffff0c7224 */ /* 0x000fe400078e0003 */
[----:B------:R-:W-:-:S07]  /*28ef0*/  IMAD.MOV.U32 R43, RZ, RZ, R14 ;  /* 0x000000ffff2b7224 */ /* 0x000fce00078e000e */
[----:B------:R-:W-:Y:S05]  /*28f00*/  WARPSYNC.COLLECTIVE R15, `(.L_x_1807) ;  /* 0x000000000f087348 */ /* 0x000fea0003c00000 */
[----:B------:R0:W1:Y:S02]  /*28f10*/  SHFL.IDX P6, R14, R13, R12, R11 ;  /* 0x0000000c0d0e7389 */ /* 0x00006400000c000b */
[----:B01----:R-:W-:Y:S01]  /*28f20*/  ENDCOLLECTIVE ;  /* 0x000000000000791b */ /* 0x003fe20003800000 */
.L_x_1807:
        /* <DEDUP_REMOVED lines=8> */
.L_x_1808:
[----:B------:R-:W-:Y:S02]  /*28fb0*/  IMAD.MOV.U32 R13, RZ, RZ, R68 ;  /* 0x000000ffff0d7224 */ /* 0x000fe400078e0044 */
[----:B------:R-:W-:Y:S02]  /*28fc0*/  IMAD.MOV.U32 R12, RZ, RZ, R3 ;  /* 0x000000ffff0c7224 */ /* 0x000fe400078e0003 */
[----:B------:R-:W-:-:S07]  /*28fd0*/  IMAD.MOV.U32 R45, RZ, RZ, R14 ;  /* 0x000000ffff2d7224 */ /* 0x000fce00078e000e */
[----:B------:R-:W-:Y:S05]  /*28fe0*/  WARPSYNC.COLLECTIVE R15, `(.L_x_1809) ;  /* 0x000000000f087348 */ /* 0x000fea0003c00000 */
[----:B------:R0:W1:Y:S02]  /*28ff0*/  SHFL.IDX P6, R14, R13, R12, R11 ;  /* 0x0000000c0d0e7389 */ /* 0x00006400000c000b */
[----:B01----:R-:W-:Y:S01]  /*29000*/  ENDCOLLECTIVE ;  /* 0x000000000000791b */ /* 0x003fe20003800000 */
.L_x_1809:
        /* <DEDUP_REMOVED lines=8> */
.L_x_1810:
[----:B------:R-:W-:Y:S02]  /*29090*/  IMAD.MOV.U32 R13, RZ, RZ, R72 ;  /* 0x000000ffff0d7224 */ /* 0x000fe400078e0048 */
[----:B------:R-:W-:Y:S02]  /*290a0*/  IMAD.MOV.U32 R12, RZ, RZ, R3 ;  /* 0x000000ffff0c7224 */ /* 0x000fe400078e0003 */
[----:B------:R-:W-:-:S07]  /*290b0*/  IMAD.MOV.U32 R47, RZ, RZ, R14 ;  /* 0x000000ffff2f7224 */ /* 0x000fce00078e000e */
[----:B------:R-:W-:Y:S05]  /*290c0*/  WARPSYNC.COLLECTIVE R15, `(.L_x_1811) ;  /* 0x000000000f087348 */ /* 0x000fea0003c00000 */
[----:B------:R0:W1:Y:S02]  /*290d0*/  SHFL.IDX P6, R14, R13, R12, R11 ;  /* 0x0000000c0d0e7389 */ /* 0x00006400000c000b */
[----:B01----:R-:W-:Y:S01]  /*290e0*/  ENDCOLLECTIVE ;  /* 0x000000000000791b */ /* 0x003fe20003800000 */
.L_x_1811:
        /* <DEDUP_REMOVED lines=8> */
.L_x_1812:
[----:B------:R-:W-:Y:S01]  /*29170*/  MOV R13, R78 ;  /* 0x0000004e000d7202 */ /* 0x000fe20000000f00 */
[----:B------:R-:W-:Y:S02]  /*29180*/  IMAD.MOV.U32 R12, RZ, RZ, R3 ;  /* 0x000000ffff0c7224 */ /* 0x000fe400078e0003 */
[----:B------:R-:W-:-:S07]  /*29190*/  IMAD.MOV.U32 R49, RZ, RZ, R14 ;  /* 0x000000ffff317224 */ /* 0x000fce00078e000e */
[----:B------:R-:W-:Y:S05]  /*291a0*/  WARPSYNC.COLLECTIVE R15, `(.L_x_1813) ;  /* 0x000000000f087348 */ /* 0x000fea0003c00000 */
[----:B------:R0:W1:Y:S02]  /*291b0*/  SHFL.IDX P6, R14, R13, R12, R11 ;  /* 0x0000000c0d0e7389 */ /* 0x00006400000c000b */
[----:B01----:R-:W-:Y:S01]  /*291c0*/  ENDCOLLECTIVE ;  /* 0x000000000000791b */ /* 0x003fe20003800000 */
.L_x_1813:
        /* <DEDUP_REMOVED lines=8> */
.L_x_1814:
[----:B------:R-:W-:Y:S02]  /*29250*/  IMAD.MOV.U32 R13, RZ, RZ, R80 ;  /* 0x000000ffff0d7224 */ /* 0x000fe400078e0050 */
[----:B------:R-:W-:Y:S02]  /*29260*/  IMAD.MOV.U32 R12, RZ, RZ, R3 ;  /* 0x000000ffff0c7224 */ /* 0x000fe400078e0003 */
[----:B------:R-:W-:-:S07]  /*29270*/  IMAD.MOV.U32 R51, RZ, RZ, R14 ;  /* 0x000000ffff337224 */ /* 0x000fce00078e000e */
[----:B------:R-:W-:Y:S05]  /*29280*/  WARPSYNC.COLLECTIVE R15, `(.L_x_1815) ;  /* 0x000000000f087348 */ /* 0x000fea0003c00000 */
[----:B------:R0:W1:Y:S02]  /*29290*/  SHFL.IDX P6, R14, R13, R12, R11 ;  /* 0x0000000c0d0e7389 */ /* 0x00006400000c000b */
[----:B01----:R-:W-:Y:S01]  /*292a0*/  ENDCOLLECTIVE ;  /* 0x000000000000791b */ /* 0x003fe20003800000 */
.L_x_1815:
[----:B------:R-:W-:Y:S02]  /*292b0*/  IMAD.MOV.U32 R13, RZ, RZ, R53 ;  /* 0x000000ffff0d7224 */ /* 0x000fe400078e0035 */
[----:B------:R-:W-:Y:S01]  /*292c0*/  IMAD.MOV.U32 R12, RZ, RZ, R20 ;  /* 0x000000ffff0c7224 */ /* 0x000fe200078e0014 */
[----:B------:R-:W-:-:S07]  /*292d0*/  MOV R80, R14 ;  /* 0x0000000e00507202 */ /* 0x000fce0000000f00 */
[----:B------:R-:W-:Y:S05]  /*292e0*/  WARPSYNC.COLLECTIVE R15, `(.L_x_1816) ;  /* 0x000000000f087348 */ /* 0x000fea0003c00000 */
[----:B------:R0:W1:Y:S02]  /*292f0*/  SHFL.IDX P6, R14, R13, R12, R11 ;  /* 0x0000000c0d0e7389 */ /* 0x00006400000c000b */
[----:B01----:R-:W-:Y:S01]  /*29300*/  ENDCOLLECTIVE ;  /* 0x000000000000791b */ /* 0x003fe20003800000 */
.L_x_1816:
[----:B------:R-:W-:Y:S02]  /*29310*/  IMAD.MOV.U32 R13, RZ, RZ, R82 ;  /* 0x000000ffff0d7224 */ /* 0x000fe400078e0052 */
[----:B------:R-:W-:Y:S02]  /*29320*/  IMAD.MOV.U32 R12, RZ, RZ, R3 ;  /* 0x000000ffff0c7224 */ /* 0x000fe400078e0003 */
[----:B------:R-:W-:-:S07]  /*29330*/  IMAD.MOV.U32 R53, RZ, RZ, R14 ;  /* 0x000000ffff357224 */ /* 0x000fce00078e000e */
[----:B------:R-:W-:Y:S05]  /*29340*/  WARPSYNC.COLLECTIVE R15, `(.L_x_1817) ;  /* 0x000000000f087348 */ /* 0x000fea0003c00000 */
[----:B------:R0:W1:Y:S02]  /*29350*/  SHFL.IDX P6, R14, R13, R12, R11 ;  /* 0x0000000c0d0e7389 */ /* 0x00006400000c000b */
[----:B01----:R-:W-:Y:S01]  /*29360*/  ENDCOLLECTIVE ;  /* 0x000000000000791b */ /* 0x003fe20003800000 */
.L_x_1817:
[----:B------:R-:W-:Y:S01]  /*29370*/  IMAD.MOV.U32 R13, RZ, RZ, R55 ;  /* 0x000000ffff0d7224 */ /* 0x000fe200078e0037 */
[----:B------:R-:W-:Y:S01]  /*29380*/  MOV R12, R20 ;  /* 0x00000014000c7202 */ /* 0x000fe20000000f00 */
[----:B------:R-:W-:-:S07]  /*29390*/  IMAD.MOV.U32 R82, RZ, RZ, R14 ;  /* 0x000000ffff527224 */ /* 0x000fce00078e000e */
[----:B------:R-:W-:Y:S05]  /*293a0*/  WARPSYNC.COLLECTIVE R15, `(.L_x_1818) ;  /* 0x000000000f087348 */ /* 0x000fea0003c00000 */
[----:B------:R0:W1:Y:S02]  /*293b0*/  SHFL.IDX P6, R14, R13, R12, R11 ;  /* 0x0000000c0d0e7389 */ /* 0x00006400000c000b */
[----:B01----:R-:W-:Y:S01]  /*293c0*/  ENDCOLLECTIVE ;  /* 0x000000000000791b */ /* 0x003fe20003800000 */
.L_x_1818:
[----:B------:R-:W-:Y:S02]  /*293d0*/  IMAD.MOV.U32 R13, RZ, RZ, R84 ;  /* 0x000000ffff0d7224 */ /* 0x000fe400078e0054 */
[----:B------:R-:W-:Y:S02]  /*293e0*/  IMAD.MOV.U32 R12, RZ, RZ, R3 ;  /* 0x000000ffff0c7224 */ /* 0x000fe400078e0003 */
[----:B------:R-:W-:-:S07]  /*293f0*/  IMAD.MOV.U32 R55, RZ, RZ, R14 ;  /* 0x000000ffff377224 */ /* 0x000fce00078e000e */
[----:B------:R-:W-:Y:S05]  /*29400*/  WARPSYNC.COLLECTIVE R15, `(.L_x_1819) ;  /* 0x000000000f087348 */ /* 0x000fea0003c00000 */
[----:B------:R0:W1:Y:S02]  /*29410*/  SHFL.IDX P6, R14, R13, R12, R11 ;  /* 0x0000000c0d0e7389 */ /* 0x00006400000c000b */
[----:B01----:R-:W-:Y:S01]  /*29420*/  ENDCOLLECTIVE ;  /* 0x000000000000791b */ /* 0x003fe20003800000 */
.L_x_1819:
[----:B------:R-:W-:Y:S02]  /*29430*/  IMAD.MOV.U32 R13, RZ, RZ, R57 ;  /* 0x000000ffff0d7224 */ /* 0x000fe400078e0039 */
[----:B------:R-:W-:Y:S02]  /*29440*/  IMAD.MOV.U32 R12, RZ, RZ, R20 ;  /* 0x000000ffff0c7224 */ /* 0x000fe400078e0014 */
[----:B------:R-:W-:-:S07]  /*29450*/  IMAD.MOV.U32 R84, RZ, RZ, R14 ;  /* 0x000000ffff547224 */ /* 0x000fce00078e000e */
[----:B------:R-:W-:Y:S05]  /*29460*/  WARPSYNC.COLLECTIVE R15, `(.L_x_1820) ;  /* 0x000000000f087348 */ /* 0x000fea0003c00000 */
[----:B------:R0:W1:Y:S02]  /*29470*/  SHFL.IDX P6, R14, R13, R12, R11 ;  /* 0x0000000c0d0e7389 */ /* 0x00006400000c000b */
[----:B01----:R-:W-:Y:S01]  /*29480*/  ENDCOLLECTIVE ;  /* 0x000000000000791b */ /* 0x003fe20003800000 */
.L_x_1820:
[----:B------:R-:W-:Y:S01]  /*29490*/  MOV R13, R86 ;  /* 0x00000056000d7202 */ /* 0x000fe20000000f00 */
[----:B------:R-:W-:Y:S02]  /*294a0*/  IMAD.MOV.U32 R12, RZ, RZ, R3 ;  /* 0x000000ffff0c7224 */ /* 0x000fe400078e0003 */
[----:B------:R-:W-:-:S07]  /*294b0*/  IMAD.MOV.U32 R57, RZ, RZ, R14 ;  /* 0x000000ffff397224 */ /* 0x000fce00078e000e */
[----:B------:R-:W-:Y:S05]  /*294c0*/  WARPSYNC.COLLECTIVE R15, `(.L_x_1821) ;  /* 0x000000000f087348 */ /* 0x000fea0003c00000 */
[----:B------:R0:W1:Y:S02]  /*294d0*/  SHFL.IDX P6, R14, R13, R12, R11 ;  /* 0x0000000c0d0e7389 */ /* 0x00006400000c000b */
[----:B01----:R-:W-:Y:S01]  /*294e0*/  ENDCOLLECTIVE ;  /* 0x000000000000791b */ /* 0x003fe20003800000 */
.L_x_1821:
[----:B------:R-:W-:Y:S02]  /*294f0*/  IMAD.MOV.U32 R13, RZ, RZ, R59 ;  /* 0x000000ffff0d7224 */ /* 0x000fe400078e003b */
[----:B------:R-:W-:Y:S02]  /*29500*/  IMAD.MOV.U32 R12, RZ, RZ, R20 ;  /* 0x000000ffff0c7224 */ /* 0x000fe400078e0014 */
[----:B------:R-:W-:-:S07]  /*29510*/  IMAD.MOV.U32 R86, RZ, RZ, R14 ;  /* 0x000000ffff567224 */ /* 0x000fce00078e000e */
[----:B------:R-:W-:Y:S05]  /*29520*/  WARPSYNC.COLLECTIVE R15, `(.L_x_1822) ;  /* 0x000000000f087348 */ /* 0x000fea0003c00000 */
[----:B------:R0:W1:Y:S02]  /*29530*/  SHFL.IDX P6, R14, R13, R12, R11 ;  /* 0x0000000c0d0e7389 */ /* 0x00006400000c000b */
[----:B01----:R-:W-:Y:S01]  /*29540*/  ENDCOLLECTIVE ;  /* 0x000000000000791b */ /* 0x003fe20003800000 */
.L_x_1822:
[----:B------:R-:W-:Y:S02]  /*29550*/  IMAD.MOV.U32 R13, RZ, RZ, R88 ;  /* 0x000000ffff0d7224 */ /* 0x000fe400078e0058 */
[----:B------:R-:W-:Y:S02]  /*29560*/  IMAD.MOV.U32 R12, RZ, RZ, R3 ;  /* 0x000000ffff0c7224 */ /* 0x000fe400078e0003 */
[----:B------:R-:W-:-:S07]  /*29570*/  IMAD.MOV.U32 R59, RZ, RZ, R14 ;  /* 0x000000ffff3b7224 */ /* 0x000fce00078e000e */
[----:B------:R-:W-:Y:S05]  /*29580*/  WARPSYNC.COLLECTIVE R15, `(.L_x_1823) ;  /* 0x000000000f087348 */ /* 0x000fea0003c00000 */
[----:B------:R0:W1:Y:S02]  /*29590*/  SHFL.IDX P6, R14, R13, R12, R11 ;  /* 0x0000000c0d0e7389 */ /* 0x00006400000c000b */
[----:B01----:R-:W-:Y:S01]  /*295a0*/  ENDCOLLECTIVE ;  /* 0x000000000000791b */ /* 0x003fe20003800000 */
.L_x_1823:
        /* <DEDUP_REMOVED lines=8> */
.L_x_1824:
[----:B------:R-:W-:Y:S02]  /*29630*/  IMAD.MOV.U32 R13, RZ, RZ, R90 ;  /* 0x000000ffff0d7224 */ /* 0x000fe400078e005a */
[----:B------:R-:W-:Y:S02]  /*29640*/  IMAD.MOV.U32 R12, RZ, RZ, R3 ;  /* 0x000000ffff0c7224 */ /* 0x000fe400078e0003 */
[----:B------:R-:W-:-:S07]  /*29650*/  IMAD.MOV.U32 R61, RZ, RZ, R14 ;  /* 0x000000ffff3d7224 */ /* 0x000fce00078e000e */
[----:B------:R-:W-:Y:S05]  /*29660*/  WARPSYNC.COLLECTIVE R15, `(.L_x_1825) ;  /* 0x000000000f087348 */ /* 0x000fea0003c00000 */
[----:B------:R0:W1:Y:S02]  /*29670*/  SHFL.IDX P6, R14, R13, R12, R11 ;  /* 0x0000000c0d0e7389 */ /* 0x00006400000c000b */
[----:B01----:R-:W-:Y:S01]  /*29680*/  ENDCOLLECTIVE ;  /* 0x000000000000791b */ /* 0x003fe20003800000 */
.L_x_1825:
        /* <DEDUP_REMOVED lines=8> */
.L_x_1826:
[----:B------:R-:W-:Y:S02]  /*29710*/  IMAD.MOV.U32 R13, RZ, RZ, R100 ;  /* 0x000000ffff0d7224 */ /* 0x000fe400078e0064 */
[----:B------:R-:W-:Y:S02]  /*29720*/  IMAD.MOV.U32 R12, RZ, RZ, R3 ;  /* 0x000000ffff0c7224 */ /* 0x000fe400078e0003 */
[----:B------:R-:W-:-:S07]  /*29730*/  IMAD.MOV.U32 R63, RZ, RZ, R14 ;  /* 0x000000ffff3f7224 */ /* 0x000fce00078e000e */
[----:B------:R-:W-:Y:S05]  /*29740*/  WARPSYNC.COLLECTIVE R15, `(.L_x_1827) ;  /* 0x000000000f087348 */ /* 0x000fea0003c00000 */
[----:B------:R0:W1:Y:S02]  /*29750*/  SHFL.IDX P6, R14, R13, R12, R11 ;  /* 0x0000000c0d0e7389 */ /* 0x00006400000c000b */
[----:B01----:R-:W-:Y:S01]  /*29760*/  ENDCOLLECTIVE ;  /* 0x000000000000791b */ /* 0x003fe20003800000 */
.L_x_1827:
        /* <DEDUP_REMOVED lines=8> */
.L_x_1828:
[----:B------:R-:W-:Y:S01]  /*297f0*/  MOV R13, R102 ;  /* 0x00000066000d7202 */ /* 0x000fe20000000f00 */
[----:B------:R-:W-:Y:S02]  /*29800*/  IMAD.MOV.U32 R12, RZ, RZ, R3 ;  /* 0x000000ffff0c7224 */ /* 0x000fe400078e0003 */
[----:B------:R-:W-:-:S07]  /*29810*/  IMAD.MOV.U32 R65, RZ, RZ, R14 ;  /* 0x000000ffff417224 */ /* 0x000fce00078e000e */
[----:B------:R-:W-:Y:S05]  /*29820*/  WARPSYNC.COLLECTIVE R15, `(.L_x_1829) ;  /* 0x000000000f087348 */ /* 0x000fea0003c00000 */
[----:B------:R0:W1:Y:S02]  /*29830*/  SHFL.IDX P6, R14, R13, R12, R11 ;  /* 0x0000000c0d0e7389 */ /* 0x00006400000c000b */
[----:B01----:R-:W-:Y:S01]  /*29840*/  ENDCOLLECTIVE ;  /* 0x000000000000791b */ /* 0x003fe20003800000 */
.L_x_1829:
        /* <DEDUP_REMOVED lines=8> */
.L_x_1830:
[----:B------:R-:W-:Y:S02]  /*298d0*/  IMAD.MOV.U32 R13, RZ, RZ, R104 ;  /* 0x000000ffff0d7224 */ /* 0x000fe400078e0068 */
[----:B------:R-:W-:Y:S02]  /*298e0*/  IMAD.MOV.U32 R12, RZ, RZ, R3 ;  /* 0x000000ffff0c7224 */ /* 0x000fe400078e0003 */
[----:B------:R-:W-:-:S07]  /*298f0*/  IMAD.MOV.U32 R69, RZ, RZ, R14 ;  /* 0x000000ffff457224 */ /* 0x000fce00078e000e */
[----:B------:R-:W-:Y:S05]  /*29900*/  WARPSYNC.COLLECTIVE R15, `(.L_x_1831) ;  /* 0x000000000f087348 */ /* 0x000fea0003c00000 */
[----:B------:R0:W1:Y:S02]  /*29910*/  SHFL.IDX P6, R14, R13, R12, R11 ;  /* 0x0000000c0d0e7389 */ /* 0x00006400000c000b */
[----:B01----:R-:W-:Y:S01]  /*29920*/  ENDCOLLECTIVE ;  /* 0x000000000000791b */ /* 0x003fe20003800000 */
.L_x_1831:
        /* <DEDUP_REMOVED lines=8> */
.L_x_1832:
[----:B------:R-:W-:Y:S02]  /*299b0*/  IMAD.MOV.U32 R13, RZ, RZ, R106 ;  /* 0x000000ffff0d7224 */ /* 0x000fe400078e006a */
[----:B------:R-:W-:Y:S02]  /*299c0*/  IMAD.MOV.U32 R12, RZ, RZ, R3 ;  /* 0x000000ffff0c7224 */ /* 0x000fe400078e0003 */
[----:B------:R-:W-:-:S07]  /*299d0*/  IMAD.MOV.U32 R101, RZ, RZ, R14 ;  /* 0x000000ffff657224 */ /* 0x000fce00078e000e */
[----:B------:R-:W-:Y:S05]  /*299e0*/  WARPSYNC.COLLECTIVE R15, `(.L_x_1833) ;  /* 0x000000000f087348 */ /* 0x000fea0003c00000 */
[----:B------:R0:W1:Y:S02]  /*299f0*/  SHFL.IDX P6, R14, R13, R12, R11 ;  /* 0x0000000c0d0e7389 */ /* 0x00006400000c000b */
[----:B01----:R-:W-:Y:S01]  /*29a00*/  ENDCOLLECTIVE ;  /* 0x000000000000791b */ /* 0x003fe20003800000 */
.L_x_1833:
[----:B------:R-:W-:Y:S01]  /*29a10*/  SEL R49, R104, R101, P0 ;  /* 0x0000006568317207 */ /* 0x000fe20000000000 */
[----:B------:R-:W-:Y:S01]  /*29a20*/  IMAD.MOV.U32 R13, RZ, RZ, R103 ;  /* 0x000000ffff0d7224 */ /* 0x000fe200078e0067 */
[----:B------:R-:W-:Y:S01]  /*29a30*/  MOV R12, R20 ;  /* 0x00000014000c7202 */ /* 0x000fe20000000f00 */
[----:B------:R-:W-:-:S07]  /*29a40*/  IMAD.MOV.U32 R106, RZ, RZ, R14 ;  /* 0x000000ffff6a7224 */ /* 0x000fce00078e000e */
[----:B------:R-:W-:Y:S05]  /*29a50*/  WARPSYNC.COLLECTIVE R15, `(.L_x_1834) ;  /* 0x000000000f087348 */ /* 0x000fea0003c00000 */
[----:B------:R0:W1:Y:S02]  /*29a60*/  SHFL.IDX P6, R14, R13, R12, R11 ;  /* 0x0000000c0d0e7389 */ /* 0x00006400000c000b */
[----:B01----:R-:W-:Y:S01]  /*29a70*/  ENDCOLLECTIVE ;  /* 0x000000000000791b */ /* 0x003fe20003800000 */
.L_x_1834:
[----:B------:R-:W-:Y:S02]  /*29a80*/  IMAD.MOV.U32 R13, RZ, RZ, R108 ;  /* 0x000000ffff0d7224 */ /* 0x000fe400078e006c */
[----:B------:R-:W-:Y:S02]  /*29a90*/  IMAD.MOV.U32 R12, RZ, RZ, R3 ;  /* 0x000000ffff0c7224 */ /* 0x000fe400078e0003 */
[----:B------:R-:W-:-:S07]  /*29aa0*/  IMAD.MOV.U32 R103, RZ, RZ, R14 ;  /* 0x000000ffff677224 */ /* 0x000fce00078e000e */
[----:B------:R-:W-:Y:S05]  /*29ab0*/  WARPSYNC.COLLECTIVE R15, `(.L_x_1835) ;  /* 0x000000000f087348 */ /* 0x000fea0003c00000 */
[----:B------:R0:W1:Y:S02]  /*29ac0*/  SHFL.IDX P6, R14, R13, R12, R11 ;  /* 0x0000000c0d0e7389 */ /* 0x00006400000c000b */
[----:B01----:R-:W-:Y:S01]  /*29ad0*/  ENDCOLLECTIVE ;  /* 0x000000000000791b */ /* 0x003fe20003800000 */
.L_x_1835:
[----:B------:R-:W-:Y:S02]  /*29ae0*/  IMAD.MOV.U32 R13, RZ, RZ, R105 ;  /* 0x000000ffff0d7224 */ /* 0x000fe400078e0069 */
[----:B------:R-:W-:Y:S02]  /*29af0*/  IMAD.MOV.U32 R12, RZ, RZ, R20 ;  /* 0x000000ffff0c7224 */ /* 0x000fe400078e0014 */
[----:B------:R-:W-:-:S07]  /*29b00*/  IMAD.MOV.U32 R108, RZ, RZ, R14 ;  /* 0x000000ffff6c7224 */ /* 0x000fce00078e000e */
[----:B------:R-:W-:Y:S05]  /*29b10*/  WARPSYNC.COLLECTIVE R15, `(.L_x_1836) ;  /* 0x000000000f087348 */ /* 0x000fea0003c00000 */
[----:B------:R0:W1:Y:S02]  /*29b20*/  SHFL.IDX P6, R14, R13, R12, R11 ;  /* 0x0000000c0d0e7389 */ /* 0x00006400000c000b */
[----:B01----:R-:W-:Y:S01]  /*29b30*/  ENDCOLLECTIVE ;  /* 0x000000000000791b */ /* 0x003fe20003800000 */
.L_x_1836:
[----:B------:R-:W-:Y:S01]  /*29b40*/  MOV R13, R110 ;  /* 0x0000006e000d7202 */ /* 0x000fe20000000f00 */
[----:B------:R-:W-:Y:S02]  /*29b50*/  IMAD.MOV.U32 R12, RZ, RZ, R3 ;  /* 0x000000ffff0c7224 */ /* 0x000fe400078e0003 */
[----:B------:R-:W-:-:S07]  /*29b60*/  IMAD.MOV.U32 R105, RZ, RZ, R14 ;  /* 0x000000ffff697224 */ /* 0x000fce00078e000e */
[----:B------:R-:W-:Y:S05]  /*29b70*/  WARPSYNC.COLLECTIVE R15, `(.L_x_1837) ;  /* 0x000000000f087348 */ /* 0x000fea0003c00000 */
[----:B------:R0:W1:Y:S02]  /*29b80*/  SHFL.IDX P6, R14, R13, R12, R11 ;  /* 0x0000000c0d0e7389 */ /* 0x00006400000c000b */
[----:B01----:R-:W-:Y:S01]  /*29b90*/  ENDCOLLECTIVE ;  /* 0x000000000000791b */ /* 0x003fe20003800000 */
.L_x_1837:
[----:B------:R-:W-:Y:S01]  /*29ba0*/  SEL R59, R105, R108, P0 ;  /* 0x0000006c693b7207 */ /* 0x000fe20000000000 */
[----:B------:R-:W-:Y:S02]  /*29bb0*/  IMAD.MOV.U32 R13, RZ, RZ, R107 ;  /* 0x000000ffff0d7224 */ /* 0x000fe400078e006b */
[----:B------:R-:W-:Y:S02]  /*29bc0*/  IMAD.MOV.U32 R12, RZ, RZ, R20 ;  /* 0x000000ffff0c7224 */ /* 0x000fe400078e0014 */
[----:B------:R-:W-:-:S07]  /*29bd0*/  IMAD.MOV.U32 R110, RZ, RZ, R14 ;  /* 0x000000ffff6e7224 */ /* 0x000fce00078e000e */
[----:B------:R-:W-:Y:S05]  /*29be0*/  WARPSYNC.COLLECTIVE R15, `(.L_x_1838) ;  /* 0x000000000f087348 */ /* 0x000fea0003c00000 */
[----:B------:R0:W1:Y:S02]  /*29bf0*/  SHFL.IDX P6, R14, R13, R12, R11 ;  /* 0x0000000c0d0e7389 */ /* 0x00006400000c000b */
[----:B01----:R-:W-:Y:S01]  /*29c00*/  ENDCOLLECTIVE ;  /* 0x000000000000791b */ /* 0x003fe20003800000 */
.L_x_1838:
[----:B------:R-:W-:Y:S02]  /*29c10*/  IMAD.MOV.U32 R13, RZ, RZ, R112 ;  /* 0x000000ffff0d7224 */ /* 0x000fe400078e0070 */
[----:B------:R-:W-:Y:S02]  /*29c20*/  IMAD.MOV.U32 R12, RZ, RZ, R3 ;  /* 0x000000ffff0c7224 */ /* 0x000fe400078e0003 */
[----:B------:R-:W-:-:S07]  /*29c30*/  IMAD.MOV.U32 R107, RZ, RZ, R14 ;  /* 0x000000ffff6b7224 */ /* 0x000fce00078e000e */
[----:B------:R-:W-:Y:S05]  /*29c40*/  WARPSYNC.COLLECTIVE R15, `(.L_x_1839) ;  /* 0x000000000f087348 */ /* 0x000fea0003c00000 */
[----:B------:R0:W1:Y:S02]  /*29c50*/  SHFL.IDX P6, R14, R13, R12, R11 ;  /* 0x0000000c0d0e7389 */ /* 0x00006400000c000b */
[----:B01----:R-:W-:Y:S01]  /*29c60*/  ENDCOLLECTIVE ;  /* 0x000000000000791b */ /* 0x003fe20003800000 */
.L_x_1839:
        /* <DEDUP_REMOVED lines=8> */
.L_x_1840:
[----:B------:R-:W-:Y:S02]  /*29cf0*/  IMAD.MOV.U32 R13, RZ, RZ, R114 ;  /* 0x000000ffff0d7224 */ /* 0x000fe400078e0072 */
[----:B------:R-:W-:Y:S02]  /*29d00*/  IMAD.MOV.U32 R12, RZ, RZ, R3 ;  /* 0x000000ffff0c7224 */ /* 0x000fe400078e0003 */
[----:B------:R-:W-:-:S07]  /*29d10*/  IMAD.MOV.U32 R112, RZ, RZ, R14 ;  /* 0x000000ffff707224 */ /* 0x000fce00078e000e */
[----:B------:R-:W-:Y:S05]  /*29d20*/  WARPSYNC.COLLECTIVE R15, `(.L_x_1841) ;  /* 0x000000000f087348 */ /* 0x000fea0003c00000 */
[----:B------:R0:W1:Y:S02]  /*29d30*/  SHFL.IDX P6, R14, R13, R12, R11 ;  /* 0x0000000c0d0e7389 */ /* 0x00006400000c000b */
[----:B01----:R-:W-:Y:S01]  /*29d40*/  ENDCOLLECTIVE ;  /* 0x000000000000791b */ /* 0x003fe20003800000 */
.L_x_1841:
        /* <DEDUP_REMOVED lines=8> */
.L_x_1842:
[----:B------:R-:W-:Y:S01]  /*29dd0*/  IMAD.MOV.U32 R13, RZ, RZ, R6 ;  /* 0x000000ffff0d7224 */ /* 0x000fe200078e0006 */
[----:B------:R-:W-:Y:S01]  /*29de0*/  SEL R6, R10, R9, P0 ;  /* 0x000000090a067207 */ /* 0x000fe20000000000 */
        /* <DEDUP_REMOVED lines=9> */
.L_x_1843:
[----:B------:R-:W-:Y:S02]  /*29e80*/  SEL R69, R71, R114, P0 ;  /* 0x0000007247457207 */ /* 0x000fe40000000000 */
[----:B------:R-:W-:Y:S01]  /*29e90*/  SEL R71, R114, R71, P0 ;  /* 0x0000004772477207 */ /* 0x000fe20000000000 */
[----:B------:R-:W-:Y:S01]  /*29ea0*/  IMAD.MOV.U32 R13, RZ, RZ, R5 ;  /* 0x000000ffff0d7224 */ /* 0x000fe200078e0005 */
[----:B------:R-:W-:Y:S01]  /*29eb0*/  SEL R5, R78, R51, P0 ;  /* 0x000000334e057207 */ /* 0x000fe20000000000 */
[----:B------:R-:W-:Y:S01]  /*29ec0*/  IMAD.MOV.U32 R12, RZ, RZ, R20 ;  /* 0x000000ffff0c7224 */ /* 0x000fe200078e0014 */
[----:B------:R-:W-:Y:S02]  /*29ed0*/  SEL R51, R101, R104, P0 ;  /* 0x0000006865337207 */ /* 0x000fe40000000000 */
[----:B------:R-:W-:Y:S01]  /*29ee0*/  MOV R20, RZ ;  /* 0x000000ff00147202 */ /* 0x000fe20000000f00 */
[----:B------:R-:W-:-:S07]  /*29ef0*/  IMAD.MOV.U32 R75, RZ, RZ, R14 ;  /* 0x000000ffff4b7224 */ /* 0x000fce00078e000e */
[----:B------:R-:W-:Y:S05]  /*29f00*/  WARPSYNC.COLLECTIVE R15, `(.L_x_1844) ;  /* 0x000000000f087348 */ /* 0x000fea0003c00000 */
[----:B------:R0:W1:Y:S02]  /*29f10*/  SHFL.IDX P6, R14, R13, R12, R11 ;  /* 0x0000000c0d0e7389 */ /* 0x00006400000c000b */
[----:B01----:R-:W-:Y:S01]  /*29f20*/  ENDCOLLECTIVE ;  /* 0x000000000000791b */ /* 0x003fe20003800000 */
.L_x_1844:
        /* <DEDUP_REMOVED lines=13> */
[----:B------:R-:W-:Y:S01]  /*2a000*/  SEL R57, R108, R105, P0 ;  /* 0x000000696c397207 */ /* 0x000fe20000000000 */
[----:B------:R-:W-:Y:S06]  /*2a010*/  BRA `(.L_x_1845) ;  /* 0xffffff3400387947 */ /* 0x000fec000383ffff */
.L_x_1567:
[----:B------:R-:W-:Y:S02]  /*2a020*/  IMAD.MOV.U32 R13, RZ, RZ, R2 ;  /* 0x000000ffff0d7224 */ /* 0x000fe400078e0002 */
[----:B------:R-:W-:Y:S02]  /*2a030*/  IMAD.MOV.U32 R12, RZ, RZ, RZ ;  /* 0x000000ffff0c7224 */ /* 0x000fe400078e00ff */
[----:B------:R-:W-:Y:S02]  /*2a040*/  IMAD.MOV.U32 R11, RZ, RZ, 0x181f ;  /* 0x0000181fff0b7424 */ /* 0x000fe400078e00ff */
[----:B------:R-:W-:-:S07]  /*2a050*/  IMAD.MOV.U32 R15, RZ, RZ, -0x1 ;  /* 0xffffffffff0f7424 */ /* 0x000fce00078e00ff */
[----:B-1----:R-:W-:Y:S05]  /*2a060*/  WARPSYNC.COLLECTIVE R15, `(.L_x_1846) ;  /* 0x000000000f087348 */ /* 0x002fea0003c00000 */
[----:B------:R0:W2:Y:S02]  /*2a070*/  SHFL.IDX P6, R14, R13, R12, R11 ;  /* 0x0000000c0d0e7389 */ /* 0x0000a400000c000b */
[----:B012---:R-:W-:Y:S01]  /*2a080*/  ENDCOLLECTIVE ;  /* 0x000000000000791b */ /* 0x007fe20003800000 */
.L_x_1846:
[----:B------:R-:W-:Y:S02]  /*2a090*/  IMAD.MOV.U32 R13, RZ, RZ, R0 ;  /* 0x000000ffff0d7224 */ /* 0x000fe400078e0000 */
[----:B------:R-:W-:-:S07]  /*2a0a0*/  IMAD.MOV.U32 R3, RZ, RZ, R14 ;  /* 0x000000ffff037224 */ /* 0x000fce00078e000e */
[----:B------:R-:W-:Y:S05]  /*2a0b0*/  WARPSYNC.COLLECTIVE R15, `(.L_x_1847) ;  /* 0x000000000f087348 */ /* 0x000fea0003c00000 */
[----:B------:R0:W1:Y:S02]  /*2a0c0*/  SHFL.IDX P6, R14, R13, R12, R11 ;  /* 0x0000000c0d0e7389 */ /* 0x00006400000c000b */
[----:B01----:R-:W-:Y:S01]  /*2a0d0*/  ENDCOLLECTIVE ;  /* 0x000000000000791b */ /* 0x003fe20003800000 */
.L_x_1847:
[----:B------:R-:W-:Y:S05]  /*2a0e0*/  BRA `(.L_x_1848) ;  /* 0xffffff4c00f47947 */ /* 0x000fea000383ffff */
.L_x_1570:
[----:B------:R-:W-:Y:S01]  /*2a0f0*/  BSSY B1, `(.L_x_1849) ;  /* 0x0000008000017945 */ /* 0x000fe20003800000 */
[----:B------:R-:W-:Y:S01]  /*2a100*/  IMAD.MOV.U32 R13, RZ, RZ, R2 ;  /* 0x000000ffff0d7224 */ /* 0x000fe200078e0002 */
[----:B------:R-:W-:Y:S01]  /*2a110*/  MOV R12, 0x1 ;  /* 0x00000001000c7802 */ /* 0x000fe20000000f00 */
[----:B------:R-:W-:Y:S02]  /*2a120*/  IMAD.MOV.U32 R11, RZ, RZ, 0x181f ;  /* 0x0000181fff0b7424 */ /* 0x000fe400078e00ff */
[----:B----4-:R-:W-:-:S07]  /*2a130*/  IMAD.MOV.U32 R15, RZ, RZ, -0x1 ;  /* 0xffffffffff0f7424 */ /* 0x010fce00078e00ff */
[----:B0123--:R-:W-:Y:S05]  /*2a140*/  WARPSYNC.COLLECTIVE R15, `(.L_x_1850) ;  /* 0x000000000f087348 */ /* 0x00ffea0003c00000 */
[----:B---3--:R3:W4:Y:S02]  /*2a150*/  SHFL.IDX P6, R14, R13, R12, R11 ;  /* 0x0000000c0d0e7389 */ /* 0x00872400000c000b */
[----:B01234-:R-:W-:Y:S01]  /*2a160*/  ENDCOLLECTIVE ;  /* 0x000000000000791b */ /* 0x01ffe20003800000 */
.L_x_1850:
[----:B------:R-:W-:Y:S05]  /*2a170*/  BSYNC B1 ;  /* 0x0000000000017941 */ /* 0x000fea0003800000 */
.L_x_1849:
        /* <DEDUP_REMOVED lines=8> */
.L_x_1851:
[----:B------:R-:W-:Y:S05]  /*2a200*/  BRA `(.L_x_1852) ;  /* 0xffffff5000147947 */ /* 0x000fea000383ffff */
.L_x_1573:
[----:B------:R-:W-:Y:S01]  /*2a210*/  BSSY B1, `(.L_x_1853) ;  /* 0x0000008000017945 */ /* 0x000fe20003800000 */
[----:B------:R-:W-:Y:S01]  /*2a220*/  MOV R13, R2 ;  /* 0x00000002000d7202 */ /* 0x000fe20000000f00 */
[----:B------:R-:W-:Y:S02]  /*2a230*/  IMAD.MOV.U32 R12, RZ, RZ, 0x2 ;  /* 0x00000002ff0c7424 */ /* 0x000fe400078e00ff */
[----:B------:R-:W-:Y:S02]  /*2a240*/  IMAD.MOV.U32 R11, RZ, RZ, 0x181f ;  /* 0x0000181fff0b7424 */ /* 0x000fe400078e00ff */
[----:B----4-:R-:W-:-:S07]  /*2a250*/  IMAD.MOV.U32 R15, RZ, RZ, -0x1 ;  /* 0xffffffffff0f7424 */ /* 0x010fce00078e00ff */
[----:B0123--:R-:W-:Y:S05]  /*2a260*/  WARPSYNC.COLLECTIVE R15, `(.L_x_1854) ;  /* 0x000000000f087348 */ /* 0x00ffea0003c00000 */
[----:B---3--:R3:W4:Y:S02]  /*2a270*/  SHFL.IDX P6, R14, R13, R12, R11 ;  /* 0x0000000c0d0e7389 */ /* 0x00872400000c000b */
[----:B01234-:R-:W-:Y:S01]  /*2a280*/  ENDCOLLECTIVE ;  /* 0x000000000000791b */ /* 0x01ffe20003800000 */
.L_x_1854:
[----:B------:R-:W-:Y:S05]  /*2a290*/  BSYNC B1 ;  /* 0x0000000000017941 */ /* 0x000fea0003800000 */
.L_x_1853:
[----:B------:R-:W-:Y:S01]  /*2a2a0*/  IMAD.MOV.U32 R13, RZ, RZ, R0 ;  /* 0x000000ffff0d7224 */ /* 0x000fe200078e0000 */
[----:B------:R-:W-:Y:S01]  /*2a2b0*/  MOV R15, 0xffffffff ;  /* 0xffffffff000f7802 */ /* 0x000fe20000000f00 */
[----:B------:R-:W-:Y:S02]  /*2a2c0*/  IMAD.MOV.U32 R12, RZ, RZ, 0x2 ;  /* 0x00000002ff0c7424 */ /* 0x000fe400078e00ff */
[----:B------:R-:W-:Y:S02]  /*2a2d0*/  IMAD.MOV.U32 R11, RZ, RZ, 0x181f ;  /* 0x0000181fff0b7424 */ /* 0x000fe400078e00ff */
[----:B------:R-:W-:-:S07]  /*2a2e0*/  IMAD.MOV.U32 R3, RZ, RZ, R14 ;  /* 0x000000ffff037224 */ /* 0x000fce00078e000e */
[----:B------:R-:W-:Y:S05]  /*2a2f0*/  WARPSYNC.COLLECTIVE R15, `(.L_x_1855) ;  /* 0x000000000f087348 */ /* 0x000fea0003c00000 */
[----:B------:R0:W1:Y:S02]  /*2a300*/  SHFL.IDX P6, R14, R13, R12, R11 ;  /* 0x0000000c0d0e7389 */ /* 0x00006400000c000b */
[----:B01----:R-:W-:Y:S01]  /*2a310*/  ENDCOLLECTIVE ;  /* 0x000000000000791b */ /* 0x003fe20003800000 */
.L_x_1855:
[----:B------:R-:W-:Y:S05]  /*2a320*/  BRA `(.L_x_1856) ;  /* 0xffffff5000347947 */ /* 0x000fea000383ffff */
.L_x_1576:
[----:B------:R-:W-:Y:S01]  /*2a330*/  BSSY B1, `(.L_x_1857) ;  /* 0x0000008000017945 */ /* 0x000fe20003800000 */
[----:B------:R-:W-:Y:S02]  /*2a340*/  IMAD.MOV.U32 R13, RZ, RZ, R2 ;  /* 0x000000ffff0d7224 */ /* 0x000fe400078e0002 */
[----:B------:R-:W-:Y:S02]  /*2a350*/  IMAD.MOV.U32 R12, RZ, RZ, 0x3 ;  /* 0x00000003ff0c7424 */ /* 0x000fe400078e00ff */
[----:B------:R-:W-:Y:S02]  /*2a360*/  IMAD.MOV.U32 R11, RZ, RZ, 0x181f ;  /* 0x0000181fff0b7424 */ /* 0x000fe400078e00ff */
[----:B0-----:R-:W-:-:S07]  /*2a370*/  IMAD.MOV.U32 R15, RZ, RZ, -0x1 ;  /* 0xffffffffff0f7424 */ /* 0x001fce00078e00ff */
[----:B-1234-:R-:W-:Y:S05]  /*2a380*/  WARPSYNC.COLLECTIVE R15, `(.L_x_1858) ;  /* 0x000000000f087348 */ /* 0x01efea0003c00000 */
[----:B----4-:R0:W4:Y:S02]  /*2a390*/  SHFL.IDX P6, R14, R13, R12, R11 ;  /* 0x0000000c0d0e7389 */ /* 0x01012400000c000b */
[----:B01234-:R-:W-:Y:S01]  /*2a3a0*/  ENDCOLLECTIVE ;  /* 0x000000000000791b */ /* 0x01ffe20003800000 */
.L_x_1858:
[----:B------:R-:W-:Y:S05]  /*2a3b0*/  BSYNC B1 ;  /* 0x0000000000017941 */ /* 0x000fea0003800000 */
.L_x_1857:
        /* <DEDUP_REMOVED lines=8> */
.L_x_1859:
[----:B------:R-:W-:Y:S05]  /*2a440*/  BRA `(.L_x_1860) ;  /* 0xffffff5000547947 */ /* 0x000fea000383ffff */
.L_x_1601:
[----:B------:R-:W1:Y:S01]  /*2a450*/  S2R R5, SR_TID.X ;  /* 0x0000000000057919 */ /* 0x000e620000002100 */
[----:B------:R-:W-:Y:S01]  /*2a460*/  BSSY B1, `(.L_x_1861) ;  /* 0x000000a000017945 */ /* 0x000fe20003800000 */
[----:B------:R-:W-:Y:S02]  /*2a470*/  IMAD.MOV.U32 R12, RZ, RZ, RZ ;  /* 0x000000ffff0c7224 */ /* 0x000fe400078e00ff */
[----:B0-----:R-:W-:Y:S02]  /*2a480*/  IMAD.MOV.U32 R11, RZ, RZ, 0x1f ;  /* 0x0000001fff0b7424 */ /* 0x001fe400078e00ff */
[----:B------:R-:W-:Y:S01]  /*2a490*/  IMAD.MOV.U32 R15, RZ, RZ, -0x1 ;  /* 0xffffffffff0f7424 */ /* 0x000fe200078e00ff */
[----:B-1----:R-:W-:-:S04]  /*2a4a0*/  SHF.R.U32.HI R5, RZ, 0x5, R5 ;  /* 0x00000005ff057819 */ /* 0x002fc80000011605 */
[----:B------:R-:W-:-:S05]  /*2a4b0*/  LOP3.LUT R5, R5, 0x3, RZ, 0xc0, !PT ;  /* 0x0000000305057812 */ /* 0x000fca00078ec0ff */
[----:B------:R-:W-:-:S07]  /*2a4c0*/  IMAD.MOV.U32 R13, RZ, RZ, R5 ;  /* 0x000000ffff0d7224 */ /* 0x000fce00078e0005 */
[----:B------:R-:W-:Y:S05]  /*2a4d0*/  WARPSYNC.COLLECTIVE R15, `(.L_x_1862) ;  /* 0x000000000f087348 */ /* 0x000fea0003c00000 */
[----:B------:R0:W1:Y:S02]  /*2a4e0*/  SHFL.IDX P6, R14, R13, R12, R11 ;  /* 0x0000000c0d0e7389 */ /* 0x00006400000c000b */
[----:B01----:R-:W-:Y:S01]  /*2a4f0*/  ENDCOLLECTIVE ;  /* 0x000000000000791b */ /* 0x003fe20003800000 */
.L_x_1862:
[----:B------:R-:W-:Y:S05]  /*2a500*/  BSYNC B1 ;  /* 0x0000000000017941 */ /* 0x000fea0003800000 */
.L_x_1861:
[----:B------:R-:W-:Y:S05]  /*2a510*/  BRA `(.L_x_1863) ;  /* 0xffffff6800f47947 */ /* 0x000fea000383ffff */
.L_x_1603:
[----:B------:R-:W-:Y:S01]  /*2a520*/  BSSY B1, `(.L_x_1864) ;  /* 0x0000006000017945 */ /* 0x000fe20003800000 */
[----:B------:R-:W-:-:S07]  /*2a530*/  IMAD.MOV.U32 R15, RZ, RZ, -0x1 ;  /* 0xffffffffff0f7424 */ /* 0x000fce00078e00ff */
[----:B01----:R-:W-:Y:S05]  /*2a540*/  WARPSYNC.COLLECTIVE R15, `(.L_x_1865) ;  /* 0x000000000f0c7348 */ /* 0x003fea0003c00000 */
[----:B------:R-:W-:Y:S02]  /*2a550*/  ELECT P6, UR62, PT ;  /* 0x00000000003e782f */ /* 0x000fe400038c0000 */
[----:B------:R-:W-:Y:S01]  /*2a560*/  MOV R14, UR62 ;  /* 0x0000003e000e7c02 */ /* 0x000fe20008000f00 */
[----:B01----:R-:W-:Y:S10]  /*2a570*/  ENDCOLLECTIVE ;  /* 0x000000000000791b */ /* 0x003ff40003800000 */
.L_x_1865:
[----:B------:R-:W-:Y:S05]  /*2a580*/  BSYNC B1 ;  /* 0x0000000000017941 */ /* 0x000fea0003800000 */
.L_x_1864:
[----:B------:R-:W-:Y:S05]  /*2a590*/  BRA `(.L_x_1602) ;  /* 0xffffff6800ec7947 */ /* 0x000fea000383ffff */
.L_x_1605:
[----:B-1----:R-:W2:Y:S02]  /*2a5a0*/  LDL R5, [R1] ;  /* 0x0000000001057983 */ /* 0x002ea40000100800 */
[----:B--2---:R1:W2:Y:S02]  /*2a5b0*/  SYNCS.PHASECHK.TRANS64.TRYWAIT P0, [R5+URZ+0x28420], R4 ;  /* 0x02842004050075a7 */ /* 0x0042a4000800017f */
[----:B--2---:R-:W-:Y:S05]  /*2a5c0*/  @!P0 NANOSLEEP.SYNCS 0x989680 ;  /* 0x009896800000895d */ /* 0x004fea0003900000 */
[----:B------:R-:W2:Y:S02]  /*2a5d0*/  @!P0 SYNCS.PHASECHK.TRANS64 P0, [R5+URZ+0x28420], R4 ;  /* 0x02842004050085a7 */ /* 0x000ea4000800007f */
[----:B--2---:R-:W-:Y:S05]  /*2a5e0*/  @!P0 BRA `(.L_x_1605) ;  /* 0xfffffffc00ec8947 */ /* 0x004fea000383ffff */
[----:B------:R-:W-:Y:S05]  /*2a5f0*/  BRA `(.L_x_1866) ;  /* 0xffffff6800fc7947 */ /* 0x000fea000383ffff */
.L_x_1609:
[----:B-1----:R1:W2:Y:S02]  /*2a600*/  SYNCS.PHASECHK.TRANS64.TRYWAIT P0, [R7+URZ+0x284a0], R10 ;  /* 0x0284a00a070075a7 */ /* 0x0022a4000800017f */
[----:B--2---:R-:W-:Y:S05]  /*2a610*/  @!P0 NANOSLEEP.SYNCS 0x989680 ;  /* 0x009896800000895d */ /* 0x004fea0003900000 */
[----:B------:R-:W2:Y:S02]  /*2a620*/  @!P0 SYNCS.PHASECHK.TRANS64 P0, [R7+URZ+0x284a0], R10 ;  /* 0x0284a00a070085a7 */ /* 0x000ea4000800007f */
[----:B--2---:R-:W-:Y:S05]  /*2a630*/  @!P0 BRA `(.L_x_1609) ;  /* 0xfffffffc00f08947 */ /* 0x004fea000383ffff */
[----:B------:R-:W-:Y:S05]  /*2a640*/  BRA `(.L_x_1867) ;  /* 0xffffff6c00247947 */ /* 0x000fea000383ffff */
.L_x_1615:
[----:B--2---:R2:W3:Y:S02]  /*2a650*/  SYNCS.PHASECHK.TRANS64.TRYWAIT P0, [R7+URZ+0x284c0], R10 ;  /* 0x0284c00a070075a7 */ /* 0x0044e4000800017f */
[----:B---3--:R-:W-:Y:S05]  /*2a660*/  @!P0 NANOSLEEP.SYNCS 0x989680 ;  /* 0x009896800000895d */ /* 0x008fea0003900000 */
[----:B------:R-:W3:Y:S02]  /*2a670*/  @!P0 SYNCS.PHASECHK.TRANS64 P0, [R7+URZ+0x284c0], R10 ;  /* 0x0284c00a070085a7 */ /* 0x000ee4000800007f */
[----:B---3--:R-:W-:Y:S05]  /*2a680*/  @!P0 BRA `(.L_x_1615) ;  /* 0xfffffffc00f08947 */ /* 0x008fea000383ffff */
[----:B------:R-:W-:Y:S05]  /*2a690*/  BRA `(.L_x_1868) ;  /* 0xffffff6c00e87947 */ /* 0x000fea000383ffff */
.L_x_1623:
[----:B-1----:R1:W2:Y:S02]  /*2a6a0*/  SYNCS.PHASECHK.TRANS64.TRYWAIT P1, [R8+URZ+0x284a0], R7 ;  /* 0x0284a007080075a7 */ /* 0x0022a4000802017f */
[----:B--2---:R-:W-:Y:S05]  /*2a6b0*/  @!P1 NANOSLEEP.SYNCS 0x989680 ;  /* 0x009896800000995d */ /* 0x004fea0003900000 */
[----:B------:R-:W2:Y:S02]  /*2a6c0*/  @!P1 SYNCS.PHASECHK.TRANS64 P1, [R8+URZ+0x284a0], R7 ;  /* 0x0284a007080095a7 */ /* 0x000ea4000802007f */
[----:B--2---:R-:W-:Y:S05]  /*2a6d0*/  @!P1 BRA `(.L_x_1623) ;  /* 0xfffffffc00f09947 */ /* 0x004fea000383ffff */
[----:B------:R-:W-:Y:S05]  /*2a6e0*/  BRA `(.L_x_1869) ;  /* 0xffffff7000fc7947 */ /* 0x000fea000383ffff */
.L_x_1629:
[----:B--2---:R2:W3:Y:S02]  /*2a6f0*/  SYNCS.PHASECHK.TRANS64.TRYWAIT P1, [R8+URZ+0x284c0], R7 ;  /* 0x0284c007080075a7 */ /* 0x0044e4000802017f */
[----:B---3--:R-:W-:Y:S05]  /*2a700*/  @!P1 NANOSLEEP.SYNCS 0x989680 ;  /* 0x009896800000995d */ /* 0x008fea0003900000 */
[----:B------:R-:W3:Y:S02]  /*2a710*/  @!P1 SYNCS.PHASECHK.TRANS64 P1, [R8+URZ+0x284c0], R7 ;  /* 0x0284c007080095a7 */ /* 0x000ee4000802007f */
[----:B---3--:R-:W-:Y:S05]  /*2a720*/  @!P1 BRA `(.L_x_1629) ;  /* 0xfffffffc00f09947 */ /* 0x008fea000383ffff */
[----:B------:R-:W-:Y:S05]  /*2a730*/  BRA `(.L_x_1870) ;  /* 0xffffff7400bc7947 */ /* 0x000fea000383ffff */
.L_x_1653:
[----:B------:R-:W1:Y:S01]  /*2a740*/  S2R R0, SR_TID.X ;  /* 0x0000000000007919 */ /* 0x000e620000002100 */
[----:B------:R-:W-:Y:S01]  /*2a750*/  BSSY B0, `(.L_x_1871) ;  /* 0x000000a000007945 */ /* 0x000fe20003800000 */
[----:B------:R-:W-:Y:S01]  /*2a760*/  MOV R12, RZ ;  /* 0x000000ff000c7202 */ /* 0x000fe20000000f00 */
[----:B0-----:R-:W-:Y:S02]  /*2a770*/  IMAD.MOV.U32 R11, RZ, RZ, 0x1f ;  /* 0x0000001fff0b7424 */ /* 0x001fe400078e00ff */
[----:B------:R-:W-:Y:S01]  /*2a780*/  IMAD.MOV.U32 R15, RZ, RZ, -0x1 ;  /* 0xffffffffff0f7424 */ /* 0x000fe200078e00ff */
[----:B-1----:R-:W-:-:S04]  /*2a790*/  SHF.R.U32.HI R0, RZ, 0x5, R0 ;  /* 0x00000005ff007819 */ /* 0x002fc80000011600 */
[----:B------:R-:W-:-:S05]  /*2a7a0*/  LOP3.LUT R0, R0, 0x3, RZ, 0xc0, !PT ;  /* 0x0000000300007812 */ /* 0x000fca00078ec0ff */
[----:B------:R-:W-:-:S07]  /*2a7b0*/  IMAD.MOV.U32 R13, RZ, RZ, R0 ;  /* 0x000000ffff0d7224 */ /* 0x000fce00078e0000 */
[----:B--2---:R-:W-:Y:S05]  /*2a7c0*/  WARPSYNC.COLLECTIVE R15, `(.L_x_1872) ;  /* 0x000000000f087348 */ /* 0x004fea0003c00000 */
[----:B------:R0:W1:Y:S02]  /*2a7d0*/  SHFL.IDX P6, R14, R13, R12, R11 ;  /* 0x0000000c0d0e7389 */ /* 0x00006400000c000b */
[----:B012---:R-:W-:Y:S01]  /*2a7e0*/  ENDCOLLECTIVE ;  /* 0x000000000000791b */ /* 0x007fe20003800000 */
.L_x_1872:
[----:B------:R-:W-:Y:S05]  /*2a7f0*/  BSYNC B0 ;  /* 0x0000000000007941 */ /* 0x000fea0003800000 */
.L_x_1871:
[----:B------:R-:W-:Y:S05]  /*2a800*/  BRA `(.L_x_1873) ;  /* 0xffffff8400987947 */ /* 0x000fea000383ffff */
.L_x_1655:
[----:B------:R-:W-:Y:S01]  /*2a810*/  BSSY B0, `(.L_x_1874) ;  /* 0x0000006000007945 */ /* 0x000fe20003800000 */
[----:B------:R-:W-:-:S07]  /*2a820*/  IMAD.MOV.U32 R15, RZ, RZ, -0x1 ;  /* 0xffffffffff0f7424 */ /* 0x000fce00078e00ff */
[----:B012---:R-:W-:Y:S05]  /*2a830*/  WARPSYNC.COLLECTIVE R15, `(.L_x_1875) ;  /* 0x000000000f0c7348 */ /* 0x007fea0003c00000 */
[----:B------:R-:W-:Y:S02]  /*2a840*/  ELECT P6, UR62, PT ;  /* 0x00000000003e782f */ /* 0x000fe400038c0000 */
[----:B------:R-:W-:Y:S01]  /*2a850*/  MOV R14, UR62 ;  /* 0x0000003e000e7c02 */ /* 0x000fe20008000f00 */
[----:B012---:R-:W-:Y:S10]  /*2a860*/  ENDCOLLECTIVE ;  /* 0x000000000000791b */ /* 0x007ff40003800000 */
.L_x_1875:
[----:B------:R-:W-:Y:S05]  /*2a870*/  BSYNC B0 ;  /* 0x0000000000007941 */ /* 0x000fea0003800000 */
.L_x_1874:
[----:B------:R-:W-:Y:S05]  /*2a880*/  BRA `(.L_x_1876) ;  /* 0xffffff8400a07947 */ /* 0x000fea000383ffff */
.L_x_1657:
[----:B-1----:R1:W2:Y:S02]  /*2a890*/  SYNCS.PHASECHK.TRANS64.TRYWAIT P0, [R0+URZ+0x28480], R3 ;  /* 0x02848003000075a7 */ /* 0x0022a4000800017f */
[----:B--2---:R-:W-:Y:S05]  /*2a8a0*/  @!P0 NANOSLEEP.SYNCS 0x989680 ;  /* 0x009896800000895d */ /* 0x004fea0003900000 */
[----:B------:R-:W2:Y:S02]  /*2a8b0*/  @!P0 SYNCS.PHASECHK.TRANS64 P0, [R0+URZ+0x28480], R3 ;  /* 0x02848003000085a7 */ /* 0x000ea4000800007f */
[----:B--2---:R-:W-:Y:S05]  /*2a8c0*/  @!P0 BRA `(.L_x_1657) ;  /* 0xfffffffc00f08947 */ /* 0x004fea000383ffff */
[----:B------:R-:W-:Y:S05]  /*2a8d0*/  BRA `(.L_x_1877) ;  /* 0xffffff8800147947 */ /* 0x000fea000383ffff */
.L_x_1659:
[----:B--2---:R2:W3:Y:S02]  /*2a8e0*/  SYNCS.PHASECHK.TRANS64.TRYWAIT P0, [R0+URZ+0x28440], R3 ;  /* 0x02844003000075a7 */ /* 0x0044e4000800017f */
[----:B---3--:R-:W-:Y:S05]  /*2a8f0*/  @!P0 NANOSLEEP.SYNCS 0x989680 ;  /* 0x009896800000895d */ /* 0x008fea0003900000 */
[----:B------:R-:W3:Y:S02]  /*2a900*/  @!P0 SYNCS.PHASECHK.TRANS64 P0, [R0+URZ+0x28440], R3 ;  /* 0x02844003000085a7 */ /* 0x000ee4000800007f */
[----:B---3--:R-:W-:Y:S05]  /*2a910*/  @!P0 BRA `(.L_x_1659) ;  /* 0xfffffffc00f08947 */ /* 0x008fea000383ffff */
[----:B------:R-:W-:Y:S05]  /*2a920*/  BRA `(.L_x_1878) ;  /* 0xffffff8800847947 */ /* 0x000fea000383ffff */
.L_x_1663:
[----:B------:R-:W2:Y:S01]  /*2a930*/  LDL.LU R11, [R1+0x40] ;  /* 0x00004000010b7983 */ /* 0x000ea20000300800 */
[----:B------:R-:W-:Y:S01]  /*2a940*/  IMAD.MOV.U32 R13, RZ, RZ, R3 ;  /* 0x000000ffff0d7224 */ /* 0x000fe200078e0003 */
[----:B------:R-:W-:Y:S01]  /*2a950*/  LOP3.LUT R5, R5, 0x7f, RZ, 0xc0, !PT ;  /* 0x0000007f05057812 */ /* 0x000fe200078ec0ff */
[----:B------:R-:W-:Y:S02]  /*2a960*/  IMAD.MOV.U32 R12, RZ, RZ, RZ ;  /* 0x000000ffff0c7224 */ /* 0x000fe400078e00ff */
[----:B------:R-:W-:Y:S01]  /*2a970*/  IMAD.MOV.U32 R15, RZ, RZ, -0x1 ;  /* 0xffffffffff0f7424 */ /* 0x000fe200078e00ff */
[----:B------:R-:W-:-:S05]  /*2a980*/  SHF.R.U32.HI R5, RZ, 0x3, R5 ;  /* 0x00000003ff057819 */ /* 0x000fca0000011605 */
[----:B------:R-:W-:-:S04]  /*2a990*/  IMAD.IADD R0, R5, 0x1, R8 ;  /* 0x0000000105007824 */ /* 0x000fc800078e0208 */
[----:B------:R-:W-:Y:S02]  /*2a9a0*/  VIADD R5, R0, 0x10 ;  /* 0x0000001000057836 */ /* 0x000fe40000000000 */
[----:B--2---:R-:W-:Y:S02]  /*2a9b0*/  IMAD R2, R11, R7, RZ ;  /* 0x000000070b027224 */ /* 0x004fe400078e02ff */
[----:B------:R-:W-:-:S03]  /*2a9c0*/  IMAD.MOV.U32 R11, RZ, RZ, 0x181f ;  /* 0x0000181fff0b7424 */ /* 0x000fc600078e00ff */
[----:B------:R-:W-:-:S13]  /*2a9d0*/  ISETP.GE.AND P2, PT, R0, R2, PT ;  /* 0x000000020000720c */ /* 0x000fda0003f46270 */
[----:B-----5:R-:W-:Y:S05]  /*2a9e0*/  WARPSYNC.COLLECTIVE R15, `(.L_x_1879) ;  /* 0x000000000f087348 */ /* 0x020fea0003c00000 */
[----:B------:R0:W1:Y:S02]  /*2a9f0*/  SHFL.IDX P6, R14, R13, R12, R11 ;  /* 0x0000000c0d0e7389 */ /* 0x00006400000c000b */
[----:B01---5:R-:W-:Y:S01]  /*2aa00*/  ENDCOLLECTIVE ;  /* 0x000000000000791b */ /* 0x023fe20003800000 */
.L_x_1879:
[----:B------:R-:W-:Y:S01]  /*2aa10*/  IMAD.MOV.U32 R13, RZ, RZ, R4 ;  /* 0x000000ffff0d7224 */ /* 0x000fe200078e0004 */
[----:B------:R-:W-:-:S07]  /*2aa20*/  MOV R6, R14 ;  /* 0x0000000e00067202 */ /* 0x000fce0000000f00 */
[----:B------:R-:W-:Y:S05]  /*2aa30*/  WARPSYNC.COLLECTIVE R15, `(.L_x_1880) ;  /* 0x000000000f087348 */ /* 0x000fea0003c00000 */
[----:B------:R0:W1:Y:S02]  /*2aa40*/  SHFL.IDX P6, R14, R13, R12, R11 ;  /* 0x0000000c0d0e7389 */ /* 0x00006400000c000b */
[----:B01----:R-:W-:Y:S01]  /*2aa50*/  ENDCOLLECTIVE ;  /* 0x000000000000791b */ /* 0x003fe20003800000 */
.L_x_1880:
[----:B------:R-:W-:Y:S02]  /*2aa60*/  IMAD.MOV.U32 R13, RZ, RZ, R3 ;  /* 0x000000ffff0d7224 */ /* 0x000fe400078e0003 */
[----:B------:R-:W-:Y:S02]  /*2aa70*/  IMAD.MOV.U32 R12, RZ, RZ, 0x1 ;  /* 0x00000001ff0c7424 */ /* 0x000fe400078e00ff */
[----:B------:R-:W-:-:S07]  /*2aa80*/  IMAD.MOV.U32 R7, RZ, RZ, R14 ;  /* 0x000000ffff077224 */ /* 0x000fce00078e000e */
[----:B------:R-:W-:Y:S05]  /*2aa90*/  WARPSYNC.COLLECTIVE R15, `(.L_x_1881) ;  /* 0x000000000f087348 */ /* 0x000fea0003c00000 */
[----:B------:R0:W1:Y:S02]  /*2aaa0*/  SHFL.IDX P6, R14, R13, R12, R11 ;  /* 0x0000000c0d0e7389 */ /* 0x00006400000c000b */
[----:B01----:R-:W-:Y:S01]  /*2aab0*/  ENDCOLLECTIVE ;  /* 0x000000000000791b */ /* 0x003fe20003800000 */
.L_x_1881:
[----:B------:R-:W-:-:S05]  /*2aac0*/  @!P2 IADD3 R7, P3, R10, R7, RZ ;  /* 0x000000070a07a210 */ /* 0x000fca0007f7e0ff */
[----:B------:R-:W-:-:S05]  /*2aad0*/  @!P2 IMAD.X R6, RZ, RZ, R6, P3 ;  /* 0x000000ffff06a224 */ /* 0x000fca00018e0606 */
[----:B------:R-:W-:Y:S01]  /*2aae0*/  @!P2 LOP3.LUT R7, R7, R6, RZ, 0x3c, !PT ;  /* 0x000000060707a212 */ /* 0x000fe200078e3cff */
[----:B------:R-:W-:-:S03]  /*2aaf0*/  IMAD.MOV.U32 R13, RZ, RZ, R4 ;  /* 0x000000ffff0d7224 */ /* 0x000fc600078e0004 */
[----:B------:R-:W-:-:S04]  /*2ab00*/  @!P2 LOP3.LUT R6, R7, R6, RZ, 0x3c, !PT ;  /* 0x000000060706a212 */ /* 0x000fc800078e3cff */
[----:B------:R-:W-:Y:S02]  /*2ab10*/  @!P2 LOP3.LUT R7, R7, R6, RZ, 0x3c, !PT ;  /* 0x000000060707a212 */ /* 0x000fe400078e3cff */
[----:B------:R-:W-:-:S07]  /*2ab20*/  MOV R8, R14 ;  /* 0x0000000e00087202 */ /* 0x000fce0000000f00 */
[----:B------:R-:W-:Y:S05]  /*2ab30*/  WARPSYNC.COLLECTIVE R15, `(.L_x_1882) ;  /* 0x000000000f087348 */ /* 0x000fea0003c00000 */
[----:B------:R0:W1:Y:S02]  /*2ab40*/  SHFL.IDX P6, R14, R13, R12, R11 ;  /* 0x0000000c0d0e7389 */ /* 0x00006400000c000b */
[----:B01----:R-:W-:Y:S01]  /*2ab50*/  ENDCOLLECTIVE ;  /* 0x000000000000791b */ /* 0x003fe20003800000 */
.L_x_1882:
        /* <DEDUP_REMOVED lines=12> */
.L_x_1883:
[----:B------:R-:W-:Y:S01]  /*2ac20*/  @!P2 IADD3 R7, P3, R10, R5, RZ ;  /* 0x000000050a07a210 */ /* 0x000fe20007f7e0ff */
[----:B------:R-:W-:-:S04]  /*2ac30*/  VIADD R5, R0, 0x20 ;  /* 0x0000002000057836 */ /* 0x000fc80000000000 */
[----:B------:R-:W-:-:S05]  /*2ac40*/  @!P2 IMAD.X R6, RZ, RZ, R8, P3 ;  /* 0x000000ffff06a224 */ /* 0x000fca00018e0608 */
[----:B------:R-:W-:Y:S02]  /*2ac50*/  @!P2 LOP3.LUT R7, R7, R6, RZ, 0x3c, !PT ;  /* 0x000000060707a212 */ /* 0x000fe400078e3cff */
[----:B------:R-:W-:Y:S02]  /*2ac60*/  MOV R13, R4 ;  /* 0x00000004000d7202 */ /* 0x000fe40000000f00 */
[----:B------:R-:W-:-:S04]  /*2ac70*/  @!P2 LOP3.LUT R6, R7, R6, RZ, 0x3c, !PT ;  /* 0x000000060706a212 */ /* 0x000fc800078e3cff */
[----:B------:R-:W-:-:S05]  /*2ac80*/  @!P2 LOP3.LUT R7, R7, R6, RZ, 0x3c, !PT ;  /* 0x000000060707a212 */ /* 0x000fca00078e3cff */
[----:B------:R-:W-:Y:S01]  /*2ac90*/  @!PT LDS RZ, [RZ] ;  /* 0x00000000fffff984 */ /* 0x000fe20000000800 */
[----:B------:R-:W-:Y:S01]  /*2aca0*/  @!PT LDS RZ, [RZ] ;  /* 0x00000000fffff984 */ /* 0x000fe20000000800 */
[----:B------:R-:W-:Y:S01]  /*2acb0*/  @!PT LDS RZ, [RZ] ;  /* 0x00000000fffff984 */ /* 0x000fe20000000800 */
[----:B------:R-:W-:Y:S04]  /*2acc0*/  @!P2 LDGSTS.E.BYPASS.LTC128B.128 [R9+0x18800], desc[UR46][R6.64], !P0 ;  /* 0x188000000609afae */ /* 0x000fe8000c101d6e */
[----:B------:R0:W-:Y:S01]  /*2acd0*/  @!P2 LDGSTS.E.BYPASS.LTC128B.128 [R9+0x1c800], desc[UR46][R6.64+0x80], !P1 ;  /* 0x1c8000800609afae */ /* 0x0001e2000c901d6e */
[----:B------:R-:W-:Y:S01]  /*2ace0*/  ISETP.GE.AND P2, PT, R5, R2, PT ;  /* 0x000000020500720c */ /* 0x000fe20003f46270 */
[----:B0-----:R-:W-:-:S12]  /*2acf0*/  IMAD.MOV.U32 R6, RZ, RZ, R14 ;  /* 0x000000ffff067224 */ /* 0x001fd800078e000e */
[----:B------:R-:W-:Y:S05]  /*2ad00*/  WARPSYNC.COLLECTIVE R15, `(.L_x_1884) ;  /* 0x000000000f087348 */ /* 0x000fea0003c00000 */
[----:B------:R0:W1:Y:S02]  /*2ad10*/  SHFL.IDX P6, R14, R13, R12, R11 ;  /* 0x0000000c0d0e7389 */ /* 0x00006400000c000b */
[----:B01----:R-:W-:Y:S01]  /*2ad20*/  ENDCOLLECTIVE ;  /* 0x000000000000791b */ /* 0x003fe20003800000 */
.L_x_1884:
[----:B------:R-:W-:Y:S02]  /*2ad30*/  IMAD.MOV.U32 R13, RZ, RZ, R3 ;  /* 0x000000ffff0d7224 */ /* 0x000fe400078e0003 */
[----:B------:R-:W-:Y:S02]  /*2ad40*/  IMAD.MOV.U32 R12, RZ, RZ, 0x3 ;  /* 0x00000003ff0c7424 */ /* 0x000fe400078e00ff */
[----:B------:R-:W-:-:S07]  /*2ad50*/  IMAD.MOV.U32 R5, RZ, RZ, R14 ;  /* 0x000000ffff057224 */ /* 0x000fce00078e000e */
[----:B------:R-:W-:Y:S05]  /*2ad60*/  WARPSYNC.COLLECTIVE R15, `(.L_x_1885) ;  /* 0x000000000f087348 */ /* 0x000fea0003c00000 */
[----:B------:R0:W1:Y:S02]  /*2ad70*/  SHFL.IDX P6, R14, R13, R12, R11 ;  /* 0x0000000c0d0e7389 */ /* 0x00006400000c000b */
[----:B01----:R-:W-:Y:S01]  /*2ad80*/  ENDCOLLECTIVE ;  /* 0x000000000000791b */ /* 0x003fe20003800000 */
.L_x_1885:
[----:B------:R-:W-:-:S05]  /*2ad90*/  @!P2 IADD3 R5, P3, R10, R5, RZ ;  /* 0x000000050a05a210 */ /* 0x000fca0007f7e0ff */
[----:B------:R-:W-:-:S04]  /*2ada0*/  @!P2 IMAD.X R6, RZ, RZ, R6, P3 ;  /* 0x000000ffff06a224 */ /* 0x000fc800018e0606 */
[----:B------:R-:W-:Y:S02]  /*2adb0*/  @!P2 IMAD.MOV.U32 R7, RZ, RZ, R6 ;  /* 0x000000ffff07a224 */ /* 0x000fe400078e0006 */
[----:B------:R-:W-:Y:S02]  /*2adc0*/  @!P2 IMAD.MOV.U32 R6, RZ, RZ, R5 ;  /* 0x000000ffff06a224 */ /* 0x000fe400078e0005 */
[----:B------:R-:W-:Y:S02]  /*2add0*/  IMAD.MOV.U32 R13, RZ, RZ, R4 ;  /* 0x000000ffff0d7224 */ /* 0x000fe400078e0004 */
[----:B------:R-:W-:Y:S01]  /*2ade0*/  VIADD R5, R0, 0x30 ;  /* 0x0000003000057836 */ /* 0x000fe20000000000 */
[----:B------:R-:W-:Y:S01]  /*2adf0*/  @!PT LDS RZ, [RZ] ;  /* 0x00000000fffff984 */ /* 0x000fe20000000800 */
[----:B------:R-:W-:Y:S01]  /*2ae00*/  @!PT LDS RZ, [RZ] ;  /* 0x00000000fffff984 */ /* 0x000fe20000000800 */
[----:B------:R-:W-:Y:S01]  /*2ae10*/  @!PT LDS RZ, [RZ] ;  /* 0x00000000fffff984 */ /* 0x000fe20000000800 */
[----:B------:R-:W-:Y:S04]  /*2ae20*/  @!P2 LDGSTS.E.BYPASS.LTC128B.128 [R9+0x19000], desc[UR46][R6.64], !P0 ;  /* 0x190000000609afae */ /* 0x000fe8000c101d6e */
[----:B------:R0:W-:Y:S01]  /*2ae30*/  @!P2 LDGSTS.E.BYPASS.LTC128B.128 [R9+0x1d000], desc[UR46][R6.64+0x80], !P1 ;  /* 0x1d0000800609afae */ /* 0x0001e2000c901d6e */
[----:B------:R-:W-:-:S02]  /*2ae40*/  ISETP.GE.AND P2, PT, R5, R2, PT ;  /* 0x000000020500720c */ /* 0x000fc40003f46270 */
[----:B0-----:R-:W-:-:S11]  /*2ae50*/  MOV R6, R14 ;  /* 0x0000000e00067202 */ /* 0x001fd60000000f00 */
[----:B------:R-:W-:Y:S05]  /*2ae60*/  WARPSYNC.COLLECTIVE R15, `(.L_x_1886) ;  /* 0x000000000f087348 */ /* 0x000fea0003c00000 */
[----:B------:R0:W1:Y:S02]  /*2ae70*/  SHFL.IDX P6, R14, R13, R12, R11 ;  /* 0x0000000c0d0e7389 */ /* 0x00006400000c000b */
[----:B01----:R-:W-:Y:S01]  /*2ae80*/  ENDCOLLECTIVE ;  /* 0x000000000000791b */ /* 0x003fe20003800000 */
.L_x_1886:
[----:B------:R-:W-:Y:S01]  /*2ae90*/  IMAD.MOV.U32 R13, RZ, RZ, R3 ;  /* 0x000000ffff0d7224 */ /* 0x000fe200078e0003 */
[----:B------:R-:W-:Y:S01]  /*2aea0*/  MOV R12, 0x4 ;  /* 0x00000004000c7802 */ /* 0x000fe20000000f00 */
[----:B------:R-:W-:-:S07]  /*2aeb0*/  IMAD.MOV.U32 R5, RZ, RZ, R14 ;  /* 0x000000ffff057224 */ /* 0x000fce00078e000e */
[----:B------:R-:W-:Y:S05]  /*2aec0*/  WARPSYNC.COLLECTIVE R15, `(.L_x_1887) ;  /* 0x000000000f087348 */ /* 0x000fea0003c00000 */
[----:B------:R0:W1:Y:S02]  /*2aed0*/  SHFL.IDX P6, R14, R13, R12, R11 ;  /* 0x0000000c0d0e7389 */ /* 0x00006400000c000b */
[----:B01----:R-:W-:Y:S01]  /*2aee0*/  ENDCOLLECTIVE ;  /* 0x000000000000791b */ /* 0x003fe20003800000 */
.L_x_1887:
        /* <DEDUP_REMOVED lines=16> */
.L_x_1888:
[----:B------:R-:W-:Y:S01]  /*2aff0*/  MOV R13, R3 ;  /* 0x00000003000d7202 */ /* 0x000fe20000000f00 */
[----:B------:R-:W-:Y:S02]  /*2b000*/  IMAD.MOV.U32 R12, RZ, RZ, 0x5 ;  /* 0x00000005ff0c7424 */ /* 0x000fe400078e00ff */
[----:B------:R-:W-:-:S07]  /*2b010*/  IMAD.MOV.U32 R5, RZ, RZ, R14 ;  /* 0x000000ffff057224 */ /* 0x000fce00078e000e */
[----:B------:R-:W-:Y:S05]  /*2b020*/  WARPSYNC.COLLECTIVE R15, `(.L_x_1889) ;  /* 0x000000000f087348 */ /* 0x000fea0003c00000 */
[----:B------:R0:W1:Y:S02]  /*2b030*/  SHFL.IDX P6, R14, R13, R12, R11 ;  /* 0x0000000c0d0e7389 */ /* 0x00006400000c000b */
[----:B01----:R-:W-:Y:S01]  /*2b040*/  ENDCOLLECTIVE ;  /* 0x000000000000791b */ /* 0x003fe20003800000 */
.L_x_1889:
        /* <DEDUP_REMOVED lines=16> */
.L_x_1890:
[----:B------:R-:W-:Y:S01]  /*2b150*/  MOV R13, R3 ;  /* 0x00000003000d7202 */ /* 0x000fe20000000f00 */
[----:B------:R-:W-:Y:S02]  /*2b160*/  IMAD.MOV.U32 R12, RZ, RZ, 0x6 ;  /* 0x00000006ff0c7424 */ /* 0x000fe400078e00ff */
[----:B------:R-:W-:-:S07]  /*2b170*/  IMAD.MOV.U32 R5, RZ, RZ, R14 ;  /* 0x000000ffff057224 */ /* 0x000fce00078e000e */
[----:B------:R-:W-:Y:S05]  /*2b180*/  WARPSYNC.COLLECTIVE R15, `(.L_x_1891) ;  /* 0x000000000f087348 */ /* 0x000fea0003c00000 */
[----:B------:R0:W1:Y:S02]  /*2b190*/  SHFL.IDX P6, R14, R13, R12, R11 ;  /* 0x0000000c0d0e7389 */ /* 0x00006400000c000b */
[----:B01----:R-:W-:Y:S01]  /*2b1a0*/  ENDCOLLECTIVE ;  /* 0x000000000000791b */ /* 0x003fe20003800000 */
.L_x_1891:
[----:B------:R-:W-:-:S05]  /*2b1b0*/  @!P2 IADD3 R5, P3, R10, R5, RZ ;  /* 0x000000050a05a210 */ /* 0x000fca0007f7e0ff */
[----:B------:R-:W-:-:S04]  /*2b1c0*/  @!P2 IMAD.X R6, RZ, RZ, R6, P3 ;  /* 0x000000ffff06a224 */ /* 0x000fc800018e0606 */
[----:B------:R-:W-:Y:S02]  /*2b1d0*/  @!P2 IMAD.MOV.U32 R7, RZ, RZ, R6 ;  /* 0x000000ffff07a224 */ /* 0x000fe400078e0006 */
[----:B------:R-:W-:Y:S02]  /*2b1e0*/  @!P2 IMAD.MOV.U32 R6, RZ, RZ, R5 ;  /* 0x000000ffff06a224 */ /* 0x000fe400078e0005 */
[----:B------:R-:W-:-:S03]  /*2b1f0*/  IMAD.MOV.U32 R13, RZ, RZ, R4 ;  /* 0x000000ffff0d7224 */ /* 0x000fc600078e0004 */
        /* <DEDUP_REMOVED lines=9> */
.L_x_1892:
        /* <DEDUP_REMOVED lines=8> */
.L_x_1893:
[----:B------:R-:W-:-:S05]  /*2b310*/  @!P2 IADD3 R5, P3, R10, R5, RZ ;  /* 0x000000050a05a210 */ /* 0x000fca0007f7e0ff */
[----:B------:R-:W-:-:S04]  /*2b320*/  @!P2 IMAD.X R6, RZ, RZ, R6, P3 ;  /* 0x000000ffff06a224 */ /* 0x000fc800018e0606 */
[----:B------:R-:W-:Y:S01]  /*2b330*/  @!P2 IMAD.MOV.U32 R7, RZ, RZ, R6 ;  /* 0x000000ffff07a224 */ /* 0x000fe200078e0006 */
[----:B------:R-:W-:Y:S01]  /*2b340*/  @!P2 MOV R6, R5 ;  /* 0x000000050006a202 */ /* 0x000fe20000000f00 */
[----:B------:R-:W-:-:S04]  /*2b350*/  IMAD.MOV.U32 R13, RZ, RZ, R4 ;  /* 0x000000ffff0d7224 */ /* 0x000fc800078e0004 */
        /* <DEDUP_REMOVED lines=9> */
.L_x_1894:
[----:B------:R-:W-:Y:S01]  /*2b3f0*/  IMAD.MOV.U32 R3, RZ, RZ, R14 ;  /* 0x000000ffff037224 */ /* 0x000fe200078e000e */
[----:B------:R-:W-:Y:S06]  /*2b400*/  BRA `(.L_x_1895) ;  /* 0xffffff8c00107947 */ /* 0x000fec000383ffff */
.L_x_1668:
[----:B--2---:R-:W2:Y:S02]  /*2b410*/  LDL R2, [R1] ;  /* 0x0000000001027983 */ /* 0x004ea40000100800 */
[----:B--2---:R2:W3:Y:S02]  /*2b420*/  SYNCS.PHASECHK.TRANS64.TRYWAIT P0, [R2+URZ+0x28420], R0 ;  /* 0x02842000020075a7 */ /* 0x0044e4000800017f */
[----:B---3--:R-:W-:Y:S05]  /*2b430*/  @!P0 NANOSLEEP.SYNCS 0x989680 ;  /* 0x009896800000895d */ /* 0x008fea0003900000 */
[----:B------:R-:W3:Y:S02]  /*2b440*/  @!P0 SYNCS.PHASECHK.TRANS64 P0, [R2+URZ+0x28420], R0 ;  /* 0x02842000020085a7 */ /* 0x000ee4000800007f */
[----:B---3--:R-:W-:Y:S05]  /*2b450*/  @!P0 BRA `(.L_x_1668) ;  /* 0xfffffffc00ec8947 */ /* 0x008fea000383ffff */
[----:B------:R-:W-:Y:S05]  /*2b460*/  BRA `(.L_x_1896) ;  /* 0xffffff8c00807947 */ /* 0x000fea000383ffff */
.L_x_1674:
[----:B0-----:R0:W4:Y:S02]  /*2b470*/  SYNCS.PHASECHK.TRANS64.TRYWAIT P0, [R4+URZ+0x28480], R3 ;  /* 0x02848003040075a7 */ /* 0x001124000800017f */
[----:B----4-:R-:W-:Y:S05]  /*2b480*/  @!P0 NANOSLEEP.SYNCS 0x989680 ;  /* 0x009896800000895d */ /* 0x010fea0003900000 */
[----:B------:R-:W4:Y:S02]  /*2b490*/  @!P0 SYNCS.PHASECHK.TRANS64 P0, [R4+URZ+0x28480], R3 ;  /* 0x02848003040085a7 */ /* 0x000f24000800007f */
[----:B----4-:R-:W-:Y:S05]  /*2b4a0*/  @!P0 BRA `(.L_x_1674) ;  /* 0xfffffffc00f08947 */ /* 0x010fea000383ffff */
[----:B------:R-:W-:Y:S05]  /*2b4b0*/  BRA `(.L_x_1897) ;  /* 0xffffff9000407947 */ /* 0x000fea000383ffff */
.L_x_1680:
[----:B-1----:R1:W3:Y:S02]  /*2b4c0*/  SYNCS.PHASECHK.TRANS64.TRYWAIT P0, [R4+URZ+0x28440], R3 ;  /* 0x02844003040075a7 */ /* 0x0022e4000800017f */
[----:B---3--:R-:W-:Y:S05]  /*2b4d0*/  @!P0 NANOSLEEP.SYNCS 0x989680 ;  /* 0x009896800000895d */ /* 0x008fea0003900000 */
[----:B------:R-:W3:Y:S02]  /*2b4e0*/  @!P0 SYNCS.PHASECHK.TRANS64 P0, [R4+URZ+0x28440], R3 ;  /* 0x02844003040085a7 */ /* 0x000ee4000800007f */
[----:B---3--:R-:W-:Y:S05]  /*2b4f0*/  @!P0 BRA `(.L_x_1680) ;  /* 0xfffffffc00f08947 */ /* 0x008fea000383ffff */
[----:B------:R-:W-:Y:S05]  /*2b500*/  BRA `(.L_x_1898) ;  /* 0xffffff9400047947 */ /* 0x000fea000383ffff */
.L_x_1687:
[----:B----4-:R4:W0:Y:S02]  /*2b510*/  SYNCS.PHASECHK.TRANS64.TRYWAIT P0, [R20+URZ+0x28470], R2 ;  /* 0x02847002140075a7 */ /* 0x010824000800017f */
[----:B0-----:R-:W-:Y:S05]  /*2b520*/  @!P0 NANOSLEEP.SYNCS 0x989680 ;  /* 0x009896800000895d */ /* 0x001fea0003900000 */
[----:B------:R-:W0:Y:S02]  /*2b530*/  @!P0 SYNCS.PHASECHK.TRANS64 P0, [R20+URZ+0x28470], R2 ;  /* 0x02847002140085a7 */ /* 0x000e24000800007f */
[----:B0-----:R-:W-:Y:S05]  /*2b540*/  @!P0 BRA `(.L_x_1687) ;  /* 0xfffffffc00f08947 */ /* 0x001fea000383ffff */
[----:B------:R-:W-:Y:S05]  /*2b550*/  BRA `(.L_x_1899) ;  /* 0xffffff9400e07947 */ /* 0x000fea000383ffff */
.L_x_1689:
[----:B----4-:R4:W0:Y:S02]  /*2b560*/  SYNCS.PHASECHK.TRANS64.TRYWAIT P0, [R20+URZ+0x28460], R2 ;  /* 0x02846002140075a7 */ /* 0x010824000800017f */
[----:B0-----:R-:W-:Y:S05]  /*2b570*/  @!P0 NANOSLEEP.SYNCS 0x989680 ;  /* 0x009896800000895d */ /* 0x001fea0003900000 */
[----:B------:R-:W0:Y:S02]  /*2b580*/  @!P0 SYNCS.PHASECHK.TRANS64 P0, [R20+URZ+0x28460], R2 ;  /* 0x02846002140085a7 */ /* 0x000e24000800007f */
[----:B0-----:R-:W-:Y:S05]  /*2b590*/  @!P0 BRA `(.L_x_1689) ;  /* 0xfffffffc00f08947 */ /* 0x001fea000383ffff */
[----:B------:R-:W-:Y:S05]  /*2b5a0*/  BRA `(.L_x_1900) ;  /* 0xffffff9400e87947 */ /* 0x000fea000383ffff */
.L_x_1696:
[----:B---3--:R3:W4:Y:S02]  /*2b5b0*/  SYNCS.PHASECHK.TRANS64.TRYWAIT P1, [R17+URZ+0x28470], R0 ;  /* 0x02847000110075a7 */ /* 0x008724000802017f */
[----:B----4-:R-:W-:Y:S05]  /*2b5c0*/  @!P1 NANOSLEEP.SYNCS 0x989680 ;  /* 0x009896800000995d */ /* 0x010fea0003900000 */
[----:B------:R-:W4:Y:S02]  /*2b5d0*/  @!P1 SYNCS.PHASECHK.TRANS64 P1, [R17+URZ+0x28470], R0 ;  /* 0x02847000110095a7 */ /* 0x000f24000802007f */
[----:B----4-:R-:W-:Y:S05]  /*2b5e0*/  @!P1 BRA `(.L_x_1696) ;  /* 0xfffffffc00f09947 */ /* 0x010fea000383ffff */
[----:B------:R-:W-:Y:S05]  /*2b5f0*/  BRA `(.L_x_1901) ;  /* 0xffffff9c00a07947 */ /* 0x000fea000383ffff */
.L_x_1698:
[----:B---3--:R3:W4:Y:S02]  /*2b600*/  SYNCS.PHASECHK.TRANS64.TRYWAIT P1, [R17+URZ+0x28460], R0 ;  /* 0x02846000110075a7 */ /* 0x008724000802017f */
[----:B----4-:R-:W-:Y:S05]  /*2b610*/  @!P1 NANOSLEEP.SYNCS 0x989680 ;  /* 0x009896800000995d */ /* 0x010fea0003900000 */
[----:B------:R-:W4:Y:S02]  /*2b620*/  @!P1 SYNCS.PHASECHK.TRANS64 P1, [R17+URZ+0x28460], R0 ;  /* 0x02846000110095a7 */ /* 0x000f24000802007f */
[----:B----4-:R-:W-:Y:S05]  /*2b630*/  @!P1 BRA `(.L_x_1698) ;  /* 0xfffffffc00f09947 */ /* 0x010fea000383ffff */
[----:B------:R-:W-:Y:S05]  /*2b640*/  BRA `(.L_x_1902) ;  /* 0xffffff9c00a87947 */ /* 0x000fea000383ffff */
.L_x_1702:
[----:B------:R-:W-:Y:S01]  /*2b650*/  BSSY B0, `(.L_x_1903) ;  /* 0x0000008000007945 */ /* 0x000fe20003800000 */
[----:B------:R-:W-:Y:S01]  /*2b660*/  IMAD.MOV.U32 R13, RZ, RZ, R16 ;  /* 0x000000ffff0d7224 */ /* 0x000fe200078e0010 */
[----:B0-----:R-:W-:Y:S01]  /*2b670*/  MOV R11, 0x1f ;  /* 0x0000001f000b7802 */ /* 0x001fe20000000f00 */
[----:B------:R-:W-:Y:S02]  /*2b680*/  IMAD.MOV.U32 R12, RZ, RZ, RZ ;  /* 0x000000ffff0c7224 */ /* 0x000fe400078e00ff */
[----:B------:R-:W-:-:S07]  /*2b690*/  IMAD.MOV.U32 R15, RZ, RZ, -0x1 ;  /* 0xffffffffff0f7424 */ /* 0x000fce00078e00ff */
[----:B------:R-:W-:Y:S05]  /*2b6a0*/  WARPSYNC.COLLECTIVE R15, `(.L_x_1904) ;  /* 0x000000000f087348 */ /* 0x000fea0003c00000 */
[----:B------:R0:W1:Y:S02]  /*2b6b0*/  SHFL.IDX P6, R14, R13, R12, R11 ;  /* 0x0000000c0d0e7389 */ /* 0x00006400000c000b */
[----:B01----:R-:W-:Y:S01]  /*2b6c0*/  ENDCOLLECTIVE ;  /* 0x000000000000791b */ /* 0x003fe20003800000 */
.L_x_1904:
[----:B------:R-:W-:Y:S05]  /*2b6d0*/  BSYNC B0 ;  /* 0x0000000000007941 */ /* 0x000fea0003800000 */
.L_x_1903:
[----:B------:R-:W-:Y:S01]  /*2b6e0*/  IMAD.MOV.U32 R13, RZ, RZ, R16 ;  /* 0x000000ffff0d7224 */ /* 0x000fe200078e0010 */
[----:B------:R-:W-:Y:S01]  /*2b6f0*/  IADD3 R5, R19, R6, RZ ;  /* 0x0000000613057210 */ /* 0x000fe20007ffe0ff */
[----:B------:R-:W-:Y:S02]  /*2b700*/  IMAD.MOV.U32 R12, RZ, RZ, 0x1 ;  /* 0x00000001ff0c7424 */ /* 0x000fe400078e00ff */
[----:B------:R-:W-:Y:S02]  /*2b710*/  IMAD.MOV.U32 R11, RZ, RZ, 0x1f ;  /* 0x0000001fff0b7424 */ /* 0x000fe400078e00ff */
[----:B------:R-:W-:Y:S02]  /*2b720*/  IMAD.MOV.U32 R15, RZ, RZ, -0x1 ;  /* 0xffffffffff0f7424 */ /* 0x000fe400078e00ff */
[----:B------:R-:W-:-:S07]  /*2b730*/  IMAD.MOV.U32 R0, RZ, RZ, R14 ;  /* 0x000000ffff007224 */ /* 0x000fce00078e000e */
[----:B------:R-:W-:Y:S05]  /*2b740*/  WARPSYNC.COLLECTIVE R15, `(.L_x_1905) ;  /* 0x000000000f087348 */ /* 0x000fea0003c00000 */
[----:B------:R0:W1:Y:S02]  /*2b750*/  SHFL.IDX P6, R14, R13, R12, R11 ;  /* 0x0000000c0d0e7389 */ /* 0x00006400000c000b */
[----:B01----:R-:W-:Y:S01]  /*2b760*/  ENDCOLLECTIVE ;  /* 0x000000000000791b */ /* 0x003fe20003800000 */
.L_x_1905:
        /* <DEDUP_REMOVED lines=13> */
[----:B------:R-:W-:-:S03]  /*2b840*/  ISETP.NE.AND P1, PT, R6, RZ, PT ;  /* 0x000000ff0600720c */ /* 0x000fc60003f25270 */
[----:B------:R-:W-:-:S10]  /*2b850*/  IMAD.MOV.U32 R13, RZ, RZ, R2 ;  /* 0x000000ffff0d7224 */ /* 0x000fd400078e0002 */
[----:B------:R-:W-:Y:S05]  /*2b860*/  WARPSYNC.COLLECTIVE R15, `(.L_x_1906) ;  /* 0x000000000f087348 */ /* 0x000fea0003c00000 */
[----:B------:R0:W1:Y:S02]  /*2b870*/  SHFL.UP P6, R14, R13, R12, R11 ;  /* 0x0400000c0d0e7389 */ /* 0x00006400000c000b */
[----:B01----:R-:W-:Y:S01]  /*2b880*/  ENDCOLLECTIVE ;  /* 0x000000000000791b */ /* 0x003fe20003800000 */
.L_x_1906:
[----:B------:R-:W-:Y:S01]  /*2b890*/  MOV R12, 0x2 ;  /* 0x00000002000c7802 */ /* 0x000fe20000000f00 */
[----:B------:R-:W-:-:S05]  /*2b8a0*/  IMAD.MOV.U32 R3, RZ, RZ, R14 ;  /* 0x000000ffff037224 */ /* 0x000fca00078e000e */
[----:B------:R-:W-:-:S05]  /*2b8b0*/  SEL R3, R3, RZ, P1 ;  /* 0x000000ff03037207 */ /* 0x000fca0000800000 */
[----:B------:R-:W-:-:S04]  /*2b8c0*/  IMAD.IADD R3, R2, 0x1, R3 ;  /* 0x0000000102037824 */ /* 0x000fc800078e0203 */
[----:B------:R-:W-:-:S07]  /*2b8d0*/  IMAD.MOV.U32 R13, RZ, RZ, R3 ;  /* 0x000000ffff0d7224 */ /* 0x000fce00078e0003 */
[----:B------:R-:W-:Y:S05]  /*2b8e0*/  WARPSYNC.COLLECTIVE R15, `(.L_x_1907) ;  /* 0x000000000f087348 */ /* 0x000fea0003c00000 */
[----:B------:R0:W1:Y:S02]  /*2b8f0*/  SHFL.UP P6, R14, R13, R12, R11 ;  /* 0x0400000c0d0e7389 */ /* 0x00006400000c000b */
[----:B01----:R-:W-:Y:S01]  /*2b900*/  ENDCOLLECTIVE ;  /* 0x000000000000791b */ /* 0x003fe20003800000 */
.L_x_1907:
[----:B------:R-:W-:Y:S02]  /*2b910*/  IMAD.MOV.U32 R12, RZ, RZ, 0x4 ;  /* 0x00000004ff0c7424 */ /* 0x000fe400078e00ff */
[----:B------:R-:W-:-:S05]  /*2b920*/  IMAD.MOV.U32 R5, RZ, RZ, R14 ;  /* 0x000000ffff057224 */ /* 0x000fca00078e000e */
[----:B------:R-:W-:-:S05]  /*2b930*/  SEL R5, R5, RZ, P2 ;  /* 0x000000ff05057207 */ /* 0x000fca0001000000 */
[----:B------:R-:W-:-:S04]  /*2b940*/  IMAD.IADD R3, R3, 0x1, R5 ;  /* 0x0000000103037824 */ /* 0x000fc800078e0205 */
[----:B------:R-:W-:-:S07]  /*2b950*/  IMAD.MOV.U32 R13, RZ, RZ, R3 ;  /* 0x000000ffff0d7224 */ /* 0x000fce00078e0003 */
[----:B------:R-:W-:Y:S05]  /*2b960*/  WARPSYNC.COLLECTIVE R15, `(.L_x_1908) ;  /* 0x000000000f087348 */ /* 0x000fea0003c00000 */
[----:B------:R0:W1:Y:S02]  /*2b970*/  SHFL.UP P6, R14, R13, R12, R11 ;  /* 0x0400000c0d0e7389 */ /* 0x00006400000c000b */
[----:B01----:R-:W-:Y:S01]  /*2b980*/  ENDCOLLECTIVE ;  /* 0x000000000000791b */ /* 0x003fe20003800000 */
.L_x_1908:
        /* <DEDUP_REMOVED lines=8> */
.L_x_1909:
        /* <DEDUP_REMOVED lines=8> */
.L_x_1910:
[----:B------:R-:W-:Y:S01]  /*2ba90*/  MOV R12, 0x1f ;  /* 0x0000001f000c7802 */ /* 0x000fe20000000f00 */
[----:B------:R-:W-:Y:S02]  /*2baa0*/  IMAD.MOV.U32 R11, RZ, RZ, 0x1f ;  /* 0x0000001fff0b7424 */ /* 0x000fe400078e00ff */
[----:B------:R-:W-:-:S05]  /*2bab0*/  IMAD.MOV.U32 R5, RZ, RZ, R14 ;  /* 0x000000ffff057224 */ /* 0x000fca00078e000e */
[----:B------:R-:W-:-:S05]  /*2bac0*/  SEL R5, R5, RZ, P5 ;  /* 0x000000ff05057207 */ /* 0x000fca0002800000 */
[----:B------:R-:W-:-:S04]  /*2bad0*/  IMAD.IADD R5, R3, 0x1, R5 ;  /* 0x0000000103057824 */ /* 0x000fc800078e0205 */
[----:B------:R-:W-:-:S07]  /*2bae0*/  IMAD.MOV.U32 R13, RZ, RZ, R5 ;  /* 0x000000ffff0d7224 */ /* 0x000fce00078e0005 */
[----:B------:R-:W-:Y:S05]  /*2baf0*/  WARPSYNC.COLLECTIVE R15, `(.L_x_1911) ;  /* 0x000000000f087348 */ /* 0x000fea0003c00000 */
[----:B------:R0:W1:Y:S02]  /*2bb00*/  SHFL.IDX P6, R14, R13, R12, R11 ;  /* 0x0000000c0d0e7389 */ /* 0x00006400000c000b */
[----:B01----:R-:W-:Y:S01]  /*2bb10*/  ENDCOLLECTIVE ;  /* 0x000000000000791b */ /* 0x003fe20003800000 */
.L_x_1911:
[----:B------:R-:W-:Y:S01]  /*2bb20*/  IMAD.MOV.U32 R7, RZ, RZ, R14 ;  /* 0x000000ffff077224 */ /* 0x000fe200078e000e */
[----:B------:R-:W-:Y:S06]  /*2bb30*/  BRA `(.L_x_1912) ;  /* 0xffffffa0007c7947 */ /* 0x000fec000383ffff */
.L_x_1707:
[----:B------:R-:W-:Y:S01]  /*2bb40*/  BSSY B0, `(.L_x_1913) ;  /* 0x0000008000007945 */ /* 0x000fe20003800000 */
[----:B-----5:R-:W-:Y:S02]  /*2bb50*/  IMAD.MOV.U32 R13, RZ, RZ, R2 ;  /* 0x000000ffff0d7224 */ /* 0x020fe400078e0002 */
[----:B------:R-:W-:Y:S02]  /*2bb60*/  IMAD.MOV.U32 R12, RZ, RZ, 0x1 ;  /* 0x00000001ff0c7424 */ /* 0x000fe400078e00ff */
[----:B0-----:R-:W-:Y:S02]  /*2bb70*/  IMAD.MOV.U32 R11, RZ, RZ, RZ ;  /* 0x000000ffff0b7224 */ /* 0x001fe400078e00ff */
[----:B------:R-:W-:-:S07]  /*2bb80*/  IMAD.MOV.U32 R15, RZ, RZ, -0x1 ;  /* 0xffffffffff0f7424 */ /* 0x000fce00078e00ff */
[----:B-12---:R-:W-:Y:S05]  /*2bb90*/  WARPSYNC.COLLECTIVE R15, `(.L_x_1914) ;  /* 0x000000000f087348 */ /* 0x006fea0003c00000 */
[----:B------:R0:W3:Y:S02]  /*2bba0*/  SHFL.UP P6, R14, R13, R12, R11 ;  /* 0x0400000c0d0e7389 */ /* 0x0000e400000c000b */
[----:B0123--:R-:W-:Y:S01]  /*2bbb0*/  ENDCOLLECTIVE ;  /* 0x000000000000791b */ /* 0x00ffe20003800000 */
.L_x_1914:
[----:B------:R-:W-:Y:S05]  /*2bbc0*/  BSYNC B0 ;  /* 0x0000000000007941 */ /* 0x000fea0003800000 */
.L_x_1913:
[----:B------:R-:W-:Y:S02]  /*2bbd0*/  IMAD.MOV.U32 R3, RZ, RZ, R14 ;  /* 0x000000ffff037224 */ /* 0x000fe400078e000e */
[----:B------:R-:W-:Y:S02]  /*2bbe0*/  IMAD.MOV.U32 R12, RZ, RZ, 0x2 ;  /* 0x00000002ff0c7424 */ /* 0x000fe400078e00ff */
[----:B------:R-:W-:Y:S01]  /*2bbf0*/  IMAD.MOV.U32 R11, RZ, RZ, RZ ;  /* 0x000000ffff0b7224 */ /* 0x000fe200078e00ff */
[----:B------:R-:W-:Y:S01]  /*2bc00*/  SEL R3, R3, RZ, P1 ;  /* 0x000000ff03037207 */ /* 0x000fe20000800000 */
[----:B------:R-:W-:-:S03]  /*2bc10*/  IMAD.MOV.U32 R15, RZ, RZ, -0x1 ;  /* 0xffffffffff0f7424 */ /* 0x000fc600078e00ff */
[----:B------:R-:W-:-:S05]  /*2bc20*/  IADD3 R3, R2, R3, RZ ;  /* 0x0000000302037210 */ /* 0x000fca0007ffe0ff */
[----:B------:R-:W-:-:S07]  /*2bc30*/  IMAD.MOV.U32 R13, RZ, RZ, R3 ;  /* 0x000000ffff0d7224 */ /* 0x000fce00078e0003 */
[----:B------:R-:W-:Y:S05]  /*2bc40*/  WARPSYNC.COLLECTIVE R15, `(.L_x_1915) ;  /* 0x000000000f087348 */ /* 0x000fea0003c00000 */
[----:B------:R0:W1:Y:S02]  /*2bc50*/  SHFL.UP P6, R14, R13, R12, R11 ;  /* 0x0400000c0d0e7389 */ /* 0x00006400000c000b */
[----:B01----:R-:W-:Y:S01]  /*2bc60*/  ENDCOLLECTIVE ;  /* 0x000000000000791b */ /* 0x003fe20003800000 */
.L_x_1915:
        /* <DEDUP_REMOVED lines=8> */
.L_x_1916:
        /* <DEDUP_REMOVED lines=8> */
.L_x_1917:
        /* <DEDUP_REMOVED lines=8> */
.L_x_1918:
[----:B------:R-:W-:Y:S02]  /*2bdf0*/  IMAD.MOV.U32 R12, RZ, RZ, 0x1f ;  /* 0x0000001fff0c7424 */ /* 0x000fe400078e00ff */
        /* <DEDUP_REMOVED lines=8> */
.L_x_1919:
[----:B------:R-:W-:Y:S01]  /*2be80*/  IMAD.MOV.U32 R7, RZ, RZ, R14 ;  /* 0x000000ffff077224 */ /* 0x000fe200078e000e */
[----:B------:R-:W-:Y:S06]  /*2be90*/  BRA `(.L_x_1920) ;  /* 0xffffffa000447947 */ /* 0x000fec000383ffff */
.L_x_1709:
[----:B------:R-:W-:Y:S01]  /*2bea0*/  BSSY B0, `(.L_x_1921) ;  /* 0x0000006000007945 */ /* 0x000fe20003800000 */
[----:B------:R-:W-:Y:S01]  /*2beb0*/  PLOP3.LUT P6, PT, P6, PT, PT, 0x8, 0x0 ;  /* 0x000000000000781c */ /* 0x000fe200037ce170 */
[----:B------:R-:W-:-:S12]  /*2bec0*/  IMAD.MOV.U32 R15, RZ, RZ, -0x1 ;  /* 0xffffffffff0f7424 */ /* 0x000fd800078e00ff */
[----:B01----:R-:W-:Y:S05]  /*2bed0*/  WARPSYNC.COLLECTIVE R15, `(.L_x_1922) ;  /* 0x000000000f087348 */ /* 0x003fea0003c00000 */
[----:B------:R-:W-:Y:S01]  /*2bee0*/  VOTE.ANY R14, PT, P6 ;  /* 0x00000000000e7806 */ /* 0x000fe200030e0100 */
[----:B01----:R-:W-:Y:S06]  /*2bef0*/  ENDCOLLECTIVE ;  /* 0x000000000000791b */ /* 0x003fec0003800000 */
.L_x_1922:
[----:B------:R-:W-:Y:S05]  /*2bf00*/  BSYNC B0 ;  /* 0x0000000000007941 */ /* 0x000fea0003800000 */
.L_x_1921:
[----:B------:R-:W-:Y:S01]  /*2bf10*/  MOV R5, R14 ;  /* 0x0000000e00057202 */ /* 0x000fe20000000f00 */
[----:B------:R-:W-:Y:S02]  /*2bf20*/  IMAD.MOV.U32 R13, RZ, RZ, R2 ;  /* 0x000000ffff0d7224 */ /* 0x000fe400078e0002 */
[----:B------:R-:W-:Y:S01]  /*2bf30*/  IMAD.MOV.U32 R11, RZ, RZ, 0x1f ;  /* 0x0000001fff0b7424 */ /* 0x000fe200078e00ff */
[----:B------:R-:W0:Y:S01]  /*2bf40*/  POPC R4, R5 ;  /* 0x0000000500047309 */ /* 0x000e220000000000 */
[----:B------:R-:W-:Y:S02]  /*2bf50*/  IMAD.MOV.U32 R15, RZ, RZ, -0x1 ;  /* 0xffffffffff0f7424 */ /* 0x000fe400078e00ff */
[----:B0-----:R-:W-:-:S07]  /*2bf60*/  IMAD.MOV.U32 R12, RZ, RZ, R4 ;  /* 0x000000ffff0c7224 */ /* 0x001fce00078e0004 */
[----:B------:R-:W-:Y:S05]  /*2bf70*/  WARPSYNC.COLLECTIVE R15, `(.L_x_1923) ;  /* 0x000000000f087348 */ /* 0x000fea0003c00000 */
[----:B------:R0:W1:Y:S02]  /*2bf80*/  SHFL.IDX P6, R14, R13, R12, R11 ;  /* 0x0000000c0d0e7389 */ /* 0x00006400000c000b */
[----:B01----:R-:W-:Y:S01]  /*2bf90*/  ENDCOLLECTIVE ;  /* 0x000000000000791b */ /* 0x003fe20003800000 */
.L_x_1923:
[----:B------:R-:W-:Y:S01]  /*2bfa0*/  IMAD.MOV.U32 R17, RZ, RZ, R14 ;  /* 0x000000ffff117224 */ /* 0x000fe200078e000e */
[----:B------:R-:W-:Y:S06]  /*2bfb0*/  BRA `(.L_x_1924) ;  /* 0xffffffa000347947 */ /* 0x000fec000383ffff */
.L_x_1711:
[----:B------:R-:W-:Y:S01]  /*2bfc0*/  BSSY B0, `(.L_x_1925) ;  /* 0x0000007000007945 */ /* 0x000fe20003800000 */
[----:B------:R-:W-:Y:S01]  /*2bfd0*/  IMAD.MOV.U32 R13, RZ, RZ, R6 ;  /* 0x000000ffff0d7224 */ /* 0x000fe200078e0006 */
[----:B------:R-:W-:Y:S01]  /*2bfe0*/  MOV R15, 0xffffffff ;  /* 0xffffffff000f7802 */ /* 0x000fe20000000f00 */
[----:B0-----:R-:W-:-:S07]  /*2bff0*/  IMAD.MOV.U32 R11, RZ, RZ, 0x1f ;  /* 0x0000001fff0b7424 */ /* 0x001fce00078e00ff */
[----:B-12---:R-:W-:Y:S05]  /*2c000*/  WARPSYNC.COLLECTIVE R15, `(.L_x_1926) ;  /* 0x000000000f087348 */ /* 0x006fea0003c00000 */
[----:B------:R0:W3:Y:S02]  /*2c010*/  SHFL.IDX P6, R14, R13, R12, R11 ;  /* 0x0000000c0d0e7389 */ /* 0x0000e400000c000b */
[----:B0123--:R-:W-:Y:S01]  /*2c020*/  ENDCOLLECTIVE ;  /* 0x000000000000791b */ /* 0x00ffe20003800000 */
.L_x_1926:
[----:B------:R-:W-:Y:S05]  /*2c030*/  BSYNC B0 ;  /* 0x0000000000007941 */ /* 0x000fea0003800000 */
.L_x_1925:
[----:B------:R-:W-:Y:S01]  /*2c040*/  IMAD.MOV.U32 R6, RZ, RZ, R14 ;  /* 0x000000ffff067224 */ /* 0x000fe200078e000e */
[----:B------:R-:W-:Y:S06]  /*2c050*/  BRA `(.L_x_1927) ;  /* 0xffffffa000287947 */ /* 0x000fec000383ffff */
.L_x_1715:
[----:B0-----:R0:W1:Y:S02]  /*2c060*/  SYNCS.PHASECHK.TRANS64.TRYWAIT P0, [R0+URZ+0x28420], R3 ;  /* 0x02842003000075a7 */ /* 0x001064000800017f */
[----:B-1----:R-:W-:Y:S05]  /*2c070*/  @!P0 NANOSLEEP.SYNCS 0x989680 ;  /* 0x009896800000895d */ /* 0x002fea0003900000 */
[----:B------:R-:W1:Y:S02]  /*2c080*/  @!P0 SYNCS.PHASECHK.TRANS64 P0, [R0+URZ+0x28420], R3 ;  /* 0x02842003000085a7 */ /* 0x000e64000800007f */
[----:B-1----:R-:W-:Y:S05]  /*2c090*/  @!P0 BRA `(.L_x_1715) ;  /* 0xfffffffc00f08947 */ /* 0x002fea000383ffff */
[----:B------:R-:W-:Y:S05]  /*2c0a0*/  BRA `(.L_x_1928) ;  /* 0xffffffa400b07947 */ /* 0x000fea000383ffff */
.L_x_1716:
[----:B------:R-:W1:Y:S01]  /*2c0b0*/  S2R R2, SR_TID.X ;  /* 0x0000000000027919 */ /* 0x000e620000002100 */
[----:B------:R-:W-:Y:S01]  /*2c0c0*/  BSSY B0, `(.L_x_1929) ;  /* 0x000000a000007945 */ /* 0x000fe20003800000 */
[----:B---3--:R-:W-:Y:S02]  /*2c0d0*/  IMAD.MOV.U32 R12, RZ, RZ, RZ ;  /* 0x000000ffff0c7224 */ /* 0x008fe400078e00ff */
        /* <DEDUP_REMOVED lines=8> */
.L_x_1930:
[----:B------:R-:W-:Y:S05]  /*2c160*/  BSYNC B0 ;  /* 0x0000000000007941 */ /* 0x000fea0003800000 */
.L_x_1929:
[----:B------:R-:W-:Y:S05]  /*2c170*/  BRA `(.L_x_1931) ;  /* 0xffffffa400987947 */ /* 0x000fea000383ffff */
.L_x_1717:
[----:B------:R-:W-:Y:S01]  /*2c180*/  BSSY B0, `(.L_x_1932) ;  /* 0x0000006000007945 */ /* 0x000fe20003800000 */
[----:B------:R-:W-:-:S07]  /*2c190*/  IMAD.MOV.U32 R15, RZ, RZ, -0x1 ;  /* 0xffffffffff0f7424 */ /* 0x000fce00078e00ff */
[----:B01-3--:R-:W-:Y:S05]  /*2c1a0*/  WARPSYNC.COLLECTIVE R15, `(.L_x_1933) ;  /* 0x000000000f0c7348 */ /* 0x00bfea0003c00000 */
[----:B------:R-:W-:Y:S02]  /*2c1b0*/  ELECT P6, UR62, PT ;  /* 0x00000000003e782f */ /* 0x000fe400038c0000 */
[----:B------:R-:W-:Y:S01]  /*2c1c0*/  MOV R14, UR62 ;  /* 0x0000003e000e7c02 */ /* 0x000fe20008000f00 */
[----:B01-3--:R-:W-:Y:S10]  /*2c1d0*/  ENDCOLLECTIVE ;  /* 0x000000000000791b */ /* 0x00bff40003800000 */
.L_x_1933:
[----:B------:R-:W-:Y:S05]  /*2c1e0*/  BSYNC B0 ;  /* 0x0000000000007941 */ /* 0x000fea0003800000 */
.L_x_1932:
[----:B------:R-:W-:Y:S05]  /*2c1f0*/  BRA `(.L_x_1934) ;  /* 0xffffffa4008c7947 */ /* 0x000fea000383ffff */
.L_x_1719:
[----:B0-----:R0:W1:Y:S02]  /*2c200*/  SYNCS.PHASECHK.TRANS64.TRYWAIT P1, [R6+URZ], R5 ;  /* 0x00000005060075a7 */ /* 0x001064000802017f */
[----:B-1----:R-:W-:Y:S05]  /*2c210*/  @!P1 NANOSLEEP.SYNCS 0x989680 ;  /* 0x009896800000995d */ /* 0x002fea0003900000 */
[----:B------:R-:W1:Y:S02]  /*2c220*/  @!P1 SYNCS.PHASECHK.TRANS64 P1, [R6+URZ], R5 ;  /* 0x00000005060095a7 */ /* 0x000e64000802007f */
[----:B-1----:R-:W-:Y:S05]  /*2c230*/  @!P1 BRA `(.L_x_1719) ;  /* 0xfffffffc00f09947 */ /* 0x002fea000383ffff */
[----:B------:R-:W-:Y:S05]  /*2c240*/  BRA `(.L_x_1935) ;  /* 0xffffffa400c87947 */ /* 0x000fea000383ffff */
.L_x_1720:
[----:B-1----:R1:W2:Y:S02]  /*2c250*/  SYNCS.PHASECHK.TRANS64.TRYWAIT P1, [R7+URZ], R2 ;  /* 0x00000002070075a7 */ /* 0x0022a4000802017f */
[----:B--2---:R-:W-:Y:S05]  /*2c260*/  @!P1 NANOSLEEP.SYNCS 0x989680 ;  /* 0x009896800000995d */ /* 0x004fea0003900000 */
[----:B------:R-:W2:Y:S02]  /*2c270*/  @!P1 SYNCS.PHASECHK.TRANS64 P1, [R7+URZ], R2 ;  /* 0x00000002070095a7 */ /* 0x000ea4000802007f */
[----:B--2---:R-:W-:Y:S05]  /*2c280*/  @!P1 BRA `(.L_x_1720) ;  /* 0xfffffffc00f09947 */ /* 0x004fea000383ffff */
[----:B------:R-:W-:Y:S05]  /*2c290*/  BRA `(.L_x_1936) ;  /* 0xffffffa400bc7947 */ /* 0x000fea000383ffff */
.L_x_1722:
[----:B--2---:R2:W4:Y:S02]  /*2c2a0*/  SYNCS.PHASECHK.TRANS64.TRYWAIT P1, [R4+URZ+0x28460], R5 ;  /* 0x02846005040075a7 */ /* 0x004524000802017f */
[----:B----4-:R-:W-:Y:S05]  /*2c2b0*/  @!P1 NANOSLEEP.SYNCS 0x989680 ;  /* 0x009896800000995d */ /* 0x010fea0003900000 */
[----:B------:R-:W4:Y:S02]  /*2c2c0*/  @!P1 SYNCS.PHASECHK.TRANS64 P1, [R4+URZ+0x28460], R5 ;  /* 0x02846005040095a7 */ /* 0x000f24000802007f */
[----:B----4-:R-:W-:Y:S05]  /*2c2d0*/  @!P1 BRA `(.L_x_1722) ;  /* 0xfffffffc00f09947 */ /* 0x010fea000383ffff */
[----:B------:R-:W-:Y:S05]  /*2c2e0*/  BRA `(.L_x_1937) ;  /* 0xffffffa400c07947 */ /* 0x000fea000383ffff */
.L_x_1724:
[----:B----4-:R4:W0:Y:S02]  /*2c2f0*/  SYNCS.PHASECHK.TRANS64.TRYWAIT P1, [R3+URZ+0x28460], R2 ;  /* 0x02846002030075a7 */ /* 0x010824000802017f */
[----:B0-----:R-:W-:Y:S05]  /*2c300*/  @!P1 NANOSLEEP.SYNCS 0x989680 ;  /* 0x009896800000995d */ /* 0x001fea0003900000 */
[----:B------:R-:W0:Y:S02]  /*2c310*/  @!P1 SYNCS.PHASECHK.TRANS64 P1, [R3+URZ+0x28460], R2 ;  /* 0x02846002030095a7 */ /* 0x000e24000802007f */
[----:B0-----:R-:W-:Y:S05]  /*2c320*/  @!P1 BRA `(.L_x_1724) ;  /* 0xfffffffc00f09947 */ /* 0x001fea000383ffff */
[----:B------:R-:W-:Y:S05]  /*2c330*/  BRA `(.L_x_1938) ;  /* 0xffffffa400c07947 */ /* 0x000fea000383ffff */
.L_x_1726:
[----:B------:R0:W0:Y:S02]  /*2c340*/  SYNCS.PHASECHK.TRANS64.TRYWAIT P0, [R4+URZ+0x28480], R5 ;  /* 0x02848005040075a7 */ /* 0x000024000800017f */
[----:B0-----:R-:W-:Y:S05]  /*2c350*/  @!P0 NANOSLEEP.SYNCS 0x989680 ;  /* 0x009896800000895d */ /* 0x001fea0003900000 */
[----:B------:R-:W0:Y:S02]  /*2c360*/  @!P0 SYNCS.PHASECHK.TRANS64 P0, [R4+URZ+0x28480], R5 ;  /* 0x02848005040085a7 */ /* 0x000e24000800007f */
[----:B0-----:R-:W-:Y:S05]  /*2c370*/  @!P0 BRA `(.L_x_1726) ;  /* 0xfffffffc00f08947 */ /* 0x001fea000383ffff */
[----:B------:R-:W-:Y:S05]  /*2c380*/  BRA `(.L_x_1727) ;  /* 0xffffffa400bc7947 */ /* 0x000fea000383ffff */
.L_x_1939:
        /* <DEDUP_REMOVED lines=15> */
.L_x_2901:


//--------------------- .text._ZN7cutlass13device_kernelIN5flash11enable_sm90INS1_16FlashAttnFwdSm90INS1_25CollectiveMainloopFwdSm90ILi2EN4cute5tupleIJNS5_1CILi1EEES8_S8_EEENS6_IJNS7_ILi128EEESA_NS7_ILi256EEEEEELi256ENS_12float_e4m3_tEfNS_4arch4Sm90ELb1ELb0ELb1ELb0ELb0ELb0ELb0ELb1ELb1ELb1ELb0ELb0EEENS1_21CollectiveEpilogueFwdINS6_IJSA_SB_SA_EEES9_NS_10bfloat16_tESF_Li256ELb0ELb1ELb0ELb1EEENS1_30DynamicPersistentTileSchedulerILi256ELi128ELb0ELb1ELb1EEEEEEEEEvNT_6ParamsE --------------------------
	.section	.text._ZN7cutlass13device_kernelIN5flash11enable_sm90INS1_16FlashAttnFwdSm90INS1_25CollectiveMainloopFwdSm90ILi2EN4cute5tupleIJNS5_1CILi1EEES8_S8_EEENS6_IJNS7_ILi128EEESA_NS7_ILi256EEEEEELi256ENS_12float_e4m3_tEfNS_4arch4Sm90ELb1ELb0ELb1ELb0ELb0ELb0ELb0ELb1ELb1ELb1ELb0ELb0EEENS1_21CollectiveEpilogueFwdINS6_IJSA_SB_SA_EEES9_NS_10bfloat16_tESF_Li256ELb0ELb1ELb0ELb1EEENS1_30DynamicPersistentTileSchedulerILi256ELi128ELb0ELb1ELb1EEEEEEEEEvNT_6ParamsE,"ax",@progbits
	.align	128
.text._ZN7cutlass13device_kernelIN5flash11enable_sm90INS1_16FlashAttnFwdSm90INS1_25CollectiveMainloopFwdSm90ILi2EN4cute5tupleIJNS5_1CILi1EEES8_S8_EEENS6_IJNS7_ILi128EEESA_NS7_ILi256EEEEEELi256ENS_12float_e4m3_tEfNS_4arch4Sm90ELb1ELb0ELb1ELb0ELb0ELb0ELb0ELb1ELb1ELb1ELb0ELb0EEENS1_21CollectiveEpilogueFwdINS6_IJSA_SB_SA_EEES9_NS_10bfloat16_tESF_Li256ELb0ELb1ELb0ELb1EEENS1_30DynamicPersistentTileSchedulerILi256ELi128ELb0ELb1ELb1EEEEEEEEEvNT_6ParamsE:
        .type           _ZN7cutlass13device_kernelIN5flash11enable_sm90INS1_16FlashAttnFwdSm90INS1_25CollectiveMainloopFwdSm90ILi2EN4cute5tupleIJNS5_1CILi1EEES8_S8_EEENS6_IJNS7_ILi128EEESA_NS7_ILi256EEEEEELi256ENS_12float_e4m3_tEfNS_4arch4Sm90ELb1ELb0ELb1ELb0ELb0ELb0ELb0ELb1ELb1ELb1ELb0ELb0EEENS1_21CollectiveEpilogueFwdINS6_IJSA_SB_SA_EEES9_NS_10bfloat16_tESF_Li256ELb0ELb1ELb0ELb1EEENS1_30DynamicPersistentTileSchedulerILi256ELi128ELb0ELb1ELb1EEEEEEEEEvNT_6ParamsE,@function
        .size           _ZN7cutlass13device_kernelIN5flash11enable_sm90INS1_16FlashAttnFwdSm90INS1_25CollectiveMainloopFwdSm90ILi2EN4cute5tupleIJNS5_1CILi1EEES8_S8_EEENS6_IJNS7_ILi128EEESA_NS7_ILi256EEEEEELi256ENS_12float_e4m3_tEfNS_4arch4Sm90ELb1ELb0ELb1ELb0ELb0ELb0ELb0ELb1ELb1ELb1ELb0ELb0EEENS1_21CollectiveEpilogueFwdINS6_IJSA_SB_SA_EEES9_NS_10bfloat16_tESF_Li256ELb0ELb1ELb0ELb1EEENS1_30DynamicPersistentTileSchedulerILi256ELi128ELb0ELb1ELb1EEEEEEEEEvNT_6ParamsE,(.L_x_2902 - _ZN7cutlass13device_kernelIN5flash11enable_sm90INS1_16FlashAttnFwdSm90INS1_25CollectiveMainloopFwdSm90ILi2EN4cute5tupleIJNS5_1CILi1EEES8_S8_EEENS6_IJNS7_ILi128EEESA_NS7_ILi256EEEEEELi256ENS_12float_e4m3_tEfNS_4arch4Sm90ELb1ELb0ELb1ELb0ELb0ELb0ELb0ELb1ELb1ELb1ELb0ELb0EEENS1_21CollectiveEpilogueFwdINS6_IJSA_SB_SA_EEES9_NS_10bfloat16_tESF_Li256ELb0ELb1ELb0ELb1EEENS1_30DynamicPersistentTileSchedulerILi256ELi128ELb0ELb1ELb1EEEEEEEEEvNT_6ParamsE)
        .other          _ZN7cutlass13device_kernelIN5flash11enable_sm90INS1_16FlashAttnFwdSm90INS1_25CollectiveMainloopFwdSm90ILi2EN4cute5tupleIJNS5_1CILi1EEES8_S8_EEENS6_IJNS7_ILi128EEESA_NS7_ILi256EEEEEELi256ENS_12float_e4m3_tEfNS_4arch4Sm90ELb1ELb0ELb1ELb0ELb0ELb0ELb0ELb1ELb1ELb1ELb0ELb0EEENS1_21CollectiveEpilogueFwdINS6_IJSA_SB_SA_EEES9_NS_10bfloat16_tESF_Li256ELb0ELb1ELb0ELb1EEENS1_30DynamicPersistentTileSchedulerILi256ELi128ELb0ELb1ELb1EEEEEEEEEvNT_6ParamsE,@"STO_CUDA_ENTRY STV_DEFAULT"
_ZN7cutlass13device_kernelIN5flash11enable_sm90INS1_16FlashAttnFwdSm90INS1_25CollectiveMainloopFwdSm90ILi2EN4cute5tupleIJNS5_1CILi1EEES8_S8_EEENS6_IJNS7_ILi128EEESA_NS7_ILi256EEEEEELi256ENS_12float_e4m3_tEfNS_4arch4Sm90ELb1ELb0ELb1ELb0ELb0ELb0ELb0ELb1ELb1ELb1ELb0ELb0EEENS1_21CollectiveEpilogueFwdINS6_IJSA_SB_SA_EEES9_NS_10bfloat16_tESF_Li256ELb0ELb1ELb0ELb1EEENS1_30DynamicPersistentTileSchedulerILi256ELi128ELb0ELb1ELb1EEEEEEEEEvNT_6ParamsE:
        /* <DEDUP_REMOVED lines=18> */
.L_x_1941:
[----:B------:R-:W-:Y:S05]  /*0120*/  BSYNC B0 ;  /* 0x0000000000007941 */ /* 0x000fea0003800000 */
.L_x_1940:
        /* <DEDUP_REMOVED lines=41> */
.L_x_1942:
        /* <DEDUP_REMOVED lines=22> */
.L_x_1943:
        /* <DEDUP_REMOVED lines=18> */
.L_x_1944:
        /* <DEDUP_REMOVED lines=22> */
.L_x_1945:
        /* <DEDUP_REMOVED lines=22> */
.L_x_1946:
[----:B------:R-:W-:Y:S01]  /*0900*/  PLOP3.LUT P0, PT, PT, PT, UP0, 0x80, 0x0 ;  /* 0x000000000000781c */ /* 0x000fe20003f0f008 */
[----:B------:R-:W-:Y:S01]  /*0910*/  UMOV UR38, 0x1 ;  /* 0x0000000100267882 */ /* 0x000fe20000000000 */
[----:B------:R-:W-:Y:S01]  /*0920*/  NOP ;  /* 0x0000000000007918 */ /* 0x000fe20000000000 */
[----:B------:R-:W-:Y:S01]  /*0930*/  USEL UR38, UR38, 0x2, !UP0 ;  /* 0x0000000226267887 */ /* 0x000fe2000c000000 */
[----:B------:R-:W-:Y:S01]  /*0940*/  ULDC.64 UR46, c[0x0][0x208] ;  /* 0x00008200002e7ab9 */ /* 0x000fe20000000a00 */
[----:B012-4-:R-:W-:Y:S08]  /*0950*/  BAR.SYNC.DEFER_BLOCKING 0x0 ;  /* 0x0000000000007b1d */ /* 0x017ff00000010000 */
[----:B------:R-:W-:Y:S05]  /*0960*/  @!P0 BRA `(.L_x_1947) ;  /* 0x000000e400988947 */ /* 0x000fea0003800000 */
.L_x_1948:
        /* <DEDUP_REMOVED lines=23> */
[-C--:B------:R-:W-:Y:S01]  /*0ae0*/  LEA.HI R3, R0, R12.reuse, RZ, 0x4 ;  /* 0x0000000c00037211 */ /* 0x080fe200078f20ff */
[----:B------:R-:W-:Y:S01]  /*0af0*/  IMAD.SHL.U32 R5, R4, 0x20, RZ ;  /* 0x0000002004057824 */ /* 0x000fe200078e00ff */
[----:B------:R-:W-:Y:S01]  /*0b00*/  LEA.HI R11, R0, R12, RZ, 0x2 ;  /* 0x0000000c000b7211 */ /* 0x000fe200078f10ff */
[----:B------:R-:W-:Y:S01]  /*0b10*/  IMAD.IADD R234, R12, 0x1, -R234 ;  /* 0x000000010cea7824 */ /* 0x000fe200078e0aea */
[----:B------:R-:W-:-:S02]  /*0b20*/  SHF.R.S32.HI R6, RZ, 0x4, R3 ;  /* 0x00000004ff067819 */ /* 0x000fc40000011403 */
[----:B------:R-:W-:Y:S02]  /*0b30*/  LOP3.LUT R4, R3, 0x3fffff0, RZ, 0xc0, !PT ;  /* 0x03fffff003047812 */ /* 0x000fe400078ec0ff */
[----:B------:R-:W-:Y:S02]  /*0b40*/  SHF.R.S32.HI R7, RZ, 0x1f, R234 ;  /* 0x0000001fff077819 */ /* 0x000fe400000114ea */
[----:B------:R-:W-:Y:S01]  /*0b50*/  LOP3.LUT R11, R11, 0xfffffffc, RZ, 0xc0, !PT ;  /* 0xfffffffc0b0b7812 */ /* 0x000fe200078ec0ff */
[----:B------:R-:W-:Y:S01]  /*0b60*/  IMAD.IADD R4, R12, 0x1, -R4 ;  /* 0x000000010c047824 */ /* 0x000fe200078e0a04 */
[----:B------:R-:W-:Y:S02]  /*0b70*/  LEA.HI R8, R7, R234, RZ, 0x2 ;  /* 0x000000ea07087211 */ /* 0x000fe400078f10ff */
[----:B------:R-:W-:Y:S01]  /*0b80*/  LEA.HI R0, R0, R12, RZ, 0x3 ;  /* 0x0000000c00007211 */ /* 0x000fe200078f18ff */
[----:B------:R-:W-:Y:S01]  /*0b90*/  IMAD.IADD R11, R12, 0x1, -R11 ;  /* 0x000000010c0b7824 */ /* 0x000fe200078e0a0b */
[----:B------:R-:W-:-:S02]  /*0ba0*/  SHF.R.S32.HI R9, RZ, 0x2, R8 ;  /* 0x00000002ff097819 */ /* 0x000fc40000011408 */
[----:B------:R-:W-:Y:S02]  /*0bb0*/  SHF.R.S32.HI R10, RZ, 0x1f, R8 ;  /* 0x0000001fff0a7819 */ /* 0x000fe40000011408 */
[----:B------:R-:W-:Y:S02]  /*0bc0*/  SHF.R.S32.HI R235, RZ, 0x7, R2 ;  /* 0x00000007ffeb7819 */ /* 0x000fe40000011402 */
[----:B------:R-:W-:Y:S02]  /*0bd0*/  LEA.HI R10, R10, R9, RZ, 0x3 ;  /* 0x000000090a0a7211 */ /* 0x000fe400078f18ff */
[----:B------:R-:W-:Y:S02]  /*0be0*/  LEA.HI R3, R3, R6, RZ, 0x1 ;  /* 0x0000000603037211 */ /* 0x000fe400078f08ff */
[----:B------:R-:W-:Y:S02]  /*0bf0*/  LOP3.LUT R5, R5, 0xfffffc00, RZ, 0xc0, !PT ;  /* 0xfffffc0005057812 */ /* 0x000fe400078ec0ff */
[----:B------:R-:W-:-:S02]  /*0c00*/  LOP3.LUT R232, R0, 0xfffffff8, RZ, 0xc0, !PT ;  /* 0xfffffff800e87812 */ /* 0x000fc400078ec0ff */
[----:B------:R-:W-:Y:S01]  /*0c10*/  LOP3.LUT R10, R10, 0xfffffff8, RZ, 0xc0, !PT ;  /* 0xfffffff80a0a7812 */ /* 0x000fe200078ec0ff */
[----:B------:R-:W-:Y:S01]  /*0c20*/  IMAD R4, R4, 0x40, R5 ;  /* 0x0000004004047824 */ /* 0x000fe200078e0205 */
[----:B------:R-:W-:Y:S01]  /*0c30*/  LEA.HI R7, R7, R234, RZ, 0x5 ;  /* 0x000000ea07077211 */ /* 0x000fe200078f28ff */
[----:B------:R-:W-:Y:S01]  /*0c40*/  IMAD.IADD R232, R12, 0x1, -R232 ;  /* 0x000000010ce87824 */ /* 0x000fe200078e0ae8 */
[----:B------:R-:W-:Y:S01]  /*0c50*/  LEA.HI R2, R2, R235, RZ, 0x1 ;  /* 0x000000eb02027211 */ /* 0x000fe200078f08ff */
[----:B------:R-:W-:Y:S01]  /*0c60*/  IMAD.IADD R10, R9, 0x1, -R10 ;  /* 0x00000001090a7824 */ /* 0x000fe200078e0a0a */
[----:B------:R-:W-:Y:S01]  /*0c70*/  LOP3.LUT R3, R3, 0x1ffffffe, RZ, 0xc0, !PT ;  /* 0x1ffffffe03037812 */ /* 0x000fe200078ec0ff */
[----:B------:R-:W-:Y:S01]  /*0c80*/  IMAD.SHL.U32 R16, R232, 0x8, RZ ;  /* 0x00000008e8107824 */ /* 0x000fe200078e00ff */
[----:B------:R-:W-:Y:S02]  /*0c90*/  SHF.R.S32.HI R7, RZ, 0x5, R7 ;  /* 0x00000005ff077819 */ /* 0x000fe40000011407 */
[----:B------:R-:W-:Y:S01]  /*0ca0*/  LEA.HI R5, R11, R11, RZ, 0x1 ;  /* 0x0000000b0b057211 */ /* 0x000fe200078f08ff */
[----:B------:R-:W-:Y:S01]  /*0cb0*/  IMAD.IADD R3, R6, 0x1, -R3 ;  /* 0x0000000106037824 */ /* 0x000fe200078e0a03 */
        /* <DEDUP_REMOVED lines=9> */
[----:B------:R-:W-:-:S02]  /*0d50*/  VIADD R23, R16, 0xc0 ;  /* 0x000000c010177836 */ /* 0x000fc40000000000 */
[----:B------:R-:W-:Y:S02]  /*0d60*/  IMAD.IADD R11, R11, 0x1, -R6 ;  /* 0x000000010b0b7824 */ /* 0x000fe400078e0a06 */
[----:B------:R-:W-:Y:S01]  /*0d70*/  IMAD R236, R2, 0x40, R7 ;  /* 0x0000004002ec7824 */ /* 0x000fe200078e0207 */
[----:B------:R-:W-:Y:S01]  /*0d80*/  SHF.R.S32.HI R2, RZ, 0x1f, R19 ;  /* 0x0000001fff027819 */ /* 0x000fe20000011413 */
[----:B------:R-:W-:Y:S01]  /*0d90*/  IMAD R237, R3, 0x8, R4 ;  /* 0x0000000803ed7824 */ /* 0x000fe200078e0204 */
[----:B------:R-:W-:Y:S01]  /*0da0*/  SHF.R.S32.HI R3, RZ, 0x1f, R22 ;  /* 0x0000001fff037819 */ /* 0x000fe20000011416 */
[----:B------:R-:W-:Y:S01]  /*0db0*/  IMAD.IADD R17, R234, 0x1, -R17 ;  /* 0x00000001ea117824 */ /* 0x000fe200078e0a11 */
[----:B------:R-:W-:Y:S01]  /*0dc0*/  SHF.R.S32.HI R0, RZ, 0x1f, R23 ;  /* 0x0000001fff007819 */ /* 0x000fe20000011417 */
[----:B------:R-:W-:-:S07]  /*0dd0*/  IMAD R18, R11, 0x8, R236 ;  /* 0x000000080b127824 */ /* 0x000fce00078e02ec */
.L_x_2002:
        /* <DEDUP_REMOVED lines=21> */
.L_x_1949:
[----:B------:R-:W-:Y:S01]  /*0f30*/  ULDC UR7, c[0x0][0xc54] ;  /* 0x0003150000077ab9 */ /* 0x000fe20000000800 */
[----:B------:R-:W-:Y:S01]  /*0f40*/  UMOV UR6, UR9 ;  /* 0x0000000900067c82 */ /* 0x000fe20008000000 */
[----:B------:R-:W-:-:S11]  /*0f50*/  UISETP.NE.AND UP0, UPT, UR7, 0x1, UPT ;  /* 0x000000010700788c */ /* 0x000fd6000bf05270 */
[----:B------:R-:W-:Y:S02]  /*0f60*/  @UP0 ULDC.64 UR10, c[0x0][0xc58] ;  /* 0x00031600000a0ab9 */ /* 0x000fe40000000a00 */
[----:B------:R-:W-:-:S04]  /*0f70*/  UIMAD.WIDE.U32 UR4, UR9, UR10, URZ ;  /* 0x0000000a090472a5 */ /* 0x000fc8000f8e003f */
[----:B------:R-:W-:-:S04]  /*0f80*/  @UP0 USHF.R.U32.HI UR6, URZ, UR11, UR5 ;  /* 0x0000000b3f060299 */ /* 0x000fc80008011605 */
[----:B------:R-:W-:-:S12]  /*0f90*/  UIMAD UR4, UR6, UR7, URZ ;  /* 0x00000007060472a4 */ /* 0x000fd8000f8e023f */
.L_x_1950:
[----:B------:R-:W-:Y:S01]  /*0fa0*/  ULDC.64 UR10, c[0x0][0x418] ;  /* 0x00010600000a7ab9 */ /* 0x000fe20000000a00 */
[----:B------:R-:W-:Y:S01]  /*0fb0*/  ULOP3.LUT UR6, URZ, UR6, URZ, 0x33, !UPT ;  /* 0x000000063f067292 */ /* 0x000fe2000f8e333f */
[----:B------:R-:W-:Y:S01]  /*0fc0*/  PLOP3.LUT P0, PT, PT, PT, PT, 0x80, 0x0 ;  /* 0x000000000000781c */ /* 0x000fe20003f0f070 */
[----:B------:R-:W-:Y:S01]  /*0fd0*/  UISETP.NE.U32.AND UP0, UPT, UR10, URZ, UPT ;  /* 0x0000003f0a00728c */ /* 0x000fe2000bf05070 */
[----:B------:R-:W-:Y:S01]  /*0fe0*/  IMAD.MOV.U32 R0, RZ, RZ, RZ ;  /* 0x000000ffff007224 */ /* 0x000fe200078e00ff */
[----:B------:R-:W-:Y:S01]  /*0ff0*/  ULDC UR5, c[0x0][0xc3c] ;  /* 0x00030f0000057ab9 */ /* 0x000fe20000000800 */
[----:B------:R-:W-:Y:S01]  /*1000*/  UIADD3 UR4, UR9, -UR4, URZ ;  /* 0x8000000409047290 */ /* 0x000fe2000fffe03f */
[----:B------:R-:W-:Y:S01]  /*1010*/  IMAD.MOV.U32 R2, RZ, RZ, RZ ;  /* 0x000000ffff027224 */ /* 0x000fe200078e00ff */
[----:B------:R-:W-:Y:S01]  /*1020*/  UISETP.NE.AND.EX UP0, UPT, UR11, URZ, UPT, UP0 ;  /* 0x0000003f0b00728c */ /* 0x000fe2000bf05300 */
[----:B------:R-:W-:Y:S01]  /*1030*/  CS2R R150, SRZ ;  /* 0x0000000000967805 */ /* 0x000fe2000001ff00 */
[----:B------:R-:W-:Y:S01]  /*1040*/  UIADD3 UR6, UR6, UR5, URZ ;  /* 0x0000000506067290 */ /* 0x000fe2000fffe03f */
[----:B------:R-:W-:Y:S01]  /*1050*/  CS2R R26, SRZ ;  /* 0x00000000001a7805 */ /* 0x000fe2000001ff00 */
[----:B------:R-:W-:Y:S01]  /*1060*/  ULDC UR11, c[0x0][0x448] ;  /* 0x00011200000b7ab9 */ /* 0x000fe20000000800 */
[----:B------:R-:W-:Y:S01]  /*1070*/  ULDC UR10, c[0x0][0xc54] ;  /* 0x00031500000a7ab9 */ /* 0x000fe20000000800 */
[----:B------:R-:W-:Y:S01]  /*1080*/  UISETP.NE.AND UP2, UPT, UR11, 0x1, UPT ;  /* 0x000000010b00788c */ /* 0x000fe2000bf45270 */
[----:B------:R-:W-:Y:S01]  /*1090*/  CS2R R92, SRZ ;  /* 0x00000000005c7805 */ /* 0x000fe2000001ff00 */
[----:B------:R-:W-:Y:S01]  /*10a0*/  USHF.L.U32 UR36, UR6, 0x7, URZ ;  /* 0x0000000706247899 */ /* 0x000fe2000800063f */
[----:B------:R-:W-:Y:S01]  /*10b0*/  CS2R R144, SRZ ;  /* 0x0000000000907805 */ /* 0x000fe2000001ff00 */
[----:B------:R-:W-:Y:S01]  /*10c0*/  UIMAD UR10, UR8, UR10, UR4 ;  /* 0x0000000a080a72a4 */ /* 0x000fe2000f8e0204 */
[----:B------:R-:W-:Y:S01]  /*10d0*/  CS2R R142, SRZ ;  /* 0x00000000008e7805 */ /* 0x000fe2000001ff00 */
[----:B------:R-:W-:Y:S01]  /*10e0*/  UIADD3 UR6, UR36, 0x7f, URZ ;  /* 0x0000007f24067890 */ /* 0x000fe2000fffe03f */
[----:B------:R-:W-:Y:S01]  /*10f0*/  CS2R R30, SRZ ;  /* 0x00000000001e7805 */ /* 0x000fe2000001ff00 */
[----:B------:R-:W-:Y:S01]  /*1100*/  ULDC UR49, c[0x0][0x424] ;  /* 0x0001090000317ab9 */ /* 0x000fe20000000800 */
[----:B------:R-:W-:Y:S01]  /*1110*/  ULDC UR7, c[0x0][0x288] ;  /* 0x0000a20000077ab9 */ /* 0x000fe20000000800 */
[----:B------:R-:W-:Y:S01]  /*1120*/  USEL UR49, UR49, 0x1, UP0 ;  /* 0x0000000131317887 */ /* 0x000fe20008000000 */
[----:B------:R-:W-:Y:S01]  /*1130*/  CS2R R84, SRZ ;  /* 0x0000000000547805 */ /* 0x000fe2000001ff00 */
[----:B------:R-:W-:Y:S01]  /*1140*/  @UP2 ULDC UR4, c[0x0][0x44c] ;  /* 0x0001130000042ab9 */ /* 0x000fe20000000800 */
[----:B------:R-:W-:Y:S01]  /*1150*/  UIADD3 UR7, -UR7, 0x80, URZ ;  /* 0x0000008007077890 */ /* 0x000fe2000fffe13f */
[----:B------:R-:W-:Y:S01]  /*1160*/  CS2R R136, SRZ ;  /* 0x0000000000887805 */ /* 0x000fe2000001ff00 */
[----:B------:R-:W-:Y:S01]  /*1170*/  UIMAD.WIDE.U32 UR4, UR6, UR4, URZ ;  /* 0x00000004060472a5 */ /* 0x000fe2000f8e003f */
[----:B------:R-:W-:Y:S01]  /*1180*/  CS2R R134, SRZ ;  /* 0x0000000000867805 */ /* 0x000fe2000001ff00 */
[----:B------:R-:W-:Y:S01]  /*1190*/  ULDC UR9, c[0x0][0x2f0] ;  /* 0x0000bc0000097ab9 */ /* 0x000fe20000000800 */
[----:B------:R-:W-:Y:S01]  /*11a0*/  @UP2 ULDC UR11, c[0x0][0x450] ;  /* 0x00011400000b2ab9 */ /* 0x000fe20000000800 */
[----:B------:R-:W-:Y:S01]  /*11b0*/  UIMAD UR7, UR49, UR9, UR7 ;  /* 0x00000009310772a4 */ /* 0x000fe2000f8e0207 */
[----:B------:R-:W-:Y:S01]  /*11c0*/  CS2R R34, SRZ ;  /* 0x0000000000227805 */ /* 0x000fe2000001ff00 */
[----:B------:R-:W-:Y:S01]  /*11d0*/  @UP2 USHF.R.U32.HI UR6, URZ, UR11, UR5 ;  /* 0x0000000b3f062299 */ /* 0x000fe20008011605 */
[----:B------:R-:W-:Y:S01]  /*11e0*/  CS2R R76, SRZ ;  /* 0x00000000004c7805 */ /* 0x000fe2000001ff00 */
[----:B------:R-:W-:Y:S01]  /*11f0*/  UIMAD UR4, UR49, UR9, 0x7f ;  /* 0x0000007f310474a4 */ /* 0x000fe2000f8e0209 */
[----:B------:R-:W-:Y:S01]  /*1200*/  CS2R R128, SRZ ;  /* 0x0000000000807805 */ /* 0x000fe2000001ff00 */
[----:B------:R-:W-:Y:S01]  /*1210*/  UIADD3 UR6, UR7, UR6, URZ ;  /* 0x0000000607067290 */ /* 0x000fe2000fffe03f */
[----:B------:R-:W-:Y:S01]  /*1220*/  CS2R R126, SRZ ;  /* 0x00000000007e7805 */ /* 0x000fe2000001ff00 */
[----:B------:R-:W-:Y:S01]  /*1230*/  USHF.R.S32.HI UR5, URZ, 0x1f, UR4 ;  /* 0x0000001f3f057899 */ /* 0x000fe20008011404 */
[----:B------:R-:W-:Y:S01]  /*1240*/  CS2R R38, SRZ ;  /* 0x0000000000267805 */ /* 0x000fe2000001ff00 */
[----:B------:R-:W-:Y:S01]  /*1250*/  USHF.R.S32.HI UR7, URZ, 0x1f, UR6 ;  /* 0x0000001f3f077899 */ /* 0x000fe20008011406 */
[----:B------:R-:W-:Y:S01]  /*1260*/  CS2R R68, SRZ ;  /* 0x0000000000447805 */ /* 0x000fe2000001ff00 */
[----:B------:R-:W-:Y:S01]  /*1270*/  ULEA.HI UR5, UR5, UR4, URZ, 0x7 ;  /* 0x0000000405057291 */ /* 0x000fe2000f8f383f */
[----:B------:R-:W-:Y:S01]  /*1280*/  CS2R R120, SRZ ;  /* 0x0000000000787805 */ /* 0x000fe2000001ff00 */
[----:B------:R-:W-:Y:S01]  /*1290*/  ULEA.HI UR7, UR7, UR6, URZ, 0x7 ;  /* 0x0000000607077291 */ /* 0x000fe2000f8f383f */
[----:B------:R-:W-:Y:S01]  /*12a0*/  CS2R R118, SRZ ;  /* 0x0000000000767805 */ /* 0x000fe2000001ff00 */
[----:B------:R-:W-:Y:S01]  /*12b0*/  USHF.R.S32.HI UR51, URZ, 0x7, UR5 ;  /* 0x000000073f337899 */ /* 0x000fe20008011405 */
[----:B------:R-:W-:Y:S01]  /*12c0*/  CS2R R42, SRZ ;  /* 0x00000000002a7805 */ /* 0x000fe2000001ff00 */
[----:B------:R-:W-:Y:S01]  /*12d0*/  USHF.R.S32.HI UR7, URZ, 0x7, UR7 ;  /* 0x000000073f077899 */ /* 0x000fe20008011407 */
[----:B------:R-:W-:Y:S01]  /*12e0*/  CS2R R60, SRZ ;  /* 0x00000000003c7805 */ /* 0x000fe2000001ff00 */
[----:B------:R-:W-:Y:S01]  /*12f0*/  ULDC UR37, c[0x0][0xc48] ;  /* 0x0003120000257ab9 */ /* 0x000fe20000000800 */
[----:B------:R-:W-:Y:S01]  /*1300*/  UMOV UR42, UR10 ;  /* 0x0000000a002a7c82 */ /* 0x000fe20008000000 */
[----:B------:R-:W-:Y:S01]  /*1310*/  UISETP.LT.AND UP0, UPT, UR51, UR7, UPT ;  /* 0x000000073300728c */ /* 0x000fe2000bf01270 */
[----:B------:R-:W-:Y:S01]  /*1320*/  CS2R R112, SRZ ;  /* 0x0000000000707805 */ /* 0x000fe2000001ff00 */
[----:B------:R-:W-:Y:S01]  /*1330*/  UISETP.NE.AND UP1, UPT, UR37, 0x1, UPT ;  /* 0x000000012500788c */ /* 0x000fe2000bf25270 */
[----:B------:R-:W-:Y:S01]  /*1340*/  CS2R R110, SRZ ;  /* 0x00000000006e7805 */ /* 0x000fe2000001ff00 */
[----:B------:R-:W-:Y:S01]  /*1350*/  USEL UR51, UR51, UR7, UP0 ;  /* 0x0000000733337287 */ /* 0x000fe20008000000 */
[----:B------:R-:W-:-:S02]  /*1360*/  CS2R R46, SRZ ;  /* 0x00000000002e7805 */ /* 0x000fc4000001ff00 */
[----:B------:R-:W-:Y:S02]  /*1370*/  CS2R R52, SRZ ;  /* 0x0000000000347805 */ /* 0x000fe4000001ff00 */
[----:B------:R-:W-:Y:S01]  /*1380*/  CS2R R104, SRZ ;  /* 0x0000000000687805 */ /* 0x000fe2000001ff00 */
[----:B------:R-:W-:Y:S01]  /*1390*/  UISETP.GE.AND UP0, UPT, UR51, 0x1, UPT ;  /* 0x000000013300788c */ /* 0x000fe2000bf06270 */
[----:B------:R-:W-:Y:S02]  /*13a0*/  CS2R R102, SRZ ;  /* 0x0000000000667805 */ /* 0x000fe4000001ff00 */
[----:B------:R-:W-:Y:S02]  /*13b0*/  CS2R R50, SRZ ;  /* 0x0000000000327805 */ /* 0x000fe4000001ff00 */
[----:B------:R-:W-:Y:S02]  /*13c0*/  CS2R R44, SRZ ;  /* 0x00000000002c7805 */ /* 0x000fe4000001ff00 */
[----:B------:R-:W-:Y:S01]  /*13d0*/  CS2R R96, SRZ ;  /* 0x0000000000607805 */ /* 0x000fe2000001ff00 */
[----:B------:R-:W-:Y:S01]  /*13e0*/  @UP1 ULDC UR8, c[0x0][0xc4c] ;  /* 0x0003130000081ab9 */ /* 0x000fe20000000800 */
[----:B------:R-:W-:Y:S01]  /*13f0*/  PLOP3.LUT P1, PT, PT, PT, UP0, 0x80, 0x0 ;  /* 0x000000000000781c */ /* 0x000fe20003f2f008 */
[----:B------:R-:W-:Y:S01]  /*1400*/  UIMAD.WIDE.U32 UR4, UR10, UR8, URZ ;  /* 0x000000080a0472a5 */ /* 0x000fe2000f8e003f */
[----:B------:R-:W-:Y:S01]  /*1410*/  CS2R R94, SRZ ;  /* 0x00000000005e7805 */ /* 0x000fe2000001ff00 */
[----:B------:R-:W-:Y:S01]  /*1420*/  @UP1 ULDC UR6, c[0x0][0xc50] ;  /* 0x0003140000061ab9 */ /* 0x000fe20000000800 */
[----:B------:R-:W-:Y:S01]  /*1430*/  CS2R R54, SRZ ;  /* 0x0000000000367805 */ /* 0x000fe2000001ff00 */
[----:B------:R-:W-:Y:S01]  /*1440*/  @UP1 USHF.R.U32.HI UR42, URZ, UR6, UR5 ;  /* 0x000000063f2a1299 */ /* 0x000fe20008011605 */
[----:B------:R-:W-:-:S02]  /*1450*/  CS2R R36, SRZ ;  /* 0x0000000000247805 */ /* 0x000fc4000001ff00 */
[----:B------:R-:W-:Y:S02]  /*1460*/  CS2R R88, SRZ ;  /* 0x0000000000587805 */ /* 0x000fe4000001ff00 */
[----:B------:R-:W-:Y:S01]  /*1470*/  CS2R R86, SRZ ;  /* 0x0000000000567805 */ /* 0x000fe2000001ff00 */
[----:B------:R-:W-:Y:S01]  /*1480*/  UIADD3 UR4, -UR42, URZ, URZ ;  /* 0x0000003f2a047290 */ /* 0x000fe2000fffe13f */
[----:B------:R-:W-:Y:S02]  /*1490*/  CS2R R58, SRZ ;  /* 0x00000000003a7805 */ /* 0x000fe4000001ff00 */
[----:B------:R-:W-:Y:S02]  /*14a0*/  CS2R R28, SRZ ;  /* 0x00000000001c7805 */ /* 0x000fe4000001ff00 */
[----:B------:R-:W-:Y:S01]  /*14b0*/  CS2R R80, SRZ ;  /* 0x0000000000507805 */ /* 0x000fe2000001ff00 */
[----:B------:R-:W-:Y:S01]  /*14c0*/  UIMAD UR37, UR37, UR4, UR10 ;  /* 0x00000004252572a4 */ /* 0x000fe2000f8e020a */
[----:B------:R-:W-:-:S02]  /*14d0*/  CS2R R78, SRZ ;  /* 0x00000000004e7805 */ /* 0x000fc4000001ff00 */
[----:B------:R-:W-:Y:S02]  /*14e0*/  CS2R R62, SRZ ;  /* 0x00000000003e7805 */ /* 0x000fe4000001ff00 */
[----:B------:R-:W-:Y:S02]  /*14f0*/  CS2R R20, SRZ ;  /* 0x0000000000147805 */ /* 0x000fe4000001ff00 */
        /* <DEDUP_REMOVED lines=58> */
.L_x_1952:
        /* <DEDUP_REMOVED lines=19> */
[----:B------:R-:W-:Y:S02]  /*19d0*/  @UP1 USHF.R.S32.HI UR19, URZ, 0x1f, UR37 ;  /* 0x0000001f3f131899 */ /* 0x000fe40008011425 */
[----:B------:R-:W-:Y:S02]  /*19e0*/  @UP1 UIMAD.WIDE.U32 UR8, UR42, UR14, URZ ;  /* 0x0000000e2a0812a5 */ /* 0x000fe4000f8e003f */
[----:B------:R-:W-:Y:S02]  /*19f0*/  @UP1 UIMAD UR18, UR42, UR15, UR10 ;  /* 0x0000000f2a1212a4 */ /* 0x000fe4000f8e020a */
[----:B------:R-:W-:Y:S01]  /*1a00*/  @UP0 UIADD3 UR13, UR13, UR17, URZ ;  /* 0x000000110d0d0290 */ /* 0x000fe2000fffe03f */
[----:B------:R-:W-:Y:S01]  /*1a10*/  @UP0 ULDC.64 UR14, c[0x0][0x9b0] ;  /* 0x00026c00000e0ab9 */ /* 0x000fe20000000a00 */
[----:B------:R-:W-:Y:S01]  /*1a20*/  @UP1 ULDC.64 UR10, c[0x0][0x9c0] ;  /* 0x00027000000a1ab9 */ /* 0x000fe20000000a00 */
[----:B------:R-:W-:-:S02]  /*1a30*/  @UP0 UIMAD UR16, UR16, UR14, URZ ;  /* 0x0000000e101002a4 */ /* 0x000fc4000f8e023f */
[----:B------:R-:W-:Y:S02]  /*1a40*/  @UP1 UIMAD UR17, UR19, UR10, URZ ;  /* 0x0000000a131112a4 */ /* 0x000fe4000f8e023f */
[----:B------:R-:W-:Y:S02]  /*1a50*/  @UP1 UIADD3 UR9, UR9, UR18, URZ ;  /* 0x0000001209091290 */ /* 0x000fe4000fffe03f */
[----:B------:R-:W-:Y:S02]  /*1a60*/  @UP0 UIMAD UR16, UR37, UR15, UR16 ;  /* 0x0000000f251002a4 */ /* 0x000fe4000f8e0210 */
[----:B------:R-:W-:Y:S02]  /*1a70*/  @UP1 UIMAD UR17, UR37, UR11, UR17 ;  /* 0x0000000b251112a4 */ /* 0x000fe4000f8e0211 */
[----:B------:R-:W-:Y:S02]  /*1a80*/  @UP0 UIMAD.WIDE.U32 UR14, UR37, UR14, UR12 ;  /* 0x0000000e250e02a5 */ /* 0x000fe4000f8e000c */
        /* <DEDUP_REMOVED lines=25> */
.L_x_2083:
[----:B------:R-:W-:Y:S05]  /*1c20*/  @!P0 BRA `(.L_x_1954) ;  /* 0x0000000000048947 */ /* 0x000fea0003800000 */
[----:B------:R-:W-:Y:S01]  /*1c30*/  BPT.TRAP 0x1 ;  /* 0x000000040000795c */ /* 0x000fe20000300000 */
.L_x_1954:
[----:B------:R-:W-:Y:S02]  /*1c40*/  IMAD.U32 R2, RZ, RZ, UR50 ;  /* 0x00000032ff027e24 */ /* 0x000fe4000f8e00ff */
[----:B0-----:R-:W-:-:S03]  /*1c50*/  IMAD.U32 R3, RZ, RZ, UR43 ;  /* 0x0000002bff037e24 */ /* 0x001fc6000f8e00ff */
[----:B------:R-:W-:Y:S02]  /*1c60*/  LEA R2, R2, UR41, 0x3 ;  /* 0x0000002902027c11 */ /* 0x000fe4000f8e18ff */
[----:B------:R-:W-:-:S04]  /*1c70*/  SHF.L.U32 R3, R3, 0x1f, RZ ;  /* 0x0000001f03037819 */ /* 0x000fc800000006ff */
[----:B------:R0:W1:Y:S01]  /*1c80*/  SYNCS.PHASECHK.TRANS64.TRYWAIT P2, [R2+URZ+0x38830], R3 ;  /* 0x03883003020075a7 */ /* 0x000062000804017f */
[----:B------:R-:W-:Y:S05]  /*1c90*/  @!P0 BRA `(.L_x_1955) ;  /* 0x0000000000048947 */ /* 0x000fea0003800000 */
[----:B------:R-:W-:Y:S01]  /*1ca0*/  BPT.TRAP 0x1 ;  /* 0x000000040000795c */ /* 0x000fe20000300000 */
.L_x_1955:
[----:B------:R-:W2:Y:S02]  /*1cb0*/  S2R R4, SR_TID.X ;  /* 0x0000000000047919 */ /* 0x000ea40000002100 */
[----:B--2---:R-:W-:Y:S01]  /*1cc0*/  LOP3.LUT P1, RZ, R4, 0x7f, RZ, 0xc0, !PT ;  /* 0x0000007f04ff7812 */ /* 0x004fe2000782c0ff */
[----:B-1----:R-:W-:-:S12]  /*1cd0*/  @P2 BRA `(.L_x_1956) ;  /* 0x0000000000082947 */ /* 0x002fd80003800000 */
[----:B------:R-:W1:Y:S02]  /*1ce0*/  SYNCS.PHASECHK.TRANS64.TRYWAIT P2, [R2+URZ+0x38830], R3 ;  /* 0x03883003020075a7 */ /* 0x000e64000804017f */
[----:B-1----:R-:W-:Y:S05]  /*1cf0*/  @!P2 BRA `(.L_x_1957) ;  /* 0x0000011800b4a947 */ /* 0x002fea0003800000 */
.L_x_1956:
[----:B------:R-:W-:Y:S05]  /*1d00*/  WARPSYNC.ALL ;  /* 0x0000000000007948 */ /* 0x000fea0003800000 */
[----:B------:R-:W-:Y:S01]  /*1d10*/  UIADD3 UR4, UR41, 0x28400, URZ ;  /* 0x0002840029047890 */ /* 0x000fe2000fffe03f */
[----:B------:R-:W-:Y:S01]  /*1d20*/  WARPGROUP.ARRIVE ;  /* 0x00000000000079c5 */ /* 0x000fe20000000000 */
[----:B------:R-:W-:Y:S01]  /*1d30*/  ULOP3.LUT UR32, UR52, 0x10000, URZ, 0xfc, !UPT ;  /* 0x0001000034207892 */ /* 0x000fe2000f8efc3f */
[----:B01----:R-:W-:Y:S01]  /*1d40*/  @!P1 VIADD R2, R2, 0x38840 ;  /* 0x0003884002029836 */ /* 0x003fe20000000000 */
[----:B------:R-:W-:Y:S01]  /*1d50*/  USHF.R.U32.HI UR4, URZ, 0x4, UR4 ;  /* 0x000000043f047899 */ /* 0x000fe20008011604 */
[----:B------:R-:W-:Y:S01]  /*1d60*/  CS2R R150, SRZ ;  /* 0x0000000000967805 */ /* 0x000fe2000001ff00 */
[----:B------:R-:W-:Y:S01]  /*1d70*/  UMOV UR33, 0x40000040 ;  /* 0x4000004000217882 */ /* 0x000fe20000000000 */
[----:B------:R-:W-:Y:S01]  /*1d80*/  UMOV UR35, 0x40000040 ;  /* 0x4000004000237882 */ /* 0x000fe20000000000 */
[----:B------:R-:W-:Y:S01]  /*1d90*/  ULOP3.LUT UR4, UR4, 0x3fff, URZ, 0xc0, !UPT ;  /* 0x00003fff04047892 */ /* 0x000fe2000f8ec03f */
[----:B------:R-:W-:Y:S01]  /*1da0*/  @!P1 PRMT R2, RZ, 0x654, R2 ;  /* 0x00000654ff029816 */ /* 0x000fe20000000002 */
[----:B------:R-:W-:Y:S01]  /*1db0*/  UMOV UR5, 0x40000040 ;  /* 0x4000004000057882 */ /* 0x000fe20000000000 */
[----:B------:R-:W-:Y:S01]  /*1dc0*/  UMOV UR7, 0x40000040 ;  /* 0x4000004000077882 */ /* 0x000fe20000000000 */
[----:B------:R-:W-:Y:S01]  /*1dd0*/  ULOP3.LUT UR48, UR4, 0x10000, URZ, 0xfc, !UPT ;  /* 0x0001000004307892 */ /* 0x000fe2000f8efc3f */
[----:B------:R-:W-:Y:S01]  /*1de0*/  CS2R R148, SRZ ;  /* 0x0000000000947805 */ /* 0x000fe2000001ff00 */
[----:B------:R-:W-:Y:S01]  /*1df0*/  UIADD3 UR4, UR32, 0x2, URZ ;  /* 0x0000000220047890 */ /* 0x000fe2000fffe03f */
[----:B------:R-:W-:Y:S01]  /*1e00*/  CS2R R146, SRZ ;  /* 0x0000000000927805 */ /* 0x000fe2000001ff00 */
[----:B------:R-:W-:Y:S01]  /*1e10*/  ULEA UR34, UR50, UR48, 0xb ;  /* 0x0000003032227291 */ /* 0x000fe2000f8e583f */
[----:B------:R-:W-:Y:S01]  /*1e20*/  CS2R R144, SRZ ;  /* 0x0000000000907805 */ /* 0x000fe2000001ff00 */
[----:B------:R-:W-:Y:S01]  /*1e30*/  UIADD3 UR8, UR32, 0x4, URZ ;  /* 0x0000000420087890 */ /* 0x000fe2000fffe03f */
[----:B------:R-:W-:Y:S01]  /*1e40*/  CS2R R142, SRZ ;  /* 0x00000000008e7805 */ /* 0x000fe2000001ff00 */
[----:B------:R-:W-:Y:S01]  /*1e50*/  UIADD3 UR6, UR34, 0x2, URZ ;  /* 0x0000000222067890 */ /* 0x000fe2000fffe03f */
[----:B------:R-:W-:Y:S01]  /*1e60*/  CS2R R140, SRZ ;  /* 0x00000000008c7805 */ /* 0x000fe2000001ff00 */
[----:B------:R-:W-:Y:S01]  /*1e70*/  UIADD3 UR10, UR34, 0x4, URZ ;  /* 0x00000004220a7890 */ /* 0x000fe2000fffe03f */
[----:B------:R-:W-:Y:S01]  /*1e80*/  CS2R R138, SRZ ;  /* 0x00000000008a7805 */ /* 0x000fe2000001ff00 */
[----:B------:R-:W-:Y:S01]  /*1e90*/  UMOV UR9, 0x40000040 ;  /* 0x4000004000097882 */ /* 0x000fe20000000000 */
[----:B------:R-:W-:Y:S01]  /*1ea0*/  QGMMA.64x128x32.F32.E4M3.E4M3 R24, gdesc[UR32], RZ, !UPT, gsb0 ;  /* 0x01e00000201879f3 */ /* 0x000fe2000c0008ff */
[----:B------:R-:W-:Y:S01]  /*1eb0*/  UMOV UR11, 0x40000040 ;  /* 0x40000040000b7882 */ /* 0x000fe20000000000 */
[----:B------:R-:W-:Y:S01]  /*1ec0*/  UIADD3 UR12, UR32, 0x6, URZ ;  /* 0x00000006200c7890 */ /* 0x000fe2000fffe03f */
[----:B------:R-:W-:Y:S01]  /*1ed0*/  CS2R R136, SRZ ;  /* 0x0000000000887805 */ /* 0x000fe2000001ff00 */
[----:B------:R-:W-:Y:S01]  /*1ee0*/  UIADD3 UR14, UR34, 0x6, URZ ;  /* 0x00000006220e7890 */ /* 0x000fe2000fffe03f */
[----:B------:R-:W-:Y:S01]  /*1ef0*/  CS2R R134, SRZ ;  /* 0x0000000000867805 */ /* 0x000fe2000001ff00 */
[----:B------:R-:W-:Y:S01]  /*1f00*/  UMOV UR13, 0x40000040 ;  /* 0x40000040000d7882 */ /* 0x000fe20000000000 */
        /* <DEDUP_REMOVED lines=25> */
[----:B------:R-:W-:Y:S01]  /*20a0*/  UIADD3 UR52, UR51, -0x2, URZ ;  /* 0xfffffffe33347890 */ /* 0x000fe2000fffe03f */
        /* <DEDUP_REMOVED lines=13> */
[----:B------:R-:W-:Y:S01]  /*2180*/  CS2R R90, SRZ ;  /* 0x00000000005a7805 */ /* 0x000fe2000001ff00 */
[----:B------:R-:W-:Y:S02]  /*2190*/  WARPGROUP.DEPBAR.LE gsb0, 0x0 ;  /* 0x00008000000079c5 */ /* 0x000fe40000010000 */
[----:B------:R-:W-:-:S06]  /*21a0*/  WARPGROUP.ARRIVE ;  /* 0x00000000000079c5 */ /* 0x000fcc0000000000 */
[----:B------:R-:W-:Y:S01]  /*21b0*/  QGMMA.64x128x32.F32.E4M3.E4M3 R24, gdesc[UR4], R24, gsb0 ;  /* 0x01e00000041879f3 */ /* 0x000fe20008000818 */
[----:B------:R-:W-:Y:S02]  /*21c0*/  ULDC UR6, c[0x0][0x448] ;  /* 0x0001120000067ab9 */ /* 0x000fe40000000800 */
[----:B------:R-:W-:-:S06]  /*21d0*/  UISETP.NE.AND UP0, UPT, UR6, 0x1, UPT ;  /* 0x000000010600788c */ /* 0x000fcc000bf05270 */
[----:B------:R-:W-:-:S05]  /*21e0*/  PLOP3.LUT P2, PT, PT, PT, UP0, 0x80, 0x0 ;  /* 0x000000000000781c */ /* 0x000fca0003f4f008 */
[----:B------:R-:W-:Y:S01]  /*21f0*/  @UP0 ULDC UR6, c[0x0][0x44c] ;  /* 0x0001130000060ab9 */ /* 0x000fe20000000800 */
[----:B------:R-:W-:Y:S02]  /*2200*/  WARPGROUP.DEPBAR.LE gsb0, 0x0 ;  /* 0x00008000000079c5 */ /* 0x000fe40000010000 */
[----:B------:R-:W-:-:S06]  /*2210*/  WARPGROUP.ARRIVE ;  /* 0x00000000000079c5 */ /* 0x000fcc0000000000 */
[----:B------:R-:W-:Y:S01]  /*2220*/  QGMMA.64x128x32.F32.E4M3.E4M3 R24, gdesc[UR8], R24, gsb0 ;  /* 0x01e00000081879f3 */ /* 0x000fe20008000818 */
[----:B------:R-:W-:Y:S02]  /*2230*/  @UP0 ULDC UR10, c[0x0][0x44c] ;  /* 0x00011300000a0ab9 */ /* 0x000fe40000000800 */
[----:B------:R-:W-:Y:S01]  /*2240*/  UIMAD.WIDE.U32 UR10, UR36, UR10, URZ ;  /* 0x0000000a240a72a5 */ /* 0x000fe2000f8e003f */
[----:B------:R-:W-:Y:S02]  /*2250*/  WARPGROUP.DEPBAR.LE gsb0, 0x0 ;  /* 0x00008000000079c5 */ /* 0x000fe40000010000 */
[----:B------:R-:W-:-:S06]  /*2260*/  WARPGROUP.ARRIVE ;  /* 0x00000000000079c5 */ /* 0x000fcc0000000000 */
[----:B------:R-:W-:Y:S01]  /*2270*/  QGMMA.64x128x32.F32.E4M3.E4M3 R24, gdesc[UR12], R24, gsb0 ;  /* 0x01e000000c1879f3 */ /* 0x000fe20008000818 */
[----:B------:R-:W-:Y:S01]  /*2280*/  ULDC UR14, c[0x0][0x2f0] ;  /* 0x0000bc00000e7ab9 */ /* 0x000fe20000000800 */
[----:B------:R-:W-:Y:S01]  /*2290*/  ULDC UR15, c[0x0][0x288] ;  /* 0x0000a200000f7ab9 */ /* 0x000fe20000000800 */
        /* <DEDUP_REMOVED lines=17> */
[----:B------:R0:W1:Y:S01]  /*23b0*/  MUFU.TANH R32, R26 ;  /* 0x0000001a00207308 */ /* 0x0000620000002400 */
[C---:B------:R-:W-:Y:S01]  /*23c0*/  FMUL.FTZ R14, R0.reuse, R33 ;  /* 0x00000021000e7220 */ /* 0x040fe20000410000 */
[C---:B------:R-:W-:Y:S01]  /*23d0*/  FMUL.FTZ R20, R0.reuse, R24 ;  /* 0x0000001800147220 */ /* 0x040fe20000410000 */
[C---:B------:R-:W-:Y:S01]  /*23e0*/  FMUL.FTZ R24, R0.reuse, R29 ;  /* 0x0000001d00187220 */ /* 0x040fe20000410000 */
[C---:B------:R-:W-:Y:S01]  /*23f0*/  FMUL.FTZ R30, R0.reuse, R30 ;  /* 0x0000001e001e7220 */ /* 0x040fe20000410000 */
[C---:B------:R-:W-:Y:S01]  /*2400*/  FMUL.FTZ R4, R0.reuse, R56 ;  /* 0x0000003800047220 */ /* 0x040fe20000410000 */
[----:B------:R-:W-:Y:S01]  /*2410*/  FMUL.FTZ R7, R0, R52 ;  /* 0x0000003400077220 */ /* 0x000fe20000410000 */
[----:B------:R-:W-:Y:S01]  /*2420*/  IMAD.U32 R52, RZ, RZ, UR14 ;  /* 0x0000000eff347e24 */ /* 0x000fe2000f8e00ff */
[----:B------:R2:W-:Y:S01]  /*2430*/  MUFU.TANH R33, R27 ;  /* 0x0000001b00217308 */ /* 0x0005e20000002400 */
[----:B0-----:R-:W-:-:S02]  /*2440*/  VIADD R26, R18, UR36 ;  /* 0x00000024121a7c36 */ /* 0x001fc40008000000 */
[C---:B------:R-:W-:Y:S01]  /*2450*/  FMUL.FTZ R31, R0.reuse, R31 ;  /* 0x0000001f001f7220 */ /* 0x040fe20000410000 */
[C---:B------:R-:W-:Y:S01]  /*2460*/  FMUL.FTZ R35, R0.reuse, R35 ;  /* 0x0000002300237220 */ /* 0x040fe20000410000 */
[C---:B------:R-:W-:Y:S01]  /*2470*/  FMUL.FTZ R34, R0.reuse, R34 ;  /* 0x0000002200227220 */ /* 0x040fe20000410000 */
[C---:B------:R-:W-:Y:S01]  /*2480*/  FMUL.FTZ R15, R0.reuse, R36 ;  /* 0x00000024000f7220 */ /* 0x040fe20000410000 */
[C---:B------:R-:W-:Y:S01]  /*2490*/  FMUL.FTZ R47, R0.reuse, R47 ;  /* 0x0000002f002f7220 */ /* 0x040fe20000410000 */
[----:B------:R-:W-:Y:S01]  /*24a0*/  FMUL.FTZ R54, R0, R54 ;  /* 0x0000003600367220 */ /* 0x000fe20000410000 */
[----:B------:R0:W3:Y:S01]  /*24b0*/  MUFU.TANH R56, R30 ;  /* 0x0000001e00387308 */ /* 0x0000e20000002400 */
[----:B--2---:R-:W-:Y:S01]  /*24c0*/  @P2 IMAD.HI.U32 R27, R26, UR6, RZ ;  /* 0x000000061a1b2c27 */ /* 0x004fe2000f8e00ff */
[----:B------:R-:W-:-:S03]  /*24d0*/  @UP0 ULDC UR6, c[0x0][0x450] ;  /* 0x0001140000060ab9 */ /* 0x000fc60000000800 */
[C---:B------:R-:W-:Y:S01]  /*24e0*/  FMUL.FTZ R55, R0.reuse, R55 ;  /* 0x0000003700377220 */ /* 0x040fe20000410000 */
[C---:B------:R-:W-:Y:S01]  /*24f0*/  FMUL.FTZ R10, R0.reuse, R44 ;  /* 0x0000002c000a7220 */ /* 0x040fe20000410000 */
[C---:B------:R-:W-:Y:S01]  /*2500*/  FMUL.FTZ R38, R0.reuse, R38 ;  /* 0x0000002600267220 */ /* 0x040fe20000410000 */
[----:B------:R-:W-:Y:S01]  /*2510*/  @P2 SHF.R.U32.HI R26, RZ, UR6, R27 ;  /* 0x00000006ff1a2c19 */ /* 0x000fe2000801161b */
[----:B------:R-:W-:Y:S01]  /*2520*/  UMOV UR6, 0xffffff80 ;  /* 0xffffff8000067882 */ /* 0x000fe20000000000 */
[----:B------:R-:W2:Y:S01]  /*2530*/  MUFU.TANH R31, R31 ;  /* 0x0000001f001f7308 */ /* 0x000ea20000002400 */
[----:B------:R-:W-:Y:S01]  /*2540*/  UIMAD UR6, UR51, UR6, 0x80 ;  /* 0x00000080330674a4 */ /* 0x000fe2000f8e0206 */
[C---:B------:R-:W-:Y:S01]  /*2550*/  FMUL.FTZ R13, R0.reuse, R37 ;  /* 0x00000025000d7220 */ /* 0x040fe20000410000 */
[----:B------:R-:W4:Y:S01]  /*2560*/  SHFL.IDX PT, R29, R26, 0x1, 0x1c1f ;  /* 0x003c1f001a1d7f89 */ /* 0x000f2200000e0000 */
[C---:B------:R-:W-:Y:S01]  /*2570*/  FMUL.FTZ R39, R0.reuse, R39 ;  /* 0x0000002700277220 */ /* 0x040fe20000410000 */
[----:B------:R-:W-:Y:S01]  /*2580*/  UIADD3 UR7, UR6, 0x1, URZ ;  /* 0x0000000106077890 */ /* 0x000fe2000fffe03f */
[C---:B------:R-:W-:Y:S01]  /*2590*/  FMUL.FTZ R42, R0.reuse, R42 ;  /* 0x0000002a002a7220 */ /* 0x040fe20000410000 */
[----:B------:R-:W-:Y:S01]  /*25a0*/  UIMAD UR6, UR49, UR14, UR6 ;  /* 0x0000000e310672a4 */ /* 0x000fe2000f8e0206 */
[----:B------:R5:W-:Y:S01]  /*25b0*/  MUFU.TANH R36, R35 ;  /* 0x0000002300247308 */ /* 0x000be20000002400 */
[C---:B------:R-:W-:Y:S01]  /*25c0*/  FMUL.FTZ R3, R0.reuse, R57 ;  /* 0x0000003900037220 */ /* 0x040fe20000410000 */
[----:B------:R-:W-:Y:S01]  /*25d0*/  FMUL.FTZ R59, R0, R59 ;  /* 0x0000003b003b7220 */ /* 0x000fe20000410000 */
[----:B0-----:R-:W-:-:S02]  /*25e0*/  IMAD.U32 R30, RZ, RZ, UR7 ;  /* 0x00000007ff1e7e24 */ /* 0x001fc4000f8e00ff */
[C---:B------:R-:W-:Y:S01]  /*25f0*/  FMUL.FTZ R43, R0.reuse, R43 ;  /* 0x0000002b002b7220 */ /* 0x040fe20000410000 */
[C---:B------:R-:W-:Y:S01]  /*2600*/  FMUL.FTZ R12, R0.reuse, R40 ;  /* 0x00000028000c7220 */ /* 0x040fe20000410000 */
[C---:B------:R-:W-:Y:S01]  /*2610*/  FMUL.FTZ R62, R0.reuse, R62 ;  /* 0x0000003e003e7220 */ /* 0x040fe20000410000 */
[C---:B------:R-:W-:Y:S01]  /*2620*/  IMAD R27, R17.reuse, -0x2, R30 ;  /* 0xfffffffe111b7824 */ /* 0x040fe200078e021e */
[----:B------:R-:W0:Y:S01]  /*2630*/  MUFU.TANH R34, R34 ;  /* 0x0000002200227308 */ /* 0x000e220000002400 */
[----:B------:R-:W-:Y:S02]  /*2640*/  IMAD.U32 R30, RZ, RZ, UR6 ;  /* 0x00000006ff1e7e24 */ /* 0x000fe4000f8e00ff */
[----:B------:R-:W-:Y:S01]  /*2650*/  FMUL.FTZ R46, R0, R46 ;  /* 0x0000002e002e7220 */ /* 0x000fe20000410000 */
[----:B------:R-:W-:Y:S02]  /*2660*/  IMAD R52, R52, UR49, R27 ;  /* 0x0000003134347c24 */ /* 0x000fe4000f8e021b */
[----:B------:R-:W-:Y:S01]  /*2670*/  FMUL.FTZ R11, R0, R41 ;  /* 0x00000029000b7220 */ /* 0x000fe20000410000 */
[----:B------:R-:W-:-:S02]  /*2680*/  IMAD R27, R17, -0x2, R30 ;  /* 0xfffffffe111b7824 */ /* 0x000fc400078e021e */
[C---:B------:R-:W-:Y:S01]  /*2690*/  FMUL.FTZ R63, R0.reuse, R63 ;  /* 0x0000003f003f7220 */ /* 0x040fe20000410000 */
[C---:B------:R-:W-:Y:S01]  /*26a0*/  FMUL.FTZ R50, R0.reuse, R50 ;  /* 0x0000003200327220 */ /* 0x040fe20000410000 */
[----:B------:R-:W-:Y:S01]  /*26b0*/  MUFU.TANH R44, R47 ;  /* 0x0000002f002c7308 */ /* 0x000fe20000002400 */
[C---:B------:R-:W-:Y:S01]  /*26c0*/  FMUL.FTZ R6, R0.reuse, R49 ;  /* 0x0000003100067220 */ /* 0x040fe20000410000 */
[C---:B------:R-:W-:Y:S01]  /*26d0*/  FMUL.FTZ R51, R0.reuse, R51 ;  /* 0x0000003300337220 */ /* 0x040fe20000410000 */
[----:B----4-:R-:W-:Y:S01]  /*26e0*/  IADD3 R30, R29, -UR15, R52 ;  /* 0x8000000f1d1e7c10 */ /* 0x010fe2000fffe034 */
[C---:B------:R-:W-:Y:S01]  /*26f0*/  FMUL.FTZ R9, R0.reuse, R48 ;  /* 0x0000003000097220 */ /* 0x040fe20000410000 */
[C---:B------:R-:W-:Y:S01]  /*2700*/  FMUL.FTZ R58, R0.reuse, R58 ;  /* 0x0000003a003a7220 */ /* 0x040fe20000410000 */
[C---:B------:R-:W-:Y:S01]  /*2710*/  FMUL.FTZ R8, R0.reuse, R45 ;  /* 0x0000002d00087220 */ /* 0x040fe20000410000 */
[----:B-----5:R-:W-:Y:S01]  /*2720*/  VIMNMX R35, R27, R30, PT ;  /* 0x0000001e1b237248 */ /* 0x020fe20003fe0100 */
[----:B------:R1:W-:Y:S01]  /*2730*/  MUFU.TANH R47, R54 ;  /* 0x00000036002f7308 */ /* 0x0003e20000002400 */
[C---:B------:R-:W-:Y:S01]  /*2740*/  FMUL.FTZ R66, R0.reuse, R66 ;  /* 0x0000004200427220 */ /* 0x040fe20000410000 */
[C---:B------:R-:W-:Y:S01]  /*2750*/  FMUL.FTZ R67, R0.reuse, R67 ;  /* 0x0000004300437220 */ /* 0x040fe20000410000 */
[C---:B------:R-:W-:Y:S01]  /*2760*/  ISETP.GT.AND P3, PT, R35.reuse, RZ, PT ;  /* 0x000000ff2300720c */ /* 0x040fe20003f64270 */
[C---:B------:R-:W-:Y:S01]  /*2770*/  FMUL.FTZ R70, R0.reuse, R70 ;  /* 0x0000004600467220 */ /* 0x040fe20000410000 */
[C---:B------:R-:W-:Y:S01]  /*2780*/  ISETP.GT.AND P4, PT, R35.reuse, 0x1, PT ;  /* 0x000000012300780c */ /* 0x040fe20003f84270 */
[----:B------:R-:W-:Y:S01]  /*2790*/  FMUL.FTZ R71, R0, R71 ;  /* 0x0000004700477220 */ /* 0x000fe20000410000 */
[C---:B------:R-:W-:Y:S01]  /*27a0*/  ISETP.GT.AND P5, PT, R35.reuse, 0x8, PT ;  /* 0x000000082300780c */ /* 0x040fe20003fa4270 */
[----:B------:R4:W-:Y:S01]  /*27b0*/  MUFU.TANH R37, R55 ;  /* 0x0000003700257308 */ /* 0x0009e20000002400 */
[----:B-1----:R-:W-:Y:S01]  /*27c0*/  FSEL R54, R32, -INF , P3 ;  /* 0xff80000020367808 */ /* 0x002fe20001800000 */
[C---:B------:R-:W-:Y:S01]  /*27d0*/  FMUL.FTZ R74, R0.reuse, R74 ;  /* 0x0000004a004a7220 */ /* 0x040fe20000410000 */
[----:B------:R-:W-:Y:S01]  /*27e0*/  ISETP.GT.AND P3, PT, R35, 0x9, PT ;  /* 0x000000092300780c */ /* 0x000fe20003f64270 */
[----:B------:R-:W-:Y:S01]  /*27f0*/  FMUL.FTZ R75, R0, R75 ;  /* 0x0000004b004b7220 */ /* 0x000fe20000410000 */
[----:B---3--:R-:W-:Y:S01]  /*2800*/  FSEL R56, R56, -INF , P5 ;  /* 0xff80000038387808 */ /* 0x008fe20002800000 */
[C---:B------:R-:W-:Y:S01]  /*2810*/  FMUL.FTZ R78, R0.reuse, R78 ;  /* 0x0000004e004e7220 */ /* 0x040fe20000410000 */
[----:B--2---:R-:W-:Y:S01]  /*2820*/  FSEL R57, R31, -INF , P3 ;  /* 0xff8000001f397808 */ /* 0x004fe20001800000 */
[----:B------:R-:W-:Y:S01]  /*2830*/  MUFU.TANH R38, R38 ;  /* 0x0000002600267308 */ /* 0x000fe20000002400 */
[----:B----4-:R-:W-:Y:S01]  /*2840*/  FSEL R55, R33, -INF , P4 ;  /* 0xff80000021377808 */ /* 0x010fe20002000000 */
[C---:B------:R-:W-:Y:S01]  /*2850*/  FMUL.FTZ R79, R0.reuse, R79 ;  /* 0x0000004f004f7220 */ /* 0x040fe20000410000 */
[C---:B------:R-:W-:Y:S01]  /*2860*/  ISETP.GT.AND P4, PT, R35.reuse, 0x10, PT ;  /* 0x000000102300780c */ /* 0x040fe20003f84270 */
[----:B------:R-:W-:Y:S01]  /*2870*/  FMUL.FTZ R82, R0, R82 ;  /* 0x0000005200527220 */ /* 0x000fe20000410000 */
[----:B------:R-:W-:Y:S01]  /*2880*/  FMNMX.FTZ R29, R54, R55, !PT ;  /* 0x00000037361d7209 */ /* 0x000fe20007810000 */
[----:B------:R-:W-:Y:S01]  /*2890*/  FMUL.FTZ R83, R0, R83 ;  /* 0x0000005300537220 */ /* 0x000fe20000410000 */
[----:B------:R-:W-:Y:S01]  /*28a0*/  ISETP.GT.AND P3, PT, R35, 0x11, PT ;  /* 0x000000112300780c */ /* 0x000fe20003f64270 */
[----:B------:R-:W1:Y:S01]  /*28b0*/  MUFU.TANH R39, R39 ;  /* 0x0000002700277308 */ /* 0x000e620000002400 */
[----:B------:R-:W-:Y:S01]  /*28c0*/  FMNMX.FTZ R30, R56, R29, !PT ;  /* 0x0000001d381e7209 */ /* 0x000fe20007810000 */
[C---:B------:R-:W-:Y:S01]  /*28d0*/  FMUL.FTZ R86, R0.reuse, R86 ;  /* 0x0000005600567220 */ /* 0x040fe20000410000 */
[C---:B------:R-:W-:Y:S01]  /*28e0*/  FMUL.FTZ R87, R0.reuse, R87 ;  /* 0x0000005700577220 */ /* 0x040fe20000410000 */
[C---:B------:R-:W-:Y:S01]  /*28f0*/  FMUL.FTZ R5, R0.reuse, R53 ;  /* 0x0000003500057220 */ /* 0x040fe20000410000 */
[----:B------:R-:W-:Y:S01]  /*2900*/  FMNMX.FTZ R30, R57, R30, !PT ;  /* 0x0000001e391e7209 */ /* 0x000fe20007810000 */
[C---:B------:R-:W-:Y:S01]  /*2910*/  FMUL.FTZ R61, R0.reuse, R61 ;  /* 0x0000003d003d7220 */ /* 0x040fe20000410000 */
[----:B------:R-:W-:Y:S01]  /*2920*/  FMUL.FTZ R28, R0, R28 ;  /* 0x0000001c001c7220 */ /* 0x000fe20000410000 */
[----:B------:R-:W2:Y:S01]  /*2930*/  MUFU.TANH R42, R42 ;  /* 0x0000002a002a7308 */ /* 0x000ea20000002400 */
[----:B------:R-:W-:Y:S01]  /*2940*/  ULDC UR6, c[0x0][0x988] ;  /* 0x0002620000067ab9 */ /* 0x000fe20000000800 */
[----:B------:R-:W-:-:S02]  /*2950*/  VIADD R52, R52, -UR15 ;  /* 0x8000000f34347c36 */ /* 0x000fc40008000000 */
        /* <DEDUP_REMOVED lines=14> */
[----:B0-----:R-:W-:Y:S01]  /*2a40*/  FSEL R59, R34, -INF , P4 ;  /* 0xff800000223b7808 */ /* 0x001fe20002000000 */
[----:B------:R-:W-:Y:S01]  /*2a50*/  FMUL.FTZ R85, R0, R85 ;  /* 0x0000005500557220 */ /* 0x000fe20000410000 */
[----:B------:R-:W-:Y:S01]  /*2a60*/  ISETP.GT.AND P4, PT, R35, 0x18, PT ;  /* 0x000000182300780c */ /* 0x000fe20003f84270 */
[----:B------:R0:W-:Y:S01]  /*2a70*/  @!P1 SYNCS.ARRIVE.TRANS64.RED.A1T0 RZ, [R2+URZ], RZ ;  /* 0x000000ff02ff99a7 */ /* 0x0001e2000810043f */
[----:B------:R-:W-:Y:S01]  /*2a80*/  FMNMX.FTZ R29, R59, R30, !PT ;  /* 0x0000001e3b1d7209 */ /* 0x000fe20007810000 */
[----:B------:R-:W-:-:S02]  /*2a90*/  UIMAD UR14, UR49, UR14, -UR15 ;  /* 0x0000000e310e72a4 */ /* 0x000fc4000f8e0a0f */
[----:B------:R3:W-:Y:S01]  /*2aa0*/  MUFU.TANH R41, R62 ;  /* 0x0000003e00297308 */ /* 0x0007e20000002400 */
[----:B------:R-:W-:Y:S01]  /*2ab0*/  @UP0 ULDC UR15, c[0x0][0x450] ;  /* 0x00011400000f0ab9 */ /* 0x000fe20000000800 */
[----:B------:R-:W-:Y:S01]  /*2ac0*/  UMOV UR7, UR36 ;  /* 0x0000002400077c82 */ /* 0x000fe20008000000 */
[----:B------:R-:W-:-:S04]  /*2ad0*/  @UP0 USHF.R.U32.HI UR7, URZ, UR15, UR11 ;  /* 0x0000000f3f070299 */ /* 0x000fc8000801160b */
[----:B------:R-:W-:Y:S01]  /*2ae0*/  UIADD3 UR14, UR14, UR7, URZ ;  /* 0x000000070e0e7290 */ /* 0x000fe2000fffe03f */
[----:B------:R-:W4:Y:S01]  /*2af0*/  MUFU.TANH R46, R46 ;  /* 0x0000002e002e7308 */ /* 0x000f220000002400 */
[----:B---3--:R-:W-:Y:S02]  /*2b00*/  FSEL R62, R36, -INF , P3 ;  /* 0xff800000243e7808 */ /* 0x008fe40001800000 */
[----:B------:R-:W-:Y:S01]  /*2b10*/  ISETP.GT.AND P3, PT, R35, 0x19, PT ;  /* 0x000000192300780c */ /* 0x000fe20003f64270 */
[----:B------:R-:W-:Y:S01]  /*2b20*/  USHF.R.S32.HI UR7, URZ, 0x1f, UR14 ;  /* 0x0000001f3f077899 */ /* 0x000fe2000801140e */
[----:B------:R-:W-:Y:S02]  /*2b30*/  FMNMX.FTZ R30, R62, R29, !PT ;  /* 0x0000001d3e1e7209 */ /* 0x000fe40007810000 */
[----:B-1----:R-:W-:Y:S01]  /*2b40*/  FSEL R88, R39, -INF , P3 ;  /* 0xff80000027587808 */ /* 0x002fe20001800000 */
[----:B------:R1:W-:Y:S01]  /*2b50*/  MUFU.TANH R32, R63 ;  /* 0x0000003f00207308 */ /* 0x0003e20000002400 */
[----:B------:R-:W-:Y:S01]  /*2b60*/  ISETP.GT.AND P3, PT, R35, 0x21, PT ;  /* 0x000000212300780c */ /* 0x000fe20003f64270 */
[----:B------:R-:W-:-:S04]  /*2b70*/  ULEA.HI UR7, UR7, UR14, URZ, 0x7 ;  /* 0x0000000e07077291 */ /* 0x000fc8000f8f383f */
[----:B------:R-:W-:Y:S02]  /*2b80*/  USHF.R.S32.HI UR7, URZ, 0x7, UR7 ;  /* 0x000000073f077899 */ /* 0x000fe40008011407 */
[----:B------:R4:W3:Y:S01]  /*2b90*/  MUFU.TANH R49, R50 ;  /* 0x0000003200317308 */ /* 0x0008e20000002400 */
[----:B-1----:R-:W-:Y:S01]  /*2ba0*/  FSEL R63, R38, -INF , P4 ;  /* 0xff800000263f7808 */ /* 0x002fe20002000000 */
[----:B------:R-:W-:Y:S01]  /*2bb0*/  UISETP.LT.AND UP1, UPT, URZ, UR7, UPT ;  /* 0x000000073f00728c */ /* 0x000fe2000bf21270 */
[----:B------:R-:W-:Y:S02]  /*2bc0*/  ISETP.GT.AND P4, PT, R35, 0x20, PT ;  /* 0x000000202300780c */ /* 0x000fe40003f84270 */
[----:B------:R-:W-:Y:S01]  /*2bd0*/  FMNMX.FTZ R29, R63, R30, !PT ;  /* 0x0000001e3f1d7209 */ /* 0x000fe20007810000 */
[----:B------:R-:W-:Y:S01]  /*2be0*/  USEL UR51, URZ, UR7, !UP1 ;  /* 0x000000073f337287 */ /* 0x000fe2000c800000 */
[----:B--2---:R-:W-:Y:S01]  /*2bf0*/  FSEL R89, R42, -INF , P4 ;  /* 0xff8000002a597808 */ /* 0x004fe20002000000 */
[----:B------:R1:W2:Y:S01]  /*2c00*/  MUFU.TANH R48, R51 ;  /* 0x0000003300307308 */ /* 0x0002a20000002400 */
[----:B------:R-:W-:Y:S01]  /*2c10*/  FMNMX.FTZ R30, R88, R29, !PT ;  /* 0x0000001d581e7209 */ /* 0x000fe20007810000 */
[----:B------:R-:W-:Y:S01]  /*2c20*/  UISETP.GE.AND UP1, UPT, UR52, UR51, UPT ;  /* 0x000000333400728c */ /* 0x000fe2000bf26270 */
[----:B------:R-:W-:-:S02]  /*2c30*/  ISETP.GT.AND P4, PT, R35, 0x28, PT ;  /* 0x000000282300780c */ /* 0x000fc40003f84270 */
[----:B------:R-:W-:Y:S02]  /*2c40*/  FMNMX.FTZ R30, R89, R30, !PT ;  /* 0x0000001e591e7209 */ /* 0x000fe40007810000 */
[----:B----4-:R-:W-:Y:S01]  /*2c50*/  FSEL R50, R46, -INF , P4 ;  /* 0xff8000002e327808 */ /* 0x010fe20002000000 */
[----:B------:R-:W4:Y:S01]  /*2c60*/  MUFU.TANH R45, R58 ;  /* 0x0000003a002d7308 */ /* 0x000f220000002400 */
[----:B-1----:R-:W-:Y:S02]  /*2c70*/  FSEL R51, R43, -INF , P3 ;  /* 0xff8000002b337808 */ /* 0x002fe40001800000 */
[----:B------:R-:W-:Y:S02]  /*2c80*/  ISETP.GT.AND P3, PT, R35, 0x29, PT ;  /* 0x000000292300780c */ /* 0x000fe40003f64270 */
[----:B------:R-:W-:Y:S02]  /*2c90*/  FMNMX.FTZ R29, R51, R30, !PT ;  /* 0x0000001e331d7209 */ /* 0x000fe40007810000 */
[----:B------:R-:W-:Y:S01]  /*2ca0*/  ISETP.GT.AND P4, PT, R35, 0x30, PT ;  /* 0x000000302300780c */ /* 0x000fe20003f84270 */
[----:B------:R-:W1:Y:S01]  /*2cb0*/  MUFU.TANH R66, R66 ;  /* 0x0000004200427308 */ /* 0x000e620000002400 */
[----:B------:R-:W-:-:S02]  /*2cc0*/  FSEL R44, R44, -INF , P3 ;  /* 0xff8000002c2c7808 */ /* 0x000fc40001800000 */
[----:B------:R-:W-:Y:S02]  /*2cd0*/  FMNMX.FTZ R29, R50, R29, !PT ;  /* 0x0000001d321d7209 */ /* 0x000fe40007810000 */
[----:B------:R-:W-:Y:S02]  /*2ce0*/  ISETP.GT.AND P3, PT, R35, 0x31, PT ;  /* 0x000000312300780c */ /* 0x000fe40003f64270 */
[----:B---3--:R-:W-:Y:S01]  /*2cf0*/  FSEL R49, R49, -INF , P4 ;  /* 0xff80000031317808 */ /* 0x008fe20002000000 */
[----:B------:R-:W3:Y:S01]  /*2d00*/  MUFU.TANH R38, R67 ;  /* 0x0000004300267308 */ /* 0x000ee20000002400 */
[----:B------:R-:W-:Y:S02]  /*2d10*/  FMNMX.FTZ R30, R44, R29, !PT ;  /* 0x0000001d2c1e7209 */ /* 0x000fe40007810000 */
[----:B------:R-:W-:Y:S02]  /*2d20*/  ISETP.GT.AND P4, PT, R35, 0x38, PT ;  /* 0x000000382300780c */ /* 0x000fe40003f84270 */
[----:B--2---:R-:W-:-:S02]  /*2d30*/  FSEL R48, R48, -INF , P3 ;  /* 0xff80000030307808 */ /* 0x004fc40001800000 */
[----:B------:R-:W-:Y:S01]  /*2d40*/  FMNMX.FTZ R29, R49, R30, !PT ;  /* 0x0000001e311d7209 */ /* 0x000fe20007810000 */
[----:B------:R-:W2:Y:S01]  /*2d50*/  MUFU.TANH R70, R70 ;  /* 0x0000004600467308 */ /* 0x000ea20000002400 */
[----:B------:R-:W-:Y:S02]  /*2d60*/  ISETP.GT.AND P3, PT, R35, 0x39, PT ;  /* 0x000000392300780c */ /* 0x000fe40003f64270 */
[----:B------:R-:W-:Y:S02]  /*2d70*/  FSEL R47, R47, -INF , P4 ;  /* 0xff8000002f2f7808 */ /* 0x000fe40002000000 */
[----:B------:R-:W-:Y:S02]  /*2d80*/  FMNMX.FTZ R30, R48, R29, !PT ;  /* 0x0000001d301e7209 */ /* 0x000fe40007810000 */
[----:B------:R-:W-:Y:S01]  /*2d90*/  ISETP.GT.AND P4, PT, R35, 0x40, PT ;  /* 0x000000402300780c */ /* 0x000fe20003f84270 */
[----:B------:R-:W5:Y:S01]  /*2da0*/  MUFU.TANH R71, R71 ;  /* 0x0000004700477308 */ /* 0x000f620000002400 */
[----:B------:R-:W-:-:S02]  /*2db0*/  FSEL R46, R37, -INF , P3 ;  /* 0xff800000252e7808 */ /* 0x000fc40001800000 */
[----:B------:R-:W-:Y:S02]  /*2dc0*/  FMNMX.FTZ R29, R47, R30, !PT ;  /* 0x0000001e2f1d7209 */ /* 0x000fe40007810000 */
[----:B------:R-:W-:Y:S02]  /*2dd0*/  ISETP.GT.AND P3, PT, R35, 0x41, PT ;  /* 0x000000412300780c */ /* 0x000fe40003f64270 */
[----:B----4-:R-:W-:Y:S01]  /*2de0*/  FSEL R45, R45, -INF , P4 ;  /* 0xff8000002d2d7808 */ /* 0x010fe20002000000 */
[----:B------:R-:W4:Y:S01]  /*2df0*/  MUFU.TANH R74, R74 ;  /* 0x0000004a004a7308 */ /* 0x000f220000002400 */
[----:B------:R-:W-:Y:S02]  /*2e00*/  FMNMX.FTZ R30, R46, R29, !PT ;  /* 0x0000001d2e1e7209 */ /* 0x000fe40007810000 */
[----:B------:R-:W-:Y:S02]  /*2e10*/  ISETP.GT.AND P4, PT, R35, 0x48, PT ;  /* 0x000000482300780c */ /* 0x000fe40003f84270 */
[----:B------:R-:W-:-:S02]  /*2e20*/  FSEL R43, R40, -INF , P3 ;  /* 0xff800000282b7808 */ /* 0x000fc40001800000 */
[----:B------:R-:W-:Y:S01]  /*2e30*/  FMNMX.FTZ R30, R45, R30, !PT ;  /* 0x0000001e2d1e7209 */ /* 0x000fe20007810000 */
[----:B------:R-:W0:Y:S01]  /*2e40*/  MUFU.TANH R75, R75 ;  /* 0x0000004b004b7308 */ /* 0x000e220000002400 */
[----:B------:R-:W-:Y:S02]  /*2e50*/  ISETP.GT.AND P3, PT, R35, 0x49, PT ;  /* 0x000000492300780c */ /* 0x000fe40003f64270 */
[----:B------:R-:W-:Y:S02]  /*2e60*/  FSEL R42, R41, -INF , P4 ;  /* 0xff800000292a7808 */ /* 0x000fe40002000000 */
[----:B------:R-:W-:Y:S02]  /*2e70*/  FMNMX.FTZ R29, R43, R30, !PT ;  /* 0x0000001e2b1d7209 */ /* 0x000fe40007810000 */
[----:B------:R-:W-:Y:S01]  /*2e80*/  ISETP.GT.AND P4, PT, R35, 0x50, PT ;  /* 0x000000502300780c */ /* 0x000fe20003f84270 */
[----:B------:R-:W0:Y:S01]  /*2e90*/  MUFU.TANH R78, R78 ;  /* 0x0000004e004e7308 */ /* 0x000e220000002400 */
[----:B------:R-:W-:-:S02]  /*2ea0*/  FSEL R39, R32, -INF , P3 ;  /* 0xff80000020277808 */ /* 0x000fc40001800000 */
[----:B------:R-:W-:Y:S02]  /*2eb0*/  FMNMX.FTZ R30, R42, R29, !PT ;  /* 0x0000001d2a1e7209 */ /* 0x000fe40007810000 */
[----:B------:R-:W-:Y:S02]  /*2ec0*/  ISETP.GT.AND P3, PT, R35, 0x51, PT ;  /* 0x000000512300780c */ /* 0x000fe40003f64270 */
[----:B-1----:R-:W-:Y:S01]  /*2ed0*/  FSEL R41, R66, -INF , P4 ;  /* 0xff80000042297808 */ /* 0x002fe20002000000 */
[----:B------:R-:W1:Y:S01]  /*2ee0*/  MUFU.TANH R79, R79 ;  /* 0x0000004f004f7308 */ /* 0x000e620000002400 */
[----:B------:R-:W-:Y:S02]  /*2ef0*/  FMNMX.FTZ R30, R39, R30, !PT ;  /* 0x0000001e271e7209 */ /* 0x000fe40007810000 */
[----:B------:R-:W-:Y:S02]  /*2f00*/  ISETP.GT.AND P4, PT, R35, 0x58, PT ;  /* 0x000000582300780c */ /* 0x000fe40003f84270 */
[----:B---3--:R-:W-:-:S02]  /*2f10*/  FSEL R38, R38, -INF , P3 ;  /* 0xff80000026267808 */ /* 0x008fc40001800000 */
[----:B------:R-:W-:Y:S01]  /*2f20*/  FMNMX.FTZ R29, R41, R30, !PT ;  /* 0x0000001e291d7209 */ /* 0x000fe20007810000 */
[----:B------:R-:W3:Y:S01]  /*2f30*/  MUFU.TANH R82, R82 ;  /* 0x0000005200527308 */ /* 0x000ee20000002400 */
[C---:B------:R-:W-:Y:S02]  /*2f40*/  ISETP.GT.AND P3, PT, R35.reuse, 0x59, PT ;  /* 0x000000592300780c */ /* 0x040fe40003f64270 */
[----:B--2---:R-:W-:Y:S02]  /*2f50*/  FSEL R40, R70, -INF , P4 ;  /* 0xff80000046287808 */ /* 0x004fe40002000000 */
[----:B------:R-:W-:Y:S02]  /*2f60*/  FMNMX.FTZ R29, R38, R29, !PT ;  /* 0x0000001d261d7209 */ /* 0x000fe40007810000 */
[----:B------:R-:W-:Y:S01]  /*2f70*/  ISETP.GT.AND P4, PT, R35, 0x60, PT ;  /* 0x000000602300780c */ /* 0x000fe20003f84270 */
[----:B------:R-:W2:Y:S01]  /*2f80*/  MUFU.TANH R83, R83 ;  /* 0x0000005300537308 */ /* 0x000ea20000002400 */
[----:B-----5:R-:W-:-:S02]  /*2f90*/  FSEL R37, R71, -INF , P3 ;  /* 0xff80000047257808 */ /* 0x020fc40001800000 */
[----:B------:R-:W-:Y:S02]  /*2fa0*/  FMNMX.FTZ R32, R40, R29, !PT ;  /* 0x0000001d28207209 */ /* 0x000fe40007810000 */
[----:B------:R-:W-:Y:S02]  /*2fb0*/  ISETP.GT.AND P3, PT, R35, 0x61, PT ;  /* 0x000000612300780c */ /* 0x000fe40003f64270 */
[----:B----4-:R-:W-:Y:S01]  /*2fc0*/  FSEL R30, R74, -INF , P4 ;  /* 0xff8000004a1e7808 */ /* 0x010fe20002000000 */
[----:B------:R-:W4:Y:S01]  /*2fd0*/  MUFU.TANH R36, R86 ;  /* 0x0000005600247308 */ /* 0x000f220000002400 */
[----:B------:R-:W-:Y:S02]  /*2fe0*/  FMNMX.FTZ R31, R37, R32, !PT ;  /* 0x00000020251f7209 */ /* 0x000fe40007810000 */
[----:B------:R-:W-:Y:S02]  /*2ff0*/  ISETP.GT.AND P4, PT, R35, 0x68, PT ;  /* 0x000000682300780c */ /* 0x000fe40003f84270 */
[----:B0-----:R-:W-:-:S02]  /*3000*/  FSEL R29, R75, -INF , P3 ;  /* 0xff8000004b1d7808 */ /* 0x001fc40001800000 */
[----:B------:R-:W-:Y:S01]  /*3010*/  FMNMX.FTZ R32, R30, R31, !PT ;  /* 0x0000001f1e207209 */ /* 0x000fe20007810000 */
[----:B------:R-:W0:Y:S01]  /*3020*/  MUFU.TANH R87, R87 ;  /* 0x0000005700577308 */ /* 0x000e220000002400 */
[----:B------:R-:W-:Y:S02]  /*3030*/  ISETP.GT.AND P3, PT, R35, 0x69, PT ;  /* 0x000000692300780c */ /* 0x000fe40003f64270 */
[----:B------:R-:W-:Y:S02]  /*3040*/  FSEL R31, R78, -INF , P4 ;  /* 0xff8000004e1f7808 */ /* 0x000fe40002000000 */
[----:B------:R-:W-:Y:S02]  /*3050*/  FMNMX.FTZ R34, R29, R32, !PT ;  /* 0x000000201d227209 */ /* 0x000fe40007810000 */
[----:B------:R-:W-:Y:S01]  /*3060*/  ISETP.GT.AND P4, PT, R35, 0x70, PT ;  /* 0x000000702300780c */ /* 0x000fe20003f84270 */
[----:B------:R5:W-:Y:S01]  /*3070*/  MUFU.TANH R71, R61 ;  /* 0x0000003d00477308 */ /* 0x000be20000002400 */
[----:B-1----:R-:W-:-:S02]  /*3080*/  FSEL R32, R79, -INF , P3 ;  /* 0xff8000004f207808 */ /* 0x002fc40001800000 */
[----:B------:R-:W-:Y:S02]  /*3090*/  FMNMX.FTZ R33, R31, R34, !PT ;  /* 0x000000221f217209 */ /* 0x000fe40007810000 */
[C---:B------:R-:W-:Y:S02]  /*30a0*/  ISETP.GT.AND P3, PT, R35.reuse, 0x71, PT ;  /* 0x000000712300780c */ /* 0x040fe40003f64270 */
[----:B---3--:R-:W-:Y:S01]  /*30b0*/  FSEL R34, R82, -INF , P4 ;  /* 0xff80000052227808 */ /* 0x008fe20002000000 */
[----:B------:R-:W1:Y:S01]  /*30c0*/  MUFU.TANH R20, R20 ;  /* 0x0000001400147308 */ /* 0x000e620000002400 */
[----:B------:R-:W-:Y:S02]  /*30d0*/  FMNMX.FTZ R53, R32, R33, !PT ;  /* 0x0000002120357209 */ /* 0x000fe40007810000 */
[----:B------:R-:W-:Y:S02]  /*30e0*/  ISETP.GT.AND P4, PT, R35, 0x78, PT ;  /* 0x000000782300780c */ /* 0x000fe40003f84270 */
[----:B--2---:R-:W-:-:S02]  /*30f0*/  FSEL R33, R83, -INF , P3 ;  /* 0xff80000053217808 */ /* 0x004fc40001800000 */
[----:B------:R-:W-:Y:S01]  /*3100*/  FMNMX.FTZ R58, R34, R53, !PT ;  /* 0x00000035223a7209 */ /* 0x000fe20007810000 */
[----:B------:R-:W2:Y:S01]  /*3110*/  MUFU.TANH R21, R21 ;  /* 0x0000001500157308 */ /* 0x000ea20000002400 */
[----:B------:R-:W-:Y:S02]  /*3120*/  ISETP.GT.AND P3, PT, R35, 0x79, PT ;  /* 0x000000792300780c */ /* 0x000fe40003f64270 */
[----:B----4-:R-:W-:Y:S02]  /*3130*/  FSEL R36, R36, -INF , P4 ;  /* 0xff80000024247808 */ /* 0x010fe40002000000 */
[----:B------:R-:W-:Y:S02]  /*3140*/  FMNMX.FTZ R53, R33, R58, !PT ;  /* 0x0000003a21357209 */ /* 0x000fe40007810000 */
[----:B0-----:R-:W-:Y:S01]  /*3150*/  FSEL R35, R87, -INF , P3 ;  /* 0xff80000057237808 */ /* 0x001fe20001800000 */
[----:B------:R-:W0:Y:S01]  /*3160*/  MUFU.TANH R28, R28 ;  /* 0x0000001c001c7308 */ /* 0x000e220000002400 */
[----:B------:R-:W-:-:S04]  /*3170*/  FMNMX.FTZ R58, R36, R53, !PT ;  /* 0x00000035243a7209 */ /* 0x000fc80007810000 */
[----:B------:R-:W-:-:S03]  /*3180*/  FMNMX.FTZ R58, R35, R58, !PT ;  /* 0x0000003a233a7209 */ /* 0x000fc60007810000 */
[----:B------:R-:W3:Y:S02]  /*3190*/  MUFU.TANH R24, R24 ;  /* 0x0000001800187308 */ /* 0x000ee40000002400 */
[----:B------:R-:W4:Y:S06]  /*31a0*/  SHFL.BFLY PT, R53, R58, 0x2, 0x1f ;  /* 0x0c401f003a357f89 */ /* 0x000f2c00000e0000 */
[----:B------:R-:W3:Y:S08]  /*31b0*/  MUFU.TANH R25, R25 ;  /* 0x0000001900197308 */ /* 0x000ef00000002400 */
[----:B------:R-:W3:Y:S08]  /*31c0*/  MUFU.TANH R14, R14 ;  /* 0x0000000e000e7308 */ /* 0x000ef00000002400 */
[----:B------:R-:W3:Y:S01]  /*31d0*/  MUFU.TANH R15, R15 ;  /* 0x0000000f000f7308 */ /* 0x000ee20000002400 */
[----:B----4-:R-:W-:-:S02]  /*31e0*/  FMNMX.FTZ R170, R58, R53, !PT ;  /* 0x000000353aaa7209 */ /* 0x010fc40007810000 */
[----:B------:R-:W4:Y:S04]  /*31f0*/  SHFL.IDX PT, R53, R26, RZ, 0x1c1f ;  /* 0x001c1fff1a357589 */ /* 0x000f2800000e0000 */
[----:B-----5:R-:W5:Y:S01]  /*3200*/  SHFL.BFLY PT, R61, R170, 0x1, 0x1f ;  /* 0x0c201f00aa3d7f89 */ /* 0x020f6200000e0000 */
[----:B------:R-:W3:Y:S08]  /*3210*/  MUFU.TANH R13, R13 ;  /* 0x0000000d000d7308 */ /* 0x000ef00000002400 */
[----:B------:R-:W3:Y:S08]  /*3220*/  MUFU.TANH R12, R12 ;  /* 0x0000000c000c7308 */ /* 0x000ef00000002400 */
[----:B------:R-:W3:Y:S01]  /*3230*/  MUFU.TANH R11, R11 ;  /* 0x0000000b000b7308 */ /* 0x000ee20000002400 */
[----:B----4-:R-:W-:-:S02]  /*3240*/  VIADDMNMX R52, R53, R52, R27, PT ;  /* 0x0000003435347246 */ /* 0x010fc4000380011b */
[----:B-----5:R-:W-:Y:S01]  /*3250*/  FMNMX.FTZ R170, R170, R61, !PT ;  /* 0x0000003daaaa7209 */ /* 0x020fe20007810000 */
[----:B------:R-:W-:Y:S01]  /*3260*/  IMAD.U32 R61, RZ, RZ, UR6 ;  /* 0x00000006ff3d7e24 */ /* 0x000fe2000f8e00ff */
[----:B------:R-:W-:-:S03]  /*3270*/  ISETP.GT.AND P4, PT, R52, 0x1, PT ;  /* 0x000000013400780c */ /* 0x000fc60003f84270 */
[----:B------:R-:W4:Y:S01]  /*3280*/  MUFU.TANH R10, R10 ;  /* 0x0000000a000a7308 */ /* 0x000f220000002400 */
[C---:B------:R-:W-:Y:S01]  /*3290*/  FSETP.NEU.FTZ.AND P3, PT, R170.reuse, -INF , PT ;  /* 0xff800000aa00780b */ /* 0x040fe20003f7d000 */
[----:B------:R-:W-:-:S01]  /*32a0*/  FFMA.FTZ R58, R170, R61, -8 ;  /* 0xc1000000aa3a7423 */ /* 0x000fc2000001003d */
[----:B------:R-:W-:-:S04]  /*32b0*/  ISETP.GT.AND P5, PT, R52, 0x8, PT ;  /* 0x000000083400780c */ /* 0x000fc80003fa4270 */
[----:B------:R-:W-:Y:S01]  /*32c0*/  FSEL R78, R58, RZ, P3 ;  /* 0x000000ff3a4e7208 */ /* 0x000fe20001800000 */
[----:B------:R-:W5:Y:S01]  /*32d0*/  MUFU.TANH R8, R8 ;  /* 0x0000000800087308 */ /* 0x000f620000002400 */
[----:B------:R-:W-:-:S03]  /*32e0*/  ISETP.GT.AND P3, PT, R52, RZ, PT ;  /* 0x000000ff3400720c */ /* 0x000fc60003f64270 */
[--C-:B------:R-:W-:Y:S01]  /*32f0*/  FFMA.FTZ R26, R54, UR6, -R78.reuse ;  /* 0x00000006361a7c23 */ /* 0x100fe2000801084e */
[----:B-1----:R-:W-:Y:S01]  /*3300*/  FSEL R53, R20, -INF , P3 ;  /* 0xff80000014357808 */ /* 0x002fe20001800000 */
[--C-:B------:R-:W-:Y:S01]  /*3310*/  FFMA.FTZ R27, R55, UR6, -R78.reuse ;  /* 0x00000006371b7c23 */ /* 0x100fe2000801084e */
[----:B--2---:R-:W-:Y:S01]  /*3320*/  FSEL R54, R21, -INF , P4 ;  /* 0xff80000015367808 */ /* 0x004fe20002000000 */
[--C-:B------:R-:W-:Y:S01]  /*3330*/  FFMA.FTZ R20, R56, UR6, -R78.reuse ;  /* 0x0000000638147c23 */ /* 0x100fe2000801084e */
[----:B0-----:R-:W-:Y:S01]  /*3340*/  FSEL R55, R28, -INF , P5 ;  /* 0xff8000001c377808 */ /* 0x001fe20002800000 */
[--C-:B------:R-:W-:Y:S01]  /*3350*/  FFMA.FTZ R21, R57, UR6, -R78.reuse ;  /* 0x0000000639157c23 */ /* 0x100fe2000801084e */
[C---:B------:R-:W-:Y:S01]  /*3360*/  ISETP.GT.AND P3, PT, R52.reuse, 0x9, PT ;  /* 0x000000093400780c */ /* 0x040fe20003f64270 */
[----:B------:R0:W-:Y:S01]  /*3370*/  MUFU.TANH R70, R60 ;  /* 0x0000003c00467308 */ /* 0x0001e20000002400 */
[----:B------:R-:W-:Y:S01]  /*3380*/  FMNMX.FTZ R28, R53, R54, !PT ;  /* 0x00000036351c7209 */ /* 0x000fe20007810000 */
[--C-:B------:R-:W-:Y:S01]  /*3390*/  FFMA.FTZ R35, R35, UR6, -R78.reuse ;  /* 0x0000000623237c23 */ /* 0x100fe2000801084e */
[----:B------:R-:W-:Y:S01]  /*33a0*/  ISETP.GT.AND P4, PT, R52, 0x10, PT ;  /* 0x000000103400780c */ /* 0x000fe20003f84270 */
[--C-:B------:R-:W-:Y:S01]  /*33b0*/  FFMA.FTZ R88, R88, UR6, -R78.reuse ;  /* 0x0000000658587c23 */ /* 0x100fe2000801084e */
[----:B---3--:R-:W-:Y:S01]  /*33c0*/  FSEL R56, R24, -INF , P3 ;  /* 0xff80000018387808 */ /* 0x008fe20001800000 */
[--C-:B------:R-:W-:Y:S01]  /*33d0*/  FFMA.FTZ R44, R44, UR6, -R78.reuse ;  /* 0x000000062c2c7c23 */ /* 0x100fe2000801084e */
[----:B------:R-:W-:Y:S01]  /*33e0*/  FMNMX.FTZ R61, R55, R28, !PT ;  /* 0x0000001c373d7209 */ /* 0x000fe20007810000 */
[----:B------:R-:W-:Y:S01]  /*33f0*/  MUFU.TANH R9, R9 ;  /* 0x0000000900097308 */ /* 0x000fe20000002400 */
[----:B------:R-:W-:Y:S01]  /*3400*/  ISETP.GT.AND P3, PT, R52, 0x11, PT ;  /* 0x000000113400780c */ /* 0x000fe20003f64270 */
[--C-:B------:R-:W-:Y:S01]  /*3410*/  FFMA.FTZ R28, R32, UR6, -R78.reuse ;  /* 0x00000006201c7c23 */ /* 0x100fe2000801084e */
[----:B------:R-:W-:Y:S01]  /*3420*/  FSEL R57, R25, -INF , P4 ;  /* 0xff80000019397808 */ /* 0x000fe20002000000 */
[--C-:B------:R-:W-:Y:S01]  /*3430*/  FFMA.FTZ R42, R42, UR6, -R78.reuse ;  /* 0x000000062a2a7c23 */ /* 0x100fe2000801084e */
[----:B------:R-:W-:Y:S01]  /*3440*/  FMNMX.FTZ R24, R56, R61, !PT ;  /* 0x0000003d38187209 */ /* 0x000fe20007810000 */
[--C-:B------:R-:W-:Y:S01]  /*3450*/  FFMA.FTZ R39, R39, UR6, -R78.reuse ;  /* 0x0000000627277c23 */ /* 0x100fe2000801084e */
[----:B------:R-:W-:Y:S01]  /*3460*/  ISETP.GT.AND P4, PT, R52, 0x18, PT ;  /* 0x000000183400780c */ /* 0x000fe20003f84270 */
[----:B------:R-:W1:Y:S01]  /*3470*/  MUFU.TANH R6, R6 ;  /* 0x0000000600067308 */ /* 0x000e620000002400 */
[----:B------:R-:W-:Y:S01]  /*3480*/  FSEL R58, R14, -INF , P3 ;  /* 0xff8000000e3a7808 */ /* 0x000fe20001800000 */
[--C-:B------:R-:W-:Y:S01]  /*3490*/  FFMA.FTZ R14, R59, UR6, -R78.reuse ;  /* 0x000000063b0e7c23 */ /* 0x100fe2000801084e */
[----:B------:R-:W-:Y:S01]  /*34a0*/  FMNMX.FTZ R25, R57, R24, !PT ;  /* 0x0000001839197209 */ /* 0x000fe20007810000 */
[--C-:B------:R-:W-:Y:S01]  /*34b0*/  FFMA.FTZ R40, R40, UR6, -R78.reuse ;  /* 0x0000000628287c23 */ /* 0x100fe2000801084e */
[----:B------:R-:W-:Y:S01]  /*34c0*/  ISETP.GT.AND P3, PT, R52, 0x19, PT ;  /* 0x000000193400780c */ /* 0x000fe20003f64270 */
[----:B------:R-:W-:Y:S01]  /*34d0*/  FFMA.FTZ R31, R31, UR6, -R78 ;  /* 0x000000061f1f7c23 */ /* 0x000fe2000801084e */
[----:B------:R-:W-:Y:S01]  /*34e0*/  FSEL R59, R15, -INF , P4 ;  /* 0xff8000000f3b7808 */ /* 0x000fe20002000000 */
[----:B------:R-:W2:Y:S01]  /*34f0*/  MUFU.TANH R7, R7 ;  /* 0x0000000700077308 */ /* 0x000ea20000002400 */
[----:B------:R-:W-:-:S02]  /*3500*/  FMNMX.FTZ R24, R58, R25, !PT ;  /* 0x000000193a187209 */ /* 0x000fc40007810000 */
[----:B------:R-:W-:Y:S02]  /*3510*/  ISETP.GT.AND P4, PT, R52, 0x20, PT ;  /* 0x000000203400780c */ /* 0x000fe40003f84270 */
[----:B0-----:R-:W-:Y:S01]  /*3520*/  FSEL R60, R13, -INF , P3 ;  /* 0xff8000000d3c7808 */ /* 0x001fe20001800000 */
[--C-:B------:R-:W-:Y:S01]  /*3530*/  FFMA.FTZ R13, R62, UR6, -R78.reuse ;  /* 0x000000063e0d7c23 */ /* 0x100fe2000801084e */
[----:B------:R-:W-:Y:S01]  /*3540*/  FMNMX.FTZ R15, R59, R24, !PT ;  /* 0x000000183b0f7209 */ /* 0x000fe20007810000 */
[----:B------:R-:W0:Y:S01]  /*3550*/  MUFU.TANH R5, R5 ;  /* 0x0000000500057308 */ /* 0x000e220000002400 */
[----:B------:R-:W-:Y:S02]  /*3560*/  ISETP.GT.AND P3, PT, R52, 0x21, PT ;  /* 0x000000213400780c */ /* 0x000fe40003f64270 */
[----:B------:R-:W-:Y:S02]  /*3570*/  FSEL R61, R12, -INF , P4 ;  /* 0xff8000000c3d7808 */ /* 0x000fe40002000000 */
[----:B------:R-:W-:Y:S01]  /*3580*/  FMNMX.FTZ R12, R60, R15, !PT ;  /* 0x0000000f3c0c7209 */ /* 0x000fe20007810000 */
[----:B------:R-:W-:Y:S01]  /*3590*/  FFMA.FTZ R15, R63, UR6, -R78 ;  /* 0x000000063f0f7c23 */ /* 0x000fe2000801084e */
[----:B------:R-:W-:Y:S01]  /*35a0*/  FSEL R62, R11, -INF , P3 ;  /* 0xff8000000b3e7808 */ /* 0x000fe20001800000 */
[----:B------:R5:W-:Y:S01]  /*35b0*/  MUFU.TANH R74, R64 ;  /* 0x00000040004a7308 */ /* 0x000be20000002400 */
[----:B------:R-:W-:-:S02]  /*35c0*/  ISETP.GT.AND P4, PT, R52, 0x28, PT ;  /* 0x000000283400780c */ /* 0x000fc40003f84270 */
[----:B------:R-:W-:Y:S02]  /*35d0*/  FMNMX.FTZ R11, R61, R12, !PT ;  /* 0x0000000c3d0b7209 */ /* 0x000fe40007810000 */
[----:B------:R-:W-:Y:S02]  /*35e0*/  ISETP.GT.AND P3, PT, R52, 0x29, PT ;  /* 0x000000293400780c */ /* 0x000fe40003f64270 */
[----:B----4-:R-:W-:Y:S01]  /*35f0*/  FSEL R63, R10, -INF , P4 ;  /* 0xff8000000a3f7808 */ /* 0x010fe20002000000 */
[----:B------:R-:W3:Y:S01]  /*3600*/  MUFU.TANH R4, R4 ;  /* 0x0000000400047308 */ /* 0x000ee20000002400 */
[----:B------:R-:W-:Y:S02]  /*3610*/  FMNMX.FTZ R12, R62, R11, !PT ;  /* 0x0000000b3e0c7209 */ /* 0x000fe40007810000 */
[----:B------:R-:W-:Y:S02]  /*3620*/  ISETP.GT.AND P4, PT, R52, 0x30, PT ;  /* 0x000000303400780c */ /* 0x000fe40003f84270 */
[----:B-----5:R-:W-:-:S02]  /*3630*/  FSEL R64, R8, -INF , P3 ;  /* 0xff80000008407808 */ /* 0x020fc40001800000 */
[----:B------:R-:W-:Y:S01]  /*3640*/  FMNMX.FTZ R11, R63, R12, !PT ;  /* 0x0000000c3f0b7209 */ /* 0x000fe20007810000 */
[----:B------:R4:W-:Y:S01]  /*3650*/  MUFU.TANH R75, R65 ;  /* 0x00000041004b7308 */ /* 0x0009e20000002400 */
[----:B------:R-:W-:Y:S01]  /*3660*/  ISETP.GT.AND P3, PT, R52, 0x31, PT ;  /* 0x000000313400780c */ /* 0x000fe20003f64270 */
[--C-:B------:R-:W-:Y:S01]  /*3670*/  FFMA.FTZ R12, R49, UR6, -R78.reuse ;  /* 0x00000006310c7c23 */ /* 0x100fe2000801084e */
[----:B------:R-:W-:Y:S02]  /*3680*/  FMNMX.FTZ R8, R64, R11, !PT ;  /* 0x0000000b40087209 */ /* 0x000fe40007810000 */
[----:B-1----:R-:W-:Y:S01]  /*3690*/  FSEL R66, R6, -INF , P3 ;  /* 0xff80000006427808 */ /* 0x002fe20001800000 */
[----:B------:R-:W-:-:S01]  /*36a0*/  FFMA.FTZ R6, R89, UR6, -R78 ;  /* 0x0000000659067c23 */ /* 0x000fc2000801084e */
[----:B------:R-:W-:Y:S01]  /*36b0*/  ISETP.GT.AND P3, PT, R52, 0x39, PT ;  /* 0x000000393400780c */ /* 0x000fe20003f64270 */
[----:B------:R-:W1:Y:S01]  /*36c0*/  MUFU.TANH R3, R3 ;  /* 0x0000000300037308 */ /* 0x000e620000002400 */
[----:B----4-:R-:W-:-:S02]  /*36d0*/  FSEL R65, R9, -INF , P4 ;  /* 0xff80000009417808 */ /* 0x010fc40002000000 */
[----:B------:R-:W-:Y:S02]  /*36e0*/  ISETP.GT.AND P4, PT, R52, 0x38, PT ;  /* 0x000000383400780c */ /* 0x000fe40003f84270 */
[----:B------:R-:W-:Y:S02]  /*36f0*/  FMNMX.FTZ R11, R65, R8, !PT ;  /* 0x00000008410b7209 */ /* 0x000fe40007810000 */
[----:B--2---:R-:W-:Y:S01]  /*3700*/  FSEL R67, R7, -INF , P4 ;  /* 0xff80000007437808 */ /* 0x004fe20002000000 */
[----:B------:R0:W2:Y:S01]  /*3710*/  MUFU.TANH R79, R68 ;  /* 0x00000044004f7308 */ /* 0x0000a20000002400 */
[----:B------:R-:W-:Y:S02]  /*3720*/  FMNMX.FTZ R8, R66, R11, !PT ;  /* 0x0000000b42087209 */ /* 0x000fe40007810000 */
[----:B------:R-:W-:Y:S02]  /*3730*/  ISETP.GT.AND P4, PT, R52, 0x40, PT ;  /* 0x000000403400780c */ /* 0x000fe40003f84270 */
[----:B------:R-:W-:-:S03]  /*3740*/  FMNMX.FTZ R7, R67, R8, !PT ;  /* 0x0000000843077209 */ /* 0x000fc60007810000 */
[----:B------:R1:W4:Y:S01]  /*3750*/  MUFU.TANH R82, R69 ;  /* 0x0000004500527308 */ /* 0x0003220000002400 */
[----:B0-----:R-:W-:Y:S01]  /*3760*/  FSEL R68, R5, -INF , P3 ;  /* 0xff80000005447808 */ /* 0x001fe20001800000 */
[--C-:B------:R-:W-:Y:S01]  /*3770*/  FFMA.FTZ R5, R51, UR6, -R78.reuse ;  /* 0x0000000633057c23 */ /* 0x100fe2000801084e */
[----:B---3--:R-:W-:Y:S02]  /*3780*/  FSEL R51, R4, -INF , P4 ;  /* 0xff80000004337808 */ /* 0x008fe40002000000 */
[----:B------:R-:W-:Y:S02]  /*3790*/  ISETP.GT.AND P3, PT, R52, 0x41, PT ;  /* 0x000000413400780c */ /* 0x000fe40003f64270 */
[----:B------:R-:W-:Y:S01]  /*37a0*/  FMNMX.FTZ R4, R68, R7, !PT ;  /* 0x0000000744047209 */ /* 0x000fe20007810000 */
[----:B------:R0:W3:Y:S01]  /*37b0*/  MUFU.TANH R83, R72 ;  /* 0x0000004800537308 */ /* 0x0000e20000002400 */
[----:B------:R-:W-:Y:S02]  /*37c0*/  ISETP.GT.AND P4, PT, R52, 0x48, PT ;  /* 0x000000483400780c */ /* 0x000fe40003f84270 */
[----:B-1----:R-:W-:Y:S01]  /*37d0*/  FSEL R69, R3, -INF , P3 ;  /* 0xff80000003457808 */ /* 0x002fe20001800000 */
[----:B------:R-:W-:-:S01]  /*37e0*/  FFMA.FTZ R3, R50, UR6, -R78 ;  /* 0x0000000632037c23 */ /* 0x000fc2000801084e */
[----:B------:R-:W-:-:S02]  /*37f0*/  FMNMX.FTZ R4, R51, R4, !PT ;  /* 0x0000000433047209 */ /* 0x000fc40007810000 */
[----:B------:R-:W-:Y:S01]  /*3800*/  ISETP.GT.AND P3, PT, R52, 0x49, PT ;  /* 0x000000493400780c */ /* 0x000fe20003f64270 */
[----:B------:R4:W1:Y:S01]  /*3810*/  MUFU.TANH R86, R73 ;  /* 0x0000004900567308 */ /* 0x0008620000002400 */
[----:B------:R-:W-:Y:S02]  /*3820*/  FSEL R50, R70, -INF , P4 ;  /* 0xff80000046327808 */ /* 0x000fe40002000000 */
[----:B------:R-:W-:Y:S02]  /*3830*/  FMNMX.FTZ R7, R69, R4, !PT ;  /* 0x0000000445077209 */ /* 0x000fe40007810000 */
[----:B------:R-:W-:Y:S02]  /*3840*/  ISETP.GT.AND P4, PT, R52, 0x50, PT ;  /* 0x000000503400780c */ /* 0x000fe40003f84270 */
[----:B------:R-:W-:Y:S01]  /*3850*/  FSEL R70, R71, -INF , P3 ;  /* 0xff80000047467808 */ /* 0x000fe20001800000 */
[----:B------:R-:W5:Y:S01]  /*3860*/  MUFU.TANH R76, R76 ;  /* 0x0000004c004c7308 */ /* 0x000f620000002400 */
[----:B------:R-:W-:-:S02]  /*3870*/  FMNMX.FTZ R7, R50, R7, !PT ;  /* 0x0000000732077209 */ /* 0x000fc40007810000 */
[----:B------:R-:W-:Y:S02]  /*3880*/  ISETP.GT.AND P3, PT, R52, 0x51, PT ;  /* 0x000000513400780c */ /* 0x000fe40003f64270 */
[----:B------:R-:W-:Y:S02]  /*3890*/  FSEL R71, R74, -INF , P4 ;  /* 0xff8000004a477808 */ /* 0x000fe40002000000 */
[----:B------:R-:W-:Y:S01]  /*38a0*/  FMNMX.FTZ R4, R70, R7, !PT ;  /* 0x0000000746047209 */ /* 0x000fe20007810000 */
[----:B------:R-:W5:Y:S01]  /*38b0*/  MUFU.TANH R87, R77 ;  /* 0x0000004d00577308 */ /* 0x000f620000002400 */
[----:B------:R-:W-:Y:S02]  /*38c0*/  ISETP.GT.AND P4, PT, R52, 0x58, PT ;  /* 0x000000583400780c */ /* 0x000fe40003f84270 */
[----:B0-----:R-:W-:Y:S02]  /*38d0*/  FSEL R72, R75, -INF , P3 ;  /* 0xff8000004b487808 */ /* 0x001fe40001800000 */
[----:B------:R-:W-:-:S02]  /*38e0*/  FMNMX.FTZ R7, R71, R4, !PT ;  /* 0x0000000447077209 */ /* 0x000fc40007810000 */
[----:B------:R-:W-:Y:S01]  /*38f0*/  ISETP.GT.AND P3, PT, R52, 0x59, PT ;  /* 0x000000593400780c */ /* 0x000fe20003f64270 */
[----:B------:R-:W-:Y:S01]  /*3900*/  MUFU.TANH R80, R80 ;  /* 0x0000005000507308 */ /* 0x000fe20000002400 */
[----:B--2---:R-:W-:Y:S02]  /*3910*/  FSEL R49, R79, -INF , P4 ;  /* 0xff8000004f317808 */ /* 0x004fe40002000000 */
[----:B------:R-:W-:Y:S01]  /*3920*/  FMNMX.FTZ R8, R72, R7, !PT ;  /* 0x0000000748087209 */ /* 0x000fe20007810000 */
[----:B------:R-:W-:-:S01]  /*3930*/  FFMA.FTZ R7, R48, UR6, -R78 ;  /* 0x0000000630077c23 */ /* 0x000fc2000801084e */
[----:B------:R-:W-:Y:S02]  /*3940*/  ISETP.GT.AND P4, PT, R52, 0x60, PT ;  /* 0x000000603400780c */ /* 0x000fe40003f84270 */
[----:B----4-:R-:W-:Y:S01]  /*3950*/  FSEL R73, R82, -INF , P3 ;  /* 0xff80000052497808 */ /* 0x010fe20001800000 */
[----:B------:R-:W0:Y:S01]  /*3960*/  MUFU.TANH R81, R81 ;  /* 0x0000005100517308 */ /* 0x000e220000002400 */
[----:B------:R-:W-:-:S02]  /*3970*/  FMNMX.FTZ R8, R49, R8, !PT ;  /* 0x0000000831087209 */ /* 0x000fc40007810000 */
[C---:B------:R-:W-:Y:S02]  /*3980*/  ISETP.GT.AND P3, PT, R52.reuse, 0x61, PT ;  /* 0x000000613400780c */ /* 0x040fe40003f64270 */
[----:B---3--:R-:W-:Y:S02]  /*3990*/  FSEL R48, R83, -INF , P4 ;  /* 0xff80000053307808 */ /* 0x008fe40002000000 */
[----:B------:R-:W-:Y:S02]  /*39a0*/  CS2R R82, SRZ ;  /* 0x0000000000527805 */ /* 0x000fe4000001ff00 */
[----:B------:R-:W-:Y:S01]  /*39b0*/  FMNMX.FTZ R11, R73, R8, !PT ;  /* 0x00000008490b7209 */ /* 0x000fe20007810000 */
[----:B------:R2:W-:Y:S01]  /*39c0*/  MUFU.EX2 R4, R12 ;  /* 0x0000000c00047308 */ /* 0x0005e20000000800 */
[----:B------:R-:W-:Y:S02]  /*39d0*/  ISETP.GT.AND P4, PT, R52, 0x68, PT ;  /* 0x000000683400780c */ /* 0x000fe40003f84270 */
[----:B-1----:R-:W-:-:S02]  /*39e0*/  FSEL R74, R86, -INF , P3 ;  /* 0xff800000564a7808 */ /* 0x002fc40001800000 */
[----:B------:R-:W-:Y:S02]  /*39f0*/  FMNMX.FTZ R11, R48, R11, !PT ;  /* 0x0000000b300b7209 */ /* 0x000fe40007810000 */
[----:B------:R-:W-:Y:S01]  /*3a00*/  ISETP.GT.AND P3, PT, R52, 0x69, PT ;  /* 0x000000693400780c */ /* 0x000fe20003f64270 */
[----:B------:R-:W1:Y:S01]  /*3a10*/  MUFU.TANH R84, R84 ;  /* 0x0000005400547308 */ /* 0x000e620000002400 */
[----:B--2---:R-:W-:-:S01]  /*3a20*/  FFMA.FTZ R12, R47, UR6, -R78 ;  /* 0x000000062f0c7c23 */ /* 0x004fc2000801084e */
[----:B-----5:R-:W-:Y:S02]  /*3a30*/  FSEL R47, R76, -INF , P4 ;  /* 0xff8000004c2f7808 */ /* 0x020fe40002000000 */
[----:B------:R-:W-:Y:S02]  /*3a40*/  FMNMX.FTZ R8, R74, R11, !PT ;  /* 0x0000000b4a087209 */ /* 0x000fe40007810000 */
[----:B------:R-:W-:Y:S02]  /*3a50*/  ISETP.GT.AND P4, PT, R52, 0x70, PT ;  /* 0x000000703400780c */ /* 0x000fe40003f84270 */
[----:B------:R-:W2:Y:S01]  /*3a60*/  MUFU.TANH R85, R85 ;  /* 0x0000005500557308 */ /* 0x000ea20000002400 */
[----:B------:R-:W-:-:S02]  /*3a70*/  FSEL R75, R87, -INF , P3 ;  /* 0xff800000574b7808 */ /* 0x000fc40001800000 */
[----:B------:R-:W-:Y:S02]  /*3a80*/  CS2R R86, SRZ ;  /* 0x0000000000567805 */ /* 0x000fe4000001ff00 */
[----:B------:R-:W-:Y:S02]  /*3a90*/  FMNMX.FTZ R8, R47, R8, !PT ;  /* 0x000000082f087209 */ /* 0x000fe40007810000 */
[C---:B------:R-:W-:Y:S02]  /*3aa0*/  ISETP.GT.AND P3, PT, R52.reuse, 0x71, PT ;  /* 0x000000713400780c */ /* 0x040fe40003f64270 */
[----:B------:R-:W-:Y:S01]  /*3ab0*/  FMNMX.FTZ R11, R75, R8, !PT ;  /* 0x000000084b0b7209 */ /* 0x000fe20007810000 */
[----:B------:R3:W-:Y:S01]  /*3ac0*/  MUFU.EX2 R10, R15 ;  /* 0x0000000f000a7308 */ /* 0x0007e20000000800 */
[----:B0-----:R-:W-:Y:S01]  /*3ad0*/  FSEL R76, R81, -INF , P3 ;  /* 0xff800000514c7808 */ /* 0x001fe20001800000 */
[----:B------:R-:W-:Y:S01]  /*3ae0*/  FFMA.FTZ R8, R45, UR6, -R78 ;  /* 0x000000062d087c23 */ /* 0x000fe2000801084e */
[----:B------:R-:W-:-:S05]  /*3af0*/  ISETP.GT.AND P3, PT, R52, 0x79, PT ;  /* 0x000000793400780c */ /* 0x000fca0003f64270 */
[----:B------:R0:W-:Y:S01]  /*3b00*/  MUFU.EX2 R77, R12 ;  /* 0x0000000c004d7308 */ /* 0x0001e20000000800 */
[----:B---3--:R-:W-:-:S01]  /*3b10*/  FFMA.FTZ R15, R46, UR6, -R78 ;  /* 0x000000062e0f7c23 */ /* 0x008fc2000801084e */
[----:B------:R-:W-:Y:S02]  /*3b20*/  FSEL R46, R80, -INF , P4 ;  /* 0xff800000502e7808 */ /* 0x000fe40002000000 */
[----:B------:R-:W-:Y:S02]  /*3b30*/  ISETP.GT.AND P4, PT, R52, 0x78, PT ;  /* 0x000000783400780c */ /* 0x000fe40003f84270 */
[----:B------:R-:W-:Y:S02]  /*3b40*/  FMNMX.FTZ R11, R46, R11, !PT ;  /* 0x0000000b2e0b7209 */ /* 0x000fe40007810000 */
[----:B-1----:R-:W-:Y:S01]  /*3b50*/  FSEL R45, R84, -INF , P4 ;  /* 0xff800000542d7808 */ /* 0x002fe20002000000 */
[----:B------:R1:W3:Y:S01]  /*3b60*/  MUFU.EX2 R80, R15 ;  /* 0x0000000f00507308 */ /* 0x0002e20000000800 */
[----:B0-----:R-:W-:Y:S01]  /*3b70*/  FMNMX.FTZ R12, R76, R11, !PT ;  /* 0x0000000b4c0c7209 */ /* 0x001fe20007810000 */
[----:B------:R-:W-:Y:S01]  /*3b80*/  FFMA.FTZ R11, R43, UR6, -R78 ;  /* 0x000000062b0b7c23 */ /* 0x000fe2000801084e */
[----:B--2---:R-:W-:-:S02]  /*3b90*/  FSEL R52, R85, -INF , P3 ;  /* 0xff80000055347808 */ /* 0x004fc40001800000 */
[----:B------:R-:W-:-:S03]  /*3ba0*/  CS2R R84, SRZ ;  /* 0x0000000000547805 */ /* 0x000fc6000001ff00 */
[----:B------:R-:W-:Y:S01]  /*3bb0*/  MUFU.EX2 R26, R26 ;  /* 0x0000001a001a7308 */ /* 0x000fe20000000800 */
[----:B-1----:R-:W-:Y:S01]  /*3bc0*/  FMNMX.FTZ R15, R45, R12, !PT ;  /* 0x0000000c2d0f7209 */ /* 0x002fe20007810000 */
[--C-:B------:R-:W-:Y:S01]  /*3bd0*/  FFMA.FTZ R12, R41, UR6, -R78.reuse ;  /* 0x00000006290c7c23 */ /* 0x100fe2000801084e */
[----:B------:R-:W-:-:S01]  /*3be0*/  FFMA.FTZ R41, R37, UR6, -R78 ;  /* 0x0000000625297c23 */ /* 0x000fc2000801084e */
[--C-:B------:R-:W-:Y:S01]  /*3bf0*/  FFMA.FTZ R37, R30, UR6, -R78.reuse ;  /* 0x000000061e257c23 */ /* 0x100fe2000801084e */
[----:B------:R-:W-:Y:S01]  /*3c00*/  FMNMX.FTZ R24, R52, R15, !PT ;  /* 0x0000000f34187209 */ /* 0x000fe20007810000 */
[--C-:B------:R-:W-:Y:S01]  /*3c10*/  FFMA.FTZ R15, R38, UR6, -R78.reuse ;  /* 0x00000006260f7c23 */ /* 0x100fe2000801084e */
[----:B------:R-:W-:-:S01]  /*3c20*/  FFMA.FTZ R38, R29, UR6, -R78 ;  /* 0x000000061d267c23 */ /* 0x000fc2000801084e */
[----:B------:R-:W-:Y:S01]  /*3c30*/  MUFU.EX2 R27, R27 ;  /* 0x0000001b001b7308 */ /* 0x000fe20000000800 */
[----:B------:R-:W-:-:S01]  /*3c40*/  FFMA.FTZ R29, R33, UR6, -R78 ;  /* 0x00000006211d7c23 */ /* 0x000fc2000801084e */
[----:B------:R-:W0:Y:S01]  /*3c50*/  SHFL.BFLY PT, R25, R24, 0x2, 0x1f ;  /* 0x0c401f0018197f89 */ /* 0x000e2200000e0000 */
[----:B---3--:R-:W-:-:S05]  /*3c60*/  F2FP.SATFINITE.E4M3.F32.PACK_AB_MERGE_C R227, R80, R77, RZ ;  /* 0x0000004d50e3723e */ /* 0x008fca00048070ff */
[----:B------:R-:W-:Y:S08]  /*3c70*/  MUFU.EX2 R20, R20 ;  /* 0x0000001400147308 */ /* 0x000ff00000000800 */
[----:B------:R-:W1:Y:S08]  /*3c80*/  MUFU.EX2 R21, R21 ;  /* 0x0000001500157308 */ /* 0x000e700000000800 */
[----:B------:R-:W-:Y:S01]  /*3c90*/  MUFU.EX2 R14, R14 ;  /* 0x0000000e000e7308 */ /* 0x000fe20000000800 */
[----:B0-----:R-:W-:Y:S01]  /*3ca0*/  FMNMX.FTZ R25, R24, R25, !PT ;  /* 0x0000001918197209 */ /* 0x001fe20007810000 */
[----:B------:R-:W-:-:S04]  /*3cb0*/  FFMA.FTZ R24, R34, UR6, -R78 ;  /* 0x0000000622187c23 */ /* 0x000fc8000801084e */
[----:B------:R-:W0:Y:S02]  /*3cc0*/  SHFL.BFLY PT, R30, R25, 0x1, 0x1f ;  /* 0x0c201f00191e7f89 */ /* 0x000e2400000e0000 */
[----:B------:R-:W-:Y:S01]  /*3cd0*/  MUFU.EX2 R13, R13 ;  /* 0x0000000d000d7308 */ /* 0x000fe20000000800 */
[----:B-1----:R-:W-:-:S04]  /*3ce0*/  F2FP.SATFINITE.E4M3.F32.PACK_AB_MERGE_C R229, R21, R20, RZ ;  /* 0x0000001415e5723e */ /* 0x002fc800048070ff */
[----:B------:R-:W-:-:S03]  /*3cf0*/  F2FP.SATFINITE.E4M3.F32.PACK_AB_MERGE_C R229, R27, R26, R229 ;  /* 0x0000001a1be5723e */ /* 0x000fc600048070e5 */
[----:B------:R1:W2:Y:S08]  /*3d00*/  MUFU.EX2 R9, R88 ;  /* 0x0000005800097308 */ /* 0x0002b00000000800 */
[----:B------:R-:W-:Y:S01]  /*3d10*/  MUFU.EX2 R6, R6 ;  /* 0x0000000600067308 */ /* 0x000fe20000000800 */
[----:B-1----:R-:W-:Y:S02]  /*3d20*/  CS2R R88, SRZ ;  /* 0x0000000000587805 */ /* 0x002fe4000001ff00 */
[----:B0-----:R-:W-:Y:S01]  /*3d30*/  FMNMX.FTZ R161, R25, R30, !PT ;  /* 0x0000001e19a17209 */ /* 0x001fe20007810000 */
[----:B------:R-:W-:-:S02]  /*3d40*/  IMAD.U32 R30, RZ, RZ, UR6 ;  /* 0x00000006ff1e7e24 */ /* 0x000fc4000f8e00ff */
[----:B------:R-:W-:Y:S02]  /*3d50*/  FFMA.FTZ R25, R36, UR6, -R78 ;  /* 0x0000000624197c23 */ /* 0x000fe4000801084e */
[----:B------:R-:W-:Y:S01]  /*3d60*/  MUFU.EX2 R5, R5 ;  /* 0x0000000500057308 */ /* 0x000fe20000000800 */
[C---:B------:R-:W-:Y:S01]  /*3d70*/  FSETP.NEU.FTZ.AND P3, PT, R161.reuse, -INF , PT ;  /* 0xff800000a100780b */ /* 0x040fe20003f7d000 */
[----:B------:R-:W-:Y:S01]  /*3d80*/  FFMA.FTZ R30, R161, R30, -8 ;  /* 0xc1000000a11e7423 */ /* 0x000fe2000001001e */
[----:B--2---:R-:W-:-:S04]  /*3d90*/  F2FP.SATFINITE.E4M3.F32.PACK_AB_MERGE_C R231, R9, R10, RZ ;  /* 0x0000000a09e7723e */ /* 0x004fc800048070ff */
[----:B------:R-:W-:Y:S01]  /*3da0*/  FSEL R32, R30, RZ, P3 ;  /* 0x000000ff1e207208 */ /* 0x000fe20001800000 */
[----:B------:R-:W-:Y:S01]  /*3db0*/  MUFU.EX2 R3, R3 ;  /* 0x0000000300037308 */ /* 0x000fe20000000800 */
[----:B------:R-:W-:Y:S02]  /*3dc0*/  PLOP3.LUT P3, PT, PT, PT, UP1, 0x80, 0x0 ;  /* 0x000000000000781c */ /* 0x000fe40003f6f018 */
        /* <DEDUP_REMOVED lines=32> */
[----:B0-----:R-:W-:-:S01]  /*3fd0*/  FADD.FTZ R36, R53, R54 ;  /* 0x0000003635247221 */ /* 0x001fc20000010000 */
[--C-:B------:R-:W-:Y:S01]  /*3fe0*/  FFMA.FTZ R75, R75, UR6, -R32.reuse ;  /* 0x000000064b4b7c23 */ /* 0x100fe20008010820 */
[----:B------:R-:W-:-:S01]  /*3ff0*/  FFMA.FTZ R46, R46, UR6, -R32 ;  /* 0x000000062e2e7c23 */ /* 0x000fc20008010820 */
[--C-:B------:R-:W-:Y:S01]  /*4000*/  FFMA.FTZ R76, R76, UR6, -R32.reuse ;  /* 0x000000064c4c7c23 */ /* 0x100fe20008010820 */
[----:B------:R-:W-:-:S01]  /*4010*/  FFMA.FTZ R45, R45, UR6, -R32 ;  /* 0x000000062d2d7c23 */ /* 0x000fc20008010820 */
[----:B------:R-:W-:-:S02]  /*4020*/  FFMA.FTZ R32, R52, UR6, -R32 ;  /* 0x0000000634207c23 */ /* 0x000fc40008010820 */
[----:B------:R-:W0:Y:S08]  /*4030*/  MUFU.EX2 R57, R57 ;  /* 0x0000003900397308 */ /* 0x000e300000000800 */
[----:B------:R3:W-:Y:S08]  /*4040*/  MUFU.EX2 R30, R35 ;  /* 0x00000023001e7308 */ /* 0x0007f00000000800 */
[----:B------:R-:W4:Y:S01]  /*4050*/  MUFU.EX2 R58, R58 ;  /* 0x0000003a003a7308 */ /* 0x000f220000000800 */
[----:B---3--:R-:W-:-:S04]  /*4060*/  FADD.FTZ R35, R26, R27 ;  /* 0x0000001b1a237221 */ /* 0x008fc80000010000 */
[----:B------:R-:W-:Y:S01]  /*4070*/  FADD.FTZ R78, R20, R35 ;  /* 0x00000023144e7221 */ /* 0x000fe20000010000 */
[----:B-1----:R-:W-:-:S01]  /*4080*/  FADD.FTZ R35, R55, R36 ;  /* 0x0000002437237221 */ /* 0x002fc20000010000 */
[----:B--2---:R-:W-:Y:S01]  /*4090*/  F2FP.SATFINITE.E4M3.F32.PACK_AB_MERGE_C R55, R56, R55, RZ ;  /* 0x000000373837723e */ /* 0x004fe200048070ff */
[----:B------:R-:W1:Y:S01]  /*40a0*/  MUFU.EX2 R59, R59 ;  /* 0x0000003b003b7308 */ /* 0x000e620000000800 */
[----:B------:R-:W-:-:S01]  /*40b0*/  FADD.FTZ R43, R21, R78 ;  /* 0x0000004e152b7221 */ /* 0x000fc20000010000 */
[----:B------:R-:W-:Y:S01]  /*40c0*/  FADD.FTZ R36, R56, R35 ;  /* 0x0000002338247221 */ /* 0x000fe20000010000 */
[----:B------:R-:W-:Y:S02]  /*40d0*/  F2FP.SATFINITE.E4M3.F32.PACK_AB_MERGE_C R228, R54, R53, R55 ;  /* 0x0000003536e4723e */ /* 0x000fe40004807037 */
[----:B------:R-:W-:Y:S01]  /*40e0*/  CS2R R54, SRZ ;  /* 0x0000000000367805 */ /* 0x000fe2000001ff00 */
[----:B------:R-:W-:-:S01]  /*40f0*/  FADD.FTZ R78, R14, R43 ;  /* 0x0000002b0e4e7221 */ /* 0x000fc20000010000 */
[----:B0-----:R-:W-:Y:S01]  /*4100*/  FADD.FTZ R35, R57, R36 ;  /* 0x0000002439237221 */ /* 0x001fe20000010000 */
[----:B------:R-:W-:Y:S01]  /*4110*/  CS2R R52, SRZ ;  /* 0x0000000000347805 */ /* 0x000fe2000001ff00 */
[----:B------:R-:W0:Y:S01]  /*4120*/  MUFU.EX2 R60, R60 ;  /* 0x0000003c003c7308 */ /* 0x000e220000000800 */
[----:B------:R-:W-:-:S01]  /*4130*/  FADD.FTZ R43, R13, R78 ;  /* 0x0000004e0d2b7221 */ /* 0x000fc20000010000 */
[----:B----4-:R-:W-:Y:S01]  /*4140*/  FADD.FTZ R2, R58, R35 ;  /* 0x000000233a027221 */ /* 0x010fe20000010000 */
[----:B------:R-:W-:-:S02]  /*4150*/  CS2R R78, SRZ ;  /* 0x00000000004e7805 */ /* 0x000fc4000001ff00 */
[----:B------:R-:W-:-:S03]  /*4160*/  FADD.FTZ R36, R10, R43 ;  /* 0x0000002b0a247221 */ /* 0x000fc60000010000 */
[----:B------:R-:W2:Y:S01]  /*4170*/  MUFU.EX2 R61, R61 ;  /* 0x0000003d003d7308 */ /* 0x000ea20000000800 */
[----:B-1----:R-:W-:-:S01]  /*4180*/  FADD.FTZ R35, R59, R2 ;  /* 0x000000023b237221 */ /* 0x002fc20000010000 */
[----:B------:R-:W-:-:S04]  /*4190*/  FADD.FTZ R43, R9, R36 ;  /* 0x00000024092b7221 */ /* 0x000fc80000010000 */
[----:B------:R-:W-:Y:S02]  /*41a0*/  FADD.FTZ R36, R6, R43 ;  /* 0x0000002b06247221 */ /* 0x000fe40000010000 */
[----:B------:R-:W-:Y:S01]  /*41b0*/  MUFU.EX2 R62, R62 ;  /* 0x0000003e003e7308 */ /* 0x000fe20000000800 */
[----:B0-----:R-:W-:-:S01]  /*41c0*/  FADD.FTZ R2, R60, R35 ;  /* 0x000000233c027221 */ /* 0x001fc20000010000 */
[----:B------:R-:W-:-:S04]  /*41d0*/  F2FP.SATFINITE.E4M3.F32.PACK_AB_MERGE_C R59, R60, R59, RZ ;  /* 0x0000003b3c3b723e */ /* 0x000fc800048070ff */
[----:B------:R-:W-:Y:S02]  /*41e0*/  F2FP.SATFINITE.E4M3.F32.PACK_AB_MERGE_C R230, R58, R57, R59 ;  /* 0x000000393ae6723e */ /* 0x000fe4000480703b */
[----:B------:R-:W-:Y:S01]  /*41f0*/  CS2R R58, SRZ ;  /* 0x00000000003a7805 */ /* 0x000fe2000001ff00 */
[----:B------:R-:W-:Y:S01]  /*4200*/  MUFU.EX2 R63, R63 ;  /* 0x0000003f003f7308 */ /* 0x000fe20000000800 */
[----:B--2---:R-:W-:-:S01]  /*4210*/  FADD.FTZ R35, R61, R2 ;  /* 0x000000023d237221 */ /* 0x004fc20000010000 */
[----:B------:R-:W-:-:S06]  /*4220*/  CS2R R56, SRZ ;  /* 0x0000000000387805 */ /* 0x000fcc000001ff00 */
[----:B------:R-:W0:Y:S08]  /*4230*/  MUFU.EX2 R44, R44 ;  /* 0x0000002c002c7308 */ /* 0x000e300000000800 */
[----:B------:R-:W-:Y:S08]  /*4240*/  MUFU.EX2 R64, R64 ;  /* 0x0000004000407308 */ /* 0x000ff00000000800 */
[----:B------:R-:W-:Y:S01]  /*4250*/  MUFU.EX2 R65, R65 ;  /* 0x0000004100417308 */ /* 0x000fe20000000800 */
[----:B0-----:R-:W-:-:S04]  /*4260*/  F2FP.SATFINITE.E4M3.F32.PACK_AB_MERGE_C R225, R44, R3, RZ ;  /* 0x000000032ce1723e */ /* 0x001fc800048070ff */
[----:B------:R-:W-:-:S03]  /*4270*/  F2FP.SATFINITE.E4M3.F32.PACK_AB_MERGE_C R225, R5, R6, R225 ;  /* 0x0000000605e1723e */ /* 0x000fc600048070e1 */
[----:B------:R-:W0:Y:S08]  /*4280*/  MUFU.EX2 R7, R7 ;  /* 0x0000000700077308 */ /* 0x000e300000000800 */
[----:B------:R1:W-:Y:S08]  /*4290*/  MUFU.EX2 R33, R70 ;  /* 0x0000004600217308 */ /* 0x0003f00000000800 */
[----:B------:R-:W2:Y:S01]  /*42a0*/  MUFU.EX2 R66, R66 ;  /* 0x0000004200427308 */ /* 0x000ea20000000800 */
[----:B-1----:R-:W-:-:S01]  /*42b0*/  FADD.FTZ R70, R5, R36 ;  /* 0x0000002405467221 */ /* 0x002fc20000010000 */
[----:B------:R-:W-:Y:S01]  /*42c0*/  FADD.FTZ R36, R62, R35 ;  /* 0x000000233e247221 */ /* 0x000fe20000010000 */
[----:B0-----:R-:W-:-:S02]  /*42d0*/  F2FP.SATFINITE.E4M3.F32.PACK_AB_MERGE_C R227, R7, R4, R227 ;  /* 0x0000000407e3723e */ /* 0x001fc400048070e3 */
[----:B------:R-:W-:Y:S01]  /*42e0*/  FADD.FTZ R43, R3, R70 ;  /* 0x00000046032b7221 */ /* 0x000fe20000010000 */
[----:B------:R-:W-:-:S01]  /*42f0*/  FADD.FTZ R35, R63, R36 ;  /* 0x000000243f237221 */ /* 0x000fc20000010000 */
[----:B------:R-:W-:Y:S01]  /*4300*/  F2FP.SATFINITE.E4M3.F32.PACK_AB_MERGE_C R63, R64, R63, RZ ;  /* 0x0000003f403f723e */ /* 0x000fe200048070ff */
[----:B------:R-:W0:Y:S01]  /*4310*/  MUFU.EX2 R67, R67 ;  /* 0x0000004300437308 */ /* 0x000e220000000800 */
[----:B------:R-:W-:-:S01]  /*4320*/  FADD.FTZ R43, R44, R43 ;  /* 0x0000002b2c2b7221 */ /* 0x000fc20000010000 */
[----:B------:R-:W-:Y:S01]  /*4330*/  FADD.FTZ R36, R64, R35 ;  /* 0x0000002340247221 */ /* 0x000fe20000010000 */
[----:B------:R-:W-:Y:S02]  /*4340*/  F2FP.SATFINITE.E4M3.F32.PACK_AB_MERGE_C R224, R62, R61, R63 ;  /* 0x0000003d3ee0723e */ /* 0x000fe4000480703f */
[----:B------:R-:W-:Y:S01]  /*4350*/  CS2R R62, SRZ ;  /* 0x00000000003e7805 */ /* 0x000fe2000001ff00 */
[----:B------:R-:W-:-:S01]  /*4360*/  FADD.FTZ R70, R4, R43 ;  /* 0x0000002b04467221 */ /* 0x000fc20000010000 */
[----:B------:R-:W-:Y:S01]  /*4370*/  FADD.FTZ R35, R65, R36 ;  /* 0x0000002441237221 */ /* 0x000fe20000010000 */
[----:B------:R-:W-:Y:S01]  /*4380*/  CS2R R60, SRZ ;  /* 0x00000000003c7805 */ /* 0x000fe2000001ff00 */
[----:B------:R-:W1:Y:S01]  /*4390*/  MUFU.EX2 R68, R68 ;  /* 0x0000004400447308 */ /* 0x000e620000000800 */
[----:B------:R-:W-:-:S01]  /*43a0*/  FADD.FTZ R70, R7, R70 ;  /* 0x0000004607467221 */ /* 0x000fc20000010000 */
[----:B--2---:R-:W-:-:S03]  /*43b0*/  FADD.FTZ R10, R66, R35 ;  /* 0x00000023420a7221 */ /* 0x004fc60000010000 */
[----:B------:R-:W-:-:S03]  /*43c0*/  FADD.FTZ R21, R77, R70 ;  /* 0x000000464d157221 */ /* 0x000fc60000010000 */
[----:B------:R-:W2:Y:S01]  /*43d0*/  MUFU.EX2 R8, R8 ;  /* 0x0000000800087308 */ /* 0x000ea20000000800 */
[----:B0-----:R-:W-:-:S01]  /*43e0*/  FADD.FTZ R3, R67, R10 ;  /* 0x0000000a43037221 */ /* 0x001fc20000010000 */
[----:B------:R-:W-:Y:S01]  /*43f0*/  FADD.FTZ R21, R80, R21 ;  /* 0x0000001550157221 */ /* 0x000fe20000010000 */
[----:B------:R-:W-:-:S05]  /*4400*/  CS2R R80, SRZ ;  /* 0x0000000000507805 */ /* 0x000fca000001ff00 */
[----:B------:R-:W0:Y:S01]  /*4410*/  MUFU.EX2 R51, R51 ;  /* 0x0000003300337308 */ /* 0x000e220000000800 */
[----:B-1----:R-:W-:-:S01]  /*4420*/  FADD.FTZ R10, R68, R3 ;  /* 0x00000003440a7221 */ /* 0x002fc20000010000 */
[----:B------:R-:W-:-:S04]  /*4430*/  F2FP.SATFINITE.E4M3.F32.PACK_AB_MERGE_C R67, R68, R67, RZ ;  /* 0x000000434443723e */ /* 0x000fc800048070ff */
[----:B------:R-:W-:Y:S02]  /*4440*/  F2FP.SATFINITE.E4M3.F32.PACK_AB_MERGE_C R226, R66, R65, R67 ;  /* 0x0000004142e2723e */ /* 0x000fe40004807043 */
[----:B------:R-:W-:Y:S01]  /*4450*/  CS2R R66, SRZ ;  /* 0x0000000000427805 */ /* 0x000fe2000001ff00 */
[----:B------:R-:W1:Y:S01]  /*4460*/  MUFU.EX2 R11, R11 ;  /* 0x0000000b000b7308 */ /* 0x000e620000000800 */
[----:B--2---:R-:W-:-:S01]  /*4470*/  FADD.FTZ R20, R8, R21 ;  /* 0x0000001508147221 */ /* 0x004fc20000010000 */
[----:B------:R-:W-:-:S06]  /*4480*/  CS2R R64, SRZ ;  /* 0x0000000000407805 */ /* 0x000fcc000001ff00 */
[----:B------:R2:W3:Y:S01]  /*4490*/  MUFU.EX2 R34, R69 ;  /* 0x0000004500227308 */ /* 0x0004e20000000800 */
[----:B0-----:R-:W-:-:S07]  /*44a0*/  FADD.FTZ R3, R51, R10 ;  /* 0x0000000a33037221 */ /* 0x001fce0000010000 */
[----:B------:R-:W0:Y:S01]  /*44b0*/  MUFU.EX2 R42, R42 ;  /* 0x0000002a002a7308 */ /* 0x000e220000000800 */
[----:B-1----:R-:W-:-:S01]  /*44c0*/  FADD.FTZ R21, R11, R20 ;  /* 0x000000140b157221 */ /* 0x002fc20000010000 */
[----:B--2---:R-:W-:-:S06]  /*44d0*/  CS2R R68, SRZ ;  /* 0x0000000000447805 */ /* 0x004fcc000001ff00 */
[----:B------:R-:W1:Y:S01]  /*44e0*/  MUFU.EX2 R50, R50 ;  /* 0x0000003200327308 */ /* 0x000e620000000800 */
[----:B---3--:R-:W-:-:S07]  /*44f0*/  FADD.FTZ R3, R34, R3 ;  /* 0x0000000322037221 */ /* 0x008fce0000010000 */
[----:B------:R-:W2:Y:S01]  /*4500*/  MUFU.EX2 R39, R39 ;  /* 0x0000002700277308 */ /* 0x000ea20000000800 */
[----:B0-----:R-:W-:-:S07]  /*4510*/  FADD.FTZ R36, R42, R21 ;  /* 0x000000152a247221 */ /* 0x001fce0000010000 */
[----:B------:R-:W0:Y:S01]  /*4520*/  MUFU.EX2 R12, R12 ;  /* 0x0000000c000c7308 */ /* 0x000e220000000800 */
[----:B-1----:R-:W-:-:S01]  /*4530*/  FADD.FTZ R20, R50, R3 ;  /* 0x0000000332147221 */ /* 0x002fc20000010000 */
[----:B------:R-:W-:-:S03]  /*4540*/  F2FP.SATFINITE.E4M3.F32.PACK_AB_MERGE_C R50, R33, R50, RZ ;  /* 0x000000322132723e */ /* 0x000fc600048070ff */
[----:B------:R-:W-:Y:S01]  /*4550*/  FADD.FTZ R20, R33, R20 ;  /* 0x0000001421147221 */ /* 0x000fe20000010000 */
[----:B------:R-:W-:Y:S02]  /*4560*/  F2FP.SATFINITE.E4M3.F32.PACK_AB_MERGE_C R220, R34, R51, R50 ;  /* 0x0000003322dc723e */ /* 0x000fe40004807032 */
[----:B------:R-:W-:Y:S01]  /*4570*/  CS2R R50, SRZ ;  /* 0x0000000000327805 */ /* 0x000fe2000001ff00 */
[----:B------:R-:W1:Y:S01]  /*4580*/  MUFU.EX2 R71, R71 ;  /* 0x0000004700477308 */ /* 0x000e620000000800 */
[C---:B--2---:R-:W-:Y:S01]  /*4590*/  F2FP.SATFINITE.E4M3.F32.PACK_AB_MERGE_C R221, R39.reuse, R42, RZ ;  /* 0x0000002a27dd723e */ /* 0x044fe200048070ff */
[----:B------:R-:W-:Y:S01]  /*45a0*/  FADD.FTZ R39, R39, R36 ;  /* 0x0000002427277221 */ /* 0x000fe20000010000 */
[----:B------:R-:W-:Y:S02]  /*45b0*/  CS2R R42, SRZ ;  /* 0x00000000002a7805 */ /* 0x000fe4000001ff00 */
[----:B------:R-:W-:Y:S02]  /*45c0*/  CS2R R34, SRZ ;  /* 0x0000000000227805 */ /* 0x000fe4000001ff00 */
[----:B------:R-:W-:Y:S01]  /*45d0*/  F2FP.SATFINITE.E4M3.F32.PACK_AB_MERGE_C R221, R11, R8, R221 ;  /* 0x000000080bdd723e */ /* 0x000fe200048070dd */
[----:B------:R-:W2:Y:S01]  /*45e0*/  MUFU.EX2 R15, R15 ;  /* 0x0000000f000f7308 */ /* 0x000ea20000000800 */
[----:B0-----:R-:W-:-:S07]  /*45f0*/  FADD.FTZ R26, R12, R39 ;  /* 0x000000270c1a7221 */ /* 0x001fce0000010000 */
[----:B------:R-:W0:Y:S01]  /*4600*/  MUFU.EX2 R72, R72 ;  /* 0x0000004800487308 */ /* 0x000e220000000800 */
[----:B-1----:R-:W-:-:S07]  /*4610*/  FADD.FTZ R3, R71, R20 ;  /* 0x0000001447037221 */ /* 0x002fce0000010000 */
[----:B------:R-:W1:Y:S01]  /*4620*/  MUFU.EX2 R40, R40 ;  /* 0x0000002800287308 */ /* 0x000e620000000800 */
[----:B--2---:R-:W-:-:S01]  /*4630*/  FADD.FTZ R5, R15, R26 ;  /* 0x0000001a0f057221 */ /* 0x004fc20000010000 */
[----:B------:R-:W-:-:S06]  /*4640*/  CS2R R26, SRZ ;  /* 0x00000000001a7805 */ /* 0x000fcc000001ff00 */
[----:B------:R-:W2:Y:S01]  /*4650*/  MUFU.EX2 R49, R49 ;  /* 0x0000003100317308 */ /* 0x000ea20000000800 */
[----:B0-----:R-:W-:-:S07]  /*4660*/  FADD.FTZ R4, R72, R3 ;  /* 0x0000000348047221 */ /* 0x001fce0000010000 */
[----:B------:R-:W0:Y:S01]  /*4670*/  MUFU.EX2 R41, R41 ;  /* 0x0000002900297308 */ /* 0x000e220000000800 */
[----:B-1----:R-:W-:-:S07]  /*4680*/  FADD.FTZ R6, R40, R5 ;  /* 0x0000000528067221 */ /* 0x002fce0000010000 */
[----:B------:R-:W1:Y:S01]  /*4690*/  MUFU.EX2 R2, R73 ;  /* 0x0000004900027308 */ /* 0x000e620000000800 */
[----:B--2---:R-:W-:-:S07]  /*46a0*/  FADD.FTZ R5, R49, R4 ;  /* 0x0000000431057221 */ /* 0x004fce0000010000 */
[----:B------:R-:W-:Y:S01]  /*46b0*/  MUFU.EX2 R31, R31 ;  /* 0x0000001f001f7308 */ /* 0x000fe20000000800 */
[----:B0-----:R-:W-:-:S01]  /*46c0*/  FADD.FTZ R6, R41, R6 ;  /* 0x0000000629067221 */ /* 0x001fc20000010000 */
[----:B------:R-:W-:-:S04]  /*46d0*/  F2FP.SATFINITE.E4M3.F32.PACK_AB_MERGE_C R40, R41, R40, RZ ;  /* 0x000000282928723e */ /* 0x000fc800048070ff */
[----:B------:R-:W-:Y:S02]  /*46e0*/  F2FP.SATFINITE.E4M3.F32.PACK_AB_MERGE_C R223, R15, R12, R40 ;  /* 0x0000000c0fdf723e */ /* 0x000fe40004807028 */
[----:B------:R-:W-:Y:S01]  /*46f0*/  CS2R R40, SRZ ;  /* 0x0000000000287805 */ /* 0x000fe2000001ff00 */
[----:B------:R-:W0:Y:S01]  /*4700*/  MUFU.EX2 R28, R28 ;  /* 0x0000001c001c7308 */ /* 0x000e220000000800 */
[----:B-1----:R-:W-:-:S01]  /*4710*/  FADD.FTZ R5, R2, R5 ;  /* 0x0000000502057221 */ /* 0x002fc20000010000 */
[----:B------:R-:W-:-:S04]  /*4720*/  F2FP.SATFINITE.E4M3.F32.PACK_AB_MERGE_C R49, R2, R49, RZ ;  /* 0x000000310231723e */ /* 0x000fc800048070ff */
[----:B------:R-:W-:Y:S02]  /*4730*/  F2FP.SATFINITE.E4M3.F32.PACK_AB_MERGE_C R222, R72, R71, R49 ;  /* 0x0000004748de723e */ /* 0x000fe40004807031 */
[----:B------:R-:W-:Y:S01]  /*4740*/  CS2R R72, SRZ ;  /* 0x0000000000487805 */ /* 0x000fe2000001ff00 */
[----:B------:R-:W1:Y:S01]  /*4750*/  MUFU.EX2 R37, R37 ;  /* 0x0000002500257308 */ /* 0x000e620000000800 */
[----:B------:R-:W-:-:S07]  /*4760*/  CS2R R70, SRZ ;  /* 0x0000000000467805 */ /* 0x000fce000001ff00 */
[----:B------:R-:W2:Y:S01]  /*4770*/  MUFU.EX2 R48, R48 ;  /* 0x0000003000307308 */ /* 0x000ea20000000800 */
[----:B0-----:R-:W-:-:S07]  /*4780*/  F2FP.SATFINITE.E4M3.F32.PACK_AB_MERGE_C R4, R28, R31, RZ ;  /* 0x0000001f1c04723e */ /* 0x001fce00048070ff */
[----:B------:R-:W0:Y:S01]  /*4790*/  MUFU.EX2 R38, R38 ;  /* 0x0000002600267308 */ /* 0x000e220000000800 */
[----:B-1----:R-:W-:-:S07]  /*47a0*/  FADD.FTZ R7, R37, R6 ;  /* 0x0000000625077221 */ /* 0x002fce0000010000 */
[----:B------:R-:W1:Y:S01]  /*47b0*/  MUFU.EX2 R9, R74 ;  /* 0x0000004a00097308 */ /* 0x000e620000000800 */
[----:B--2---:R-:W-:-:S07]  /*47c0*/  FADD.FTZ R2, R48, R5 ;  /* 0x0000000530027221 */ /* 0x004fce0000010000 */
[----:B------:R-:W2:Y:S01]  /*47d0*/  MUFU.EX2 R47, R47 ;  /* 0x0000002f002f7308 */ /* 0x000ea20000000800 */
[C---:B0-----:R-:W-:Y:S01]  /*47e0*/  F2FP.SATFINITE.E4M3.F32.PACK_AB_MERGE_C R217, R38.reuse, R37, R4 ;  /* 0x0000002526d9723e */ /* 0x041fe20004807004 */
[----:B------:R-:W-:Y:S01]  /*47f0*/  FADD.FTZ R38, R38, R7 ;  /* 0x0000000726267221 */ /* 0x000fe20000010000 */
[----:B------:R-:W-:-:S03]  /*4800*/  CS2R R36, SRZ ;  /* 0x0000000000247805 */ /* 0x000fc6000001ff00 */
[----:B------:R-:W-:Y:S01]  /*4810*/  FADD.FTZ R31, R31, R38 ;  /* 0x000000261f1f7221 */ /* 0x000fe20000010000 */
[----:B------:R-:W-:Y:S01]  /*4820*/  CS2R R38, SRZ ;  /* 0x0000000000267805 */ /* 0x000fe2000001ff00 */
[----:B------:R0:W3:Y:S01]  /*4830*/  MUFU.EX2 R10, R75 ;  /* 0x0000004b000a7308 */ /* 0x0000e20000000800 */
[----:B-1----:R-:W-:-:S01]  /*4840*/  FADD.FTZ R2, R9, R2 ;  /* 0x0000000209027221 */ /* 0x002fc20000010000 */
[----:B------:R-:W-:-:S06]  /*4850*/  FADD.FTZ R31, R28, R31 ;  /* 0x0000001f1c1f7221 */ /* 0x000fcc0000010000 */
[----:B------:R-:W1:Y:S01]  /*4860*/  MUFU.EX2 R24, R24 ;  /* 0x0000001800187308 */ /* 0x000e620000000800 */
[----:B--2---:R-:W-:-:S01]  /*4870*/  FADD.FTZ R5, R47, R2 ;  /* 0x000000022f057221 */ /* 0x004fc20000010000 */
[----:B0-----:R-:W-:-:S06]  /*4880*/  CS2R R74, SRZ ;  /* 0x00000000004a7805 */ /* 0x001fcc000001ff00 */
[----:B------:R-:W0:Y:S01]  /*4890*/  MUFU.EX2 R46, R46 ;  /* 0x0000002e002e7308 */ /* 0x000e220000000800 */
[----:B---3--:R-:W-:-:S01]  /*48a0*/  FADD.FTZ R5, R10, R5 ;  /* 0x000000050a057221 */ /* 0x008fc20000010000 */
[----:B------:R-:W-:-:S04]  /*48b0*/  F2FP.SATFINITE.E4M3.F32.PACK_AB_MERGE_C R47, R10, R47, RZ ;  /* 0x0000002f0a2f723e */ /* 0x000fc800048070ff */
[----:B------:R-:W-:Y:S02]  /*48c0*/  F2FP.SATFINITE.E4M3.F32.PACK_AB_MERGE_C R216, R9, R48, R47 ;  /* 0x0000003009d8723e */ /* 0x000fe4000480702f */
[----:B------:R-:W-:Y:S01]  /*48d0*/  CS2R R48, SRZ ;  /* 0x0000000000307805 */ /* 0x000fe2000001ff00 */
[----:B------:R-:W2:Y:S01]  /*48e0*/  MUFU.EX2 R29, R29 ;  /* 0x0000001d001d7308 */ /* 0x000ea20000000800 */
[----:B-1----:R-:W-:-:S07]  /*48f0*/  FADD.FTZ R4, R24, R31 ;  /* 0x0000001f18047221 */ /* 0x002fce0000010000 */
[----:B------:R1:W3:Y:S01]  /*4900*/  MUFU.EX2 R3, R76 ;  /* 0x0000004c00037308 */ /* 0x0002e20000000800 */
[----:B0-----:R-:W-:-:S07]  /*4910*/  FADD.FTZ R2, R46, R5 ;  /* 0x000000052e027221 */ /* 0x001fce0000010000 */
[----:B------:R-:W0:Y:S01]  /*4920*/  MUFU.EX2 R25, R25 ;  /* 0x0000001900197308 */ /* 0x000e220000000800 */
[----:B--2---:R-:W-:-:S01]  /*4930*/  FADD.FTZ R4, R29, R4 ;  /* 0x000000041d047221 */ /* 0x004fc20000010000 */
[----:B-1----:R-:W-:-:S06]  /*4940*/  CS2R R76, SRZ ;  /* 0x00000000004c7805 */ /* 0x002fcc000001ff00 */
[----:B------:R-:W-:Y:S01]  /*4950*/  MUFU.EX2 R45, R45 ;  /* 0x0000002d002d7308 */ /* 0x000fe20000000800 */
[----:B---3--:R-:W-:-:S07]  /*4960*/  FADD.FTZ R2, R3, R2 ;  /* 0x0000000203027221 */ /* 0x008fce0000010000 */
[----:B------:R-:W1:Y:S01]  /*4970*/  MUFU.EX2 R32, R32 ;  /* 0x0000002000207308 */ /* 0x000e620000000800 */
[----:B0-----:R-:W-:Y:S01]  /*4980*/  F2FP.SATFINITE.E4M3.F32.PACK_AB_MERGE_C R6, R30, R25, RZ ;  /* 0x000000191e06723e */ /* 0x001fe200048070ff */
[----:B------:R-:W-:-:S03]  /*4990*/  FADD.FTZ R25, R25, R4 ;  /* 0x0000000419197221 */ /* 0x000fc60000010000 */
[----:B------:R-:W-:Y:S02]  /*49a0*/  F2FP.SATFINITE.E4M3.F32.PACK_AB_MERGE_C R219, R29, R24, R6 ;  /* 0x000000181ddb723e */ /* 0x000fe40004807006 */
[----:B------:R-:W-:Y:S02]  /*49b0*/  CS2R R28, SRZ ;  /* 0x00000000001c7805 */ /* 0x000fe4000001ff00 */
[----:B-1----:R-:W-:Y:S01]  /*49c0*/  F2FP.SATFINITE.E4M3.F32.PACK_AB_MERGE_C R5, R32, R45, RZ ;  /* 0x0000002d2005723e */ /* 0x002fe200048070ff */
[----:B------:R-:W-:-:S01]  /*49d0*/  FADD.FTZ R45, R45, R2 ;  /* 0x000000022d2d7221 */ /* 0x000fc20000010000 */
[----:B------:R-:W-:Y:S01]  /*49e0*/  FADD.FTZ R2, R30, R25 ;  /* 0x000000191e027221 */ /* 0x000fe20000010000 */
[----:B------:R-:W-:Y:S02]  /*49f0*/  CS2R R30, SRZ ;  /* 0x00000000001e7805 */ /* 0x000fe4000001ff00 */
[----:B------:R-:W-:Y:S01]  /*4a00*/  F2FP.SATFINITE.E4M3.F32.PACK_AB_MERGE_C R218, R3, R46, R5 ;  /* 0x0000002e03da723e */ /* 0x000fe20004807005 */
[----:B------:R-:W-:-:S01]  /*4a10*/  FADD.FTZ R3, R32, R45 ;  /* 0x0000002d20037221 */ /* 0x000fc20000010000 */
[----:B------:R-:W-:-:S02]  /*4a20*/  CS2R R46, SRZ ;  /* 0x00000000002e7805 */ /* 0x000fc4000001ff00 */
[----:B------:R-:W-:Y:S02]  /*4a30*/  CS2R R44, SRZ ;  /* 0x00000000002c7805 */ /* 0x000fe4000001ff00 */
[----:B------:R-:W-:Y:S02]  /*4a40*/  CS2R R32, SRZ ;  /* 0x0000000000207805 */ /* 0x000fe4000001ff00 */
[----:B------:R-:W-:Y:S01]  /*4a50*/  CS2R R24, SRZ ;  /* 0x0000000000187805 */ /* 0x000fe2000001ff00 */
[----:B------:R-:W-:Y:S06]  /*4a60*/  @!P3 BRA `(.L_x_1958) ;  /* 0x00000034003cb947 */ /* 0x000fec0003800000 */
[----:B------:R-:W-:Y:S01]  /*4a70*/  IMAD.MOV.U32 R5, RZ, RZ, R170 ;  /* 0x000000ffff057224 */ /* 0x000fe200078e00aa */
[----:B------:R-:W-:Y:S01]  /*4a80*/  UMOV UR55, UR50 ;  /* 0x0000003200377c82 */ /* 0x000fe20008000000 */
[----:B------:R-:W-:Y:S01]  /*4a90*/  IMAD.MOV.U32 R4, RZ, RZ, R161 ;  /* 0x000000ffff047224 */ /* 0x000fe200078e00a1 */
[----:B------:R-:W-:Y:S01]  /*4aa0*/  UMOV UR56, UR43 ;  /* 0x0000002b00387c82 */ /* 0x000fe20008000000 */
[----:B------:R-:W-:Y:S01]  /*4ab0*/  IMAD.MOV.U32 R151, RZ, RZ, RZ ;  /* 0x000000ffff977224 */ /* 0x000fe200078e00ff */
[----:B------:R-:W-:Y:S01]  /*4ac0*/  ULDC UR53, c[0x0][0x288] ;  /* 0x0000a20000357ab9 */ /* 0x000fe20000000800 */
[----:B------:R-:W-:-:S05]  /*4ad0*/  ULDC UR50, c[0x0][0x988] ;  /* 0x0002620000327ab9 */ /* 0x000fca0000000800 */
.L_x_1968:
[----:B------:R-:W-:Y:S01]  /*4ae0*/  ISETP.NE.AND P4, PT, RZ, UR40, PT ;  /* 0x00000028ff007c0c */ /* 0x000fe2000bf85270 */
[----:B------:R-:W-:-:S04]  /*4af0*/  UISETP.NE.AND UP1, UPT, UR55, 0x1, UPT ;  /* 0x000000013700788c */ /* 0x000fc8000bf25270 */
[----:B------:R-:W-:-:S04]  /*4b00*/  USEL UR43, URZ, 0x1, UP1 ;  /* 0x000000013f2b7887 */ /* 0x000fc80008800000 */
[----:B------:R-:W-:-:S04]  /*4b10*/  ULOP3.LUT UR43, UR56, UR43, URZ, 0x3c, !UPT ;  /* 0x0000002b382b7292 */ /* 0x000fc8000f8e3c3f */
[----:B------:R-:W-:Y:S08]  /*4b20*/  @P4 BRA `(.L_x_1959) ;  /* 0x0000000000384947 */ /* 0x000ff00003800000 */
[----:B------:R-:W-:Y:S05]  /*4b30*/  @!P0 BRA `(.L_x_1960) ;  /* 0x0000000000048947 */ /* 0x000fea0003800000 */
[----:B------:R-:W-:Y:S01]  /*4b40*/  BPT.TRAP 0x1 ;  /* 0x000000040000795c */ /* 0x000fe20000300000 */
.L_x_1960:
        /* <DEDUP_REMOVED lines=9> */
.L_x_1961:
[----:B-1----:R-:W-:Y:S05]  /*4be0*/  @P3 BRA `(.L_x_1959) ;  /* 0x0000000000083947 */ /* 0x002fea0003800000 */
[----:B------:R-:W1:Y:S02]  /*4bf0*/  SYNCS.PHASECHK.TRANS64.TRYWAIT P3, [UR6+0x38830], R6 ;  /* 0x03883006ff0075a7 */ /* 0x000e640008060146 */
[----:B-1----:R-:W-:Y:S05]  /*4c00*/  @!P3 BRA `(.L_x_1962) ;  /* 0x000000ec0004b947 */ /* 0x002fea0003800000 */
.L_x_1959:
        /* <DEDUP_REMOVED lines=50> */
.L_x_1964:
[----:B------:R-:W-:Y:S01]  /*4f30*/  ULEA UR6, UR55, UR41, 0x3 ;  /* 0x0000002937067291 */ /* 0x000fe2000f8e183f */
[----:B------:R-:W-:-:S05]  /*4f40*/  IMAD.U32 R6, RZ, RZ, UR56 ;  /* 0x00000038ff067e24 */ /* 0x000fca000f8e00ff */
[----:B------:R-:W-:-:S04]  /*4f50*/  SHF.L.U32 R6, R6, 0x1f, RZ ;  /* 0x0000001f06067819 */ /* 0x000fc800000006ff */
[----:B------:R0:W1:Y:S01]  /*4f60*/  SYNCS.PHASECHK.TRANS64.TRYWAIT P3, [UR6+0x38850], R6 ;  /* 0x03885006ff0075a7 */ /* 0x0000620008060146 */
[----:B------:R-:W-:Y:S05]  /*4f70*/  @!P0 BRA `(.L_x_1965) ;  /* 0x0000000000048947 */ /* 0x000fea0003800000 */
[----:B------:R-:W-:Y:S01]  /*4f80*/  BPT.TRAP 0x1 ;  /* 0x000000040000795c */ /* 0x000fe20000300000 */
.L_x_1965:
[----:B-1----:R-:W-:Y:S05]  /*4f90*/  @P3 BRA `(.L_x_1963) ;  /* 0x0000000000083947 */ /* 0x002fea0003800000 */
[----:B------:R-:W1:Y:S02]  /*4fa0*/  SYNCS.PHASECHK.TRANS64.TRYWAIT P3, [UR6+0x38850], R6 ;  /* 0x03885006ff0075a7 */ /* 0x000e640008060146 */
[----:B-1----:R-:W-:Y:S05]  /*4fb0*/  @!P3 BRA `(.L_x_1966) ;  /* 0x000000e80030b947 */ /* 0x002fea0003800000 */
.L_x_1963:
[----:B------:R-:W-:Y:S01]  /*4fc0*/  UIADD3 UR6, UR41, 0x400, URZ ;  /* 0x0000040029067890 */ /* 0x000fe2000fffe03f */
[----:B------:R-:W-:Y:S01]  /*4fd0*/  WARPGROUP.ARRIVE ;  /* 0x00000000000079c5 */ /* 0x000fe20000000000 */
[----:B------:R-:W-:Y:S01]  /*4fe0*/  UMOV UR7, 0x40000040 ;  /* 0x4000004000077882 */ /* 0x000fe20000000000 */
[C---:B------:R-:W-:Y:S01]  /*4ff0*/  FMUL.FTZ R21, R0.reuse, R163 ;  /* 0x000000a300157220 */ /* 0x040fe20000410000 */
[----:B------:R-:W-:Y:S01]  /*5000*/  USHF.R.U32.HI UR6, URZ, 0x4, UR6 ;  /* 0x000000043f067899 */ /* 0x000fe20008011606 */
[----:B------:R-:W-:Y:S01]  /*5010*/  FMUL.FTZ R163, R0, R175 ;  /* 0x000000af00a37220 */ /* 0x000fe20000410000 */
[----:B------:R-:W-:Y:S02]  /*5020*/  VIADD R175, R18, UR36 ;  /* 0x0000002412af7c36 */ /* 0x000fe40008000000 */
[C---:B------:R-:W-:Y:S01]  /*5030*/  FMUL.FTZ R15, R0.reuse, R161 ;  /* 0x000000a1000f7220 */ /* 0x040fe20000410000 */
[----:B------:R-:W-:Y:S01]  /*5040*/  ULOP3.LUT UR6, UR6, 0x3fff, URZ, 0xc0, !UPT ;  /* 0x00003fff06067892 */ /* 0x000fe2000f8ec03f */
[C---:B------:R-:W-:Y:S01]  /*5050*/  FMUL.FTZ R161, R0.reuse, R173 ;  /* 0x000000ad00a17220 */ /* 0x040fe20000410000 */
[C---:B------:R-:W-:Y:S01]  /*5060*/  FMUL.FTZ R10, R0.reuse, R156 ;  /* 0x0000009c000a7220 */ /* 0x040fe20000410000 */
[C---:B------:R-:W-:Y:S01]  /*5070*/  FMUL.FTZ R156, R0.reuse, R168 ;  /* 0x000000a8009c7220 */ /* 0x040fe20000410000 */
[----:B------:R-:W-:Y:S01]  /*5080*/  ULOP3.LUT UR6, UR6, 0x10000, URZ, 0xfc, !UPT ;  /* 0x0001000006067892 */ /* 0x000fe2000f8efc3f */
[C---:B------:R-:W-:Y:S01]  /*5090*/  FMUL.FTZ R168, R0.reuse, R180 ;  /* 0x000000b400a87220 */ /* 0x040fe20000410000 */
[C---:B------:R-:W-:Y:S01]  /*50a0*/  FMUL.FTZ R12, R0.reuse, R158 ;  /* 0x0000009e000c7220 */ /* 0x040fe20000410000 */
[----:B------:R-:W2:Y:S01]  /*50b0*/  LDC R180, c[0x0][0x2f0] ;  /* 0x0000bc00ffb47b82 */ /* 0x000ea20000000800 */
[----:B------:R-:W-:Y:S01]  /*50c0*/  ULEA UR10, UR55, UR6, 0xb ;  /* 0x00000006370a7291 */ /* 0x000fe2000f8e583f */
[C---:B------:R-:W-:Y:S01]  /*50d0*/  FMUL.FTZ R158, R0.reuse, R170 ;  /* 0x000000aa009e7220 */ /* 0x040fe20000410000 */
[C---:B------:R-:W-:Y:S01]  /*50e0*/  FMUL.FTZ R170, R0.reuse, R182 ;  /* 0x000000b600aa7220 */ /* 0x040fe20000410000 */
[C---:B------:R-:W-:Y:S01]  /*50f0*/  FMUL.FTZ R14, R0.reuse, R160 ;  /* 0x000000a0000e7220 */ /* 0x040fe20000410000 */
[C---:B01----:R-:W-:Y:S01]  /*5100*/  FMUL.FTZ R6, R0.reuse, R152 ;  /* 0x0000009800067220 */ /* 0x043fe20000410000 */
[C---:B------:R-:W-:Y:S01]  /*5110*/  FMUL.FTZ R160, R0.reuse, R172 ;  /* 0x000000ac00a07220 */ /* 0x040fe20000410000 */
[C---:B------:R-:W-:Y:S01]  /*5120*/  FMUL.FTZ R172, R0.reuse, R184 ;  /* 0x000000b800ac7220 */ /* 0x040fe20000410000 */
[----:B------:R-:W-:Y:S01]  /*5130*/  UMOV UR6, UR10 ;  /* 0x0000000a00067c82 */ /* 0x000fe20008000000 */
[----:B------:R-:W-:Y:S01]  /*5140*/  IMAD.MOV.U32 R184, RZ, RZ, -0x2 ;  /* 0xfffffffeffb87424 */ /* 0x000fe200078e00ff */
[----:B------:R-:W-:Y:S01]  /*5150*/  QGMMA.64x256x32.F32.E4M3.E4M3 R24, R228, gdesc[UR4], R24, gsb0 ;  /* 0x03e00004e4187df3 */ /* 0x000fe20008000818 */
[----:B------:R-:W-:Y:S01]  /*5160*/  UIADD3 UR6, UR10, 0x2, URZ ;  /* 0x000000020a067890 */ /* 0x000fe2000fffe03f */
[C---:B------:R-:W-:Y:S01]  /*5170*/  FMUL.FTZ R7, R0.reuse, R153 ;  /* 0x0000009900077220 */ /* 0x040fe20000410000 */
[----:B------:R-:W-:Y:S01]  /*5180*/  UMOV UR7, 0x40000040 ;  /* 0x4000004000077882 */ /* 0x000fe20000000000 */
        /* <DEDUP_REMOVED lines=18> */
[----:B------:R-:W3:Y:S01]  /*52b0*/  MUFU.TANH R10, R10 ;  /* 0x0000000a000a7308 */ /* 0x000ee20000002400 */
[C---:B------:R-:W-:Y:S01]  /*52c0*/  FMUL.FTZ R20, R0.reuse, R162 ;  /* 0x000000a200147220 */ /* 0x040fe20000410000 */
[C---:B------:R-:W-:Y:S01]  /*52d0*/  FMUL.FTZ R162, R0.reuse, R174 ;  /* 0x000000ae00a27220 */ /* 0x040fe20000410000 */
[C---:B------:R-:W-:Y:S01]  /*52e0*/  FMUL.FTZ R174, R0.reuse, R185 ;  /* 0x000000b900ae7220 */ /* 0x040fe20000410000 */
[C---:B------:R-:W-:Y:S01]  /*52f0*/  FMUL.FTZ R8, R0.reuse, R154 ;  /* 0x0000009a00087220 */ /* 0x040fe20000410000 */
[C---:B------:R-:W-:Y:S01]  /*5300*/  FMUL.FTZ R154, R0.reuse, R166 ;  /* 0x000000a6009a7220 */ /* 0x040fe20000410000 */
[C---:B------:R-:W-:Y:S01]  /*5310*/  FMUL.FTZ R166, R0.reuse, R178 ;  /* 0x000000b200a67220 */ /* 0x040fe20000410000 */
[C---:B------:R-:W-:Y:S01]  /*5320*/  FMUL.FTZ R178, R0.reuse, R188 ;  /* 0x000000bc00b27220 */ /* 0x040fe20000410000 */
[----:B------:R-:W4:Y:S01]  /*5330*/  MUFU.TANH R11, R11 ;  /* 0x0000000b000b7308 */ /* 0x000f220000002400 */
[C---:B------:R-:W-:Y:S01]  /*5340*/  FMUL.FTZ R185, R0.reuse, R196 ;  /* 0x000000c400b97220 */ /* 0x040fe20000410000 */
[C---:B------:R-:W-:Y:S01]  /*5350*/  FMUL.FTZ R188, R0.reuse, R201 ;  /* 0x000000c900bc7220 */ /* 0x040fe20000410000 */
[C---:B------:R-:W-:Y:S01]  /*5360*/  FMUL.FTZ R205, R0.reuse, R205 ;  /* 0x000000cd00cd7220 */ /* 0x040fe20000410000 */
[C---:B------:R-:W-:Y:S01]  /*5370*/  FMUL.FTZ R212, R0.reuse, R212 ;  /* 0x000000d400d47220 */ /* 0x040fe20000410000 */
[C---:B------:R-:W-:Y:S01]  /*5380*/  FMUL.FTZ R213, R0.reuse, R213 ;  /* 0x000000d500d57220 */ /* 0x040fe20000410000 */
[C---:B------:R-:W-:Y:S01]  /*5390*/  FMUL.FTZ R201, R0.reuse, R206 ;  /* 0x000000ce00c97220 */ /* 0x040fe20000410000 */
[C---:B------:R-:W-:Y:S01]  /*53a0*/  FMUL.FTZ R190, R0.reuse, R190 ;  /* 0x000000be00be7220 */ /* 0x040fe20000410000 */
[----:B------:R-:W5:Y:S01]  /*53b0*/  MUFU.TANH R14, R14 ;  /* 0x0000000e000e7308 */ /* 0x000f620000002400 */
[C---:B------:R-:W-:Y:S01]  /*53c0*/  FMUL.FTZ R194, R0.reuse, R194 ;  /* 0x000000c200c27220 */ /* 0x040fe20000410000 */
[----:B------:R-:W-:-:S06]  /*53d0*/  FMUL.FTZ R195, R0, R195 ;  /* 0x000000c300c37220 */ /* 0x000fcc0000410000 */
[----:B------:R-:W5:Y:S08]  /*53e0*/  MUFU.TANH R15, R15 ;  /* 0x0000000f000f7308 */ /* 0x000f700000002400 */
        /* <DEDUP_REMOVED lines=28> */
[----:B------:R-:W-:-:S05]  /*55b0*/  WARPGROUP.ARRIVE ;  /* 0x00000000000079c5 */ /* 0x000fca0000000000 */
[----:B------:R-:W-:Y:S01]  /*55c0*/  MUFU.TANH R162, R162 ;  /* 0x000000a200a27308 */ /* 0x000fe20000002400 */
[----:B------:R-:W0:Y:S01]  /*55d0*/  S2R R231, SR_TID.X ;  /* 0x0000000000e77919 */ /* 0x000e220000002100 */
[----:B------:R-:W-:Y:S01]  /*55e0*/  QGMMA.64x256x32.F32.E4M3.E4M3 R24, R224, gdesc[UR4], R24, gsb0 ;  /* 0x03e00004e0187df3 */ /* 0x000fe20008000818 */
[----:B------:R-:W-:Y:S01]  /*55f0*/  UIADD3 UR6, UR10, 0x4, URZ ;  /* 0x000000040a067890 */ /* 0x000fe2000fffe03f */
[----:B------:R-:W-:-:S04]  /*5600*/  UMOV UR7, 0x40000040 ;  /* 0x4000004000077882 */ /* 0x000fc80000000000 */
[----:B------:R-:W-:Y:S08]  /*5610*/  MUFU.TANH R163, R163 ;  /* 0x000000a300a37308 */ /* 0x000ff00000002400 */
[----:B------:R-:W-:Y:S08]  /*5620*/  MUFU.TANH R166, R166 ;  /* 0x000000a600a67308 */ /* 0x000ff00000002400 */
[----:B------:R-:W-:Y:S08]  /*5630*/  MUFU.TANH R167, R167 ;  /* 0x000000a700a77308 */ /* 0x000ff00000002400 */
[----:B------:R-:W-:Y:S01]  /*5640*/  MUFU.TANH R170, R170 ;  /* 0x000000aa00aa7308 */ /* 0x000fe20000002400 */
[----:B0-----:R-:W-:-:S07]  /*5650*/  SHF.R.U32.HI R231, RZ, 0x7, R231 ;  /* 0x00000007ffe77819 */ /* 0x001fce00000116e7 */
        /* <DEDUP_REMOVED lines=15> */
[----:B------:R-:W-:Y:S02]  /*5750*/  @UP0 ULDC UR6, c[0x0][0x44c] ;  /* 0x0001130000060ab9 */ /* 0x000fe40000000800 */
[----:B------:R-:W-:Y:S01]  /*5760*/  @P2 IMAD.HI.U32 R173, R175, UR6, RZ ;  /* 0x00000006afad2c27 */ /* 0x000fe2000f8e00ff */
[----:B------:R-:W-:-:S04]  /*5770*/  @UP0 ULDC UR6, c[0x0][0x450] ;  /* 0x0001140000060ab9 */ /* 0x000fc80000000800 */
[----:B------:R-:W-:Y:S01]  /*5780*/  @P2 SHF.R.U32.HI R175, RZ, UR6, R173 ;  /* 0x00000006ffaf2c19 */ /* 0x000fe200080116ad */
[----:B------:R-:W-:Y:S01]  /*5790*/  UMOV UR6, 0xffffff80 ;  /* 0xffffff8000067882 */ /* 0x000fe20000000000 */
[C---:B------:R-:W-:Y:S01]  /*57a0*/  FMUL.FTZ R173, R0.reuse, R186 ;  /* 0x000000ba00ad7220 */ /* 0x040fe20000410000 */
[----:B------:R-:W-:Y:S01]  /*57b0*/  UIMAD UR6, UR52, UR6, 0x1 ;  /* 0x00000001340674a4 */ /* 0x000fe2000f8e0206 */
[----:B------:R-:W-:Y:S01]  /*57c0*/  FMUL.FTZ R186, R0, R197 ;  /* 0x000000c500ba7220 */ /* 0x000fe20000410000 */
[----:B------:R-:W0:Y:S03]  /*57d0*/  SHFL.IDX PT, R182, R175, RZ, 0x1c1f ;  /* 0x001c1fffafb67589 */ /* 0x000e2600000e0000 */
[----:B------:R-:W-:Y:S01]  /*57e0*/  MUFU.TANH R173, R173 ;  /* 0x000000ad00ad7308 */ /* 0x000fe20000002400 */
[----:B------:R-:W-:Y:S01]  /*57f0*/  IMAD R177, R17, R184, UR6 ;  /* 0x0000000611b17e24 */ /* 0x000fe2000f8e02b8 */
[----:B------:R-:W-:-:S02]  /*5800*/  UMOV UR6, UR50 ;  /* 0x0000003200067c82 */ /* 0x000fc40008000000 */
[----:B------:R-:W-:Y:S02]  /*5810*/  IMAD.U32 R206, RZ, RZ, UR6 ;  /* 0x00000006ffce7e24 */ /* 0x000fe4000f8e00ff */
[----:B--2---:R-:W-:Y:S02]  /*5820*/  IMAD R177, R180, UR49, R177 ;  /* 0x00000031b4b17c24 */ /* 0x004fe4000f8e02b1 */
[C---:B------:R-:W-:Y:S01]  /*5830*/  FMUL.FTZ R180, R0.reuse, R192 ;  /* 0x000000c000b47220 */ /* 0x040fe20000410000 */
[----:B------:R-:W-:Y:S01]  /*5840*/  MUFU.TANH R186, R186 ;  /* 0x000000ba00ba7308 */ /* 0x000fe20000002400 */
[----:B------:R-:W-:-:S07]  /*5850*/  FMUL.FTZ R192, R0, R208 ;  /* 0x000000d000c07220 */ /* 0x000fce0000410000 */
[----:B------:R-:W2:Y:S01]  /*5860*/  MUFU.TANH R180, R180 ;  /* 0x000000b400b47308 */ /* 0x000ea20000002400 */
[----:B0-----:R-:W-:-:S07]  /*5870*/  IADD3 R181, R182, -UR53, R177 ;  /* 0x80000035b6b57c10 */ /* 0x001fce000fffe0b1 */
[----:B------:R-:W-:Y:S01]  /*5880*/  MUFU.TANH R192, R192 ;  /* 0x000000c000c07308 */ /* 0x000fe20000002400 */
[C---:B------:R-:W-:Y:S02]  /*5890*/  ISETP.GT.AND P3, PT, R181.reuse, RZ, PT ;  /* 0x000000ffb500720c */ /* 0x040fe40003f64270 */
[C---:B------:R-:W-:Y:S02]  /*58a0*/  ISETP.GT.AND P4, PT, R181.reuse, 0x1, PT ;  /* 0x00000001b500780c */ /* 0x040fe40003f84270 */
[----:B------:R-:W-:Y:S02]  /*58b0*/  FSEL R183, R6, -INF , P3 ;  /* 0xff80000006b77808 */ /* 0x000fe40001800000 */
[----:B------:R-:W-:Y:S01]  /*58c0*/  ISETP.GT.AND P3, PT, R181, 0x8, PT ;  /* 0x00000008b500780c */ /* 0x000fe20003f64270 */
[----:B------:R0:W2:Y:S01]  /*58d0*/  MUFU.TANH R6, R193 ;  /* 0x000000c100067308 */ /* 0x0000a20000002400 */
[----:B-1----:R-:W-:Y:S02]  /*58e0*/  FSEL R7, R7, -INF , P4 ;  /* 0xff80000007077808 */ /* 0x002fe40002000000 */
[----:B------:R-:W-:-:S02]  /*58f0*/  FMNMX.FTZ R182, R183, R4, !PT ;  /* 0x00000004b7b67209 */ /* 0x000fc40007810000 */
[----:B------:R-:W-:Y:S02]  /*5900*/  ISETP.GT.AND P4, PT, R181, 0x9, PT ;  /* 0x00000009b500780c */ /* 0x000fe40003f84270 */
[----:B---3--:R-:W-:Y:S02]  /*5910*/  FSEL R10, R10, -INF , P3 ;  /* 0xff8000000a0a7808 */ /* 0x008fe40001800000 */
[----:B------:R-:W-:Y:S02]  /*5920*/  FMNMX.FTZ R187, R7, R182, !PT ;  /* 0x000000b607bb7209 */ /* 0x000fe40007810000 */
[----:B------:R-:W-:Y:S02]  /*5930*/  ISETP.GT.AND P3, PT, R181, 0x10, PT ;  /* 0x00000010b500780c */ /* 0x000fe40003f64270 */
[----:B----4-:R-:W-:Y:S02]  /*5940*/  FSEL R11, R11, -INF , P4 ;  /* 0xff8000000b0b7808 */ /* 0x010fe40002000000 */
[----:B------:R-:W-:Y:S01]  /*5950*/  FMNMX.FTZ R182, R10, R187, !PT ;  /* 0x000000bb0ab67209 */ /* 0x000fe20007810000 */
[----:B------:R-:W-:Y:S01]  /*5960*/  FMUL.FTZ R187, R0, R200 ;  /* 0x000000c800bb7220 */ /* 0x000fe20000410000 */
[----:B------:R-:W-:-:S02]  /*5970*/  ISETP.GT.AND P4, PT, R181, 0x11, PT ;  /* 0x00000011b500780c */ /* 0x000fc40003f84270 */
[----:B-----5:R-:W-:Y:S02]  /*5980*/  FSEL R14, R14, -INF , P3 ;  /* 0xff8000000e0e7808 */ /* 0x020fe40001800000 */
[----:B------:R-:W-:Y:S01]  /*5990*/  FMNMX.FTZ R189, R11, R182, !PT ;  /* 0x000000b60bbd7209 */ /* 0x000fe20007810000 */
[----:B------:R-:W1:Y:S01]  /*59a0*/  MUFU.TANH R187, R187 ;  /* 0x000000bb00bb7308 */ /* 0x000e620000002400 */
[----:B------:R-:W-:Y:S02]  /*59b0*/  ISETP.GT.AND P3, PT, R181, 0x18, PT ;  /* 0x00000018b500780c */ /* 0x000fe40003f64270 */
[----:B------:R-:W-:Y:S02]  /*59c0*/  FSEL R15, R15, -INF , P4 ;  /* 0xff8000000f0f7808 */ /* 0x000fe40002000000 */
[----:B------:R-:W-:Y:S02]  /*59d0*/  FMNMX.FTZ R182, R14, R189, !PT ;  /* 0x000000bd0eb67209 */ /* 0x000fe40007810000 */
[----:B------:R-:W-:-:S02]  /*59e0*/  ISETP.GT.AND P4, PT, R181, 0x19, PT ;  /* 0x00000019b500780c */ /* 0x000fc40003f84270 */
[----:B------:R-:W-:Y:S02]  /*59f0*/  FSEL R152, R152, -INF , P3 ;  /* 0xff80000098987808 */ /* 0x000fe40001800000 */
[----:B------:R-:W-:Y:S02]  /*5a00*/  FMNMX.FTZ R189, R15, R182, !PT ;  /* 0x000000b60fbd7209 */ /* 0x000fe40007810000 */
[----:B------:R-:W-:Y:S02]  /*5a10*/  ISETP.GT.AND P3, PT, R181, 0x20, PT ;  /* 0x00000020b500780c */ /* 0x000fe40003f64270 */
[----:B------:R-:W-:Y:S02]  /*5a20*/  FSEL R153, R153, -INF , P4 ;  /* 0xff80000099997808 */ /* 0x000fe40002000000 */
[----:B------:R-:W-:Y:S01]  /*5a30*/  FMNMX.FTZ R182, R152, R189, !PT ;  /* 0x000000bd98b67209 */ /* 0x000fe20007810000 */
[C---:B------:R-:W-:Y:S01]  /*5a40*/  FMUL.FTZ R189, R0.reuse, R204 ;  /* 0x000000cc00bd7220 */ /* 0x040fe20000410000 */
[----:B------:R-:W-:Y:S01]  /*5a50*/  ISETP.GT.AND P4, PT, R181, 0x21, PT ;  /* 0x00000021b500780c */ /* 0x000fe20003f84270 */
[----:B------:R-:W-:Y:S01]  /*5a60*/  FMUL.FTZ R204, R0, R211 ;  /* 0x000000d300cc7220 */ /* 0x000fe20000410000 */
[----:B------:R-:W-:-:S02]  /*5a70*/  FSEL R156, R156, -INF , P3 ;  /* 0xff8000009c9c7808 */ /* 0x000fc40001800000 */
[----:B0-----:R-:W-:Y:S01]  /*5a80*/  FMNMX.FTZ R193, R153, R182, !PT ;  /* 0x000000b699c17209 */ /* 0x001fe20007810000 */
[----:B------:R-:W0:Y:S01]  /*5a90*/  MUFU.TANH R189, R189 ;  /* 0x000000bd00bd7308 */ /* 0x000e220000002400 */
[----:B------:R-:W-:Y:S02]  /*5aa0*/  ISETP.GT.AND P3, PT, R181, 0x28, PT ;  /* 0x00000028b500780c */ /* 0x000fe40003f64270 */
[----:B------:R-:W-:Y:S02]  /*5ab0*/  FSEL R157, R157, -INF , P4 ;  /* 0xff8000009d9d7808 */ /* 0x000fe40002000000 */
[----:B------:R-:W-:Y:S02]  /*5ac0*/  FMNMX.FTZ R182, R156, R193, !PT ;  /* 0x000000c19cb67209 */ /* 0x000fe40007810000 */
[----:B------:R-:W-:Y:S01]  /*5ad0*/  ISETP.GT.AND P4, PT, R181, 0x29, PT ;  /* 0x00000029b500780c */ /* 0x000fe20003f84270 */
[----:B------:R-:W-:Y:S01]  /*5ae0*/  MUFU.TANH R204, R204 ;  /* 0x000000cc00cc7308 */ /* 0x000fe20000002400 */
[----:B------:R-:W-:-:S02]  /*5af0*/  FSEL R160, R160, -INF , P3 ;  /* 0xff800000a0a07808 */ /* 0x000fc40001800000 */
[----:B------:R-:W-:Y:S02]  /*5b00*/  FMNMX.FTZ R193, R157, R182, !PT ;  /* 0x000000b69dc17209 */ /* 0x000fe40007810000 */
[----:B------:R-:W-:Y:S02]  /*5b10*/  ISETP.GT.AND P3, PT, R181, 0x30, PT ;  /* 0x00000030b500780c */ /* 0x000fe40003f64270 */
[----:B------:R-:W-:Y:S02]  /*5b20*/  FSEL R182, R161, -INF , P4 ;  /* 0xff800000a1b67808 */ /* 0x000fe40002000000 */
[----:B------:R-:W-:Y:S01]  /*5b30*/  FMNMX.FTZ R193, R160, R193, !PT ;  /* 0x000000c1a0c17209 */ /* 0x000fe20007810000 */
[----:B------:R-:W3:Y:S01]  /*5b40*/  MUFU.TANH R161, R205 ;  /* 0x000000cd00a17308 */ /* 0x000ee20000002400 */
[----:B------:R-:W-:Y:S02]  /*5b50*/  ISETP.GT.AND P4, PT, R181, 0x31, PT ;  /* 0x00000031b500780c */ /* 0x000fe40003f84270 */
[----:B------:R-:W-:-:S02]  /*5b60*/  FSEL R164, R164, -INF , P3 ;  /* 0xff800000a4a47808 */ /* 0x000fc40001800000 */
[----:B------:R-:W-:Y:S02]  /*5b70*/  FMNMX.FTZ R193, R182, R193, !PT ;  /* 0x000000c1b6c17209 */ /* 0x000fe40007810000 */
[----:B------:R-:W-:Y:S02]  /*5b80*/  ISETP.GT.AND P3, PT, R181, 0x38, PT ;  /* 0x00000038b500780c */ /* 0x000fe40003f64270 */
[----:B------:R-:W-:Y:S02]  /*5b90*/  FSEL R165, R165, -INF , P4 ;  /* 0xff800000a5a57808 */ /* 0x000fe40002000000 */
[----:B------:R-:W-:Y:S01]  /*5ba0*/  FMNMX.FTZ R184, R164, R193, !PT ;  /* 0x000000c1a4b87209 */ /* 0x000fe20007810000 */
[----:B------:R-:W-:Y:S01]  /*5bb0*/  FMUL.FTZ R193, R0, R209 ;  /* 0x000000d100c17220 */ /* 0x000fe20000410000 */
[----:B------:R-:W-:Y:S02]  /*5bc0*/  ISETP.GT.AND P4, PT, R181, 0x39, PT ;  /* 0x00000039b500780c */ /* 0x000fe40003f84270 */
[----:B------:R-:W-:-:S02]  /*5bd0*/  FSEL R168, R168, -INF , P3 ;  /* 0xff800000a8a87808 */ /* 0x000fc40001800000 */
[----:B------:R-:W-:Y:S01]  /*5be0*/  FMNMX.FTZ R197, R165, R184, !PT ;  /* 0x000000b8a5c57209 */ /* 0x000fe20007810000 */
[----:B------:R-:W4:Y:S01]  /*5bf0*/  MUFU.TANH R193, R193 ;  /* 0x000000c100c17308 */ /* 0x000f220000002400 */
[----:B------:R-:W-:Y:S02]  /*5c00*/  ISETP.GT.AND P3, PT, R181, 0x40, PT ;  /* 0x00000040b500780c */ /* 0x000fe40003f64270 */
[----:B------:R-:W-:Y:S02]  /*5c10*/  FSEL R169, R169, -INF , P4 ;  /* 0xff800000a9a97808 */ /* 0x000fe40002000000 */
[----:B------:R-:W-:Y:S02]  /*5c20*/  FMNMX.FTZ R184, R168, R197, !PT ;  /* 0x000000c5a8b87209 */ /* 0x000fe40007810000 */
[----:B------:R-:W-:Y:S02]  /*5c30*/  ISETP.GT.AND P4, PT, R181, 0x41, PT ;  /* 0x00000041b500780c */ /* 0x000fe40003f84270 */
[----:B------:R-:W-:-:S02]  /*5c40*/  FSEL R172, R172, -INF , P3 ;  /* 0xff800000acac7808 */ /* 0x000fc40001800000 */
[----:B------:R-:W-:Y:S02]  /*5c50*/  FMNMX.FTZ R197, R169, R184, !PT ;  /* 0x000000b8a9c57209 */ /* 0x000fe40007810000 */
[C---:B------:R-:W-:Y:S02]  /*5c60*/  ISETP.GT.AND P5, PT, R181.reuse, 0x48, PT ;  /* 0x00000048b500780c */ /* 0x040fe40003fa4270 */
[----:B------:R-:W-:Y:S02]  /*5c70*/  FSEL R174, R174, -INF , P4 ;  /* 0xff800000aeae7808 */ /* 0x000fe40002000000 */
[----:B------:R-:W-:Y:S02]  /*5c80*/  FMNMX.FTZ R197, R172, R197, !PT ;  /* 0x000000c5acc57209 */ /* 0x000fe40007810000 */
[----:B------:R-:W-:Y:S02]  /*5c90*/  ISETP.GT.AND P3, PT, R181, 0x49, PT ;  /* 0x00000049b500780c */ /* 0x000fe40003f64270 */
[----:B------:R-:W-:-:S02]  /*5ca0*/  FSEL R178, R178, -INF , P5 ;  /* 0xff800000b2b27808 */ /* 0x000fc40002800000 */
[----:B------:R-:W-:Y:S02]  /*5cb0*/  FMNMX.FTZ R197, R174, R197, !PT ;  /* 0x000000c5aec57209 */ /* 0x000fe40007810000 */
[----:B------:R-:W-:Y:S02]  /*5cc0*/  ISETP.GT.AND P4, PT, R181, 0x50, PT ;  /* 0x00000050b500780c */ /* 0x000fe40003f84270 */
[----:B------:R-:W-:Y:S02]  /*5cd0*/  FSEL R179, R179, -INF , P3 ;  /* 0xff800000b3b37808 */ /* 0x000fe40001800000 */
[----:B------:R-:W-:Y:S02]  /*5ce0*/  FMNMX.FTZ R184, R178, R197, !PT ;  /* 0x000000c5b2b87209 */ /* 0x000fe40007810000 */
[----:B------:R-:W-:Y:S02]  /*5cf0*/  ISETP.GT.AND P5, PT, R181, 0x51, PT ;  /* 0x00000051b500780c */ /* 0x000fe40003fa4270 */
[----:B--2---:R-:W-:-:S02]  /*5d00*/  FSEL R180, R180, -INF , P4 ;  /* 0xff800000b4b47808 */ /* 0x004fc40002000000 */
        /* <DEDUP_REMOVED lines=10> */
[C---:B------:R-:W-:Y:S02]  /*5db0*/  ISETP.GT.AND P5, PT, R181.reuse, 0x61, PT ;  /* 0x00000061b500780c */ /* 0x040fe40003fa4270 */
[----:B------:R-:W-:-:S02]  /*5dc0*/  ISETP.GT.AND P6, PT, R181, 0x68, PT ;  /* 0x00000068b500780c */ /* 0x000fc40003fc4270 */
[----:B------:R-:W-:Y:S02]  /*5dd0*/  ISETP.GT.AND P3, PT, R181, 0x69, PT ;  /* 0x00000069b500780c */ /* 0x000fe40003f64270 */
[----:B-1----:R-:W-:Y:S02]  /*5de0*/  FSEL R187, R187, -INF , P4 ;  /* 0xff800000bbbb7808 */ /* 0x002fe40002000000 */
[----:B------:R-:W-:Y:S01]  /*5df0*/  FMNMX.FTZ R196, R186, R197, !PT ;  /* 0x000000c5bac47209 */ /* 0x000fe20007810000 */
[----:B------:R-:W-:Y:S01]  /*5e00*/  FMUL.FTZ R197, R0, R198 ;  /* 0x000000c600c57220 */ /* 0x000fe20000410000 */
[----:B------:R-:W-:Y:S01]  /*5e10*/  FSEL R6, R188, -INF , P5 ;  /* 0xff800000bc067808 */ /* 0x000fe20002800000 */
[C---:B------:R-:W-:Y:S01]  /*5e20*/  FMUL.FTZ R198, R0.reuse, R199 ;  /* 0x000000c700c67220 */ /* 0x040fe20000410000 */
[----:B0-----:R-:W-:Y:S01]  /*5e30*/  FSEL R188, R189, -INF , P6 ;  /* 0xff800000bdbc7808 */ /* 0x001fe20003000000 */
[C---:B------:R-:W-:Y:S01]  /*5e40*/  FMUL.FTZ R199, R0.reuse, R202 ;  /* 0x000000ca00c77220 */ /* 0x040fe20000410000 */
[----:B---3--:R-:W-:Y:S01]  /*5e50*/  FSEL R189, R161, -INF , P3 ;  /* 0xff800000a1bd7808 */ /* 0x008fe20001800000 */
[----:B------:R-:W-:Y:S01]  /*5e60*/  FMUL.FTZ R202, R0, R207 ;  /* 0x000000cf00ca7220 */ /* 0x000fe20000410000 */
[----:B------:R-:W-:Y:S01]  /*5e70*/  FMNMX.FTZ R161, R187, R196, !PT ;  /* 0x000000c4bba17209 */ /* 0x000fe20007810000 */
[----:B------:R-:W-:Y:S01]  /*5e80*/  MUFU.TANH R197, R197 ;  /* 0x000000c500c57308 */ /* 0x000fe20000002400 */
[----:B------:R-:W-:-:S02]  /*5e90*/  ISETP.GT.AND P4, PT, R181, 0x70, PT ;  /* 0x00000070b500780c */ /* 0x000fc40003f84270 */
[C---:B------:R-:W-:Y:S02]  /*5ea0*/  ISETP.GT.AND P5, PT, R181.reuse, 0x71, PT ;  /* 0x00000071b500780c */ /* 0x040fe40003fa4270 */
[C---:B------:R-:W-:Y:S02]  /*5eb0*/  ISETP.GT.AND P6, PT, R181.reuse, 0x78, PT ;  /* 0x00000078b500780c */ /* 0x040fe40003fc4270 */
[----:B------:R-:W-:Y:S01]  /*5ec0*/  ISETP.GT.AND P3, PT, R181, 0x79, PT ;  /* 0x00000079b500780c */ /* 0x000fe20003f64270 */
[----:B------:R-:W-:Y:S01]  /*5ed0*/  MUFU.TANH R198, R198 ;  /* 0x000000c600c67308 */ /* 0x000fe20000002400 */
[----:B------:R-:W-:Y:S02]  /*5ee0*/  FMNMX.FTZ R161, R6, R161, !PT ;  /* 0x000000a106a17209 */ /* 0x000fe40007810000 */
[----:B------:R-:W-:Y:S02]  /*5ef0*/  FSEL R192, R192, -INF , P4 ;  /* 0xff800000c0c07808 */ /* 0x000fe40002000000 */
[----:B------:R-:W-:-:S02]  /*5f00*/  FMNMX.FTZ R196, R188, R161, !PT ;  /* 0x000000a1bcc47209 */ /* 0x000fc40007810000 */
[----:B----4-:R-:W-:Y:S01]  /*5f10*/  FSEL R193, R193, -INF , P5 ;  /* 0xff800000c1c17808 */ /* 0x010fe20002800000 */
[----:B------:R-:W0:Y:S01]  /*5f20*/  MUFU.TANH R181, R212 ;  /* 0x000000d400b57308 */ /* 0x000e220000002400 */
[----:B------:R-:W-:Y:S01]  /*5f30*/  FMNMX.FTZ R161, R189, R196, !PT ;  /* 0x000000c4bda17209 */ /* 0x000fe20007810000 */
[----:B------:R-:W-:Y:S01]  /*5f40*/  FMUL.FTZ R196, R0, R191 ;  /* 0x000000bf00c47220 */ /* 0x000fe20000410000 */
[----:B------:R-:W-:Y:S02]  /*5f50*/  FSEL R191, R213, -INF , P3 ;  /* 0xff800000d5bf7808 */ /* 0x000fe40001800000 */
[----:B------:R-:W-:-:S03]  /*5f60*/  FMNMX.FTZ R200, R192, R161, !PT ;  /* 0x000000a1c0c87209 */ /* 0x000fc60007810000 */
[----:B------:R-:W1:Y:S01]  /*5f70*/  MUFU.TANH R196, R196 ;  /* 0x000000c400c47308 */ /* 0x000e620000002400 */
[----:B------:R-:W-:-:S07]  /*5f80*/  FMNMX.FTZ R200, R193, R200, !PT ;  /* 0x000000c8c1c87209 */ /* 0x000fce0007810000 */
[----:B------:R-:W2:Y:S01]  /*5f90*/  MUFU.TANH R199, R199 ;  /* 0x000000c700c77308 */ /* 0x000ea20000002400 */
[----:B0-----:R-:W-:-:S04]  /*5fa0*/  FSEL R181, R181, -INF , P6 ;  /* 0xff800000b5b57808 */ /* 0x001fc80003000000 */
[----:B------:R-:W-:-:S03]  /*5fb0*/  FMNMX.FTZ R200, R181, R200, !PT ;  /* 0x000000c8b5c87209 */ /* 0x000fc60007810000 */
[----:B------:R-:W-:Y:S01]  /*5fc0*/  MUFU.TANH R202, R202 ;  /* 0x000000ca00ca7308 */ /* 0x000fe20000002400 */
[----:B------:R-:W-:-:S05]  /*5fd0*/  FMNMX.FTZ R161, R191, R200, !PT ;  /* 0x000000c8bfa17209 */ /* 0x000fca0007810000 */
[----:B------:R-:W0:Y:S01]  /*5fe0*/  SHFL.BFLY PT, R200, R161, 0x2, 0x1f ;  /* 0x0c401f00a1c87f89 */ /* 0x000e2200000e0000 */
[----:B------:R-:W-:Y:S02]  /*5ff0*/  WARPGROUP.DEPBAR.LE gsb0, 0x0 ;  /* 0x00008000000079c5 */ /* 0x000fe40000010000 */
[----:B0-----:R-:W-:Y:S01]  /*6000*/  FMNMX.FTZ R205, R161, R200, !PT ;  /* 0x000000c8a1cd7209 */ /* 0x001fe20007810000 */
[C---:B------:R-:W-:Y:S01]  /*6010*/  FMUL.FTZ R200, R0.reuse, R203 ;  /* 0x000000cb00c87220 */ /* 0x040fe20000410000 */
[----:B------:R-:W-:Y:S02]  /*6020*/  FMUL.FTZ R203, R0, R210 ;  /* 0x000000d200cb7220 */ /* 0x000fe40000410000 */
[----:B------:R-:W0:Y:S03]  /*6030*/  SHFL.IDX PT, R210, R175, 0x1, 0x1c1f ;  /* 0x003c1f00afd27f89 */ /* 0x000e2600000e0000 */
[----:B------:R-:W3:Y:S01]  /*6040*/  MUFU.TANH R200, R200 ;  /* 0x000000c800c87308 */ /* 0x000ee20000002400 */
[----:B------:R-:W4:Y:S07]  /*6050*/  SHFL.BFLY PT, R208, R205, 0x1, 0x1f ;  /* 0x0c201f00cdd07f89 */ /* 0x000f2e00000e0000 */
[----:B------:R-:W5:Y:S01]  /*6060*/  MUFU.TANH R203, R203 ;  /* 0x000000cb00cb7308 */ /* 0x000f620000002400 */
[----:B0-----:R-:W-:-:S02]  /*6070*/  IADD3 R177, R210, -UR53, R177 ;  /* 0x80000035d2b17c10 */ /* 0x001fc4000fffe0b1 */
[----:B----4-:R-:W-:Y:S01]  /*6080*/  FMNMX.FTZ R161, R205, R208, !PT ;  /* 0x000000d0cda17209 */ /* 0x010fe20007810000 */
[C---:B------:R-:W-:Y:S01]  /*6090*/  FMUL.FTZ R205, R0.reuse, R214 ;  /* 0x000000d600cd7220 */ /* 0x040fe20000410000 */
[----:B------:R-:W-:Y:S01]  /*60a0*/  ISETP.GT.AND P5, PT, R177, RZ, PT ;  /* 0x000000ffb100720c */ /* 0x000fe20003fa4270 */
[----:B------:R-:W-:Y:S01]  /*60b0*/  FMUL.FTZ R208, R0, R215 ;  /* 0x000000d700d07220 */ /* 0x000fe20000410000 */
[C---:B------:R-:W-:Y:S01]  /*60c0*/  FSETP.NEU.FTZ.AND P3, PT, R161.reuse, -INF , PT ;  /* 0xff800000a100780b */ /* 0x040fe20003f7d000 */
[----:B------:R-:W-:-:S01]  /*60d0*/  FFMA.FTZ R207, R161, R206, -8 ;  /* 0xc1000000a1cf7423 */ /* 0x000fc200000100ce */
[C---:B------:R-:W-:Y:S01]  /*60e0*/  ISETP.GT.AND P4, PT, R177.reuse, 0x1, PT ;  /* 0x00000001b100780c */ /* 0x040fe20003f84270 */
[----:B------:R-:W0:Y:S01]  /*60f0*/  MUFU.TANH R205, R205 ;  /* 0x000000cd00cd7308 */ /* 0x000e220000002400 */
[----:B------:R-:W-:Y:S02]  /*6100*/  ISETP.GT.AND P6, PT, R177, 0x8, PT ;  /* 0x00000008b100780c */ /* 0x000fe40003fc4270 */
[----:B------:R-:W-:-:S02]  /*6110*/  FSEL R207, R207, RZ, P3 ;  /* 0x000000ffcfcf7208 */ /* 0x000fc40001800000 */
[----:B------:R-:W-:Y:S02]  /*6120*/  FSEL R9, R9, -INF , P4 ;  /* 0xff80000009097808 */ /* 0x000fe40002000000 */
[----:B------:R-:W-:Y:S01]  /*6130*/  FSEL R12, R12, -INF , P6 ;  /* 0xff8000000c0c7808 */ /* 0x000fe20003000000 */
[----:B------:R-:W-:-:S01]  /*6140*/  FFMA.FTZ R206, R183, UR6, -R207 ;  /* 0x00000006b7ce7c23 */ /* 0x000fc200080108cf */
[--C-:B------:R-:W-:Y:S01]  /*6150*/  FFMA.FTZ R183, R10, UR6, -R207.reuse ;  /* 0x000000060ab77c23 */ /* 0x100fe200080108cf */
[----:B------:R-:W-:Y:S01]  /*6160*/  FSEL R10, R8, -INF , P5 ;  /* 0xff800000080a7808 */ /* 0x000fe20002800000 */
[----:B------:R-:W4:Y:S01]  /*6170*/  MUFU.TANH R208, R208 ;  /* 0x000000d000d07308 */ /* 0x000f220000002400 */
[----:B------:R-:W-:Y:S01]  /*6180*/  ISETP.GT.AND P5, PT, R177, 0x9, PT ;  /* 0x00000009b100780c */ /* 0x000fe20003fa4270 */
[--C-:B------:R-:W-:Y:S01]  /*6190*/  FFMA.FTZ R7, R7, UR6, -R207.reuse ;  /* 0x0000000607077c23 */ /* 0x100fe200080108cf */
[----:B------:R-:W-:Y:S01]  /*61a0*/  FMNMX.FTZ R210, R10, R5, !PT ;  /* 0x000000050ad27209 */ /* 0x000fe20007810000 */
[--C-:B------:R-:W-:Y:S01]  /*61b0*/  FFMA.FTZ R11, R11, UR6, -R207.reuse ;  /* 0x000000060b0b7c23 */ /* 0x100fe200080108cf */
[----:B------:R-:W-:Y:S01]  /*61c0*/  ISETP.GT.AND P4, PT, R177, 0x10, PT ;  /* 0x00000010b100780c */ /* 0x000fe20003f84270 */
[--C-:B------:R-:W-:Y:S01]  /*61d0*/  FFMA.FTZ R14, R14, UR6, -R207.reuse ;  /* 0x000000060e0e7c23 */ /* 0x100fe200080108cf */
[----:B------:R-:W-:Y:S01]  /*61e0*/  FMNMX.FTZ R175, R9, R210, !PT ;  /* 0x000000d209af7209 */ /* 0x000fe20007810000 */
[----:B------:R1:W-:Y:S01]  /*61f0*/  MUFU.EX2 R8, R183 ;  /* 0x000000b700087308 */ /* 0x0003e20000000800 */
[----:B------:R-:W-:Y:S01]  /*6200*/  FSEL R13, R13, -INF , P5 ;  /* 0xff8000000d0d7808 */ /* 0x000fe20002800000 */
[--C-:B------:R-:W-:Y:S01]  /*6210*/  FFMA.FTZ R15, R15, UR6, -R207.reuse ;  /* 0x000000060f0f7c23 */ /* 0x100fe200080108cf */
[----:B------:R-:W-:Y:S01]  /*6220*/  FMNMX.FTZ R210, R12, R175, !PT ;  /* 0x000000af0cd27209 */ /* 0x000fe20007810000 */
[--C-:B------:R-:W-:Y:S01]  /*6230*/  FFMA.FTZ R152, R152, UR6, -R207.reuse ;  /* 0x0000000698987c23 */ /* 0x100fe200080108cf */
[----:B------:R-:W-:Y:S01]  /*6240*/  ISETP.GT.AND P6, PT, R177, 0x11, PT ;  /* 0x00000011b100780c */ /* 0x000fe20003fc4270 */
[--C-:B------:R-:W-:Y:S01]  /*6250*/  FFMA.FTZ R153, R153, UR6, -R207.reuse ;  /* 0x0000000699997c23 */ /* 0x100fe200080108cf */
[----:B------:R-:W-:Y:S01]  /*6260*/  FSEL R20, R20, -INF , P4 ;  /* 0xff80000014147808 */ /* 0x000fe20002000000 */
[--C-:B------:R-:W-:Y:S01]  /*6270*/  FFMA.FTZ R156, R156, UR6, -R207.reuse ;  /* 0x000000069c9c7c23 */ /* 0x100fe200080108cf */
[----:B------:R-:W-:Y:S01]  /*6280*/  FMNMX.FTZ R175, R13, R210, !PT ;  /* 0x000000d20daf7209 */ /* 0x000fe20007810000 */
[--C-:B-1----:R-:W-:Y:S01]  /*6290*/  FFMA.FTZ R183, R182, UR6, -R207.reuse ;  /* 0x00000006b6b77c23 */ /* 0x102fe200080108cf */
[----:B------:R-:W-:Y:S01]  /*62a0*/  ISETP.GT.AND P5, PT, R177, 0x18, PT ;  /* 0x00000018b100780c */ /* 0x000fe20003fa4270 */
[--C-:B------:R-:W-:Y:S01]  /*62b0*/  FFMA.FTZ R182, R187, UR6, -R207.reuse ;  /* 0x00000006bbb67c23 */ /* 0x100fe200080108cf */
        /* <DEDUP_REMOVED lines=25> */
[----:B------:R-:W-:Y:S01]  /*6450*/  FFMA.FTZ R181, R181, UR6, -R207 ;  /* 0x00000006b5b57c23 */ /* 0x000fe200080108cf */
[----:B------:R-:W-:Y:S01]  /*6460*/  FMNMX.FTZ R210, R158, R175, !PT ;  /* 0x000000af9ed27209 */ /* 0x000fe20007810000 */
[----:B------:R-:W-:Y:S01]  /*6470*/  MUFU.EX2 R206, R206 ;  /* 0x000000ce00ce7308 */ /* 0x000fe20000000800 */
[----:B------:R-:W-:-:S02]  /*6480*/  ISETP.GT.AND P6, PT, R177, 0x29, PT ;  /* 0x00000029b100780c */ /* 0x000fc40003fc4270 */
[----:B------:R-:W-:Y:S02]  /*6490*/  FSEL R162, R162, -INF , P4 ;  /* 0xff800000a2a27808 */ /* 0x000fe40002000000 */
[----:B------:R-:W-:Y:S02]  /*64a0*/  FMNMX.FTZ R175, R159, R210, !PT ;  /* 0x000000d29faf7209 */ /* 0x000fe40007810000 */
[----:B------:R-:W-:Y:S01]  /*64b0*/  ISETP.GT.AND P5, PT, R177, 0x30, PT ;  /* 0x00000030b100780c */ /* 0x000fe20003fa4270 */
[----:B------:R-:W-:Y:S01]  /*64c0*/  MUFU.EX2 R7, R7 ;  /* 0x0000000700077308 */ /* 0x000fe20000000800 */
[----:B------:R-:W-:Y:S02]  /*64d0*/  FSEL R163, R163, -INF , P6 ;  /* 0xff800000a3a37808 */ /* 0x000fe40003000000 */
[----:B------:R-:W-:Y:S02]  /*64e0*/  FMNMX.FTZ R210, R162, R175, !PT ;  /* 0x000000afa2d27209 */ /* 0x000fe40007810000 */
[----:B------:R-:W-:-:S02]  /*64f0*/  ISETP.GT.AND P4, PT, R177, 0x31, PT ;  /* 0x00000031b100780c */ /* 0x000fc40003f84270 */
[----:B------:R-:W-:Y:S01]  /*6500*/  FSEL R166, R166, -INF , P5 ;  /* 0xff800000a6a67808 */ /* 0x000fe20002800000 */
[----:B------:R-:W-:Y:S01]  /*6510*/  MUFU.EX2 R11, R11 ;  /* 0x0000000b000b7308 */ /* 0x000fe20000000800 */
[----:B------:R-:W-:Y:S02]  /*6520*/  FMNMX.FTZ R175, R163, R210, !PT ;  /* 0x000000d2a3af7209 */ /* 0x000fe40007810000 */
[----:B------:R-:W-:Y:S02]  /*6530*/  ISETP.GT.AND P6, PT, R177, 0x38, PT ;  /* 0x00000038b100780c */ /* 0x000fe40003fc4270 */
[----:B------:R-:W-:Y:S02]  /*6540*/  FSEL R167, R167, -INF , P4 ;  /* 0xff800000a7a77808 */ /* 0x000fe40002000000 */
        /* <DEDUP_REMOVED lines=20> */
[C---:B------:R-:W-:Y:S01]  /*6690*/  ISETP.GT.AND P6, PT, R177.reuse, 0x50, PT ;  /* 0x00000050b100780c */ /* 0x040fe20003fc4270 */
        /* <DEDUP_REMOVED lines=19> */
[----:B--2---:R-:W-:Y:S01]  /*67d0*/  FSEL R199, R199, -INF , P5 ;  /* 0xff800000c7c77808 */ /* 0x004fe20002800000 */
[----:B------:R-:W-:Y:S01]  /*67e0*/  MUFU.EX2 R164, R164 ;  /* 0x000000a400a47308 */ /* 0x000fe20000000800 */
[----:B------:R-:W-:Y:S02]  /*67f0*/  FMNMX.FTZ R170, R198, R209, !PT ;  /* 0x000000d1c6aa7209 */ /* 0x000fe40007810000 */
[----:B------:R-:W-:Y:S02]  /*6800*/  ISETP.GT.AND P6, PT, R177, 0x68, PT ;  /* 0x00000068b100780c */ /* 0x000fe40003fc4270 */
[----:B---3--:R-:W-:Y:S02]  /*6810*/  FSEL R200, R200, -INF , P4 ;  /* 0xff800000c8c87808 */ /* 0x008fe40002000000 */
        /* <DEDUP_REMOVED lines=10> */
[----:B-----5:R-:W-:Y:S01]  /*68c0*/  FSEL R203, R203, -INF , P4 ;  /* 0xff800000cbcb7808 */ /* 0x020fe20002000000 */
[----:B------:R-:W-:Y:S01]  /*68d0*/  MUFU.EX2 R169, R169 ;  /* 0x000000a900a97308 */ /* 0x000fe20000000800 */
[----:B------:R-:W-:Y:S02]  /*68e0*/  FMNMX.FTZ R170, R202, R209, !PT ;  /* 0x000000d1caaa7209 */ /* 0x000fe40007810000 */
[----:B------:R-:W-:Y:S02]  /*68f0*/  ISETP.GT.AND P5, PT, R177, 0x78, PT ;  /* 0x00000078b100780c */ /* 0x000fe40003fa4270 */
[----:B------:R-:W-:Y:S02]  /*6900*/  FSEL R204, R204, -INF , P6 ;  /* 0xff800000cccc7808 */ /* 0x000fe40003000000 */
[----:B------:R-:W-:Y:S01]  /*6910*/  FMNMX.FTZ R209, R203, R170, !PT ;  /* 0x000000aacbd17209 */ /* 0x000fe20007810000 */
[----:B------:R-:W-:Y:S01]  /*6920*/  MUFU.EX2 R172, R172 ;  /* 0x000000ac00ac7308 */ /* 0x000fe20000000800 */
[----:B------:R-:W-:Y:S01]  /*6930*/  ISETP.GT.AND P4, PT, R177, 0x79, PT ;  /* 0x00000079b100780c */ /* 0x000fe20003f84270 */
[--C-:B------:R-:W-:Y:S01]  /*6940*/  FFMA.FTZ R177, R174, UR6, -R207.reuse ;  /* 0x00000006aeb17c23 */ /* 0x100fe200080108cf */
[----:B0-----:R-:W-:Y:S01]  /*6950*/  FSEL R205, R205, -INF , P5 ;  /* 0xff800000cdcd7808 */ /* 0x001fe20002800000 */
[--C-:B------:R-:W-:Y:S01]  /*6960*/  FFMA.FTZ R174, R178, UR6, -R207.reuse ;  /* 0x00000006b2ae7c23 */ /* 0x100fe200080108cf */
[----:B------:R-:W-:Y:S01]  /*6970*/  FMNMX.FTZ R170, R204, R209, !PT ;  /* 0x000000d1ccaa7209 */ /* 0x000fe20007810000 */
[--C-:B------:R-:W-:Y:S01]  /*6980*/  FFMA.FTZ R178, R180, UR6, -R207.reuse ;  /* 0x00000006b4b27c23 */ /* 0x100fe200080108cf */
[----:B----4-:R-:W-:Y:S01]  /*6990*/  FSEL R208, R208, -INF , P4 ;  /* 0xff800000d0d07808 */ /* 0x010fe20002000000 */
[--C-:B------:R-:W-:Y:S01]  /*69a0*/  FFMA.FTZ R180, R185, UR6, -R207.reuse ;  /* 0x00000006b9b47c23 */ /* 0x100fe200080108cf */
[----:B------:R-:W-:Y:S01]  /*69b0*/  FMNMX.FTZ R209, R205, R170, !PT ;  /* 0x000000aacdd17209 */ /* 0x000fe20007810000 */
[--C-:B------:R-:W-:Y:S01]  /*69c0*/  FFMA.FTZ R185, R186, UR6, -R207.reuse ;  /* 0x00000006bab97c23 */ /* 0x100fe200080108cf */
[----:B------:R-:W-:-:S01]  /*69d0*/  FFMA.FTZ R186, R191, UR6, -R207 ;  /* 0x00000006bfba7c23 */ /* 0x000fc200080108cf */
[----:B------:R-:W-:Y:S01]  /*69e0*/  MUFU.EX2 R177, R177 ;  /* 0x000000b100b17308 */ /* 0x000fe20000000800 */
[----:B------:R-:W-:Y:S01]  /*69f0*/  FMNMX.FTZ R170, R208, R209, !PT ;  /* 0x000000d1d0aa7209 */ /* 0x000fe20007810000 */
[--C-:B------:R-:W-:Y:S01]  /*6a00*/  FFMA.FTZ R209, R184, UR6, -R207.reuse ;  /* 0x00000006b8d17c23 */ /* 0x100fe200080108cf */
[----:B------:R-:W-:-:S03]  /*6a10*/  FFMA.FTZ R184, R192, UR6, -R207 ;  /* 0x00000006c0b87c23 */ /* 0x000fc600080108cf */
        /* <DEDUP_REMOVED lines=11> */
[----:B------:R-:W-:-:S03]  /*6ad0*/  IMAD.U32 R211, RZ, RZ, UR6 ;  /* 0x00000006ffd37e24 */ /* 0x000fc6000f8e00ff */
[C---:B------:R-:W-:Y:S01]  /*6ae0*/  FSETP.NEU.FTZ.AND P4, PT, R170.reuse, -INF , PT ;  /* 0xff800000aa00780b */ /* 0x040fe20003f9d000 */
[----:B------:R-:W-:-:S02]  /*6af0*/  FFMA.FTZ R188, R170, R211, -8 ;  /* 0xc1000000aabc7423 */ /* 0x000fc400000100d3 */
[----:B------:R-:W-:Y:S01]  /*6b00*/  MUFU.EX2 R187, R187 ;  /* 0x000000bb00bb7308 */ /* 0x000fe20000000800 */
[----:B------:R-:W-:Y:S02]  /*6b10*/  FSEL R192, R170, RZ, P4 ;  /* 0x000000ffaac07208 */ /* 0x000fe40002000000 */
[----:B------:R-:W-:-:S03]  /*6b20*/  FSEL R188, R188, RZ, P4 ;  /* 0x000000ffbcbc7208 */ /* 0x000fc60002000000 */
[----:B------:R-:W-:Y:S02]  /*6b30*/  FADD.FTZ R192, -R192, R5 ;  /* 0x00000005c0c07221 */ /* 0x000fe40000010100 */
        /* <DEDUP_REMOVED lines=15> */
[----:B------:R-:W-:Y:S01]  /*6c30*/  FSEL R167, R161, RZ, P3 ;  /* 0x000000ffa1a77208 */ /* 0x000fe20001800000 */
[--C-:B------:R-:W-:Y:S01]  /*6c40*/  FFMA.FTZ R207, R175, UR6, -R188.reuse ;  /* 0x00000006afcf7c23 */ /* 0x100fe200080108bc */
[----:B------:R-:W-:Y:S01]  /*6c50*/  FMUL.FTZ R192, R192, UR6 ;  /* 0x00000006c0c07c20 */ /* 0x000fe20008410000 */
[----:B------:R-:W-:Y:S01]  /*6c60*/  MUFU.EX2 R191, R191 ;  /* 0x000000bf00bf7308 */ /* 0x000fe20000000800 */
[----:B------:R-:W-:-:S01]  /*6c70*/  FFMA.FTZ R176, R176, UR6, -R188 ;  /* 0x00000006b0b07c23 */ /* 0x000fc200080108bc */
[----:B------:R-:W-:-:S04]  /*6c80*/  FADD.FTZ R167, -R167, R4 ;  /* 0x00000004a7a77221 */ /* 0x000fc80000010100 */
[----:B------:R-:W-:Y:S01]  /*6c90*/  FMUL.FTZ R175, R167, UR6 ;  /* 0x00000006a7af7c20 */ /* 0x000fe20008410000 */
[----:B------:R-:W-:-:S01]  /*6ca0*/  FFMA.FTZ R167, R171, UR6, -R188 ;  /* 0x00000006aba77c23 */ /* 0x000fc200080108bc */
[----:B------:R-:W-:Y:S01]  /*6cb0*/  MUFU.EX2 R192, R192 ;  /* 0x000000c000c07308 */ /* 0x000fe20000000800 */
[----:B------:R-:W-:-:S01]  /*6cc0*/  FFMA.FTZ R171, R173, UR6, -R188 ;  /* 0x00000006adab7c23 */ /* 0x000fc200080108bc */
[----:B------:R-:W-:-:S06]  /*6cd0*/  FFMA.FTZ R173, R190, UR6, -R188 ;  /* 0x00000006bead7c23 */ /* 0x000fcc00080108bc */
[----:B------:R-:W0:Y:S08]  /*6ce0*/  MUFU.EX2 R5, R175 ;  /* 0x000000af00057308 */ /* 0x000e300000000800 */
[----:B------:R-:W1:Y:S08]  /*6cf0*/  MUFU.EX2 R10, R10 ;  /* 0x0000000a000a7308 */ /* 0x000e700000000800 */
[----:B------:R-:W2:Y:S01]  /*6d00*/  MUFU.EX2 R9, R9 ;  /* 0x0000000900097308 */ /* 0x000ea20000000800 */
[----:B0-----:R-:W-:-:S01]  /*6d10*/  FFMA.FTZ R190, R5, R3, R206 ;  /* 0x0000000305be7223 */ /* 0x001fc200000100ce */
[----:B------:R-:W-:-:S03]  /*6d20*/  FFMA.FTZ R3, R192, R2, R191 ;  /* 0x00000002c0037223 */ /* 0x000fc600000100bf */
[----:B------:R-:W-:Y:S01]  /*6d30*/  FADD.FTZ R175, R7, R190 ;  /* 0x000000be07af7221 */ /* 0x000fe20000010000 */
[----:B------:R-:W-:-:S02]  /*6d40*/  FFMA.FTZ R190, R196, UR6, -R188 ;  /* 0x00000006c4be7c23 */ /* 0x000fc400080108bc */
[----:B------:R-:W0:Y:S01]  /*6d50*/  MUFU.EX2 R12, R12 ;  /* 0x0000000c000c7308 */ /* 0x000e220000000800 */
[----:B-1----:R-:W-:-:S01]  /*6d60*/  FADD.FTZ R2, R10, R3 ;  /* 0x000000030a027221 */ /* 0x002fc20000010000 */
[----:B------:R-:W-:Y:S01]  /*6d70*/  FADD.FTZ R196, R8, R175 ;  /* 0x000000af08c47221 */ /* 0x000fe20000010000 */
[----:B------:R-:W-:-:S05]  /*6d80*/  FFMA.FTZ R175, R194, UR6, -R188 ;  /* 0x00000006c2af7c23 */ /* 0x000fca00080108bc */
[----:B------:R-:W1:Y:S01]  /*6d90*/  MUFU.EX2 R13, R13 ;  /* 0x0000000d000d7308 */ /* 0x000e620000000800 */
[----:B--2---:R-:W-:-:S07]  /*6da0*/  FADD.FTZ R3, R9, R2 ;  /* 0x0000000209037221 */ /* 0x004fce0000010000 */
[----:B------:R-:W2:Y:S01]  /*6db0*/  MUFU.EX2 R20, R20 ;  /* 0x0000001400147308 */ /* 0x000ea20000000800 */
[----:B0-----:R-:W-:-:S07]  /*6dc0*/  FADD.FTZ R2, R12, R3 ;  /* 0x000000030c027221 */ /* 0x001fce0000010000 */
[----:B------:R-:W0:Y:S01]  /*6dd0*/  MUFU.EX2 R21, R21 ;  /* 0x0000001500157308 */ /* 0x000e220000000800 */
[----:B-1----:R-:W-:-:S07]  /*6de0*/  FADD.FTZ R3, R13, R2 ;  /* 0x000000020d037221 */ /* 0x002fce0000010000 */
[----:B------:R1:W-:Y:S01]  /*6df0*/  MUFU.EX2 R4, R207 ;  /* 0x000000cf00047308 */ /* 0x0003e20000000800 */
[----:B--2---:R-:W-:-:S07]  /*6e00*/  FADD.FTZ R2, R20, R3 ;  /* 0x0000000314027221 */ /* 0x004fce0000010000 */
[----:B------:R-:W2:Y:S01]  /*6e10*/  MUFU.EX2 R154, R154 ;  /* 0x0000009a009a7308 */ /* 0x000ea20000000800 */
[----:B-1----:R-:W-:-:S01]  /*6e20*/  FADD.FTZ R207, R11, R196 ;  /* 0x000000c40bcf7221 */ /* 0x002fc20000010000 */
[----:B0-----:R-:W-:-:S03]  /*6e30*/  FADD.FTZ R3, R21, R2 ;  /* 0x0000000215037221 */ /* 0x001fc60000010000 */
[----:B------:R-:W-:-:S03]  /*6e40*/  FADD.FTZ R194, R14, R207 ;  /* 0x000000cf0ec27221 */ /* 0x000fc60000010000 */
[----:B------:R-:W0:Y:S01]  /*6e50*/  MUFU.EX2 R155, R155 ;  /* 0x0000009b009b7308 */ /* 0x000e220000000800 */
[----:B------:R-:W-:-:S01]  /*6e60*/  FADD.FTZ R207, R15, R194 ;  /* 0x000000c20fcf7221 */ /* 0x000fc20000010000 */
[--C-:B------:R-:W-:Y:S01]  /*6e70*/  FFMA.FTZ R194, R195, UR6, -R188.reuse ;  /* 0x00000006c3c27c23 */ /* 0x100fe200080108bc */
[----:B------:R-:W-:-:S02]  /*6e80*/  FFMA.FTZ R195, R197, UR6, -R188 ;  /* 0x00000006c5c37c23 */ /* 0x000fc400080108bc */
[----:B------:R-:W-:-:S03]  /*6e90*/  FADD.FTZ R196, R152, R207 ;  /* 0x000000cf98c47221 */ /* 0x000fc60000010000 */
[----:B------:R-:W1:Y:S01]  /*6ea0*/  MUFU.EX2 R158, R158 ;  /* 0x0000009e009e7308 */ /* 0x000e620000000800 */
[----:B------:R-:W-:-:S01]  /*6eb0*/  FADD.FTZ R207, R153, R196 ;  /* 0x000000c499cf7221 */ /* 0x000fc20000010000 */
[----:B--2---:R-:W-:-:S03]  /*6ec0*/  FADD.FTZ R2, R154, R3 ;  /* 0x000000039a027221 */ /* 0x004fc60000010000 */
[----:B------:R-:W-:-:S03]  /*6ed0*/  FADD.FTZ R196, R156, R207 ;  /* 0x000000cf9cc47221 */ /* 0x000fc60000010000 */
[----:B------:R-:W2:Y:S01]  /*6ee0*/  MUFU.EX2 R159, R159 ;  /* 0x0000009f009f7308 */ /* 0x000ea20000000800 */
[----:B0-----:R-:W-:-:S01]  /*6ef0*/  FADD.FTZ R3, R155, R2 ;  /* 0x000000029b037221 */ /* 0x001fc20000010000 */
[----:B------:R-:W-:Y:S01]  /*6f00*/  FADD.FTZ R197, R157, R196 ;  /* 0x000000c49dc57221 */ /* 0x000fe20000010000 */
[----:B------:R-:W-:-:S03]  /*6f10*/  FFMA.FTZ R196, R198, UR6, -R188 ;  /* 0x00000006c6c47c23 */ /* 0x000fc600080108bc */
[----:B------:R-:W-:Y:S01]  /*6f20*/  FADD.FTZ R198, R160, R197 ;  /* 0x000000c5a0c67221 */ /* 0x000fe20000010000 */
[----:B------:R-:W-:-:S01]  /*6f30*/  FFMA.FTZ R197, R199, UR6, -R188 ;  /* 0x00000006c7c57c23 */ /* 0x000fc200080108bc */
[----:B------:R-:W0:Y:S01]  /*6f40*/  MUFU.EX2 R162, R162 ;  /* 0x000000a200a27308 */ /* 0x000e220000000800 */
[----:B-1----:R-:W-:-:S01]  /*6f50*/  FADD.FTZ R2, R158, R3 ;  /* 0x000000039e027221 */ /* 0x002fc20000010000 */
[----:B------:R-:W-:-:S04]  /*6f60*/  FADD.FTZ R207, R183, R198 ;  /* 0x000000c6b7cf7221 */ /* 0x000fc80000010000 */
[----:B------:R-:W-:Y:S02]  /*6f70*/  FADD.FTZ R198, R164, R207 ;  /* 0x000000cfa4c67221 */ /* 0x000fe40000010000 */
[----:B------:R-:W1:Y:S01]  /*6f80*/  MUFU.EX2 R163, R163 ;  /* 0x000000a300a37308 */ /* 0x000e620000000800 */
[----:B--2---:R-:W-:-:S01]  /*6f90*/  FADD.FTZ R3, R159, R2 ;  /* 0x000000029f037221 */ /* 0x004fc20000010000 */
[----:B------:R-:W-:Y:S01]  /*6fa0*/  FADD.FTZ R199, R165, R198 ;  /* 0x000000c6a5c77221 */ /* 0x000fe20000010000 */
[----:B------:R-:W-:-:S05]  /*6fb0*/  FFMA.FTZ R198, R200, UR6, -R188 ;  /* 0x00000006c8c67c23 */ /* 0x000fca00080108bc */
[----:B------:R-:W2:Y:S01]  /*6fc0*/  MUFU.EX2 R166, R166 ;  /* 0x000000a600a67308 */ /* 0x000ea20000000800 */
[----:B0-----:R-:W-:-:S07]  /*6fd0*/  FADD.FTZ R2, R162, R3 ;  /* 0x00000003a2027221 */ /* 0x001fce0000010000 */
[----:B------:R-:W0:Y:S01]  /*6fe0*/  MUFU.EX2 R167, R167 ;  /* 0x000000a700a77308 */ /* 0x000e220000000800 */
[----:B-1----:R-:W-:-:S01]  /*6ff0*/  FADD.FTZ R3, R163, R2 ;  /* 0x00000002a3037221 */ /* 0x002fc20000010000 */
[----:B------:R-:W-:Y:S01]  /*7000*/  FADD.FTZ R2, R168, R199 ;  /* 0x000000c7a8027221 */ /* 0x000fe20000010000 */
[----:B------:R-:W-:-:S05]  /*7010*/  FFMA.FTZ R199, R201, UR6, -R188 ;  /* 0x00000006c9c77c23 */ /* 0x000fca00080108bc */
[----:B------:R-:W1:Y:S01]  /*7020*/  MUFU.EX2 R171, R171 ;  /* 0x000000ab00ab7308 */ /* 0x000e620000000800 */
[----:B--2---:R-:W-:-:S04]  /*7030*/  FADD.FTZ R3, R166, R3 ;  /* 0x00000003a6037221 */ /* 0x004fc80000010000 */
[----:B------:R-:W-:Y:S01]  /*7040*/  FADD.FTZ R200, R4, R3 ;  /* 0x0000000304c87221 */ /* 0x000fe20000010000 */
[----:B------:R-:W-:-:S02]  /*7050*/  FADD.FTZ R3, R169, R2 ;  /* 0x00000002a9037221 */ /* 0x000fc40000010000 */
[----:B------:R-:W2:Y:S01]  /*7060*/  MUFU.EX2 R176, R176 ;  /* 0x000000b000b07308 */ /* 0x000ea20000000800 */
[----:B0-----:R-:W-:-:S01]  /*7070*/  FADD.FTZ R200, R167, R200 ;  /* 0x000000c8a7c87221 */ /* 0x001fc20000010000 */
[----:B------:R-:W-:-:S04]  /*7080*/  FADD.FTZ R2, R172, R3 ;  /* 0x00000003ac027221 */ /* 0x000fc80000010000 */
[----:B------:R-:W-:Y:S02]  /*7090*/  FADD.FTZ R201, R177, R2 ;  /* 0x00000002b1c97221 */ /* 0x000fe40000010000 */
[----:B------:R-:W0:Y:S01]  /*70a0*/  MUFU.EX2 R173, R173 ;  /* 0x000000ad00ad7308 */ /* 0x000e220000000800 */
[----:B-1----:R-:W-:-:S01]  /*70b0*/  FADD.FTZ R3, R171, R200 ;  /* 0x000000c8ab037221 */ /* 0x002fc20000010000 */
[----:B------:R-:W-:Y:S01]  /*70c0*/  FFMA.FTZ R200, R202, UR6, -R188 ;  /* 0x00000006cac87c23 */ /* 0x000fe200080108bc */
[----:B------:R-:W-:-:S05]  /*70d0*/  FADD.FTZ R202, R174, R201 ;  /* 0x000000c9aeca7221 */ /* 0x000fca0000010000 */
[----:B------:R-:W1:Y:S01]  /*70e0*/  MUFU.EX2 R190, R190 ;  /* 0x000000be00be7308 */ /* 0x000e620000000800 */
[----:B--2---:R-:W-:-:S01]  /*70f0*/  FADD.FTZ R2, R176, R3 ;  /* 0x00000003b0027221 */ /* 0x004fc20000010000 */
[----:B------:R-:W-:Y:S01]  /*7100*/  FFMA.FTZ R3, R203, UR6, -R188 ;  /* 0x00000006cb037c23 */ /* 0x000fe200080108bc */
[----:B------:R-:W-:-:S01]  /*7110*/  FADD.FTZ R203, R179, R202 ;  /* 0x000000cab3cb7221 */ /* 0x000fc20000010000 */
[----:B------:R-:W-:-:S04]  /*7120*/  FFMA.FTZ R202, R205, UR6, -R188 ;  /* 0x00000006cdca7c23 */ /* 0x000fc800080108bc */
[----:B------:R-:W2:Y:S01]  /*7130*/  MUFU.EX2 R175, R175 ;  /* 0x000000af00af7308 */ /* 0x000ea20000000800 */
[----:B0-----:R-:W-:-:S07]  /*7140*/  FADD.FTZ R201, R173, R2 ;  /* 0x00000002adc97221 */ /* 0x001fce0000010000 */
[----:B------:R-:W0:Y:S01]  /*7150*/  MUFU.EX2 R194, R194 ;  /* 0x000000c200c27308 */ /* 0x000e220000000800 */
[----:B-1----:R-:W-:-:S01]  /*7160*/  FADD.FTZ R2, R190, R201 ;  /* 0x000000c9be027221 */ /* 0x002fc20000010000 */
[----:B------:R-:W-:Y:S01]  /*7170*/  FFMA.FTZ R201, R204, UR6, -R188 ;  /* 0x00000006ccc97c23 */ /* 0x000fe200080108bc */
[----:B------:R-:W-:-:S01]  /*7180*/  FADD.FTZ R204, R178, R203 ;  /* 0x000000cbb2cc7221 */ /* 0x000fc20000010000 */
[----:B------:R-:W-:Y:S01]  /*7190*/  FFMA.FTZ R203, R208, UR6, -R188 ;  /* 0x00000006d0cb7c23 */ /* 0x000fe200080108bc */
[----:B------:R-:W-:Y:S02]  /*71a0*/  IMAD.U32 R208, RZ, RZ, UR54 ;  /* 0x00000036ffd07e24 */ /* 0x000fe4000f8e00ff */
[----:B------:R-:W-:Y:S01]  /*71b0*/  FADD.FTZ R207, R209, R204 ;  /* 0x000000ccd1cf7221 */ /* 0x000fe20000010000 */
[----:B------:R-:W1:Y:S01]  /*71c0*/  MUFU.EX2 R195, R195 ;  /* 0x000000c300c37308 */ /* 0x000e620000000800 */
[----:B--2---:R-:W-:-:S02]  /*71d0*/  FADD.FTZ R205, R175, R2 ;  /* 0x00000002afcd7221 */ /* 0x004fc40000010000 */
[----:B------:R-:W-:-:S04]  /*71e0*/  FADD.FTZ R204, R180, R207 ;  /* 0x000000cfb4cc7221 */ /* 0x000fc80000010000 */
[----:B------:R-:W-:Y:S01]  /*71f0*/  FADD.FTZ R207, R185, R204 ;  /* 0x000000ccb9cf7221 */ /* 0x000fe20000010000 */
[----:B------:R-:W2:Y:S01]  /*7200*/  MUFU.EX2 R196, R196 ;  /* 0x000000c400c47308 */ /* 0x000ea20000000800 */
[----:B0-----:R-:W-:-:S07]  /*7210*/  FADD.FTZ R2, R194, R205 ;  /* 0x000000cdc2027221 */ /* 0x001fce0000010000 */
[----:B------:R-:W0:Y:S01]  /*7220*/  MUFU.EX2 R197, R197 ;  /* 0x000000c500c57308 */ /* 0x000e220000000800 */
[----:B-1----:R-:W-:-:S01]  /*7230*/  FADD.FTZ R205, R195, R2 ;  /* 0x00000002c3cd7221 */ /* 0x002fc20000010000 */
[----:B------:R-:W-:Y:S01]  /*7240*/  @!P1 LEA R2, R208, UR41, 0x3 ;  /* 0x00000029d0029c11 */ /* 0x000fe2000f8e18ff */
[----:B------:R-:W-:-:S04]  /*7250*/  FADD.FTZ R208, R182, R207 ;  /* 0x000000cfb6d07221 */ /* 0x000fc80000010000 */
[----:B------:R-:W-:Y:S01]  /*7260*/  @!P1 VIADD R2, R2, 0x38840 ;  /* 0x0003884002029836 */ /* 0x000fe20000000000 */
[----:B------:R-:W1:Y:S01]  /*7270*/  MUFU.EX2 R198, R198 ;  /* 0x000000c600c67308 */ /* 0x000e620000000800 */
[----:B--2---:R-:W-:-:S01]  /*7280*/  FADD.FTZ R204, R196, R205 ;  /* 0x000000cdc4cc7221 */ /* 0x004fc20000010000 */
[----:B------:R-:W-:-:S04]  /*7290*/  FADD.FTZ R207, R187, R208 ;  /* 0x000000d0bbcf7221 */ /* 0x000fc80000010000 */
[----:B------:R-:W-:Y:S02]  /*72a0*/  FADD.FTZ R208, R6, R207 ;  /* 0x000000cf06d07221 */ /* 0x000fe40000010000 */
[----:B------:R-:W2:Y:S01]  /*72b0*/  MUFU.EX2 R199, R199 ;  /* 0x000000c700c77308 */ /* 0x000ea20000000800 */
[----:B0-----:R-:W-:-:S07]  /*72c0*/  FADD.FTZ R205, R197, R204 ;  /* 0x000000ccc5cd7221 */ /* 0x001fce0000010000 */
[----:B------:R-:W-:Y:S01]  /*72d0*/  MUFU.EX2 R189, R189 ;  /* 0x000000bd00bd7308 */ /* 0x000fe20000000800 */
[----:B-1----:R-:W-:-:S07]  /*72e0*/  FADD.FTZ R204, R198, R205 ;  /* 0x000000cdc6cc7221 */ /* 0x002fce0000010000 */
[----:B------:R-:W0:Y:S01]  /*72f0*/  MUFU.EX2 R200, R200 ;  /* 0x000000c800c87308 */ /* 0x000e220000000800 */
[----:B--2---:R-:W-:-:S07]  /*7300*/  FADD.FTZ R205, R199, R204 ;  /* 0x000000ccc7cd7221 */ /* 0x004fce0000010000 */
[----:B------:R-:W-:Y:S08]  /*7310*/  MUFU.EX2 R184, R184 ;  /* 0x000000b800b87308 */ /* 0x000ff00000000800 */
[----:B------:R1:W2:Y:S01]  /*7320*/  MUFU.EX2 R188, R3 ;  /* 0x0000000300bc7308 */ /* 0x0002a20000000800 */
[----:B0-----:R-:W-:-:S07]  /*7330*/  FADD.FTZ R205, R200, R205 ;  /* 0x000000cdc8cd7221 */ /* 0x001fce0000010000 */
[----:B------:R-:W-:Y:S01]  /*7340*/  MUFU.EX2 R193, R193 ;  /* 0x000000c100c17308 */ /* 0x000fe20000000800 */
[----:B-1----:R-:W-:Y:S02]  /*7350*/  @!P1 PRMT R3, RZ, 0x654, R2 ;  /* 0x00000654ff039816 */ /* 0x002fe40000000002 */
[----:B------:R-:W-:-:S05]  /*7360*/  IADD3 R2, -R231, 0xb, RZ ;  /* 0x0000000be7027810 */ /* 0x000fca0007ffe1ff */
[----:B------:R-:W0:Y:S01]  /*7370*/  MUFU.EX2 R201, R201 ;  /* 0x000000c900c97308 */ /* 0x000e220000000800 */
[----:B------:R1:W-:Y:S06]  /*7380*/  BAR.ARV R2, 0x100 ;  /* 0x000400020000751d */ /* 0x0003ec0000002000 */
[----:B------:R3:W-:Y:S01]  /*7390*/  @!P1 SYNCS.ARRIVE.TRANS64.RED.A1T0 RZ, [R3+URZ], RZ ;  /* 0x000000ff03ff99a7 */ /* 0x0007e2000810043f */
[----:B------:R-:W4:Y:S01]  /*73a0*/  MUFU.EX2 R181, R181 ;  /* 0x000000b500b57308 */ /* 0x000f220000000800 */
[----:B---3--:R-:W-:-:S07]  /*73b0*/  FADD.FTZ R3, R189, R208 ;  /* 0x000000d0bd037221 */ /* 0x008fce0000010000 */
[----:B------:R-:W1:Y:S01]  /*73c0*/  MUFU.EX2 R202, R202 ;  /* 0x000000ca00ca7308 */ /* 0x000e620000000800 */
[----:B--2---:R-:W-:-:S01]  /*73d0*/  FADD.FTZ R208, R188, R205 ;  /* 0x000000cdbcd07221 */ /* 0x004fc20000010000 */
[----:B------:R-:W-:-:S03]  /*73e0*/  FADD.FTZ R204, R184, R3 ;  /* 0x00000003b8cc7221 */ /* 0x000fc60000010000 */
[----:B0-----:R-:W-:Y:S01]  /*73f0*/  FADD.FTZ R3, R201, R208 ;  /* 0x000000d0c9037221 */ /* 0x001fe20000010000 */
[----:B------:R-:W-:-:S02]  /*7400*/  FADD.FTZ R204, R193, R204 ;  /* 0x000000ccc1cc7221 */ /* 0x000fc40000010000 */
[----:B------:R-:W0:Y:S02]  /*7410*/  MUFU.EX2 R186, R186 ;  /* 0x000000ba00ba7308 */ /* 0x000e240000000800 */
[----:B----4-:R-:W-:-:S06]  /*7420*/  FADD.FTZ R205, R181, R204 ;  /* 0x000000ccb5cd7221 */ /* 0x010fcc0000010000 */
[----:B------:R-:W2:Y:S01]  /*7430*/  MUFU.EX2 R203, R203 ;  /* 0x000000cb00cb7308 */ /* 0x000ea20000000800 */
[----:B-1----:R-:W-:-:S01]  /*7440*/  FADD.FTZ R2, R202, R3 ;  /* 0x00000003ca027221 */ /* 0x002fc20000010000 */
[----:B0-----:R-:W-:-:S03]  /*7450*/  FADD.FTZ R3, R186, R205 ;  /* 0x000000cdba037221 */ /* 0x001fc60000010000 */
[----:B--2---:R-:W-:Y:S01]  /*7460*/  FADD.FTZ R2, R203, R2 ;  /* 0x00000002cb027221 */ /* 0x004fe20000010000 */
[----:B------:R-:W-:Y:S06]  /*7470*/  @!P0 BRA `(.L_x_1967) ;  /* 0x0000000000048947 */ /* 0x000fec0003800000 */
[----:B------:R-:W-:Y:S01]  /*7480*/  BPT.TRAP 0x1 ;  /* 0x000000040000795c */ /* 0x000fe20000300000 */
.L_x_1967:
[----:B------:R-:W-:Y:S01]  /*7490*/  UISETP.GT.AND UP1, UPT, UR52, UR51, UPT ;  /* 0x000000333400728c */ /* 0x000fe2000bf24270 */
[----:B------:R-:W-:Y:S01]  /*74a0*/  F2FP.SATFINITE.E4M3.F32.PACK_AB_MERGE_C R4, R167, R4, RZ ;  /* 0x00000004a704723e */ /* 0x000fe200048070ff */
[----:B------:R-:W-:Y:S01]  /*74b0*/  ULEA UR7, UR55, UR41, 0x3 ;  /* 0x0000002937077291 */ /* 0x000fe2000f8e183f */
[----:B------:R-:W-:Y:S01]  /*74c0*/  F2FP.SATFINITE.E4M3.F32.PACK_AB_MERGE_C R8, R11, R8, RZ ;  /* 0x000000080b08723e */ /* 0x000fe200048070ff */
[----:B------:R-:W-:Y:S01]  /*74d0*/  UIADD3 UR52, UR52, -0x1, URZ ;  /* 0xffffffff34347890 */ /* 0x000fe2000fffe03f */
[----:B------:R-:W-:Y:S01]  /*74e0*/  F2FP.SATFINITE.E4M3.F32.PACK_AB_MERGE_C R9, R12, R9, RZ ;  /* 0x000000090c09723e */ /* 0x000fe200048070ff */
[----:B------:R-:W-:Y:S01]  /*74f0*/  UIADD3 UR7, UR7, 0x38860, URZ ;  /* 0x0003886007077890 */ /* 0x000fe2000fffe03f */
[----:B------:R-:W-:Y:S01]  /*7500*/  PLOP3.LUT P3, PT, PT, PT, UP1, 0x80, 0x0 ;  /* 0x000000000000781c */ /* 0x000fe20003f6f018 */
[----:B------:R-:W-:Y:S01]  /*7510*/  UMOV UR56, UR43 ;  /* 0x0000002b00387c82 */ /* 0x000fe20008000000 */
[----:B------:R-:W-:Y:S01]  /*7520*/  F2FP.SATFINITE.E4M3.F32.PACK_AB_MERGE_C R152, R153, R152, RZ ;  /* 0x000000989998723e */ /* 0x000fe200048070ff */
[----:B------:R-:W-:Y:S01]  /*7530*/  UPRMT UR7, UR39, 0x654, UR7 ;  /* 0x0000065427077896 */ /* 0x000fe20008000007 */
[----:B------:R-:W-:Y:S01]  /*7540*/  F2FP.SATFINITE.E4M3.F32.PACK_AB_MERGE_C R21, R154, R21, RZ ;  /* 0x000000159a15723e */ /* 0x000fe200048070ff */
[----:B------:R-:W-:Y:S01]  /*7550*/  UMOV UR55, UR54 ;  /* 0x0000003600377c82 */ /* 0x000fe20008000000 */
        /* <DEDUP_REMOVED lines=160> */
.L_x_1958:
[----:B------:R-:W-:-:S13]  /*7f60*/  ISETP.LE.AND P2, PT, RZ, UR52, PT ;  /* 0x00000034ff007c0c */ /* 0x000fda000bf43270 */
[----:B------:R-:W-:Y:S05]  /*7f70*/  @!P2 BRA `(.L_x_1969) ;  /* 0x0000002800c8a947 */ /* 0x000fea0003800000 */
[----:B------:R-:W-:Y:S01]  /*7f80*/  IMAD.MOV.U32 R5, RZ, RZ, R170 ;  /* 0x000000ffff057224 */ /* 0x000fe200078e00aa */
[----:B------:R-:W-:Y:S01]  /*7f90*/  UMOV UR53, UR43 ;  /* 0x0000002b00357c82 */ /* 0x000fe20008000000 */
[----:B------:R-:W-:Y:S01]  /*7fa0*/  IMAD.MOV.U32 R4, RZ, RZ, R161 ;  /* 0x000000ffff047224 */ /* 0x000fe200078e00a1 */
[----:B------:R-:W-:Y:S01]  /*7fb0*/  UMOV UR51, UR50 ;  /* 0x0000003200337c82 */ /* 0x000fe20008000000 */
[----:B------:R-:W-:-:S05]  /*7fc0*/  ULDC UR49, c[0x0][0x988] ;  /* 0x0002620000317ab9 */ /* 0x000fca0000000800 */
.L_x_1979:
        /* <DEDUP_REMOVED lines=9> */
.L_x_1971:
[----:B------:R-:W-:Y:S01]  /*8060*/  ULEA UR6, UR50, UR41, 0x3 ;  /* 0x0000002932067291 */ /* 0x000fe2000f8e183f */
[----:B------:R-:W-:-:S05]  /*8070*/  IMAD.U32 R6, RZ, RZ, UR43 ;  /* 0x0000002bff067e24 */ /* 0x000fca000f8e00ff */
[----:B------:R-:W-:-:S04]  /*8080*/  SHF.L.U32 R6, R6, 0x1f, RZ ;  /* 0x0000001f06067819 */ /* 0x000fc800000006ff */
[----:B------:R0:W1:Y:S01]  /*8090*/  SYNCS.PHASECHK.TRANS64.TRYWAIT P2, [UR6+0x38830], R6 ;  /* 0x03883006ff0075a7 */ /* 0x0000620008040146 */
[----:B------:R-:W-:Y:S05]  /*80a0*/  @!P0 BRA `(.L_x_1972) ;  /* 0x0000000000048947 */ /* 0x000fea0003800000 */
[----:B------:R-:W-:Y:S01]  /*80b0*/  BPT.TRAP 0x1 ;  /* 0x000000040000795c */ /* 0x000fe20000300000 */
.L_x_1972:
[----:B-1----:R-:W-:Y:S05]  /*80c0*/  @P2 BRA `(.L_x_1970) ;  /* 0x0000000000082947 */ /* 0x002fea0003800000 */
[----:B------:R-:W1:Y:S02]  /*80d0*/  SYNCS.PHASECHK.TRANS64.TRYWAIT P2, [UR6+0x38830], R6 ;  /* 0x03883006ff0075a7 */ /* 0x000e640008040146 */
[----:B-1----:R-:W-:Y:S05]  /*80e0*/  @!P2 BRA `(.L_x_1973) ;  /* 0x000000b400fca947 */ /* 0x002fea0003800000 */
.L_x_1970:
        /* <DEDUP_REMOVED lines=47> */
.L_x_1975:
[----:B------:R-:W-:Y:S01]  /*83e0*/  ULEA UR6, UR51, UR41, 0x3 ;  /* 0x0000002933067291 */ /* 0x000fe2000f8e183f */
[----:B------:R-:W-:-:S05]  /*83f0*/  IMAD.U32 R6, RZ, RZ, UR53 ;  /* 0x00000035ff067e24 */ /* 0x000fca000f8e00ff */
[----:B------:R-:W-:-:S04]  /*8400*/  SHF.L.U32 R6, R6, 0x1f, RZ ;  /* 0x0000001f06067819 */ /* 0x000fc800000006ff */
[----:B------:R0:W1:Y:S01]  /*8410*/  SYNCS.PHASECHK.TRANS64.TRYWAIT P2, [UR6+0x38850], R6 ;  /* 0x03885006ff0075a7 */ /* 0x0000620008040146 */
[----:B------:R-:W-:Y:S05]  /*8420*/  @!P0 BRA `(.L_x_1976) ;  /* 0x0000000000048947 */ /* 0x000fea0003800000 */
[----:B------:R-:W-:Y:S01]  /*8430*/  BPT.TRAP 0x1 ;  /* 0x000000040000795c */ /* 0x000fe20000300000 */
.L_x_1976:
[----:B-1----:R-:W-:Y:S05]  /*8440*/  @P2 BRA `(.L_x_1974) ;  /* 0x0000000000082947 */ /* 0x002fea0003800000 */
[----:B------:R-:W1:Y:S02]  /*8450*/  SYNCS.PHASECHK.TRANS64.TRYWAIT P2, [UR6+0x38850], R6 ;  /* 0x03885006ff0075a7 */ /* 0x000e640008040146 */
[----:B-1----:R-:W-:Y:S05]  /*8460*/  @!P2 BRA `(.L_x_1977) ;  /* 0x000000b40034a947 */ /* 0x002fea0003800000 */
.L_x_1974:
        /* <DEDUP_REMOVED lines=29> */
[----:B0-----:R-:W-:Y:S01]  /*8640*/  FMNMX.FTZ R161, R7, R4, !PT ;  /* 0x0000000407a17209 */ /* 0x001fe20007810000 */
[C---:B------:R-:W-:Y:S01]  /*8650*/  FMUL.FTZ R164, R0.reuse, R175 ;  /* 0x000000af00a47220 */ /* 0x040fe20000410000 */
[C---:B------:R-:W-:Y:S01]  /*8660*/  FMUL.FTZ R153, R0.reuse, R165 ;  /* 0x000000a500997220 */ /* 0x040fe20000410000 */
[C---:B------:R-:W-:Y:S01]  /*8670*/  FMUL.FTZ R175, R0.reuse, R185 ;  /* 0x000000b900af7220 */ /* 0x040fe20000410000 */
[----:B------:R-:W-:Y:S01]  /*8680*/  FMUL.FTZ R185, R0, R195 ;  /* 0x000000c300b97220 */ /* 0x000fe20000410000 */
        /* <DEDUP_REMOVED lines=12> */
[C---:B------:R-:W-:Y:S01]  /*8750*/  FMUL.FTZ R160, R0.reuse, R172 ;  /* 0x000000ac00a07220 */ /* 0x040fe20000410000 */
        /* <DEDUP_REMOVED lines=11> */
[----:B------:R-:W-:Y:S01]  /*8810*/  FMUL.FTZ R178, R0, R188 ;  /* 0x000000bc00b27220 */ /* 0x000fe20000410000 */
        /* <DEDUP_REMOVED lines=96> */
[----:B0-----:R-:W-:-:S05]  /*8e20*/  SHF.R.U32.HI R231, RZ, 0x7, R231 ;  /* 0x00000007ffe77819 */ /* 0x001fca00000116e7 */
[----:B------:R-:W0:Y:S01]  /*8e30*/  MUFU.TANH R182, R182 ;  /* 0x000000b600b67308 */ /* 0x000e220000002400 */
[----:B--2---:R-:W-:Y:S02]  /*8e40*/  FMNMX.FTZ R161, R179, R170, !PT ;  /* 0x000000aab3a17209 */ /* 0x004fe40007810000 */
[----:B------:R-:W-:-:S05]  /*8e50*/  IADD3 R210, -R231, 0xb, RZ ;  /* 0x0000000be7d27810 */ /* 0x000fca0007ffe1ff */
        /* <DEDUP_REMOVED lines=63> */
[----:B0-----:R-:W-:Y:S01]  /*9250*/  FMNMX.FTZ R161, R208, R161, !PT ;  /* 0x000000a1d0a17209 */ /* 0x001fe20007810000 */
[----:B------:R-:W-:Y:S01]  /*9260*/  IMAD.U32 R208, RZ, RZ, UR50 ;  /* 0x00000032ffd07e24 */ /* 0x000fe2000f8e00ff */
[----:B-1----:R-:W-:-:S03]  /*9270*/  FMNMX.FTZ R170, R209, R170, !PT ;  /* 0x000000aad1aa7209 */ /* 0x002fc60007810000 */
[----:B------:R-:W-:Y:S01]  /*9280*/  FADD.FTZ R4, -R161, R4 ;  /* 0x00000004a1047221 */ /* 0x000fe20000010100 */
[----:B------:R-:W-:Y:S01]  /*9290*/  @!P1 LEA R208, R208, UR41, 0x3 ;  /* 0x00000029d0d09c11 */ /* 0x000fe2000f8e18ff */
[----:B------:R-:W-:Y:S01]  /*92a0*/  FADD.FTZ R5, -R170, R5 ;  /* 0x00000005aa057221 */ /* 0x000fe20000010100 */
[----:B------:R-:W-:Y:S02]  /*92b0*/  WARPGROUP.DEPBAR.LE gsb0, 0x0 ;  /* 0x00008000000079c5 */ /* 0x000fe40000010000 */
[----:B------:R-:W-:-:S15]  /*92c0*/  WARPGROUP.ARRIVE ;  /* 0x00000000000079c5 */ /* 0x000fde0000000000 */
[----:B------:R-:W-:Y:S01]  /*92d0*/  QGMMA.64x256x32.F32.E4M3.E4M3 R24, R216, gdesc[UR4], R24, gsb0 ;  /* 0x03e00004d8187df3 */ /* 0x000fe20008000818 */
[----:B------:R-:W-:Y:S02]  /*92e0*/  UMOV UR6, UR49 ;  /* 0x0000003100067c82 */ /* 0x000fe40008000000 */
[----:B------:R-:W-:Y:S02]  /*92f0*/  IMAD.U32 R206, RZ, RZ, UR6 ;  /* 0x00000006ffce7e24 */ /* 0x000fe4000f8e00ff */
[----:B------:R-:W-:Y:S01]  /*9300*/  FMUL.FTZ R4, R4, UR6 ;  /* 0x0000000604047c20 */ /* 0x000fe20008410000 */
[----:B------:R-:W-:Y:S02]  /*9310*/  IMAD.U32 R209, RZ, RZ, UR6 ;  /* 0x00000006ffd17e24 */ /* 0x000fe4000f8e00ff */
[----:B------:R-:W-:Y:S01]  /*9320*/  FMUL.FTZ R5, R5, UR6 ;  /* 0x0000000605057c20 */ /* 0x000fe20008410000 */
[----:B------:R-:W-:Y:S02]  /*9330*/  FFMA.FTZ R206, R161, R206, -8 ;  /* 0xc1000000a1ce7423 */ /* 0x000fe400000100ce */
[----:B------:R-:W-:Y:S02]  /*9340*/  MUFU.EX2 R4, R4 ;  /* 0x0000000400047308 */ /* 0x000fe40000000800 */
        /* <DEDUP_REMOVED lines=21> */
[----:B------:R-:W-:Y:S01]  /*94a0*/  FFMA.FTZ R203, R170, R209, -8 ;  /* 0xc1000000aacb7423 */ /* 0x000fe200000100d1 */
[----:B------:R-:W-:-:S01]  /*94b0*/  FFMA.FTZ R7, R7, UR6, -R206 ;  /* 0x0000000607077c23 */ /* 0x000fc200080108ce */
[----:B------:R-:W-:Y:S01]  /*94c0*/  FFMA.FTZ R6, R6, UR6, -R206 ;  /* 0x0000000606067c23 */ /* 0x000fe200080108ce */
[----:B------:R-:W-:Y:S01]  /*94d0*/  MUFU.EX2 R5, R5 ;  /* 0x0000000500057308 */ /* 0x000fe20000000800 */
[----:B------:R-:W-:-:S01]  /*94e0*/  FFMA.FTZ R8, R8, UR6, -R203 ;  /* 0x0000000608087c23 */ /* 0x000fc200080108cb */
[----:B------:R-:W-:Y:S01]  /*94f0*/  FFMA.FTZ R9, R9, UR6, -R203 ;  /* 0x0000000609097c23 */ /* 0x000fe200080108cb */
[----:B------:R-:W-:-:S01]  /*9500*/  FFMA.FTZ R10, R10, UR6, -R206 ;  /* 0x000000060a0a7c23 */ /* 0x000fc200080108ce */
[----:B------:R-:W-:Y:S01]  /*9510*/  FFMA.FTZ R12, R12, UR6, -R203 ;  /* 0x000000060c0c7c23 */ /* 0x000fe200080108cb */
[----:B------:R-:W-:-:S01]  /*9520*/  FFMA.FTZ R11, R11, UR6, -R206 ;  /* 0x000000060b0b7c23 */ /* 0x000fc200080108ce */
[----:B------:R-:W-:Y:S01]  /*9530*/  FFMA.FTZ R13, R13, UR6, -R203 ;  /* 0x000000060d0d7c23 */ /* 0x000fe200080108cb */
[----:B------:R-:W-:-:S01]  /*9540*/  FFMA.FTZ R14, R14, UR6, -R206 ;  /* 0x000000060e0e7c23 */ /* 0x000fc200080108ce */
[----:B------:R-:W0:Y:S01]  /*9550*/  MUFU.EX2 R7, R7 ;  /* 0x0000000700077308 */ /* 0x000e220000000800 */
[----:B------:R-:W-:-:S01]  /*9560*/  FFMA.FTZ R20, R20, UR6, -R203 ;  /* 0x0000000614147c23 */ /* 0x000fc200080108cb */
[----:B------:R-:W-:Y:S01]  /*9570*/  FFMA.FTZ R15, R15, UR6, -R206 ;  /* 0x000000060f0f7c23 */ /* 0x000fe200080108ce */
[----:B------:R-:W-:-:S01]  /*9580*/  FFMA.FTZ R21, R21, UR6, -R203 ;  /* 0x0000000615157c23 */ /* 0x000fc200080108cb */
[----:B------:R-:W-:Y:S01]  /*9590*/  FFMA.FTZ R152, R152, UR6, -R206 ;  /* 0x0000000698987c23 */ /* 0x000fe200080108ce */
[----:B------:R-:W-:-:S01]  /*95a0*/  FFMA.FTZ R154, R154, UR6, -R203 ;  /* 0x000000069a9a7c23 */ /* 0x000fc200080108cb */
[----:B------:R-:W-:Y:S01]  /*95b0*/  FFMA.FTZ R153, R153, UR6, -R206 ;  /* 0x0000000699997c23 */ /* 0x000fe200080108ce */
        /* <DEDUP_REMOVED lines=27> */
[--C-:B------:R-:W-:Y:S01]  /*9770*/  FFMA.FTZ R192, R192, UR6, -R203.reuse ;  /* 0x00000006c0c07c23 */ /* 0x100fe200080108cb */
[----:B------:R-:W-:-:S01]  /*9780*/  FFMA.FTZ R193, R193, UR6, -R203 ;  /* 0x00000006c1c17c23 */ /* 0x000fc200080108cb */
[--C-:B------:R-:W-:Y:S01]  /*9790*/  FFMA.FTZ R196, R196, UR6, -R203.reuse ;  /* 0x00000006c4c47c23 */ /* 0x100fe200080108cb */
[----:B------:R-:W-:-:S01]  /*97a0*/  FFMA.FTZ R197, R197, UR6, -R203 ;  /* 0x00000006c5c57c23 */ /* 0x000fc200080108cb */
[--C-:B------:R-:W-:Y:S01]  /*97b0*/  FFMA.FTZ R200, R200, UR6, -R203.reuse ;  /* 0x00000006c8c87c23 */ /* 0x100fe200080108cb */
[----:B------:R-:W-:-:S01]  /*97c0*/  FFMA.FTZ R201, R201, UR6, -R203 ;  /* 0x00000006c9c97c23 */ /* 0x000fc200080108cb */
        /* <DEDUP_REMOVED lines=48> */
[----:B------:R-:W-:-:S06]  /*9ad0*/  WARPGROUP.DEPBAR.LE gsb0, 0x0 ;  /* 0x00008000000079c5 */ /* 0x000fcc0000010000 */
        /* <DEDUP_REMOVED lines=22> */
[--C-:B------:R-:W-:Y:S01]  /*9c40*/  FFMA.FTZ R3, R204, UR6, -R203.reuse ;  /* 0x00000006cc037c23 */ /* 0x100fe200080108cb */
[----:B------:R-:W-:-:S05]  /*9c50*/  FFMA.FTZ R204, R205, UR6, -R203 ;  /* 0x00000006cdcc7c23 */ /* 0x000fca00080108cb */
        /* <DEDUP_REMOVED lines=20> */
[----:B------:R-:W-:-:S05]  /*9da0*/  @!P1 VIADD R2, R208, 0x38840 ;  /* 0x00038840d0029836 */ /* 0x000fca0000000000 */
[----:B------:R-:W-:Y:S01]  /*9db0*/  @!P1 PRMT R2, RZ, 0x654, R2 ;  /* 0x00000654ff029816 */ /* 0x000fe20000000002 */
[----:B------:R-:W2:Y:S01]  /*9dc0*/  MUFU.EX2 R190, R190 ;  /* 0x000000be00be7308 */ /* 0x000ea20000000800 */
[----:B0-----:R-:W-:-:S01]  /*9dd0*/  FADD.FTZ R205, R187, R206 ;  /* 0x000000cebbcd7221 */ /* 0x001fc20000010000 */
[----:B------:R0:W-:Y:S06]  /*9de0*/  BAR.ARV R210, 0x100 ;  /* 0x000400d20000751d */ /* 0x0001ec0000002000 */
[----:B------:R-:W3:Y:S01]  /*9df0*/  MUFU.EX2 R193, R193 ;  /* 0x000000c100c17308 */ /* 0x000ee20000000800 */
[----:B-1----:R-:W-:-:S01]  /*9e00*/  FADD.FTZ R206, R192, R203 ;  /* 0x000000cbc0ce7221 */ /* 0x002fc20000010000 */
[----:B------:R1:W-:Y:S06]  /*9e10*/  @!P1 SYNCS.ARRIVE.TRANS64.RED.A1T0 RZ, [R2+URZ], RZ ;  /* 0x000000ff02ff99a7 */ /* 0x0003ec000810043f */
[----:B------:R-:W4:Y:S01]  /*9e20*/  MUFU.EX2 R191, R191 ;  /* 0x000000bf00bf7308 */ /* 0x000f220000000800 */
[----:B--2---:R-:W-:-:S07]  /*9e30*/  FADD.FTZ R208, R190, R205 ;  /* 0x000000cdbed07221 */ /* 0x004fce0000010000 */
[----:B------:R-:W2:Y:S01]  /*9e40*/  MUFU.EX2 R196, R196 ;  /* 0x000000c400c47308 */ /* 0x000ea20000000800 */
[----:B---3--:R-:W-:-:S07]  /*9e50*/  FADD.FTZ R205, R193, R206 ;  /* 0x000000cec1cd7221 */ /* 0x008fce0000010000 */
[----:B------:R-:W1:Y:S01]  /*9e60*/  MUFU.EX2 R194, R194 ;  /* 0x000000c200c27308 */ /* 0x000e620000000800 */
[----:B----4-:R-:W-:-:S07]  /*9e70*/  FADD.FTZ R209, R191, R208 ;  /* 0x000000d0bfd17221 */ /* 0x010fce0000010000 */
[----:B------:R-:W3:Y:S01]  /*9e80*/  MUFU.EX2 R197, R197 ;  /* 0x000000c500c57308 */ /* 0x000ee20000000800 */
[----:B--2---:R-:W-:-:S07]  /*9e90*/  FADD.FTZ R206, R196, R205 ;  /* 0x000000cdc4ce7221 */ /* 0x004fce0000010000 */
[----:B------:R-:W2:Y:S01]  /*9ea0*/  MUFU.EX2 R195, R195 ;  /* 0x000000c300c37308 */ /* 0x000ea20000000800 */
[----:B-1----:R-:W-:-:S07]  /*9eb0*/  FADD.FTZ R2, R194, R209 ;  /* 0x000000d1c2027221 */ /* 0x002fce0000010000 */
[----:B------:R-:W1:Y:S01]  /*9ec0*/  MUFU.EX2 R200, R200 ;  /* 0x000000c800c87308 */ /* 0x000e620000000800 */
[----:B---3--:R-:W-:-:S07]  /*9ed0*/  FADD.FTZ R205, R197, R206 ;  /* 0x000000cec5cd7221 */ /* 0x008fce0000010000 */
[----:B------:R-:W3:Y:S08]  /*9ee0*/  MUFU.EX2 R198, R198 ;  /* 0x000000c600c67308 */ /* 0x000ef00000000800 */
[----:B------:R-:W4:Y:S08]  /*9ef0*/  MUFU.EX2 R201, R201 ;  /* 0x000000c900c97308 */ /* 0x000f300000000800 */
[----:B------:R-:W5:Y:S08]  /*9f00*/  MUFU.EX2 R199, R199 ;  /* 0x000000c700c77308 */ /* 0x000f700000000800 */
[----:B------:R2:W0:Y:S08]  /*9f10*/  MUFU.EX2 R203, R3 ;  /* 0x0000000300cb7308 */ /* 0x0004300000000800 */
[----:B------:R-:W0:Y:S01]  /*9f20*/  MUFU.EX2 R202, R202 ;  /* 0x000000ca00ca7308 */ /* 0x000e220000000800 */
[----:B--2---:R-:W-:-:S01]  /*9f30*/  FADD.FTZ R3, R195, R2 ;  /* 0x00000002c3037221 */ /* 0x004fc20000010000 */
[----:B-1----:R-:W-:-:S03]  /*9f40*/  FADD.FTZ R2, R200, R205 ;  /* 0x000000cdc8027221 */ /* 0x002fc60000010000 */
[----:B---3--:R-:W-:Y:S01]  /*9f50*/  FADD.FTZ R206, R198, R3 ;  /* 0x00000003c6ce7221 */ /* 0x008fe20000010000 */
[----:B----4-:R-:W-:-:S02]  /*9f60*/  FADD.FTZ R2, R201, R2 ;  /* 0x00000002c9027221 */ /* 0x010fc40000010000 */
[----:B------:R-:W1:Y:S01]  /*9f70*/  MUFU.EX2 R204, R204 ;  /* 0x000000cc00cc7308 */ /* 0x000e620000000800 */
[----:B-----5:R-:W-:-:S01]  /*9f80*/  FADD.FTZ R3, R199, R206 ;  /* 0x000000cec7037221 */ /* 0x020fc20000010000 */
[----:B0-----:R-:W-:-:S03]  /*9f90*/  FADD.FTZ R205, R203, R2 ;  /* 0x00000002cbcd7221 */ /* 0x001fc60000010000 */
[----:B------:R-:W-:Y:S01]  /*9fa0*/  FADD.FTZ R3, R202, R3 ;  /* 0x00000003ca037221 */ /* 0x000fe20000010000 */
[----:B-1----:R-:W-:-:S01]  /*9fb0*/  FADD.FTZ R2, R204, R205 ;  /* 0x000000cdcc027221 */ /* 0x002fc20000010000 */
[----:B------:R-:W-:Y:S06]  /*9fc0*/  @!P0 BRA `(.L_x_1978) ;  /* 0x0000000000048947 */ /* 0x000fec0003800000 */
[----:B------:R-:W-:Y:S01]  /*9fd0*/  BPT.TRAP 0x1 ;  /* 0x000000040000795c */ /* 0x000fe20000300000 */
.L_x_1978:
        /* <DEDUP_REMOVED lines=14> */
[----:B------:R-:W-:Y:S01]  /*a0c0*/  FMUL.FTZ R24, R24, R4 ;  /* 0x0000000418187220 */ /* 0x000fe20000410000 */
        /* <DEDUP_REMOVED lines=17> */
[-C--:B------:R-:W-:Y:S01]  /*a1e0*/  FMUL.FTZ R40, R40, R4.reuse ;  /* 0x0000000428287220 */ /* 0x080fe20000410000 */
        /* <DEDUP_REMOVED lines=139> */
.L_x_1969:
[----:B------:R-:W-:Y:S06]  /*aaa0*/  BAR.ARV 0x8, 0x180 ;  /* 0x0206000000007b1d */ /* 0x000fec0000002000 */
[----:B------:R-:W-:Y:S05]  /*aab0*/  @!P0 BRA `(.L_x_1980) ;  /* 0x0000000000048947 */ /* 0x000fea0003800000 */
[----:B------:R-:W-:Y:S01]  /*aac0*/  BPT.TRAP 0x1 ;  /* 0x000000040000795c */ /* 0x000fe20000300000 */
.L_x_1980:
[----:B------:R-:W-:Y:S01]  /*aad0*/  ULEA UR11, UR50, UR41, 0x3 ;  /* 0x00000029320b7291 */ /* 0x000fe2000f8e183f */
[----:B------:R-:W-:-:S05]  /*aae0*/  IMAD.U32 R0, RZ, RZ, UR43 ;  /* 0x0000002bff007e24 */ /* 0x000fca000f8e00ff */
[----:B------:R-:W-:-:S04]  /*aaf0*/  SHF.L.U32 R0, R0, 0x1f, RZ ;  /* 0x0000001f00007819 */ /* 0x000fc800000006ff */
[----:B------:R0:W1:Y:S01]  /*ab00*/  SYNCS.PHASECHK.TRANS64.TRYWAIT P1, [UR11+0x38850], R0 ;  /* 0x03885000ff0075a7 */ /* 0x000062000802014b */
[----:B------:R-:W-:Y:S05]  /*ab10*/  @!P0 BRA `(.L_x_1981) ;  /* 0x0000000000048947 */ /* 0x000fea0003800000 */
[----:B------:R-:W-:Y:S01]  /*ab20*/  BPT.TRAP 0x1 ;  /* 0x000000040000795c */ /* 0x000fe20000300000 */
.L_x_1981:
[----:B-1----:R-:W-:Y:S05]  /*ab30*/  @P1 BRA `(.L_x_1982) ;  /* 0x0000000000081947 */ /* 0x002fea0003800000 */
[----:B------:R-:W1:Y:S02]  /*ab40*/  SYNCS.PHASECHK.TRANS64.TRYWAIT P1, [UR11+0x38850], R0 ;  /* 0x03885000ff0075a7 */ /* 0x000e64000802014b */
[----:B-1----:R-:W-:Y:S05]  /*ab50*/  @!P1 BRA `(.L_x_1983) ;  /* 0x0000008c00909947 */ /* 0x002fea0003800000 */
.L_x_1982:
[----:B------:R-:W-:Y:S01]  /*ab60*/  UIADD3 UR41, UR41, 0x400, URZ ;  /* 0x0000040029297890 */ /* 0x000fe2000fffe03f */
[----:B------:R-:W-:Y:S01]  /*ab70*/  WARPGROUP.ARRIVE ;  /* 0x00000000000079c5 */ /* 0x000fe20000000000 */
[----:B------:R-:W-:Y:S01]  /*ab80*/  UMOV UR15, 0x40000040 ;  /* 0x40000040000f7882 */ /* 0x000fe20000000000 */
[----:B------:R-:W-:Y:S01]  /*ab90*/  ULDC.64 UR12, c[0x0][0x9a0] ;  /* 0x00026800000c7ab9 */ /* 0x000fe20000000a00 */
[----:B------:R-:W-:Y:S01]  /*aba0*/  USHF.R.U32.HI UR41, URZ, 0x4, UR41 ;  /* 0x000000043f297899 */ /* 0x000fe20008011629 */
[----:B------:R-:W-:Y:S01]  /*abb0*/  IMAD.MOV.U32 R6, RZ, RZ, 0x3f800000 ;  /* 0x3f800000ff067424 */ /* 0x000fe200078e00ff */
[----:B------:R-:W-:Y:S02]  /*abc0*/  UISETP.NE.U32.AND UP0, UPT, UR12, URZ, UPT ;  /* 0x0000003f0c00728c */ /* 0x000fe4000bf05070 */
[----:B------:R-:W-:Y:S02]  /*abd0*/  ULOP3.LUT UR41, UR41, 0x3fff, URZ, 0xc0, !UPT ;  /* 0x00003fff29297892 */ /* 0x000fe4000f8ec03f */
[----:B------:R-:W-:-:S02]  /*abe0*/  UISETP.NE.AND.EX UP0, UPT, UR13, URZ, UPT, UP0 ;  /* 0x0000003f0d00728c */ /* 0x000fc4000bf05300 */
[----:B------:R-:W-:-:S04]  /*abf0*/  ULOP3.LUT UR10, UR41, 0x10000, URZ, 0xfc, !UPT ;  /* 0x00010000290a7892 */ /* 0x000fc8000f8efc3f */
[----:B------:R-:W-:Y:S01]  /*ac00*/  ULEA UR10, UR50, UR10, 0xb ;  /* 0x0000000a320a7291 */ /* 0x000fe2000f8e583f */
[----:B------:R-:W-:-:S03]  /*ac10*/  PLOP3.LUT P1, PT, PT, PT, UP0, 0x80, 0x0 ;  /* 0x000000000000781c */ /* 0x000fc60003f2f008 */
[----:B------:R-:W-:Y:S02]  /*ac20*/  UIADD3 UR4, UR10, 0x2, URZ ;  /* 0x000000020a047890 */ /* 0x000fe4000fffe03f */
[----:B------:R-:W-:Y:S01]  /*ac30*/  @UP0 USHF.R.S32.HI UR7, URZ, 0x1f, UR42 ;  /* 0x0000001f3f070899 */ /* 0x000fe2000801142a */
[----:B------:R-:W-:Y:S01]  /*ac40*/  UMOV UR14, UR10 ;  /* 0x0000000a000e7c82 */ /* 0x000fe20008000000 */
[----:B------:R-:W-:Y:S01]  /*ac50*/  @UP0 ULDC.64 UR8, c[0x0][0x9c8] ;  /* 0x0002720000080ab9 */ /* 0x000fe20000000a00 */
[----:B------:R-:W-:Y:S02]  /*ac60*/  QGMMA.64x256x32.F32.E4M3.E4M3 R24, R228, gdesc[UR12], R24, gsb0 ;  /* 0x03e0000ce4187df3 */ /* 0x000fe40008000818 */
[----:B------:R-:W-:Y:S01]  /*ac70*/  UMOV UR14, UR4 ;  /* 0x00000004000e7c82 */ /* 0x000fe20008000000 */
[----:B------:R-:W-:Y:S01]  /*ac80*/  UMOV UR15, 0x40000040 ;  /* 0x40000040000f7882 */ /* 0x000fe20000000000 */
[----:B------:R-:W-:Y:S02]  /*ac90*/  @UP0 UIMAD UR7, UR7, UR8, URZ ;  /* 0x00000008070702a4 */ /* 0x000fe4000f8e023f */
[----:B------:R-:W-:-:S02]  /*aca0*/  @UP0 UIMAD.WIDE.U32 UR4, UR42, UR8, URZ ;  /* 0x000000082a0402a5 */ /* 0x000fc4000f8e003f */
[----:B------:R-:W-:Y:S02]  /*acb0*/  @UP0 UIMAD UR7, UR42, UR9, UR7 ;  /* 0x000000092a0702a4 */ /* 0x000fe4000f8e0207 */
[----:B------:R-:W-:Y:S02]  /*acc0*/  @UP0 USHF.R.S32.HI UR8, URZ, 0x1f, UR37 ;  /* 0x0000001f3f080899 */ /* 0x000fe40008011425 */
[----:B------:R-:W-:Y:S01]  /*acd0*/  @UP0 UIADD3 UR5, UR5, UR7, URZ ;  /* 0x0000000705050290 */ /* 0x000fe2000fffe03f */
[----:B------:R-:W-:Y:S02]  /*ace0*/  WARPGROUP.DEPBAR.LE gsb0, 0x0 ;  /* 0x00008000000079c5 */ /* 0x000fe40000010000 */
[----:B------:R-:W-:-:S13]  /*acf0*/  WARPGROUP.ARRIVE ;  /* 0x00000000000079c5 */ /* 0x000fda0000000000 */
[----:B------:R-:W-:Y:S01]  /*ad00*/  QGMMA.64x256x32.F32.E4M3.E4M3 R24, R224, gdesc[UR12], R24, gsb0 ;  /* 0x03e0000ce0187df3 */ /* 0x000fe20008000818 */
[----:B------:R-:W-:Y:S02]  /*ad10*/  @UP0 ULDC.64 UR14, c[0x0][0x9d0] ;  /* 0x00027400000e0ab9 */ /* 0x000fe40000000a00 */
[----:B------:R-:W-:Y:S02]  /*ad20*/  @UP0 UIMAD UR7, UR8, UR14, URZ ;  /* 0x0000000e080702a4 */ /* 0x000fe4000f8e023f */
[----:B------:R-:W-:Y:S02]  /*ad30*/  UIADD3 UR8, UR10, 0x4, URZ ;  /* 0x000000040a087890 */ /* 0x000fe4000fffe03f */
[----:B------:R-:W-:Y:S02]  /*ad40*/  @UP0 UIMAD UR7, UR37, UR15, UR7 ;  /* 0x0000000f250702a4 */ /* 0x000fe4000f8e0207 */
[----:B------:R-:W-:Y:S01]  /*ad50*/  @UP0 UIMAD.WIDE.U32 UR4, UR37, UR14, UR4 ;  /* 0x0000000e250402a5 */ /* 0x000fe2000f8e0004 */
[----:B------:R-:W-:-:S02]  /*ad60*/  UMOV UR15, 0x40000040 ;  /* 0x40000040000f7882 */ /* 0x000fc40000000000 */
[----:B------:R-:W-:Y:S01]  /*ad70*/  UMOV UR14, UR8 ;  /* 0x00000008000e7c82 */ /* 0x000fe20008000000 */
[----:B------:R-:W-:Y:S02]  /*ad80*/  @UP0 UIADD3 UR5, UR5, UR7, URZ ;  /* 0x0000000705050290 */ /* 0x000fe4000fffe03f */
[----:B------:R-:W-:-:S04]  /*ad90*/  @UP0 ULEA UR8, UP1, UR4, UR12, 0x2 ;  /* 0x0000000c04080291 */ /* 0x000fc8000f82103f */
[----:B------:R-:W-:Y:S02]  /*ada0*/  @UP0 ULEA.HI.X UR9, UR4, UR13, UR5, 0x2, UP1 ;  /* 0x0000000d04090291 */ /* 0x000fe400088f1405 */
[----:B------:R-:W-:-:S04]  /*adb0*/  IMAD.U32 R4, RZ, RZ, UR8 ;  /* 0x00000008ff047e24 */ /* 0x000fc8000f8e00ff */
[----:B-1----:R-:W-:-:S05]  /*adc0*/  IMAD.U32 R5, RZ, RZ, UR9 ;  /* 0x00000009ff057e24 */ /* 0x002fca000f8e00ff */
[----:B------:R1:W2:Y:S01]  /*add0*/  @P1 LDG.E R6, desc[UR46][R4.64] ;  /* 0x0000002e04061981 */ /* 0x0002a2000c1e1900 */
[----:B------:R-:W-:Y:S01]  /*ade0*/  UIADD3 UR10, UR10, 0x6, URZ ;  /* 0x000000060a0a7890 */ /* 0x000fe2000fffe03f */
[----:B------:R-:W-:Y:S02]  /*adf0*/  WARPGROUP.DEPBAR.LE gsb0, 0x0 ;  /* 0x00008000000079c5 */ /* 0x000fe40000010000 */
[----:B------:R-:W-:-:S06]  /*ae00*/  WARPGROUP.ARRIVE ;  /* 0x00000000000079c5 */ /* 0x000fcc0000000000 */
[----:B------:R-:W-:Y:S01]  /*ae10*/  QGMMA.64x256x32.F32.E4M3.E4M3 R24, R220, gdesc[UR12], R24, gsb0 ;  /* 0x03e0000cdc187df3 */ /* 0x000fe20008000818 */
[----:B------:R-:W-:Y:S01]  /*ae20*/  UMOV UR14, UR10 ;  /* 0x0000000a000e7c82 */ /* 0x000fe20008000000 */
[----:B------:R-:W-:Y:S01]  /*ae30*/  UMOV UR15, 0x40000040 ;  /* 0x40000040000f7882 */ /* 0x000fe20000000000 */
[----:B0-----:R-:W0:Y:S04]  /*ae40*/  SHFL.BFLY PT, R0, R3, 0x2, 0x1f ;  /* 0x0c401f0003007f89 */ /* 0x001e2800000e0000 */
[----:B------:R-:W3:Y:S01]  /*ae50*/  SHFL.BFLY PT, R9, R2, 0x2, 0x1f ;  /* 0x0c401f0002097f89 */ /* 0x000ee200000e0000 */
[----:B0-----:R-:W-:-:S01]  /*ae60*/  FADD.FTZ R0, R0, R3 ;  /* 0x0000000300007221 */ /* 0x001fc20000010000 */
[----:B---3--:R-:W-:-:S04]  /*ae70*/  FADD.FTZ R9, R9, R2 ;  /* 0x0000000209097221 */ /* 0x008fc80000010000 */
[----:B------:R-:W0:Y:S04]  /*ae80*/  SHFL.BFLY PT, R7, R0, 0x1, 0x1f ;  /* 0x0c201f0000077f89 */ /* 0x000e2800000e0000 */
[----:B------:R-:W3:Y:S01]  /*ae90*/  SHFL.BFLY PT, R8, R9, 0x1, 0x1f ;  /* 0x0c201f0009087f89 */ /* 0x000ee200000e0000 */
[----:B------:R-:W-:Y:S02]  /*aea0*/  IMAD.MOV.U32 R3, RZ, RZ, RZ ;  /* 0x000000ffff037224 */ /* 0x000fe400078e00ff */
[----:B0-----:R-:W-:Y:S01]  /*aeb0*/  FADD.FTZ R10, R0, R7 ;  /* 0x00000007000a7221 */ /* 0x001fe20000010000 */
[----:B---3--:R-:W-:-:S04]  /*aec0*/  FADD.FTZ R11, R9, R8 ;  /* 0x00000008090b7221 */ /* 0x008fc80000010000 */
[C---:B------:R-:W-:Y:S01]  /*aed0*/  FSETP.NE.FTZ.AND P1, PT, R10.reuse, RZ, PT ;  /* 0x000000ff0a00720b */ /* 0x040fe20003f35000 */
[----:B-1----:R-:W-:Y:S01]  /*aee0*/  FMUL.FTZ R5, R10, 0.00390625 ;  /* 0x3b8000000a057820 */ /* 0x002fe20000410000 */
        /* <DEDUP_REMOVED lines=9> */
[----:B------:R-:W-:-:S02]  /*af80*/  IMAD.U32 R9, RZ, RZ, UR6 ;  /* 0x00000006ff097e24 */ /* 0x000fc4000f8e00ff */
[----:B------:R-:W-:Y:S02]  /*af90*/  IMAD.U32 R4, RZ, RZ, UR6 ;  /* 0x00000006ff047e24 */ /* 0x000fe4000f8e00ff */
[----:B0-----:R-:W-:Y:S01]  /*afa0*/  @P2 FMUL.FTZ R5, R5, 0.69314718246459960938 ;  /* 0x3f31721805052820 */ /* 0x001fe20000410000 */
[----:B------:R-:W-:Y:S01]  /*afb0*/  @P3 FMUL.FTZ R10, R9, 0.69314718246459960938 ;  /* 0x3f317218090a3820 */ /* 0x000fe20000410000 */
[----:B------:R-:W-:Y:S02]  /*afc0*/  WARPGROUP.DEPBAR.LE gsb0, 0x0 ;  /* 0x00008000000079c5 */ /* 0x000fe40000010000 */
[----:B------:R-:W-:-:S06]  /*afd0*/  WARPGROUP.ARRIVE ;  /* 0x00000000000079c5 */ /* 0x000fcc0000000000 */
[----:B------:R-:W-:Y:S01]  /*afe0*/  QGMMA.64x256x32.F32.E4M3.E4M3 R24, R216, gdesc[UR12], R24, gsb0 ;  /* 0x03e0000cd8187df3 */ /* 0x000fe20008000818 */
[----:B------:R-:W-:Y:S01]  /*aff0*/  @P2 FMUL.FTZ R4, R4, 0.69314718246459960938 ;  /* 0x3f31721804042820 */ /* 0x000fe20000410000 */
[----:B-1----:R-:W-:Y:S01]  /*b000*/  @P3 FMUL.FTZ R9, R8, 0.69314718246459960938 ;  /* 0x3f31721808093820 */ /* 0x002fe20000410000 */
[----:B------:R-:W-:Y:S02]  /*b010*/  IMAD.MOV.U32 R2, RZ, RZ, -0x800000 ;  /* 0xff800000ff027424 */ /* 0x000fe400078e00ff */
[----:B--2---:R-:W-:Y:S01]  /*b020*/  FMUL.FTZ R152, R3, R6 ;  /* 0x0000000603987220 */ /* 0x004fe20000410000 */
[----:B------:R-:W-:Y:S02]  /*b030*/  IMAD.MOV.U32 R0, RZ, RZ, -0x800000 ;  /* 0xff800000ff007424 */ /* 0x000fe400078e00ff */
[----:B------:R-:W-:Y:S01]  /*b040*/  @P2 FFMA.FTZ R2, R4, R161, R5 ;  /* 0x000000a104022223 */ /* 0x000fe20000010005 */
[----:B------:R-:W-:-:S01]  /*b050*/  @P3 FFMA.FTZ R0, R10, R170, R9 ;  /* 0x000000aa0a003223 */ /* 0x000fc20000010009 */
[----:B---3--:R-:W-:Y:S01]  /*b060*/  FMUL.FTZ R3, R7, R6 ;  /* 0x0000000607037220 */ /* 0x008fe20000410000 */
[----:B------:R-:W-:-:S02]  /*b070*/  WARPGROUP.DEPBAR.LE gsb0, 0x0 ;  /* 0x00008000000079c5 */ /* 0x000fc40000010000 */
[----:B------:R-:W-:Y:S05]  /*b080*/  @!P0 BRA `(.L_x_1984) ;  /* 0x0000000000048947 */ /* 0x000fea0003800000 */
[----:B------:R-:W-:Y:S01]  /*b090*/  BPT.TRAP 0x1 ;  /* 0x000000040000795c */ /* 0x000fe20000300000 */
.L_x_1984:
        /* <DEDUP_REMOVED lines=138> */
.L_x_1951:
        /* <DEDUP_REMOVED lines=70> */
[----:B------:R-:W-:Y:S01]  /*bda0*/  USHF.R.S32.HI UR10, URZ, 0x1f, UR37 ;  /* 0x0000001f3f0a7899 */ /* 0x000fe20008011425 */
[----:B------:R-:W-:Y:S01]  /*bdb0*/  LOP3.LUT R40, R40, 0xc, RZ, 0xc0, !PT ;  /* 0x0000000c28287812 */ /* 0x000fe200078ec0ff */
[----:B------:R-:W-:Y:S01]  /*bdc0*/  ULDC.64 UR8, c[0x0][0xb90] ;  /* 0x0002e40000087ab9 */ /* 0x000fe20000000a00 */
[----:B------:R-:W-:-:S02]  /*bdd0*/  F2FP.BF16.F32.PACK_AB R6, R148, R153 ;  /* 0x000000999406723e */ /* 0x000fc400000010ff */
[----:B------:R-:W-:Y:S02]  /*bde0*/  IADD3 R74, P0, R40, UR6, RZ ;  /* 0x00000006284a7c10 */ /* 0x000fe4000ff1e0ff */
[----:B------:R-:W-:Y:S02]  /*bdf0*/  F2FP.BF16.F32.PACK_AB R5, R156, R159 ;  /* 0x0000009f9c05723e */ /* 0x000fe400000010ff */
[----:B------:R-:W-:Y:S01]  /*be00*/  F2FP.BF16.F32.PACK_AB R4, R154, R157 ;  /* 0x0000009d9a04723e */ /* 0x000fe200000010ff */
[----:B------:R-:W-:Y:S01]  /*be10*/  IMAD.X R75, RZ, RZ, UR7, P0 ;  /* 0x00000007ff4b7e24 */ /* 0x000fe200080e06ff */
[----:B------:R-:W-:-:S04]  /*be20*/  F2FP.BF16.F32.PACK_AB R7, R152, R155 ;  /* 0x0000009b9807723e */ /* 0x000fc800000010ff */
[----:B------:R0:W2:Y:S01]  /*be30*/  LDG.E.CONSTANT R74, desc[UR46][R74.64] ;  /* 0x0000002e4a4a7981 */ /* 0x0000a2000c1e9900 */
[----:B------:R-:W-:Y:S01]  /*be40*/  LOP3.LUT P0, R40, R82, 0x3, RZ, 0xc0, !PT ;  /* 0x0000000352287812 */ /* 0x000fe2000780c0ff */
[----:B------:R-:W-:Y:S01]  /*be50*/  UIMAD UR5, UR10, UR8, URZ ;  /* 0x000000080a0572a4 */ /* 0x000fe2000f8e023f */
[----:B------:R-:W-:Y:S01]  /*be60*/  F2FP.BF16.F32.PACK_AB R49, R76, R129 ;  /* 0x000000814c31723e */ /* 0x000fe200000010ff */
[----:B------:R-:W-:Y:S01]  /*be70*/  UIMAD.WIDE.U32 UR6, UR37, UR8, URZ ;  /* 0x00000008250672a5 */ /* 0x000fe2000f8e003f */
[----:B------:R-:W-:Y:S01]  /*be80*/  ISETP.EQ.OR P0, PT, R40, 0x3, !P0 ;  /* 0x000000032800780c */ /* 0x000fe20004702670 */
[----:B------:R-:W-:Y:S01]  /*be90*/  UIMAD UR5, UR37, UR9, UR5 ;  /* 0x00000009250572a4 */ /* 0x000fe2000f8e0205 */
[----:B------:R-:W-:Y:S01]  /*bea0*/  F2FP.BF16.F32.PACK_AB R89, R84, R137 ;  /* 0x000000895459723e */ /* 0x000fe200000010ff */
[----:B------:R-:W-:Y:S01]  /*beb0*/  USHF.R.S32.HI UR12, URZ, 0x1f, UR42 ;  /* 0x0000001f3f0c7899 */ /* 0x000fe2000801142a */
[----:B------:R-:W-:Y:S01]  /*bec0*/  SEL R115, R9, R8, P0 ;  /* 0x0000000809737207 */ /* 0x000fe20000000000 */
[----:B------:R-:W-:Y:S01]  /*bed0*/  ULDC.64 UR8, c[0x0][0xb98] ;  /* 0x0002e60000087ab9 */ /* 0x000fe20000000a00 */
[----:B------:R-:W-:Y:S01]  /*bee0*/  SEL R77, R8, R9, P0 ;  /* 0x00000009084d7207 */ /* 0x000fe20000000000 */
[----:B------:R-:W-:Y:S01]  /*bef0*/  UIADD3 UR7, UR7, UR5, URZ ;  /* 0x0000000507077290 */ /* 0x000fe2000fffe03f */
[----:B------:R-:W1:Y:S01]  /*bf00*/  S2R R8, SR_SWINHI ;  /* 0x0000000000087919 */ /* 0x000e620000002f00 */
[----:B------:R-:W-:Y:S01]  /*bf10*/  SEL R141, R93, R92, P0 ;  /* 0x0000005c5d8d7207 */ /* 0x000fe20000000000 */
[----:B------:R-:W-:Y:S01]  /*bf20*/  UIMAD UR5, UR12, UR8, URZ ;  /* 0x000000080c0572a4 */ /* 0x000fe2000f8e023f */
[----:B------:R-:W-:Y:S01]  /*bf30*/  SEL R90, R92, R93, P0 ;  /* 0x0000005d5c5a7207 */ /* 0x000fe20000000000 */
[----:B------:R-:W-:Y:S01]  /*bf40*/  UIMAD.WIDE.U32 UR6, UR42, UR8, UR6 ;  /* 0x000000082a0672a5 */ /* 0x000fe2000f8e0006 */
[----:B------:R-:W-:Y:S01]  /*bf50*/  SEL R149, R124, R41, P0 ;  /* 0x000000297c957207 */ /* 0x000fe20000000000 */
[----:B------:R-:W-:Y:S01]  /*bf60*/  UIMAD UR5, UR42, UR9, UR5 ;  /* 0x000000092a0572a4 */ /* 0x000fe2000f8e0205 */
[----:B------:R-:W-:-:S02]  /*bf70*/  SEL R93, R41, R124, P0 ;  /* 0x0000007c295d7207 */ /* 0x000fc40000000000 */
[----:B------:R-:W-:Y:S01]  /*bf80*/  SEL R153, R70, R71, P0 ;  /* 0x0000004746997207 */ /* 0x000fe20000000000 */
[----:B------:R-:W-:Y:S01]  /*bf90*/  ULDC.64 UR8, c[0x0][0xae8] ;  /* 0x0002ba0000087ab9 */ /* 0x000fe20000000a00 */
[----:B------:R-:W-:Y:S02]  /*bfa0*/  SEL R95, R71, R70, P0 ;  /* 0x00000046475f7207 */ /* 0x000fe40000000000 */
[----:B------:R-:W-:Y:S02]  /*bfb0*/  SEL R125, R29, R28, P0 ;  /* 0x0000001c1d7d7207 */ /* 0x000fe40000000000 */
[----:B------:R-:W-:Y:S02]  /*bfc0*/  SEL R82, R28, R29, P0 ;  /* 0x0000001d1c527207 */ /* 0x000fe40000000000 */
[----:B------:R-:W-:Y:S02]  /*bfd0*/  SEL R143, R5, R4, P0 ;  /* 0x00000004058f7207 */ /* 0x000fe40000000000 */
[----:B------:R-:W-:Y:S01]  /*bfe0*/  SEL R96, R4, R5, P0 ;  /* 0x0000000504607207 */ /* 0x000fe20000000000 */
[----:B------:R-:W-:Y:S01]  /*bff0*/  IMAD R5, R233, 0x40, R16 ;  /* 0x00000040e9057824 */ /* 0x000fe200078e0210 */
[----:B------:R-:W-:-:S02]  /*c000*/  SEL R173, R27, R26, P0 ;  /* 0x0000001a1bad7207 */ /* 0x000fc40000000000 */
[----:B------:R-:W-:Y:S02]  /*c010*/  SEL R113, R26, R27, P0 ;  /* 0x0000001b1a717207 */ /* 0x000fe40000000000 */
[----:B------:R-:W-:Y:S02]  /*c020*/  SEL R135, R69, R68, P0 ;  /* 0x0000004445877207 */ /* 0x000fe40000000000 */
[----:B------:R-:W-:Y:S02]  /*c030*/  SEL R87, R68, R69, P0 ;  /* 0x0000004544577207 */ /* 0x000fe40000000000 */
[----:B------:R-:W-:Y:S02]  /*c040*/  SEL R107, R24, R25, P0 ;  /* 0x00000019186b7207 */ /* 0x000fe40000000000 */
[----:B0-----:R-:W-:Y:S02]  /*c050*/  SEL R75, R25, R24, P0 ;  /* 0x00000018194b7207 */ /* 0x001fe40000000000 */
[----:B------:R-:W-:-:S02]  /*c060*/  MOV R40, R3 ;  /* 0x0000000300287202 */ /* 0x000fc40000000f00 */
[----:B-1----:R-:W-:Y:S02]  /*c070*/  MOV R41, R8 ;  /* 0x0000000800297202 */ /* 0x002fe40000000f00 */
[----:B------:R-:W-:Y:S02]  /*c080*/  SEL R119, R13, R12, P0 ;  /* 0x0000000c0d777207 */ /* 0x000fe40000000000 */
[----:B------:R-:W-:Y:S01]  /*c090*/  SEL R79, R12, R13, P0 ;  /* 0x0000000d0c4f7207 */ /* 0x000fe20000000000 */
[--C-:B------:R-:W-:Y:S01]  /*c0a0*/  IMAD.WIDE R72, R237, 0x2, R40.reuse ;  /* 0x00000002ed487825 */ /* 0x100fe200078e0228 */
[----:B------:R-:W-:Y:S02]  /*c0b0*/  SEL R121, R15, R14, P0 ;  /* 0x0000000e0f797207 */ /* 0x000fe40000000000 */
[----:B------:R-:W-:Y:S01]  /*c0c0*/  SEL R80, R14, R15, P0 ;  /* 0x0000000f0e507207 */ /* 0x000fe20000000000 */
[----:B------:R-:W-:Y:S01]  /*c0d0*/  IMAD.WIDE R40, R5, 0x2, R40 ;  /* 0x0000000205287825 */ /* 0x000fe200078e0228 */
[----:B------:R-:W-:-:S02]  /*c0e0*/  IADD3 R71, P4, R72, 0xc060, RZ ;  /* 0x0000c06048477810 */ /* 0x000fc40007f9e0ff */
[C---:B------:R-:W-:Y:S02]  /*c0f0*/  IADD3 R29, P3, R72.reuse, 0xc040, RZ ;  /* 0x0000c040481d7810 */ /* 0x040fe40007f7e0ff */
[----:B------:R-:W-:Y:S02]  /*c100*/  LOP3.LUT R70, R71, 0x380, RZ, 0xc0, !PT ;  /* 0x0000038047467812 */ /* 0x000fe400078ec0ff */
[----:B------:R-:W-:Y:S01]  /*c110*/  IADD3 R27, P2, R72, 0xc020, RZ ;  /* 0x0000c020481b7810 */ /* 0x000fe20007f5e0ff */
[--C-:B------:R-:W-:Y:S01]  /*c120*/  IMAD.X R69, RZ, RZ, R73.reuse, P3 ;  /* 0x000000ffff457224 */ /* 0x100fe200018e0649 */
[----:B------:R-:W-:Y:S02]  /*c130*/  SHF.R.U64 R70, R70, 0x3, RZ ;  /* 0x0000000346467819 */ /* 0x000fe400000012ff */
[----:B------:R-:W-:Y:S01]  /*c140*/  SEL R123, R21, R20, P0 ;  /* 0x00000014157b7207 */ /* 0x000fe20000000000 */
[--C-:B------:R-:W-:Y:S01]  /*c150*/  IMAD.X R67, RZ, RZ, R73.reuse, P2 ;  /* 0x000000ffff437224 */ /* 0x100fe200010e0649 */
[----:B------:R-:W-:Y:S01]  /*c160*/  LOP3.LUT R70, R70, R71, RZ, 0x3c, !PT ;  /* 0x0000004746467212 */ /* 0x000fe200078e3cff */
[----:B------:R-:W-:Y:S01]  /*c170*/  IMAD.X R71, RZ, RZ, R73, P4 ;  /* 0x000000ffff477224 */ /* 0x000fe200020e0649 */
[----:B------:R-:W-:-:S02]  /*c180*/  SEL R81, R20, R21, P0 ;  /* 0x0000001514517207 */ /* 0x000fc40000000000 */
[----:B------:R-:W-:Y:S02]  /*c190*/  SEL R145, R7, R6, P0 ;  /* 0x0000000607917207 */ /* 0x000fe40000000000 */
[----:B------:R-:W-:Y:S02]  /*c1a0*/  SEL R92, R6, R7, P0 ;  /* 0x00000007065c7207 */ /* 0x000fe40000000000 */
[C---:B------:R-:W-:Y:S02]  /*c1b0*/  LOP3.LUT R5, R72.reuse, 0x380, RZ, 0xc0, !PT ;  /* 0x0000038048057812 */ /* 0x040fe400078ec0ff */
[C---:B------:R-:W-:Y:S02]  /*c1c0*/  IADD3 R14, P1, R72.reuse, 0xc000, RZ ;  /* 0x0000c000480e7810 */ /* 0x040fe40007f3e0ff */
[C---:B------:R-:W-:Y:S02]  /*c1d0*/  IADD3 R25, P6, R72.reuse, 0x8060, RZ ;  /* 0x0000806048197810 */ /* 0x040fe40007fde0ff */
[C---:B------:R-:W-:Y:S01]  /*c1e0*/  IADD3 R7, P5, R72.reuse, 0x20, RZ ;  /* 0x0000002048077810 */ /* 0x040fe20007fbe0ff */
[----:B------:R-:W-:Y:S01]  /*c1f0*/  IMAD.X R65, RZ, RZ, R73, P1 ;  /* 0x000000ffff417224 */ /* 0x000fe200008e0649 */
[----:B------:R-:W-:-:S02]  /*c200*/  IADD3 R21, P4, R72, 0x8040, RZ ;  /* 0x0000804048157810 */ /* 0x000fc40007f9e0ff */
[C---:B------:R-:W-:Y:S02]  /*c210*/  IADD3 R15, P3, R72.reuse, 0x8020, RZ ;  /* 0x00008020480f7810 */ /* 0x040fe40007f7e0ff */
[----:B------:R-:W-:Y:S02]  /*c220*/  IADD3 R12, P2, R72, 0x8000, RZ ;  /* 0x00008000480c7810 */ /* 0x000fe40007f5e0ff */
[----:B------:R-:W-:Y:S01]  /*c230*/  SHF.R.U64 R5, R5, 0x3, RZ ;  /* 0x0000000305057819 */ /* 0x000fe200000012ff */
[--C-:B------:R-:W-:Y:S01]  /*c240*/  IMAD.X R57, RZ, RZ, R73.reuse, P3 ;  /* 0x000000ffff397224 */ /* 0x100fe200018e0649 */
        /* <DEDUP_REMOVED lines=13> */
[----:B------:R-:W-:Y:S02]  /*c320*/  SEL R78, R10, R11, P0 ;  /* 0x0000000b0a4e7207 */ /* 0x000fe40000000000 */
[C---:B------:R-:W-:Y:S02]  /*c330*/  IADD3 R13, P1, R72.reuse, 0x4060, RZ ;  /* 0x00004060480d7810 */ /* 0x040fe40007f3e0ff */
[C---:B------:R-:W-:Y:S02]  /*c340*/  IADD3 R9, P6, R72.reuse, 0x40, RZ ;  /* 0x0000004048097810 */ /* 0x040fe40007fde0ff */
[C---:B------:R-:W-:Y:S02]  /*c350*/  IADD3 R10, P5, R72.reuse, 0x4040, RZ ;  /* 0x00004040480a7810 */ /* 0x040fe40007fbe0ff */
[C---:B------:R-:W-:Y:S02]  /*c360*/  IADD3 R8, P4, R72.reuse, 0x4020, RZ ;  /* 0x0000402048087810 */ /* 0x040fe40007f9e0ff */
[----:B------:R-:W-:-:S02]  /*c370*/  IADD3 R6, P3, R72, 0x4000, RZ ;  /* 0x0000400048067810 */ /* 0x000fc40007f7e0ff */
[----:B------:R-:W-:Y:S02]  /*c380*/  IADD3 R11, P2, R72, 0x60, RZ ;  /* 0x00000060480b7810 */ /* 0x000fe40007f5e0ff */
[----:B------:R-:W-:Y:S02]  /*c390*/  LOP3.LUT R72, R5, R72, RZ, 0x3c, !PT ;  /* 0x0000004805487212 */ /* 0x000fe400078e3cff */
[----:B------:R-:W-:Y:S02]  /*c3a0*/  LOP3.LUT R5, R14, 0x380, RZ, 0xc0, !PT ;  /* 0x000003800e057812 */ /* 0x000fe400078ec0ff */
[----:B------:R-:W-:Y:S02]  /*c3b0*/  SEL R165, R43, R42, P0 ;  /* 0x0000002a2ba57207 */ /* 0x000fe40000000000 */
[----:B------:R-:W-:Y:S02]  /*c3c0*/  SHF.R.U64 R5, R5, 0x3, RZ ;  /* 0x0000000305057819 */ /* 0x000fe400000012ff */
[----:B------:R-:W-:Y:S01]  /*c3d0*/  SEL R104, R42, R43, P0 ;  /* 0x0000002b2a687207 */ /* 0x000fe20000000000 */
[----:B------:R-:W-:Y:S01]  /*c3e0*/  IMAD.X R43, RZ, RZ, R73, P3 ;  /* 0x000000ffff2b7224 */ /* 0x000fe200018e0649 */
[----:B------:R-:W-:-:S02]  /*c3f0*/  LOP3.LUT R64, R5, R14, RZ, 0x3c, !PT ;  /* 0x0000000e05407212 */ /* 0x000fc400078e3cff */
[----:B------:R-:W-:Y:S02]  /*c400*/  LOP3.LUT R5, R12, 0x380, RZ, 0xc0, !PT ;  /* 0x000003800c057812 */ /* 0x000fe400078ec0ff */
[----:B------:R-:W-:Y:S02]  /*c410*/  SEL R127, R37, R36, P0 ;  /* 0x00000024257f7207 */ /* 0x000fe40000000000 */
[----:B------:R-:W-:Y:S02]  /*c420*/  SHF.R.U64 R5, R5, 0x3, RZ ;  /* 0x0000000305057819 */ /* 0x000fe400000012ff */
[----:B------:R-:W-:Y:S02]  /*c430*/  SEL R83, R36, R37, P0 ;  /* 0x0000002524537207 */ /* 0x000fe40000000000 */
[----:B------:R-:W-:Y:S02]  /*c440*/  LOP3.LUT R54, R5, R12, RZ, 0x3c, !PT ;  /* 0x0000000c05367212 */ /* 0x000fe400078e3cff */
[----:B------:R-:W-:-:S02]  /*c450*/  LOP3.LUT R5, R8, 0x380, RZ, 0xc0, !PT ;  /* 0x0000038008057812 */ /* 0x000fc400078ec0ff */
[----:B------:R-:W-:Y:S02]  /*c460*/  LOP3.LUT R20, R27, 0x380, RZ, 0xc0, !PT ;  /* 0x000003801b147812 */ /* 0x000fe400078ec0ff */
[----:B------:R-:W-:Y:S02]  /*c470*/  SHF.R.U64 R5, R5, 0x3, RZ ;  /* 0x0000000305057819 */ /* 0x000fe400000012ff */
[----:B------:R-:W-:Y:S02]  /*c480*/  IADD3 R37, P3, R40, 0x2000, RZ ;  /* 0x0000200028257810 */ /* 0x000fe40007f7e0ff */
[----:B------:R-:W-:Y:S02]  /*c490*/  LOP3.LUT R4, R25, 0x380, RZ, 0xc0, !PT ;  /* 0x0000038019047812 */ /* 0x000fe400078ec0ff */
[----:B------:R-:W-:Y:S02]  /*c4a0*/  SEL R129, R45, R44, P0 ;  /* 0x0000002c2d817207 */ /* 0x000fe40000000000 */
[----:B------:R-:W-:Y:S01]  /*c4b0*/  SEL R84, R44, R45, P0 ;  /* 0x0000002d2c547207 */ /* 0x000fe20000000000 */
[----:B------:R-:W-:Y:S01]  /*c4c0*/  IMAD.X R45, RZ, RZ, R73, P2 ;  /* 0x000000ffff2d7224 */ /* 0x000fe200010e0649 */
[----:B------:R-:W-:-:S02]  /*c4d0*/  SEL R151, R108, R109, P0 ;  /* 0x0000006d6c977207 */ /* 0x000fc40000000000 */
[----:B------:R-:W-:Y:S02]  /*c4e0*/  SEL R94, R109, R108, P0 ;  /* 0x0000006c6d5e7207 */ /* 0x000fe40000000000 */
[----:B------:R-:W-:Y:S02]  /*c4f0*/  SEL R163, R47, R46, P0 ;  /* 0x0000002e2fa37207 */ /* 0x000fe40000000000 */
[----:B------:R-:W-:Y:S01]  /*c500*/  SEL R102, R46, R47, P0 ;  /* 0x0000002f2e667207 */ /* 0x000fe20000000000 */
[----:B------:R-:W-:Y:S01]  /*c510*/  IMAD.X R47, RZ, RZ, R73, P4 ;  /* 0x000000ffff2f7224 */ /* 0x000fe200020e0649 */
[----:B------:R-:W-:Y:S02]  /*c520*/  SEL R169, R35, R34, P0 ;  /* 0x0000002223a97207 */ /* 0x000fe40000000000 */
[----:B------:R-:W-:Y:S02]  /*c530*/  SEL R109, R34, R35, P0 ;  /* 0x00000023226d7207 */ /* 0x000fe40000000000 */
[----:B------:R-:W-:-:S02]  /*c540*/  LOP3.LUT R46, R5, R8, RZ, 0x3c, !PT ;  /* 0x00000008052e7212 */ /* 0x000fc400078e3cff */
[----:B------:R-:W-:Y:S02]  /*c550*/  SHF.R.U64 R20, R20, 0x3, RZ ;  /* 0x0000000314147819 */ /* 0x000fe400000012ff */
[----:B------:R-:W-:Y:S02]  /*c560*/  LOP3.LUT R5, R6, 0x380, RZ, 0xc0, !PT ;  /* 0x0000038006057812 */ /* 0x000fe400078ec0ff */
[----:B------:R-:W-:Y:S02]  /*c570*/  LOP3.LUT R36, R37, 0x380, RZ, 0xc0, !PT ;  /* 0x0000038025247812 */ /* 0x000fe400078ec0ff */
[----:B------:R-:W-:Y:S02]  /*c580*/  IADD3 R35, P2, R40, 0x3000, RZ ;  /* 0x0000300028237810 */ /* 0x000fe40007f5e0ff */
[----:B------:R-:W-:Y:S02]  /*c590*/  SHF.R.U64 R4, R4, 0x3, RZ ;  /* 0x0000000304047819 */ /* 0x000fe400000012ff */
[----:B------:R-:W-:-:S02]  /*c5a0*/  LOP3.LUT R14, R15, 0x380, RZ, 0xc0, !PT ;  /* 0x000003800f0e7812 */ /* 0x000fc400078ec0ff */
[----:B------:R-:W-:Y:S02]  /*c5b0*/  LOP3.LUT R66, R20, R27, RZ, 0x3c, !PT ;  /* 0x0000001b14427212 */ /* 0x000fe400078e3cff */
[----:B------:R-:W-:Y:S02]  /*c5c0*/  SHF.R.U64 R5, R5, 0x3, RZ ;  /* 0x0000000305057819 */ /* 0x000fe400000012ff */
[----:B------:R-:W-:Y:S02]  /*c5d0*/  SHF.R.U64 R36, R36, 0x3, RZ ;  /* 0x0000000324247819 */ /* 0x000fe400000012ff */
[----:B------:R-:W-:Y:S02]  /*c5e0*/  LOP3.LUT R34, R35, 0x380, RZ, 0xc0, !PT ;  /* 0x0000038023227812 */ /* 0x000fe400078ec0ff */
[----:B------:R-:W-:Y:S02]  /*c5f0*/  LOP3.LUT R62, R4, R25, RZ, 0x3c, !PT ;  /* 0x00000019043e7212 */ /* 0x000fe400078e3cff */
[----:B------:R-:W-:-:S02]  /*c600*/  LOP3.LUT R20, R21, 0x380, RZ, 0xc0, !PT ;  /* 0x0000038015147812 */ /* 0x000fc400078ec0ff */
[----:B------:R-:W-:Y:S02]  /*c610*/  SHF.R.U64 R14, R14, 0x3, RZ ;  /* 0x000000030e0e7819 */ /* 0x000fe400000012ff */
[----:B------:R-:W-:Y:S02]  /*c620*/  LOP3.LUT R4, R7, 0x380, RZ, 0xc0, !PT ;  /* 0x0000038007047812 */ /* 0x000fe400078ec0ff */
[----:B------:R-:W-:Y:S02]  /*c630*/  LOP3.LUT R12, R13, 0x380, RZ, 0xc0, !PT ;  /* 0x000003800d0c7812 */ /* 0x000fe400078ec0ff */
[----:B------:R-:W-:Y:S02]  /*c640*/  LOP3.LUT R42, R5, R6, RZ, 0x3c, !PT ;  /* 0x00000006052a7212 */ /* 0x000fe400078e3cff */
[----:B------:R-:W-:Y:S01]  /*c650*/  LOP3.LUT R36, R36, R37, RZ, 0x3c, !PT ;  /* 0x0000002524247212 */ /* 0x000fe200078e3cff */
[----:B------:R-:W-:Y:S01]  /*c660*/  IMAD.X R37, RZ, RZ, R41, P3 ;  /* 0x000000ffff257224 */ /* 0x000fe200018e0629 */
[----:B------:R-:W-:-:S02]  /*c670*/  SHF.R.U64 R34, R34, 0x3, RZ ;  /* 0x0000000322227819 */ /* 0x000fc400000012ff */
[----:B------:R-:W-:Y:S02]  /*c680*/  SHF.R.U64 R20, R20, 0x3, RZ ;  /* 0x0000000314147819 */ /* 0x000fe400000012ff */
[----:B------:R-:W-:Y:S02]  /*c690*/  LOP3.LUT R56, R14, R15, RZ, 0x3c, !PT ;  /* 0x0000000f0e387212 */ /* 0x000fe400078e3cff */
[----:B------:R-:W-:Y:S02]  /*c6a0*/  SHF.R.U64 R4, R4, 0x3, RZ ;  /* 0x0000000304047819 */ /* 0x000fe400000012ff */
[----:B------:R-:W-:Y:S02]  /*c6b0*/  IADD3 R15, P3, R40, 0x8000, RZ ;  /* 0x00008000280f7810 */ /* 0x000fe40007f7e0ff */
[----:B------:R-:W-:Y:S02]  /*c6c0*/  SEL R147, R91, R132, P0 ;  /* 0x000000845b937207 */ /* 0x000fe40000000000 */
[----:B------:R-:W-:-:S02]  /*c6d0*/  SHF.R.U64 R12, R12, 0x3, RZ ;  /* 0x000000030c0c7819 */ /* 0x000fc400000012ff */
[----:B------:R-:W-:Y:S02]  /*c6e0*/  SEL R91, R132, R91, P0 ;  /* 0x0000005b845b7207 */ /* 0x000fe40000000000 */
[----:B------:R-:W-:Y:S01]  /*c6f0*/  LOP3.LUT R34, R34, R35, RZ, 0x3c, !PT ;  /* 0x0000002322227212 */ /* 0x000fe200078e3cff */
[----:B------:R-:W-:Y:S01]  /*c700*/  IMAD.X R35, RZ, RZ, R41, P2 ;  /* 0x000000ffff237224 */ /* 0x000fe200010e0629 */
[----:B------:R-:W-:Y:S02]  /*c710*/  SEL R131, R53, R52, P0 ;  /* 0x0000003435837207 */ /* 0x000fe40000000000 */
[----:B------:R-:W-:Y:S01]  /*c720*/  SEL R85, R52, R53, P0 ;  /* 0x0000003534557207 */ /* 0x000fe20000000000 */
[----:B------:R-:W-:Y:S01]  /*c730*/  IMAD.X R53, RZ, RZ, R73, P1 ;  /* 0x000000ffff357224 */ /* 0x000fe200008e0649 */
[----:B------:R-:W-:Y:S02]  /*c740*/  LOP3.LUT R60, R20, R21, RZ, 0x3c, !PT ;  /* 0x00000015143c7212 */ /* 0x000fe400078e3cff */
[----:B------:R-:W-:-:S02]  /*c750*/  MOV R132, R42 ;  /* 0x0000002a00847202 */ /* 0x000fc40000000f00 */
[----:B------:R-:W-:Y:S01]  /*c760*/  LOP3.LUT R58, R4, R7, RZ, 0x3c, !PT ;  /* 0x00000007043a7212 */ /* 0x000fe200078e3cff */
[----:B------:R-:W0:Y:S01]  /*c770*/  LDC R42, c[0x0][0xbe8] ;  /* 0x0002fa00ff2a7b82 */ /* 0x000e220000000800 */
[----:B------:R-:W-:Y:S02]  /*c780*/  IADD3 R21, P2, R40, 0x9000, RZ ;  /* 0x0000900028157810 */ /* 0x000fe40007f5e0ff */
[----:B------:R-:W-:Y:S02]  /*c790*/  LOP3.LUT R14, R15, 0x380, RZ, 0xc0, !PT ;  /* 0x000003800f0e7812 */ /* 0x000fe400078ec0ff */
[----:B------:R-:W-:Y:S02]  /*c7a0*/  LOP3.LUT R24, R29, 0x380, RZ, 0xc0, !PT ;  /* 0x000003801d187812 */ /* 0x000fe400078ec0ff */
[----:B------:R-:W-:Y:S02]  /*c7b0*/  LOP3.LUT R4, R9, 0x380, RZ, 0xc0, !PT ;  /* 0x0000038009047812 */ /* 0x000fe400078ec0ff */
[----:B------:R-:W-:-:S02]  /*c7c0*/  LOP3.LUT R52, R12, R13, RZ, 0x3c, !PT ;  /* 0x0000000d0c347212 */ /* 0x000fc400078e3cff */
[----:B------:R-:W-:Y:S02]  /*c7d0*/  LOP3.LUT R20, R21, 0x380, RZ, 0xc0, !PT ;  /* 0x0000038015147812 */ /* 0x000fe400078ec0ff */
[----:B------:R-:W-:Y:S02]  /*c7e0*/  SHF.R.U64 R14, R14, 0x3, RZ ;  /* 0x000000030e0e7819 */ /* 0x000fe400000012ff */
[----:B------:R-:W-:Y:S02]  /*c7f0*/  SHF.R.U64 R24, R24, 0x3, RZ ;  /* 0x0000000318187819 */ /* 0x000fe400000012ff */
[----:B------:R-:W-:Y:S02]  /*c800*/  SHF.R.U64 R4, R4, 0x3, RZ ;  /* 0x0000000304047819 */ /* 0x000fe400000012ff */
[----:B------:R-:W-:Y:S02]  /*c810*/  MOV R105, R52 ;  /* 0x0000003400697202 */ /* 0x000fe40000000f00 */
[----:B------:R-:W-:-:S02]  /*c820*/  SHF.R.U64 R20, R20, 0x3, RZ ;  /* 0x0000000314147819 */ /* 0x000fc400000012ff */
[----:B------:R-:W-:Y:S01]  /*c830*/  LOP3.LUT R14, R14, R15, RZ, 0x3c, !PT ;  /* 0x0000000f0e0e7212 */ /* 0x000fe200078e3cff */
[----:B------:R-:W-:Y:S01]  /*c840*/  IMAD.X R15, RZ, RZ, R41, P3 ;  /* 0x000000ffff0f7224 */ /* 0x000fe200018e0629 */
[----:B------:R-:W-:Y:S02]  /*c850*/  LOP3.LUT R68, R24, R29, RZ, 0x3c, !PT ;  /* 0x0000001d18447212 */ /* 0x000fe400078e3cff */
[----:B------:R-:W-:Y:S02]  /*c860*/  LOP3.LUT R7, R10, 0x380, RZ, 0xc0, !PT ;  /* 0x000003800a077812 */ /* 0x000fe400078ec0ff */
[----:B------:R-:W-:Y:S02]  /*c870*/  LOP3.LUT R48, R4, R9, RZ, 0x3c, !PT ;  /* 0x0000000904307212 */ /* 0x000fe400078e3cff */
[----:B------:R-:W-:Y:S02]  /*c880*/  IADD3 R9, P3, R40, 0xe000, RZ ;  /* 0x0000e00028097810 */ /* 0x000fe40007f7e0ff */
[----:B------:R-:W-:-:S02]  /*c890*/  MOV R114, R46 ;  /* 0x0000002e00727202 */ /* 0x000fc40000000f00 */
[----:B------:R-:W-:Y:S01]  /*c8a0*/  LOP3.LUT R20, R20, R21, RZ, 0x3c, !PT ;  /* 0x0000001514147212 */ /* 0x000fe200078e3cff */
[----:B------:R-:W-:Y:S01]  /*c8b0*/  IMAD.X R21, RZ, RZ, R41, P2 ;  /* 0x000000ffff157224 */ /* 0x000fe200010e0629 */
[----:B------:R-:W-:Y:S02]  /*c8c0*/  SHF.R.U64 R7, R7, 0x3, RZ ;  /* 0x0000000307077819 */ /* 0x000fe400000012ff */
[----:B------:R-:W-:Y:S02]  /*c8d0*/  MOV R68, R68 ;  /* 0x0000004400447202 */ /* 0x000fe40000000f00 */
[----:B------:R-:W-:Y:S02]  /*c8e0*/  LOP3.LUT R8, R9, 0x380, RZ, 0xc0, !PT ;  /* 0x0000038009087812 */ /* 0x000fe400078ec0ff */
[----:B------:R-:W-:Y:S02]  /*c8f0*/  IADD3 R103, P2, R40, 0xf000, RZ ;  /* 0x0000f00028677810 */ /* 0x000fe40007f5e0ff */
[----:B------:R-:W-:-:S02]  /*c900*/  MOV R69, R66 ;  /* 0x0000004200457202 */ /* 0x000fc40000000f00 */
[----:B------:R-:W-:Y:S02]  /*c910*/  MOV R66, R54 ;  /* 0x0000003600427202 */ /* 0x000fe40000000f00 */
[----:B------:R-:W-:Y:S02]  /*c920*/  SEL R161, R51, R50, P0 ;  /* 0x0000003233a17207 */ /* 0x000fe40000000000 */
[----:B------:R-:W-:Y:S01]  /*c930*/  SEL R101, R50, R51, P0 ;  /* 0x0000003332657207 */ /* 0x000fe20000000000 */
[----:B------:R-:W-:Y:S01]  /*c940*/  IMAD.X R51, RZ, RZ, R73, P5 ;  /* 0x000000ffff337224 */ /* 0x000fe200028e0649 */
[----:B------:R-:W-:Y:S02]  /*c950*/  LOP3.LUT R50, R7, R10, RZ, 0x3c, !PT ;  /* 0x0000000a07327212 */ /* 0x000fe400078e3cff */
[----:B------:R-:W-:Y:S02]  /*c960*/  SHF.R.U64 R8, R8, 0x3, RZ ;  /* 0x0000000308087819 */ /* 0x000fe400000012ff */
[----:B------:R-:W-:-:S02]  /*c970*/  LOP3.LUT R10, R103, 0x380, RZ, 0xc0, !PT ;  /* 0x00000380670a7812 */ /* 0x000fc400078ec0ff */
[----:B------:R-:W-:Y:S02]  /*c980*/  LOP3.LUT R4, R11, 0x380, RZ, 0xc0, !PT ;  /* 0x000003800b047812 */ /* 0x000fe400078ec0ff */
[----:B------:R-:W-:Y:S01]  /*c990*/  LOP3.LUT R8, R8, R9, RZ, 0x3c, !PT ;  /* 0x0000000908087212 */ /* 0x000fe200078e3cff */
[----:B------:R-:W-:Y:S01]  /*c9a0*/  IMAD.X R9, RZ, RZ, R41, P3 ;  /* 0x000000ffff097224 */ /* 0x000fe200018e0629 */
[----:B------:R-:W-:Y:S02]  /*c9b0*/  SHF.R.U64 R10, R10, 0x3, RZ ;  /* 0x000000030a0a7819 */ /* 0x000fe400000012ff */
[----:B--2---:R-:W-:Y:S01]  /*c9c0*/  LOP3.LUT R53, R74, 0x2, RZ, 0x3c, !PT ;  /* 0x000000024a357812 */ /* 0x004fe200078e3cff */
[----:B------:R-:W-:Y:S01]  /*c9d0*/  SHFL.IDX PT, R46, R107, R74, 0x1c1f ;  /* 0x001c1f4a6b2e7589 */ /* 0x000fe200000e0000 */
[----:B0-----:R-:W-:Y:S02]  /*c9e0*/  ISETP.NE.AND P3, PT, R42, 0x1, PT ;  /* 0x000000012a00780c */ /* 0x001fe40003f65270 */
[----:B------:R-:W-:Y:S01]  /*c9f0*/  SHF.R.U64 R4, R4, 0x3, RZ ;  /* 0x0000000304047819 */ /* 0x000fe200000012ff */
[----:B------:R-:W0:Y:S01]  /*ca00*/  SHFL.IDX PT, R75, R75, R53, 0x1c1f ;  /* 0x001c1f354b4b7589 */ /* 0x000e2200000e0000 */
[----:B------:R-:W-:-:S02]  /*ca10*/  LOP3.LUT R10, R10, R103, RZ, 0x3c, !PT ;  /* 0x000000670a0a7212 */ /* 0x000fc400078e3cff */
[----:B------:R-:W-:Y:S01]  /*ca20*/  MOV R103, R72 ;  /* 0x0000004800677202 */ /* 0x000fe20000000f00 */
[----:B------:R-:W-:Y:S01]  /*ca30*/  SHFL.IDX PT, R54, R115, R74, 0x1c1f ;  /* 0x001c1f4a73367589 */ /* 0x000fe200000e0000 */
[----:B------:R-:W-:Y:S02]  /*ca40*/  MOV R72, R70 ;  /* 0x0000004600487202 */ /* 0x000fe40000000f00 */
[----:B------:R-:W-:Y:S01]  /*ca50*/  SEL R137, R128, R49, P0 ;  /* 0x0000003180897207 */ /* 0x000fe20000000000 */
[----:B------:R-:W1:Y:S01]  /*ca60*/  SHFL.IDX PT, R77, R77, R53, 0x1c1f ;  /* 0x001c1f354d4d7589 */ /* 0x000e6200000e0000 */
[----:B------:R-:W-:Y:S01]  /*ca70*/  SEL R88, R49, R128, P0 ;  /* 0x0000008031587207 */ /* 0x000fe20000000000 */
[----:B------:R-:W-:Y:S01]  /*ca80*/  IMAD.X R49, RZ, RZ, R73, P6 ;  /* 0x000000ffff317224 */ /* 0x000fe200030e0649 */
[----:B------:R-:W-:Y:S01]  /*ca90*/  MOV R70, R64 ;  /* 0x0000004000467202 */ /* 0x000fe20000000f00 */
[----:B------:R-:W-:Y:S01]  /*caa0*/  SHFL.IDX PT, R143, R143, R74, 0x1c1f ;  /* 0x001c1f4a8f8f7589 */ /* 0x000fe200000e0000 */
[----:B------:R-:W-:Y:S01]  /*cab0*/  LOP3.LUT R44, R4, R11, RZ, 0x3c, !PT ;  /* 0x0000000b042c7212 */ /* 0x000fe200078e3cff */
[----:B------:R-:W-:Y:S01]  /*cac0*/  IMAD.X R11, RZ, RZ, R41, P2 ;  /* 0x000000ffff0b7224 */ /* 0x000fe200010e0629 */
[----:B------:R-:W-:Y:S01]  /*cad0*/  MOV R65, R56 ;  /* 0x0000003800417202 */ /* 0x000fe20000000f00 */
[----:B------:R-:W-:Y:S01]  /*cae0*/  SHFL.IDX PT, R147, R147, R74, 0x1c1f ;  /* 0x001c1f4a93937589 */ /* 0x000fe200000e0000 */
[----:B------:R-:W-:-:S02]  /*caf0*/  SEL R111, R32, R33, P0 ;  /* 0x00000021206f7207 */ /* 0x000fc40000000000 */
[----:B------:R-:W-:Y:S01]  /*cb00*/  SEL R76, R33, R32, P0 ;  /* 0x00000020214c7207 */ /* 0x000fe20000000000 */
[----:B------:R-:W2:Y:S01]  /*cb10*/  SHFL.IDX PT, R96, R96, R53, 0x1c1f ;  /* 0x001c1f3560607589 */ /* 0x000ea200000e0000 */
[----:B------:R-:W-:Y:S02]  /*cb20*/  SEL R139, R136, R89, P0 ;  /* 0x00000059888b7207 */ /* 0x000fe40000000000 */
[----:B------:R-:W-:Y:S01]  /*cb30*/  SEL R89, R89, R136, P0 ;  /* 0x0000008859597207 */ /* 0x000fe20000000000 */
[----:B------:R-:W3:Y:S01]  /*cb40*/  SHFL.IDX PT, R56, R91, R53, 0x1c1f ;  /* 0x001c1f355b387589 */ /* 0x000ee200000e0000 */
[----:B------:R-:W-:Y:S02]  /*cb50*/  MOV R134, R44 ;  /* 0x0000002c00867202 */ /* 0x000fe40000000f00 */
[----:B------:R-:W-:Y:S01]  /*cb60*/  MOV R136, R48 ;  /* 0x0000003000887202 */ /* 0x000fe20000000f00 */
[----:B------:R-:W-:Y:S01]  /*cb70*/  SHFL.IDX PT, R117, R117, R74, 0x1c1f ;  /* 0x001c1f4a75757589 */ /* 0x000fe200000e0000 */
[----:B------:R-:W-:-:S02]  /*cb80*/  MOV R110, R50 ;  /* 0x00000032006e7202 */ /* 0x000fc40000000f00 */
[----:B0-----:R-:W-:Y:S01]  /*cb90*/  SEL R44, R46, R75, P0 ;  /* 0x0000004b2e2c7207 */ /* 0x001fe20000000000 */
[----:B------:R-:W0:Y:S01]  /*cba0*/  SHFL.IDX PT, R78, R78, R53, 0x1c1f ;  /* 0x001c1f354e4e7589 */ /* 0x000e2200000e0000 */
[----:B------:R-:W-:Y:S02]  /*cbb0*/  SEL R46, R75, R46, P0 ;  /* 0x0000002e4b2e7207 */ /* 0x000fe40000000000 */
[----:B------:R-:W4:Y:S01]  /*cbc0*/  @P3 LDC R75, c[0x0][0xbec] ;  /* 0x0002fb00ff4b3b82 */ /* 0x000f220000000800 */
[----:B------:R-:W-:Y:S01]  /*cbd0*/  SHFL.IDX PT, R50, R111, R74, 0x1c1f ;  /* 0x001c1f4a6f327589 */ /* 0x000fe200000e0000 */
[----:B------:R-:W-:Y:S02]  /*cbe0*/  MOV R64, R60 ;  /* 0x0000003c00407202 */ /* 0x000fe40000000f00 */
[----:B------:R-:W-:Y:S01]  /*cbf0*/  SEL R167, R39, R38, P0 ;  /* 0x0000002627a77207 */ /* 0x000fe20000000000 */
[----:B------:R-:W0:Y:S01]  /*cc00*/  SHFL.IDX PT, R49, R76, R53, 0x1c1f ;  /* 0x001c1f354c317589 */ /* 0x000e2200000e0000 */
[----:B------:R-:W-:-:S02]  /*cc10*/  SEL R171, R31, R30, P0 ;  /* 0x0000001e1fab7207 */ /* 0x000fc40000000000 */
[----:B------:R-:W-:Y:S01]  /*cc20*/  MOV R71, R62 ;  /* 0x0000003e00477202 */ /* 0x000fe20000000f00 */
[----:B------:R-:W-:Y:S01]  /*cc30*/  SHFL.IDX PT, R145, R145, R74, 0x1c1f ;  /* 0x001c1f4a91917589 */ /* 0x000fe200000e0000 */
[----:B-1----:R-:W-:Y:S02]  /*cc40*/  SEL R52, R54, R77, P0 ;  /* 0x0000004d36347207 */ /* 0x002fe40000000000 */
[----:B------:R-:W-:Y:S01]  /*cc50*/  SEL R54, R77, R54, P0 ;  /* 0x000000364d367207 */ /* 0x000fe20000000000 */
[----:B------:R-:W1:Y:S01]  /*cc60*/  SHFL.IDX PT, R92, R92, R53, 0x1c1f ;  /* 0x001c1f355c5c7589 */ /* 0x000e6200000e0000 */
[----:B------:R-:W-:Y:S01]  /*cc70*/  SEL R108, R38, R39, P0 ;  /* 0x00000027266c7207 */ /* 0x000fe20000000000 */
[----:B------:R-:W4:Y:S01]  /*cc80*/  @P3 LDC R77, c[0x0][0xbf0] ;  /* 0x0002fc00ff4d3b82 */ /* 0x000f220000000800 */
[----:B------:R-:W-:Y:S01]  /*cc90*/  IADD3 R39, P4, R40, 0x1000, RZ ;  /* 0x0000100028277810 */ /* 0x000fe20007f9e0ff */
[----:B------:R-:W-:Y:S01]  /*cca0*/  SHFL.IDX PT, R149, R149, R74, 0x1c1f ;  /* 0x001c1f4a95957589 */ /* 0x000fe200000e0000 */
[----:B------:R-:W-:-:S02]  /*ccb0*/  SEL R112, R30, R31, P0 ;  /* 0x0000001f1e707207 */ /* 0x000fc40000000000 */
[----:B------:R-:W-:Y:S01]  /*ccc0*/  LOP3.LUT R38, R39, 0x380, RZ, 0xc0, !PT ;  /* 0x0000038027267812 */ /* 0x000fe200078ec0ff */
[----:B------:R-:W1:Y:S01]  /*ccd0*/  SHFL.IDX PT, R60, R93, R53, 0x1c1f ;  /* 0x001c1f355d3c7589 */ /* 0x000e6200000e0000 */
[----:B------:R-:W-:Y:S02]  /*cce0*/  IADD3 R31, P1, R40, 0x4000, RZ ;  /* 0x00004000281f7810 */ /* 0x000fe40007f3e0ff */
[----:B------:R-:W-:Y:S01]  /*ccf0*/  SHF.R.U64 R38, R38, 0x3, RZ ;  /* 0x0000000326267819 */ /* 0x000fe200000012ff */
[----:B------:R-:W-:Y:S01]  /*cd00*/  SHFL.IDX PT, R119, R119, R74, 0x1c1f ;  /* 0x001c1f4a77777589 */ /* 0x000fe200000e0000 */
[----:B------:R-:W-:Y:S02]  /*cd10*/  LOP3.LUT R30, R31, 0x380, RZ, 0xc0, !PT ;  /* 0x000003801f1e7812 */ /* 0x000fe400078ec0ff */
[----:B------:R-:W-:Y:S01]  /*cd20*/  LOP3.LUT R38, R38, R39, RZ, 0x3c, !PT ;  /* 0x0000002726267212 */ /* 0x000fe200078e3cff */
[----:B------:R-:W1:Y:S01]  /*cd30*/  SHFL.IDX PT, R62, R79, R53, 0x1c1f ;  /* 0x001c1f354f3e7589 */ /* 0x000e6200000e0000 */
[----:B------:R-:W-:Y:S01]  /*cd40*/  MOV R138, R58 ;  /* 0x0000003a008a7202 */ /* 0x000fe20000000f00 */
[----:B------:R-:W-:Y:S01]  /*cd50*/  IMAD.X R39, RZ, RZ, R41, P4 ;  /* 0x000000ffff277224 */ /* 0x000fe200020e0629 */
[----:B--2---:R-:W-:Y:S01]  /*cd60*/  SEL R45, R143, R96, P0 ;  /* 0x000000608f2d7207 */ /* 0x004fe20000000000 */
[----:B------:R-:W-:Y:S01]  /*cd70*/  SHFL.IDX PT, R151, R151, R74, 0x1c1f ;  /* 0x001c1f4a97977589 */ /* 0x000fe200000e0000 */
[----:B------:R-:W-:-:S02]  /*cd80*/  SEL R47, R96, R143, P0 ;  /* 0x0000008f602f7207 */ /* 0x000fc40000000000 */
[----:B---3--:R-:W-:Y:S01]  /*cd90*/  SEL R55, R56, R147, P0 ;  /* 0x0000009338377207 */ /* 0x008fe20000000000 */
[----:B------:R-:W-:Y:S01]  /*cda0*/  BAR.SYNC.DEFER_BLOCKING 0x1, 0x100 ;  /* 0x0044000000007b1d */ /* 0x000fe20000010000 */
[----:B0-----:R-:W-:Y:S02]  /*cdb0*/  SEL R58, R78, R117, P0 ;  /* 0x000000754e3a7207 */ /* 0x001fe40000000000 */
[----:B------:R-:W-:Y:S02]  /*cdc0*/  IADD3 R27, P4, R40, 0x7000, RZ ;  /* 0x00007000281b7810 */ /* 0x000fe40007f9e0ff */
[----:B------:R-:W-:Y:S02]  /*cdd0*/  SHF.R.U64 R30, R30, 0x3, RZ ;  /* 0x000000031e1e7819 */ /* 0x000fe400000012ff */
[----:B------:R-:W-:Y:S01]  /*cde0*/  SEL R48, R50, R49, P0 ;  /* 0x0000003132307207 */ /* 0x000fe20000000000 */
[----:B------:R-:W0:Y:S01]  /*cdf0*/  SHFL.IDX PT, R94, R94, R53, 0x1c1f ;  /* 0x001c1f355e5e7589 */ /* 0x000e2200000e0000 */
[----:B------:R-:W-:-:S02]  /*ce00*/  LOP3.LUT R26, R27, 0x380, RZ, 0xc0, !PT ;  /* 0x000003801b1a7812 */ /* 0x000fc400078ec0ff */
[----:B------:R-:W-:Y:S01]  /*ce10*/  SEL R50, R49, R50, P0 ;  /* 0x0000003231327207 */ /* 0x000fe20000000000 */
[----:B------:R-:W-:Y:S01]  /*ce20*/  SHFL.IDX PT, R121, R121, R74, 0x1c1f ;  /* 0x001c1f4a79797589 */ /* 0x000fe200000e0000 */
[----:B------:R-:W-:Y:S01]  /*ce30*/  LOP3.LUT R30, R30, R31, RZ, 0x3c, !PT ;  /* 0x0000001f1e1e7212 */ /* 0x000fe200078e3cff */
[----:B------:R-:W-:Y:S01]  /*ce40*/  IMAD.X R31, RZ, RZ, R41, P1 ;  /* 0x000000ffff1f7224 */ /* 0x000fe200008e0629 */
[----:B-1----:R-:W-:Y:S01]  /*ce50*/  SEL R49, R145, R92, P0 ;  /* 0x0000005c91317207 */ /* 0x002fe20000000000 */
[----:B------:R-:W-:Y:S01]  /*ce60*/  SHFL.IDX PT, R123, R123, R74, 0x1c1f ;  /* 0x001c1f4a7b7b7589 */ /* 0x000fe200000e0000 */
[----:B------:R-:W-:Y:S02]  /*ce70*/  SEL R51, R92, R145, P0 ;  /* 0x000000915c337207 */ /* 0x000fe40000000000 */
[----:B------:R-:W-:Y:S01]  /*ce80*/  SEL R57, R149, R60, P0 ;  /* 0x0000003c95397207 */ /* 0x000fe20000000000 */
[----:B------:R-:W-:Y:S01]  /*ce90*/  SHFL.IDX PT, R125, R125, R74, 0x1c1f ;  /* 0x001c1f4a7d7d7589 */ /* 0x000fe200000e0000 */
[----:B------:R-:W-:-:S02]  /*cea0*/  SEL R59, R60, R149, P0 ;  /* 0x000000953c3b7207 */ /* 0x000fc40000000000 */
[----:B------:R-:W-:Y:S01]  /*ceb0*/  IADD3 R25, P1, R40, 0xa000, RZ ;  /* 0x0000a00028197810 */ /* 0x000fe20007f3e0ff */
[----:B------:R-:W-:Y:S01]  /*cec0*/  SHFL.IDX PT, R127, R127, R74, 0x1c1f ;  /* 0x001c1f4a7f7f7589 */ /* 0x000fe200000e0000 */
[----:B------:R-:W-:Y:S02]  /*ced0*/  SEL R60, R119, R62, P0 ;  /* 0x0000003e773c7207 */ /* 0x000fe40000000000 */
[----:B------:R-:W-:Y:S01]  /*cee0*/  SHF.R.U64 R26, R26, 0x3, RZ ;  /* 0x000000031a1a7819 */ /* 0x000fe200000012ff */
[----:B------:R-:W-:Y:S01]  /*cef0*/  SHFL.IDX PT, R129, R129, R74, 0x1c1f ;  /* 0x001c1f4a81817589 */ /* 0x000fe200000e0000 */
[----:B------:R-:W-:Y:S02]  /*cf00*/  SEL R62, R62, R119, P0 ;  /* 0x000000773e3e7207 */ /* 0x000fe40000000000 */
[----:B------:R-:W-:Y:S01]  /*cf10*/  LOP3.LUT R24, R25, 0x380, RZ, 0xc0, !PT ;  /* 0x0000038019187812 */ /* 0x000fe200078ec0ff */
[----:B------:R-:W-:Y:S01]  /*cf20*/  SHFL.IDX PT, R116, R131, R74, 0x1c1f ;  /* 0x001c1f4a83747589 */ /* 0x000fe200000e0000 */
[----:B0-----:R-:W-:-:S02]  /*cf30*/  SEL R61, R151, R94, P0 ;  /* 0x0000005e973d7207 */ /* 0x001fc40000000000 */
[----:B------:R-:W-:Y:S01]  /*cf40*/  SEL R63, R94, R151, P0 ;  /* 0x000000975e3f7207 */ /* 0x000fe20000000000 */
[----:B------:R-:W-:Y:S01]  /*cf50*/  SHFL.IDX PT, R106, R133, R74, 0x1c1f ;  /* 0x001c1f4a856a7589 */ /* 0x000fe200000e0000 */
[----:B------:R-:W-:Y:S01]  /*cf60*/  LOP3.LUT R26, R26, R27, RZ, 0x3c, !PT ;  /* 0x0000001b1a1a7212 */ /* 0x000fe200078e3cff */
[--C-:B------:R-:W-:Y:S01]  /*cf70*/  IMAD.X R27, RZ, RZ, R41.reuse, P4 ;  /* 0x000000ffff1b7224 */ /* 0x100fe200020e0629 */
[----:B------:R-:W-:Y:S01]  /*cf80*/  IADD3 R7, P4, R40, 0xd000, RZ ;  /* 0x0000d00028077810 */ /* 0x000fe20007f9e0ff */
[----:B------:R-:W-:Y:S01]  /*cf90*/  SHFL.IDX PT, R67, R135, R74, 0x1c1f ;  /* 0x001c1f4a87437589 */ /* 0x000fe200000e0000 */
[----:B------:R-:W-:Y:S02]  /*cfa0*/  SHF.R.U64 R24, R24, 0x3, RZ ;  /* 0x0000000318187819 */ /* 0x000fe400000012ff */
[----:B------:R-:W-:Y:S01]  /*cfb0*/  LOP3.LUT R6, R7, 0x380, RZ, 0xc0, !PT ;  /* 0x0000038007067812 */ /* 0x000fe200078ec0ff */
[----:B------:R-:W-:Y:S01]  /*cfc0*/  SHFL.IDX PT, R100, R137, R74, 0x1c1f ;  /* 0x001c1f4a89647589 */ /* 0x000fe200000e0000 */
[----:B------:R-:W-:Y:S01]  /*cfd0*/  LOP3.LUT R24, R24, R25, RZ, 0x3c, !PT ;  /* 0x0000001918187212 */ /* 0x000fe200078e3cff */
[----:B------:R-:W-:Y:S01]  /*cfe0*/  IMAD.X R25, RZ, RZ, R41, P1 ;  /* 0x000000ffff197224 */ /* 0x000fe200008e0629 */
[C---:B------:R-:W-:Y:S01]  /*cff0*/  IADD3 R33, P6, R40.reuse, 0x5000, RZ ;  /* 0x0000500028217810 */ /* 0x040fe20007fde0ff */
[----:B------:R-:W-:Y:S01]  /*d000*/  SHFL.IDX PT, R73, R139, R74, 0x1c1f ;  /* 0x001c1f4a8b497589 */ /* 0x000fe200000e0000 */
[----:B------:R-:W-:-:S02]  /*d010*/  IADD3 R29, P5, R40, 0x6000, RZ ;  /* 0x00006000281d7810 */ /* 0x000fc40007fbe0ff */
[----:B------:R-:W-:Y:S01]  /*d020*/  SHF.R.U64 R6, R6, 0x3, RZ ;  /* 0x0000000306067819 */ /* 0x000fe200000012ff */
[----:B------:R-:W-:Y:S01]  /*d030*/  SHFL.IDX PT, R43, R141, R74, 0x1c1f ;  /* 0x001c1f4a8d2b7589 */ /* 0x000fe200000e0000 */
[----:B------:R-:W-:Y:S02]  /*d040*/  LOP3.LUT R32, R33, 0x380, RZ, 0xc0, !PT ;  /* 0x0000038021207812 */ /* 0x000fe400078ec0ff */
[----:B------:R-:W-:Y:S01]  /*d050*/  LOP3.LUT R28, R29, 0x380, RZ, 0xc0, !PT ;  /* 0x000003801d1c7812 */ /* 0x000fe200078ec0ff */
[----:B------:R-:W-:Y:S01]  /*d060*/  SHFL.IDX PT, R153, R153, R74, 0x1c1f ;  /* 0x001c1f4a99997589 */ /* 0x000fe200000e0000 */
[----:B------:R-:W-:Y:S02]  /*d070*/  LOP3.LUT R6, R6, R7, RZ, 0x3c, !PT ;  /* 0x0000000706067212 */ /* 0x000fe400078e3cff */
[----:B------:R-:W-:Y:S01]  /*d080*/  LOP3.LUT R7, R40, 0x380, RZ, 0xc0, !PT ;  /* 0x0000038028077812 */ /* 0x000fe200078ec0ff */
[----:B------:R-:W-:Y:S01]  /*d090*/  SHFL.IDX PT, R155, R155, R74, 0x1c1f ;  /* 0x001c1f4a9b9b7589 */ /* 0x000fe200000e0000 */
[----:B------:R-:W-:-:S02]  /*d0a0*/  SHF.R.U64 R32, R32, 0x3, RZ ;  /* 0x0000000320207819 */ /* 0x000fc400000012ff */
[----:B------:R-:W-:Y:S01]  /*d0b0*/  SHF.R.U64 R28, R28, 0x3, RZ ;  /* 0x000000031c1c7819 */ /* 0x000fe200000012ff */
[----:B------:R-:W-:Y:S01]  /*d0c0*/  SHFL.IDX PT, R157, R157, R74, 0x1c1f ;  /* 0x001c1f4a9d9d7589 */ /* 0x000fe200000e0000 */
[----:B------:R-:W-:Y:S02]  /*d0d0*/  SHF.R.U64 R7, R7, 0x3, RZ ;  /* 0x0000000307077819 */ /* 0x000fe400000012ff */
[----:B------:R-:W-:Y:S01]  /*d0e0*/  LOP3.LUT R32, R32, R33, RZ, 0x3c, !PT ;  /* 0x0000002120207212 */ /* 0x000fe200078e3cff */
[----:B------:R-:W-:Y:S01]  /*d0f0*/  SHFL.IDX PT, R159, R159, R74, 0x1c1f ;  /* 0x001c1f4a9f9f7589 */ /* 0x000fe200000e0000 */
[----:B------:R-:W-:Y:S01]  /*d100*/  LOP3.LUT R28, R28, R29, RZ, 0x3c, !PT ;  /* 0x0000001d1c1c7212 */ /* 0x000fe200078e3cff */
[--C-:B------:R-:W-:Y:S01]  /*d110*/  IMAD.X R33, RZ, RZ, R41.reuse, P6 ;  /* 0x000000ffff217224 */ /* 0x100fe200030e0629 */
[C---:B------:R-:W-:Y:S01]  /*d120*/  IADD3 R13, P6, R40.reuse, 0xb000, RZ ;  /* 0x0000b000280d7810 */ /* 0x040fe20007fde0ff */
[----:B------:R-:W-:Y:S01]  /*d130*/  SHFL.IDX PT, R161, R161, R74, 0x1c1f ;  /* 0x001c1f4aa1a17589 */ /* 0x000fe200000e0000 */
[----:B------:R-:W-:Y:S01]  /*d140*/  IMAD.X R29, RZ, RZ, R41, P5 ;  /* 0x000000ffff1d7224 */ /* 0x000fe200028e0629 */
[----:B------:R-:W-:-:S02]  /*d150*/  IADD3 R5, P5, R40, 0xc000, RZ ;  /* 0x0000c00028057810 */ /* 0x000fc40007fbe0ff */
[----:B------:R-:W-:Y:S01]  /*d160*/  SHFL.IDX PT, R163, R163, R74, 0x1c1f ;  /* 0x001c1f4aa3a37589 */ /* 0x000fe200000e0000 */
[----:B------:R-:W-:Y:S01]  /*d170*/  LOP3.LUT R40, R7, R40, RZ, 0x3c, !PT ;  /* 0x0000002807287212 */ /* 0x000fe200078e3cff */
[--C-:B------:R-:W-:Y:S01]  /*d180*/  IMAD.X R7, RZ, RZ, R41.reuse, P4 ;  /* 0x000000ffff077224 */ /* 0x100fe200020e0629 */
[----:B------:R-:W-:Y:S01]  /*d190*/  LOP3.LUT R4, R5, 0x380, RZ, 0xc0, !PT ;  /* 0x0000038005047812 */ /* 0x000fe200078ec0ff */
[----:B------:R-:W-:Y:S01]  /*d1a0*/  SHFL.IDX PT, R165, R165, R74, 0x1c1f ;  /* 0x001c1f4aa5a57589 */ /* 0x000fe200000e0000 */
[----:B------:R-:W-:Y:S02]  /*d1b0*/  LOP3.LUT R12, R13, 0x380, RZ, 0xc0, !PT ;  /* 0x000003800d0c7812 */ /* 0x000fe400078ec0ff */
[----:B------:R-:W-:Y:S01]  /*d1c0*/  SHF.R.U64 R4, R4, 0x3, RZ ;  /* 0x0000000304047819 */ /* 0x000fe200000012ff */
[----:B------:R-:W-:Y:S01]  /*d1d0*/  SHFL.IDX PT, R115, R167, R74, 0x1c1f ;  /* 0x001c1f4aa7737589 */ /* 0x000fe200000e0000 */
[----:B------:R-:W-:Y:S02]  /*d1e0*/  SHF.R.U64 R12, R12, 0x3, RZ ;  /* 0x000000030c0c7819 */ /* 0x000fe400000012ff */
[----:B------:R-:W-:Y:S01]  /*d1f0*/  LOP3.LUT R4, R4, R5, RZ, 0x3c, !PT ;  /* 0x0000000504047212 */ /* 0x000fe200078e3cff */
[----:B------:R-:W-:Y:S01]  /*d200*/  SHFL.IDX PT, R111, R169, R74, 0x1c1f ;  /* 0x001c1f4aa96f7589 */ /* 0x000fe200000e0000 */
[--C-:B------:R-:W-:Y:S01]  /*d210*/  IMAD.X R5, RZ, RZ, R41.reuse, P5 ;  /* 0x000000ffff057224 */ /* 0x100fe200028e0629 */
[----:B------:R-:W-:Y:S01]  /*d220*/  LOP3.LUT R12, R12, R13, RZ, 0x3c, !PT ;  /* 0x0000000d0c0c7212 */ /* 0x000fe200078e3cff */
[----:B------:R-:W-:Y:S01]  /*d230*/  IMAD.X R13, RZ, RZ, R41, P6 ;  /* 0x000000ffff0d7224 */ /* 0x000fe200030e0629 */
        /* <DEDUP_REMOVED lines=22> */
[----:B------:R-:W1:Y:S04]  /*d3a0*/  SHFL.IDX PT, R112, R112, R53, 0x1c1f ;  /* 0x001c1f3570707589 */ /* 0x000e6800000e0000 */
[----:B------:R2:W3:Y:S04]  /*d3b0*/  SHFL.IDX PT, R130, R113, R53, 0x1c1f ;  /* 0x001c1f3571827589 */ /* 0x0004e800000e0000 */
[----:B------:R4:W-:Y:S04]  /*d3c0*/  STSM.16.M88.4 [R103], R44 ;  /* 0x0000002c67007844 */ /* 0x0009e80000000200 */
[----:B------:R1:W-:Y:S01]  /*d3d0*/  STSM.16.M88.4 [R138], R48 ;  /* 0x000000308a007844 */ /* 0x0003e20000000200 */
[----:B--2---:R-:W-:-:S02]  /*d3e0*/  SEL R53, R147, R56, P0 ;  /* 0x0000003893357207 */ /* 0x004fc40000000000 */
[----:B------:R-:W-:Y:S01]  /*d3f0*/  SEL R56, R117, R78, P0 ;  /* 0x0000004e75387207 */ /* 0x000fe20000000000 */
[----:B------:R-:W-:Y:S02]  /*d400*/  VIADD R78, R18, UR36 ;  /* 0x00000024124e7c36 */ /* 0x000fe40008000000 */
[----:B------:R2:W-:Y:S01]  /*d410*/  STSM.16.M88.4 [R136], R52 ;  /* 0x0000003488007844 */ /* 0x0005e20000000200 */
[----:B0-----:R-:W-:-:S03]  /*d420*/  SEL R79, R128, R111, P0 ;  /* 0x0000006f804f7207 */ /* 0x001fc60000000000 */
[----:B------:R-:W-:Y:S01]  /*d430*/  STSM.16.M88.4 [R134], R56 ;  /* 0x0000003886007844 */ /* 0x000fe20000000200 */
[----:B----4-:R-:W-:Y:S01]  /*d440*/  @P3 IMAD.HI.U32 R44, R78, R75, RZ ;  /* 0x0000004b4e2c3227 */ /* 0x010fe200078e00ff */
[----:B------:R-:W-:Y:S02]  /*d450*/  SEL R46, R80, R121, P0 ;  /* 0x00000079502e7207 */ /* 0x000fe40000000000 */
[----:B------:R-:W-:Y:S01]  /*d460*/  SEL R45, R153, R74, P0 ;  /* 0x0000004a992d7207 */ /* 0x000fe20000000000 */
[----:B------:R-:W-:Y:S01]  /*d470*/  IMAD.MOV.U32 R75, RZ, RZ, R78 ;  /* 0x000000ffff4b7224 */ /* 0x000fe200078e004e */
[----:B------:R-:W-:Y:S01]  /*d480*/  @P3 SHF.R.U32.HI R75, RZ, R77, R44 ;  /* 0x0000004dff4b3219 */ /* 0x000fe2000001162c */
[----:B------:R0:W-:Y:S01]  /*d490*/  STSM.16.M88.4 [R132], R60 ;  /* 0x0000003c84007844 */ /* 0x0001e20000000200 */
[----:B------:R-:W-:Y:S02]  /*d4a0*/  SEL R44, R121, R80, P0 ;  /* 0x00000050792c7207 */ /* 0x000fe40000000000 */
[----:B------:R-:W-:-:S02]  /*d4b0*/  SEL R47, R74, R153, P0 ;  /* 0x000000994a2f7207 */ /* 0x000fc40000000000 */
[----:B-1----:R-:W-:Y:S02]  /*d4c0*/  SEL R48, R123, R118, P0 ;  /* 0x000000767b307207 */ /* 0x002fe40000000000 */
[----:B------:R-:W-:Y:S01]  /*d4d0*/  SEL R50, R118, R123, P0 ;  /* 0x0000007b76327207 */ /* 0x000fe20000000000 */
[----:B------:R1:W-:Y:S01]  /*d4e0*/  STSM.16.M88.4 [R114], R44 ;  /* 0x0000002c72007844 */ /* 0x0003e20000000200 */
[----:B------:R-:W-:Y:S02]  /*d4f0*/  SEL R49, R155, R124, P0 ;  /* 0x0000007c9b317207 */ /* 0x000fe40000000000 */
[----:B------:R-:W-:Y:S02]  /*d500*/  SEL R51, R124, R155, P0 ;  /* 0x0000009b7c337207 */ /* 0x000fe40000000000 */
[----:B--2---:R-:W-:Y:S02]  /*d510*/  SEL R52, R125, R82, P0 ;  /* 0x000000527d347207 */ /* 0x004fe40000000000 */
[----:B------:R-:W-:Y:S01]  /*d520*/  SEL R54, R82, R125, P0 ;  /* 0x0000007d52367207 */ /* 0x000fe20000000000 */
[----:B0-----:R-:W-:Y:S01]  /*d530*/  IMAD.MOV R61, RZ, RZ, -R75 ;  /* 0x000000ffff3d7224 */ /* 0x001fe200078e0a4b */
[----:B------:R-:W-:Y:S01]  /*d540*/  SEL R53, R157, R98, P0 ;  /* 0x000000629d357207 */ /* 0x000fe20000000000 */
[----:B------:R0:W-:Y:S01]  /*d550*/  STSM.16.M88.4 [R110], R48 ;  /* 0x000000306e007844 */ /* 0x0001e20000000200 */
[----:B------:R-:W-:Y:S01]  /*d560*/  SEL R55, R98, R157, P0 ;  /* 0x0000009d62377207 */ /* 0x000fe20000000000 */
[----:B------:R-:W-:Y:S01]  /*d570*/  IMAD R61, R42, R61, R78 ;  /* 0x0000003d2a3d7224 */ /* 0x000fe200078e024e */
[----:B------:R-:W-:-:S02]  /*d580*/  SEL R56, R127, R120, P0 ;  /* 0x000000787f387207 */ /* 0x000fc40000000000 */
[----:B------:R-:W-:Y:S01]  /*d590*/  SEL R58, R120, R127, P0 ;  /* 0x0000007f783a7207 */ /* 0x000fe20000000000 */
[----:B------:R2:W-:Y:S01]  /*d5a0*/  STSM.16.M88.4 [R105], R52 ;  /* 0x0000003469007844 */ /* 0x0005e20000000200 */
[----:B------:R-:W-:Y:S02]  /*d5b0*/  SEL R57, R159, R86, P0 ;  /* 0x000000569f397207 */ /* 0x000fe40000000000 */
[----:B------:R-:W-:Y:S02]  /*d5c0*/  SEL R59, R86, R159, P0 ;  /* 0x0000009f563b7207 */ /* 0x000fe40000000000 */
[----:B-1----:R-:W-:Y:S02]  /*d5d0*/  SEL R44, R129, R84, P0 ;  /* 0x00000054812c7207 */ /* 0x002fe40000000000 */
[----:B------:R-:W-:Y:S01]  /*d5e0*/  SEL R46, R84, R129, P0 ;  /* 0x00000081542e7207 */ /* 0x000fe20000000000 */
[----:B------:R1:W-:Y:S01]  /*d5f0*/  STSM.16.M88.4 [R66], R56 ;  /* 0x0000003842007844 */ /* 0x0003e20000000200 */
[----:B------:R-:W-:Y:S01]  /*d600*/  SEL R45, R161, R88, P0 ;  /* 0x00000058a12d7207 */ /* 0x000fe20000000000 */
[----:B0-----:R-:W-:Y:S01]  /*d610*/  VIADD R51, R236, UR36 ;  /* 0x00000024ec337c36 */ /* 0x001fe20008000000 */
[----:B------:R-:W-:-:S02]  /*d620*/  SHF.R.S32.HI R49, RZ, 0x1f, R75 ;  /* 0x0000001fff317819 */ /* 0x000fc4000001144b */
[----:B------:R-:W-:Y:S02]  /*d630*/  IADD3 R48, P1, R75, UR6, RZ ;  /* 0x000000064b307c10 */ /* 0x000fe4000ff3e0ff */
[----:B------:R-:W-:Y:S01]  /*d640*/  SHF.R.S32.HI R50, RZ, 0x1f, R61 ;  /* 0x0000001fff327819 */ /* 0x000fe2000001143d */
[----:B--2---:R-:W-:Y:S01]  /*d650*/  IMAD.U32 R52, RZ, RZ, UR5 ;  /* 0x00000005ff347e24 */ /* 0x004fe2000f8e00ff */
[----:B------:R-:W-:Y:S01]  /*d660*/  SEL R47, R88, R161, P0 ;  /* 0x000000a1582f7207 */ /* 0x000fe20000000000 */
[----:B------:R-:W-:Y:S01]  /*d670*/  ULDC UR5, c[0x0][0xa88] ;  /* 0x0002a20000057ab9 */ /* 0x000fe20000000800 */
[----:B------:R-:W-:Y:S01]  /*d680*/  SEL R54, R85, R116, P0 ;  /* 0x0000007455367207 */ /* 0x000fe20000000000 */
[----:B------:R-:W-:Y:S01]  /*d690*/  IMAD R104, R42, UR5, RZ ;  /* 0x000000052a687c24 */ /* 0x000fe2000f8e02ff */
[----:B------:R-:W-:Y:S01]  /*d6a0*/  IADD3.X R49, R49, UR7, R52, P1, !PT ;  /* 0x0000000731317c10 */ /* 0x000fe20008ffe434 */
[----:B------:R-:W-:Y:S01]  /*d6b0*/  ULDC.64 UR6, c[0x0][0xb88] ;  /* 0x0002e20000067ab9 */ /* 0x000fe20000000a00 */
[----:B------:R0:W-:Y:S01]  /*d6c0*/  STSM.16.M88.4 [R65], R44 ;  /* 0x0000002c41007844 */ /* 0x0001e20000000200 */
[----:B------:R-:W-:Y:S01]  /*d6d0*/  IMAD R50, R50, UR6, RZ ;  /* 0x0000000632327c24 */ /* 0x000fe2000f8e02ff */
[----:B------:R-:W-:Y:S01]  /*d6e0*/  SEL R52, R116, R85, P0 ;  /* 0x0000005574347207 */ /* 0x000fe20000000000 */
[----:B------:R-:W-:Y:S01]  /*d6f0*/  IMAD.WIDE.U32 R48, R61, UR6, R48 ;  /* 0x000000063d307c25 */ /* 0x000fe2000f8e0030 */
[----:B------:R-:W-:-:S02]  /*d700*/  SEL R53, R163, R102, P0 ;  /* 0x00000066a3357207 */ /* 0x000fc40000000000 */
[----:B------:R-:W-:Y:S01]  /*d710*/  SEL R55, R102, R163, P0 ;  /* 0x000000a366377207 */ /* 0x000fe20000000000 */
[----:B------:R-:W-:Y:S01]  /*d720*/  IMAD R61, R61, UR7, R50 ;  /* 0x000000073d3d7c24 */ /* 0x000fe2000f8e0232 */
[----:B------:R-:W-:Y:S01]  /*d730*/  ULDC.64 UR6, c[0x0][0xb50] ;  /* 0x0002d40000067ab9 */ /* 0x000fe20000000a00 */
[----:B------:R-:W-:Y:S02]  /*d740*/  LOP3.LUT P1, RZ, R234, 0x3, RZ, 0xc0, !PT ;  /* 0x00000003eaff7812 */ /* 0x000fe4000782c0ff */
[----:B------:R-:W-:Y:S01]  /*d750*/  LEA R50, P4, R48, UR6, 0x2 ;  /* 0x0000000630327c11 */ /* 0x000fe2000f8810ff */
[----:B------:R2:W-:Y:S01]  /*d760*/  STSM.16.M88.4 [R64], R52 ;  /* 0x0000003440007844 */ /* 0x0005e20000000200 */
[----:B------:R-:W-:Y:S02]  /*d770*/  ISETP.GE.OR P2, PT, R51, R104, P1 ;  /* 0x000000683300720c */ /* 0x000fe40000f46670 */
[----:B-1----:R-:W-:Y:S01]  /*d780*/  SEL R66, R76, R67, P0 ;  /* 0x000000434c427207 */ /* 0x002fe20000000000 */
[----:B0-----:R-:W-:Y:S01]  /*d790*/  IMAD.IADD R47, R49, 0x1, R61 ;  /* 0x00000001312f7824 */ /* 0x001fe200078e023d */
[----:B------:R-:W-:Y:S01]  /*d7a0*/  SEL R44, R106, R131, P0 ;  /* 0x000000836a2c7207 */ /* 0x000fe20000000000 */
[----:B------:R-:W-:Y:S01]  /*d7b0*/  VIADD R45, R51, 0x8 ;  /* 0x00000008332d7836 */ /* 0x000fe20000000000 */
[----:B------:R-:W-:Y:S01]  /*d7c0*/  SEL R46, R131, R106, P0 ;  /* 0x0000006a832e7207 */ /* 0x000fe20000000000 */
[----:B------:R-:W-:Y:S01]  /*d7d0*/  SHFL.IDX PT, R74, R50, RZ, 0x1c1f ;  /* 0x001c1fff324a7589 */ /* 0x000fe200000e0000 */
[----:B------:R-:W-:-:S02]  /*d7e0*/  LEA.HI.X R48, R48, UR7, R47, 0x2, P4 ;  /* 0x0000000730307c11 */ /* 0x000fc4000a0f142f */
[----:B------:R-:W-:Y:S01]  /*d7f0*/  ISETP.GE.OR P1, PT, R45, R104, P1 ;  /* 0x000000682d00720c */ /* 0x000fe20000f26670 */
[----:B------:R-:W-:Y:S01]  /*d800*/  SHFL.IDX PT, R88, R50, 0x1, 0x1c1f ;  /* 0x003c1f0032587f89 */ /* 0x000fe200000e0000 */
[----:B------:R-:W-:Y:S02]  /*d810*/  SEL R45, R165, R126, P0 ;  /* 0x0000007ea52d7207 */ /* 0x000fe40000000000 */
[----:B------:R-:W-:Y:S01]  /*d820*/  SEL R47, R126, R165, P0 ;  /* 0x000000a57e2f7207 */ /* 0x000fe20000000000 */
[----:B------:R-:W0:Y:S01]  /*d830*/  SHFL.IDX PT, R75, R48, RZ, 0x1c1f ;  /* 0x001c1fff304b7589 */ /* 0x000e2200000e0000 */
[----:B--2---:R-:W-:Y:S02]  /*d840*/  SEL R64, R67, R76, P0 ;  /* 0x0000004c43407207 */ /* 0x004fe40000000000 */
[----:B------:R-:W-:Y:S01]  /*d850*/  SEL R65, R115, R108, P0 ;  /* 0x0000006c73417207 */ /* 0x000fe20000000000 */
[----:B------:R1:W2:Y:S01]  /*d860*/  SHFL.IDX PT, R89, R48, 0x1, 0x1c1f ;  /* 0x003c1f0030597f89 */ /* 0x0002a200000e0000 */
[----:B------:R-:W-:-:S02]  /*d870*/  SEL R67, R108, R115, P0 ;  /* 0x000000736c437207 */ /* 0x000fc40000000000 */
[----:B------:R-:W-:Y:S01]  /*d880*/  SEL R76, R100, R133, P0 ;  /* 0x00000085644c7207 */ /* 0x000fe20000000000 */
[----:B------:R-:W-:Y:S01]  /*d890*/  STSM.16.M88.4 [R71], R44 ;  /* 0x0000002c47007844 */ /* 0x000fe20000000200 */
[----:B------:R-:W-:Y:S02]  /*d8a0*/  SEL R78, R133, R100, P0 ;  /* 0x00000064854e7207 */ /* 0x000fe40000000000 */
[----:B------:R-:W-:Y:S01]  /*d8b0*/  SEL R77, R111, R128, P0 ;  /* 0x000000806f4d7207 */ /* 0x000fe20000000000 */
[----:B------:R-:W-:Y:S01]  /*d8c0*/  STSM.16.M88.4 [R70], R64 ;  /* 0x0000004046007844 */ /* 0x000fe20000000200 */
[----:B------:R-:W-:Y:S02]  /*d8d0*/  SEL R120, R73, R122, P0 ;  /* 0x0000007a49787207 */ /* 0x000fe40000000000 */
[----:B------:R-:W-:Y:S01]  /*d8e0*/  SEL R122, R122, R73, P0 ;  /* 0x000000497a7a7207 */ /* 0x000fe20000000000 */
[----:B------:R-:W-:Y:S01]  /*d8f0*/  STSM.16.M88.4 [R69], R76 ;  /* 0x0000004c45007844 */ /* 0x000fe20000000200 */
[----:B------:R-:W-:-:S02]  /*d900*/  SEL R121, R107, R112, P0 ;  /* 0x000000706b797207 */ /* 0x000fc40000000000 */
[----:B------:R-:W-:Y:S02]  /*d910*/  SEL R123, R112, R107, P0 ;  /* 0x0000006b707b7207 */ /* 0x000fe40000000000 */
[----:B---3--:R-:W-:Y:S02]  /*d920*/  SEL R49, R173, R130, P0 ;  /* 0x00000082ad317207 */ /* 0x008fe40000000000 */
[----:B------:R-:W-:Y:S01]  /*d930*/  SEL R51, R130, R173, P0 ;  /* 0x000000ad82337207 */ /* 0x000fe20000000000 */
[----:B------:R3:W-:Y:S01]  /*d940*/  STSM.16.M88.4 [R68], R120 ;  /* 0x0000007844007844 */ /* 0x0007e20000000200 */
[----:B-1----:R-:W-:Y:S02]  /*d950*/  SEL R48, R43, R90, P0 ;  /* 0x0000005a2b307207 */ /* 0x002fe40000000000 */
[----:B------:R-:W-:-:S05]  /*d960*/  SEL R50, R90, R43, P0 ;  /* 0x0000002b5a327207 */ /* 0x000fca0000000000 */
[----:B------:R-:W-:Y:S01]  /*d970*/  STSM.16.M88.4 [R72], R48 ;  /* 0x0000003048007844 */ /* 0x000fe20000000200 */
[----:B------:R-:W-:Y:S01]  /*d980*/  BAR.SYNC.DEFER_BLOCKING 0x1, 0x100 ;  /* 0x0044000000007b1d */ /* 0x000fe20000010000 */
[----:B------:R-:W-:-:S05]  /*d990*/  UIMAD UR5, UR10, UR8, URZ ;  /* 0x000000080a0572a4 */ /* 0x000fca000f8e023f */
[----:B0-----:R-:W-:Y:S01]  /*d9a0*/  @!P2 ST.E desc[UR46][R74.64], R2 ;  /* 0x000000024a00a985 */ /* 0x001fe2000c10192e */
[----:B------:R-:W-:Y:S01]  /*d9b0*/  UIMAD.WIDE.U32 UR6, UR37, UR8, URZ ;  /* 0x00000008250672a5 */ /* 0x000fe2000f8e003f */
[----:B------:R-:W-:Y:S02]  /*d9c0*/  ULDC.64 UR10, c[0x0][0xaf0] ;  /* 0x0002bc00000a7ab9 */ /* 0x000fe40000000a00 */
[----:B--2---:R0:W-:Y:S04]  /*d9d0*/  @!P1 ST.E desc[UR46][R88.64], R0 ;  /* 0x0000000058009985 */ /* 0x0041e8000c10192e */
[----:B------:R1:W5:Y:S04]  /*d9e0*/  LD.E.128 R80, desc[UR46][R30.64] ;  /* 0x0000002e1e507980 */ /* 0x000368000c101d00 */
[----:B---3--:R2:W5:Y:S01]  /*d9f0*/  LD.E.128 R68, desc[UR46][R28.64] ;  /* 0x0000002e1c447980 */ /* 0x008562000c101d00 */
[----:B0-----:R-:W-:Y:S01]  /*da00*/  IMAD R0, R232, 0x20, R233 ;  /* 0x00000020e8007824 */ /* 0x001fe200078e02e9 */
[----:B------:R-:W-:Y:S01]  /*da10*/  UIMAD UR5, UR37, UR9, UR5 ;  /* 0x00000009250572a4 */ /* 0x000fe2000f8e0205 */
[----:B-1----:R-:W0:Y:S01]  /*da20*/  @P3 LDC R31, c[0x0][0xbec] ;  /* 0x0002fb00ff1f3b82 */ /* 0x002e220000000800 */
[----:B------:R-:W-:Y:S01]  /*da30*/  UIMAD UR8, UR12, UR10, URZ ;  /* 0x0000000a0c0872a4 */ /* 0x000fe2000f8e023f */
[----:B------:R1:W5:Y:S04]  /*da40*/  LD.E.128 R96, desc[UR46][R6.64] ;  /* 0x0000002e06607980 */ /* 0x000368000c101d00 */
[----:B------:R-:W5:Y:S02]  /*da50*/  LD.E.128 R88, desc[UR46][R8.64] ;  /* 0x0000002e08587980 */ /* 0x000f64000c101d00 */
[----:B--2---:R-:W2:Y:S01]  /*da60*/  @P3 LDC R29, c[0x0][0xbf0] ;  /* 0x0002fc00ff1d3b82 */ /* 0x004ea20000000800 */
[----:B------:R-:W-:Y:S01]  /*da70*/  VIADD R2, R0, UR36 ;  /* 0x0000002400027c36 */ /* 0x000fe20008000000 */
[----:B------:R-:W-:Y:S01]  /*da80*/  UIADD3 UR7, UR7, UR5, URZ ;  /* 0x0000000507077290 */ /* 0x000fe2000fffe03f */
[----:B------:R3:W5:Y:S02]  /*da90*/  LD.E.128 R100, desc[UR46][R4.64] ;  /* 0x0000002e04647980 */ /* 0x000764000c101d00 */
[----:B-1----:R-:W-:Y:S01]  /*daa0*/  IMAD.MOV.U32 R7, RZ, RZ, R2 ;  /* 0x000000ffff077224 */ /* 0x002fe200078e0002 */
[----:B------:R-:W-:Y:S01]  /*dab0*/  UIMAD UR5, UR42, UR11, UR8 ;  /* 0x0000000b2a0572a4 */ /* 0x000fe2000f8e0208 */
[----:B------:R-:W5:Y:S01]  /*dac0*/  LD.E.128 R56, desc[UR46][R38.64] ;  /* 0x0000002e26387980 */ /* 0x000f62000c101d00 */
[----:B------:R-:W-:Y:S01]  /*dad0*/  UIMAD.WIDE.U32 UR6, UR42, UR10, UR6 ;  /* 0x0000000a2a0672a5 */ /* 0x000fe2000f8e0006 */
[----:B------:R-:W-:-:S02]  /*dae0*/  ULDC.64 UR8, c[0x0][0xae0] ;  /* 0x0002b80000087ab9 */ /* 0x000fc40000000a00 */
[----:B------:R-:W5:Y:S04]  /*daf0*/  LD.E.128 R60, desc[UR46][R36.64] ;  /* 0x0000002e243c7980 */ /* 0x000f68000c101d00 */
[----:B------:R-:W5:Y:S01]  /*db00*/  LD.E.128 R52, desc[UR46][R40.64] ;  /* 0x0000002e28347980 */ /* 0x000f62000c101d00 */
[----:B0-----:R-:W-:Y:S01]  /*db10*/  @P3 IMAD.HI.U32 R0, R2, R31, RZ ;  /* 0x0000001f02003227 */ /* 0x001fe200078e00ff */
[----:B------:R-:W-:Y:S02]  /*db20*/  UIADD3 UR5, UR7, UR5, URZ ;  /* 0x0000000507057290 */ /* 0x000fe4000fffe03f */
[----:B------:R-:W5:Y:S01]  /*db30*/  LD.E.128 R44, desc[UR46][R34.64] ;  /* 0x0000002e222c7980 */ /* 0x000f62000c101d00 */
[----:B---3--:R-:W-:Y:S02]  /*db40*/  IMAD.U32 R5, RZ, RZ, UR7 ;  /* 0x00000007ff057e24 */ /* 0x008fe4000f8e00ff */
[----:B------:R-:W-:Y:S01]  /*db50*/  IMAD.U32 R4, RZ, RZ, UR6 ;  /* 0x00000006ff047e24 */ /* 0x000fe2000f8e00ff */
[----:B------:R-:W5:Y:S01]  /*db60*/  LD.E.128 R64, desc[UR46][R32.64] ;  /* 0x0000002e20407980 */ /* 0x000f62000c101d00 */
[----:B--2---:R-:W-:Y:S01]  /*db70*/  @P3 SHF.R.U32.HI R7, RZ, R29, R0 ;  /* 0x0000001dff073219 */ /* 0x004fe20000011600 */
[----:B------:R-:W-:Y:S01]  /*db80*/  IMAD.U32 R5, RZ, RZ, UR5 ;  /* 0x00000005ff057e24 */ /* 0x000fe2000f8e00ff */
[----:B------:R-:W-:Y:S01]  /*db90*/  ULDC.64 UR6, c[0x0][0xad8] ;  /* 0x0002b60000067ab9 */ /* 0x000fe20000000a00 */
[----:B------:R-:W5:Y:S01]  /*dba0*/  LD.E.128 R48, desc[UR46][R26.64] ;  /* 0x0000002e1a307980 */ /* 0x000f62000c101d00 */
[--C-:B------:R-:W-:Y:S01]  /*dbb0*/  SHF.R.S32.HI R0, RZ, 0x1f, R7.reuse ;  /* 0x0000001fff007819 */ /* 0x100fe20000011407 */
[----:B------:R-:W-:-:S02]  /*dbc0*/  IMAD.MOV R9, RZ, RZ, -R7 ;  /* 0x000000ffff097224 */ /* 0x000fc400078e0a07 */
[----:B------:R-:W5:Y:S02]  /*dbd0*/  LD.E.128 R92, desc[UR46][R14.64] ;  /* 0x0000002e0e5c7980 */ /* 0x000f64000c101d00 */
[----:B------:R-:W-:Y:S02]  /*dbe0*/  IMAD R0, R0, UR8, RZ ;  /* 0x0000000800007c24 */ /* 0x000fe4000f8e02ff */
[----:B------:R-:W-:Y:S01]  /*dbf0*/  IMAD R9, R42, R9, R2 ;  /* 0x000000092a097224 */ /* 0x000fe200078e0202 */
[----:B------:R-:W5:Y:S01]  /*dc00*/  LD.E.128 R84, desc[UR46][R20.64] ;  /* 0x0000002e14547980 */ /* 0x000f62000c101d00 */
[----:B------:R-:W-:-:S03]  /*dc10*/  IMAD.WIDE.U32 R4, R7, UR8, R4 ;  /* 0x0000000807047c25 */ /* 0x000fc6000f8e0004 */
[----:B------:R-:W5:Y:S04]  /*dc20*/  LD.E.128 R72, desc[UR46][R24.64] ;  /* 0x0000002e18487980 */ /* 0x000f68000c101d00 */
        /* <DEDUP_REMOVED lines=8> */
[----:B0-----:R-:W-:Y:S01]  /*dcb0*/  IMAD R11, R7, UR9, R0 ;  /* 0x00000009070b7c24 */ /* 0x001fe2000f8e0200 */
[----:B------:R-:W-:Y:S01]  /*dcc0*/  SHF.R.S32.HI R0, RZ, 0x1f, R9 ;  /* 0x0000001fff007819 */ /* 0x000fe20000011409 */
[----:B------:R-:W-:-:S02]  /*dcd0*/  VIADD R13, R233, UR36 ;  /* 0x00000024e90d7c36 */ /* 0x000fc40008000000 */
[----:B------:R-:W-:Y:S02]  /*dce0*/  IMAD.IADD R5, R5, 0x1, R11 ;  /* 0x0000000105057824 */ /* 0x000fe400078e020b */
[----:B------:R-:W-:Y:S02]  /*dcf0*/  IMAD R0, R0, UR6, RZ ;  /* 0x0000000600007c24 */ /* 0x000fe4000f8e02ff */
[----:B------:R-:W-:Y:S01]  /*dd00*/  IMAD.WIDE.U32 R4, R9, UR6, R4 ;  /* 0x0000000609047c25 */ /* 0x000fe2000f8e0004 */
[----:B------:R-:W-:-:S03]  /*dd10*/  ISETP.GE.AND P2, PT, R13, R104, PT ;  /* 0x000000680d00720c */ /* 0x000fc60003f46270 */
[----:B------:R-:W-:Y:S01]  /*dd20*/  IMAD R11, R9, UR7, R0 ;  /* 0x00000007090b7c24 */ /* 0x000fe2000f8e0200 */
[----:B------:R-:W-:Y:S01]  /*dd30*/  ULDC.64 UR6, c[0x0][0xa80] ;  /* 0x0002a00000067ab9 */ /* 0x000fe20000000a00 */
[----:B------:R-:W-:Y:S01]  /*dd40*/  VIADD R3, R3, 0x38820 ;  /* 0x0003882003037836 */ /* 0x000fe20000000000 */
[C---:B------:R-:W-:Y:S01]  /*dd50*/  LEA R0, P3, R4.reuse, UR6, 0x1 ;  /* 0x0000000604007c11 */ /* 0x040fe2000f8608ff */
[----:B------:R-:W-:Y:S02]  /*dd60*/  IMAD.IADD R5, R5, 0x1, R11 ;  /* 0x0000000105057824 */ /* 0x000fe400078e020b */
[----:B------:R-:W-:Y:S01]  /*dd70*/  VIADD R7, R13, 0x20 ;  /* 0x000000200d077836 */ /* 0x000fe20000000000 */
[----:B------:R-:W-:Y:S02]  /*dd80*/  PRMT R3, RZ, 0x654, R3 ;  /* 0x00000654ff037816 */ /* 0x000fe40000000003 */
[----:B------:R-:W-:Y:S02]  /*dd90*/  LEA.HI.X R10, R4, UR7, R5, 0x1, P3 ;  /* 0x00000007040a7c11 */ /* 0x000fe400098f0c05 */
[-C--:B------:R-:W-:Y:S01]  /*dda0*/  ISETP.GE.AND P1, PT, R7, R104.reuse, PT ;  /* 0x000000680700720c */ /* 0x080fe20003f26270 */
[----:B------:R-:W-:Y:S01]  /*ddb0*/  VIADD R7, R13, 0x40 ;  /* 0x000000400d077836 */ /* 0x000fe20000000000 */
[----:B-1----:R0:W-:Y:S01]  /*ddc0*/  SYNCS.ARRIVE.TRANS64.RED.A1T0 RZ, [R3+URZ], RZ ;  /* 0x000000ff03ff79a7 */ /* 0x0021e2000810043f */
[----:B------:R0:W1:Y:S01]  /*ddd0*/  SHFL.IDX PT, R8, R0, RZ, 0x181f ;  /* 0x00181fff00087589 */ /* 0x00006200000e0000 */
[----:B------:R-:W-:Y:S03]  /*dde0*/  BSSY B1, `(.L_x_1987) ;  /* 0x0000019000017945 */ /* 0x000fe60003800000 */
[----:B------:R0:W2:Y:S01]  /*ddf0*/  SHFL.IDX PT, R9, R10, RZ, 0x181f ;  /* 0x00181fff0a097589 */ /* 0x0000a200000e0000 */
[----:B------:R-:W-:-:S02]  /*de00*/  ISETP.GE.AND P0, PT, R7, R104, PT ;  /* 0x000000680700720c */ /* 0x000fc40003f06270 */
[----:B------:R-:W-:Y:S02]  /*de10*/  SHF.R.S32.HI R140, RZ, 0x1f, R23 ;  /* 0x0000001fff8c7819 */ /* 0x000fe40000011417 */
        /* <DEDUP_REMOVED lines=21> */
.L_x_1988:
[----:B------:R-:W-:Y:S05]  /*df70*/  BSYNC B1 ;  /* 0x0000000000017941 */ /* 0x000fea0003800000 */
.L_x_1987:
[----:B0-2---:R0:W2:Y:S01]  /*df80*/  SHFL.IDX PT, R9, R10, 0x1, 0x181f ;  /* 0x00381f000a097f89 */ /* 0x0050a200000e0000 */
        /* <DEDUP_REMOVED lines=10> */
[-C--:B--2---:R-:W-:Y:S02]  /*e030*/  @!P4 LEA.HI.X R3, R16, R9.reuse, R148, 0x1, P6 ;  /* 0x000000091003c211 */ /* 0x084fe400030f0c94 */
[-C--:B------:R-:W-:Y:S02]  /*e040*/  @!P2 LEA R6, P6, R19, R8.reuse, 0x1 ;  /* 0x000000081306a211 */ /* 0x080fe400078c08ff */
        /* <DEDUP_REMOVED lines=8> */
.L_x_1990:
[----:B------:R-:W-:Y:S05]  /*e0d0*/  BSYNC B1 ;  /* 0x0000000000017941 */ /* 0x000fea0003800000 */
.L_x_1989:
        /* <DEDUP_REMOVED lines=11> */
[-C--:B------:R-:W-:Y:S02]  /*e190*/  @!P1 LEA R6, P4, R19, R8.reuse, 0x1 ;  /* 0x0000000813069211 */ /* 0x080fe400078808ff */
[-C--:B---3--:R-:W-:Y:S02]  /*e1a0*/  @!P3 LEA.HI.X R3, R16, R9.reuse, R148, 0x1, P6 ;  /* 0x000000091003b211 */ /* 0x088fe400030f0c94 */
        /* <DEDUP_REMOVED lines=8> */
.L_x_1992:
[----:B------:R-:W-:Y:S05]  /*e230*/  BSYNC B1 ;  /* 0x0000000000017941 */ /* 0x000fea0003800000 */
.L_x_1991:
[----:B----4-:R-:W-:Y:S01]  /*e240*/  VIADD R3, R13, 0x60 ;  /* 0x000000600d037836 */ /* 0x010fe20000000000 */
[----:B0-2---:R-:W0:Y:S04]  /*e250*/  SHFL.IDX PT, R10, R10, 0x3, 0x181f ;  /* 0x00781f000a0a7f89 */ /* 0x005e2800000e0000 */
[----:B------:R-:W-:Y:S01]  /*e260*/  ISETP.GE.AND P0, PT, R3, R104, PT ;  /* 0x000000680300720c */ /* 0x000fe20003f06270 */
[----:B------:R-:W2:-:S12]  /*e270*/  SHFL.IDX PT, R0, R0, 0x3, 0x181f ;  /* 0x00781f0000007f89 */ /* 0x000e9800000e0000 */
[----:B------:R-:W-:Y:S05]  /*e280*/  @P0 BRA `(.L_x_1993) ;  /* 0x0000000c00380947 */ /* 0x000fea0003800000 */
[----:B------:R-:W-:Y:S02]  /*e290*/  ULDC UR5, c[0x0][0xac8] ;  /* 0x0002b20000057ab9 */ /* 0x000fe40000000800 */
[----:B------:R-:W-:Y:S02]  /*e2a0*/  ISETP.GE.AND P3, PT, R16, UR5, PT ;  /* 0x0000000510007c0c */ /* 0x000fe4000bf66270 */
[----:B------:R-:W-:Y:S02]  /*e2b0*/  ISETP.GE.AND P4, PT, R22, UR5, PT ;  /* 0x0000000516007c0c */ /* 0x000fe4000bf86270 */
[----:B------:R-:W-:-:S09]  /*e2c0*/  ISETP.GE.AND P5, PT, R19, UR5, PT ;  /* 0x0000000513007c0c */ /* 0x000fd2000bfa6270 */
[-C--:B--2---:R-:W-:Y:S02]  /*e2d0*/  @!P3 LEA R2, P0, R16, R0.reuse, 0x1 ;  /* 0x000000001002b211 */ /* 0x084fe400078008ff */
[-C--:B------:R-:W-:Y:S02]  /*e2e0*/  @!P4 LEA R4, P1, R22, R0.reuse, 0x1 ;  /* 0x000000001604c211 */ /* 0x080fe400078208ff */
[C---:B------:R-:W-:Y:S02]  /*e2f0*/  @!P5 LEA R6, P2, R19.reuse, R0, 0x1 ;  /* 0x000000001306d211 */ /* 0x040fe400078408ff */
[-C--:B0-----:R-:W-:Y:S02]  /*e300*/  @!P3 LEA.HI.X R3, R16, R10.reuse, R148, 0x1, P0 ;  /* 0x0000000a1003b211 */ /* 0x081fe400000f0c94 */
[-C--:B------:R-:W-:Y:S02]  /*e310*/  @!P4 LEA.HI.X R5, R22, R10.reuse, R146, 0x1, P1 ;  /* 0x0000000a1605c211 */ /* 0x080fe400008f0c92 */
[----:B------:R-:W-:Y:S01]  /*e320*/  @!P5 LEA.HI.X R7, R19, R10, R142, 0x1, P2 ;  /* 0x0000000a1307d211 */ /* 0x000fe200010f0c8e */
[----:B-----5:R4:W-:Y:S01]  /*e330*/  @!P3 ST.E.128 desc[UR46][R2.64], R44 ;  /* 0x0000002c0200b985 */ /* 0x0209e2000c101d2e */
        /* <DEDUP_REMOVED lines=8> */
.L_x_1986:
[----:B------:R-:W0:Y:S01]  /*e3c0*/  LDC R8, c[0x0][0xbe8] ;  /* 0x0002fa00ff087b82 */ /* 0x000e220000000800 */
[----:B------:R-:W1:Y:S01]  /*e3d0*/  S2R R0, SR_TID.X ;  /* 0x0000000000007919 */ /* 0x000e620000002100 */
[----:B------:R-:W-:Y:S01]  /*e3e0*/  USHF.R.S32.HI UR8, URZ, 0x1f, UR37 ;  /* 0x0000001f3f087899 */ /* 0x000fe20008011425 */
[----:B------:R-:W-:Y:S01]  /*e3f0*/  BSSY B1, `(.L_x_1994) ;  /* 0x0000031000017945 */ /* 0x000fe20003800000 */
[----:B------:R-:W-:Y:S01]  /*e400*/  USHF.R.S32.HI UR9, URZ, 0x1f, UR42 ;  /* 0x0000001f3f097899 */ /* 0x000fe2000801142a */
[----:B------:R-:W-:Y:S01]  /*e410*/  IMAD R6, R232, 0x20, R233 ;  /* 0x00000020e8067824 */ /* 0x000fe200078e02e9 */
[----:B0-----:R-:W-:Y:S01]  /*e420*/  ISETP.NE.AND P1, PT, R8, 0x1, PT ;  /* 0x000000010800780c */ /* 0x001fe20003f25270 */
[----:B-1----:R-:W-:-:S12]  /*e430*/  VIADD R0, R0, 0xffffff80 ;  /* 0xffffff8000007836 */ /* 0x002fd80000000000 */
[----:B------:R-:W0:Y:S01]  /*e440*/  @P1 LDC R9, c[0x0][0xbec] ;  /* 0x0002fb00ff091b82 */ /* 0x000e220000000800 */
[----:B------:R-:W-:-:S07]  /*e450*/  ISETP.GE.AND P0, PT, R0, 0x80, PT ;  /* 0x000000800000780c */ /* 0x000fce0003f06270 */
[----:B------:R-:W1:Y:S06]  /*e460*/  @P1 LDC R11, c[0x0][0xbf0] ;  /* 0x0002fc00ff0b1b82 */ /* 0x000e6c0000000800 */
        /* <DEDUP_REMOVED lines=41> */
.L_x_1995:
[----:B------:R-:W-:Y:S05]  /*e700*/  BSYNC B1 ;  /* 0x0000000000017941 */ /* 0x000fea0003800000 */
.L_x_1994:
[----:B------:R-:W-:Y:S01]  /*e710*/  ULDC.64 UR10, c[0x0][0xae8] ;  /* 0x0002ba00000a7ab9 */ /* 0x000fe20000000a00 */
[----:B------:R-:W-:Y:S01]  /*e720*/  VIADD R6, R6, UR36 ;  /* 0x0000002406067c36 */ /* 0x000fe20008000000 */
[----:B------:R-:W-:Y:S01]  /*e730*/  UIMAD UR5, UR8, UR10, URZ ;  /* 0x0000000a080572a4 */ /* 0x000fe2000f8e023f */
[----:B------:R-:W-:Y:S01]  /*e740*/  BSSY B1, `(.L_x_1996) ;  /* 0x0000040000017945 */ /* 0x000fe20003800000 */
[----:B------:R-:W-:Y:S01]  /*e750*/  UIMAD.WIDE.U32 UR6, UR37, UR10, URZ ;  /* 0x0000000a250672a5 */ /* 0x000fe2000f8e003f */
[----:B0-----:R-:W-:Y:S01]  /*e760*/  @P1 IMAD.HI.U32 R0, R6, R9, RZ ;  /* 0x0000000906001227 */ /* 0x001fe200078e00ff */
[----:B------:R-:W-:Y:S01]  /*e770*/  UIMAD UR5, UR37, UR11, UR5 ;  /* 0x0000000b250572a4 */ /* 0x000fe2000f8e0205 */
[----:B------:R-:W-:Y:S02]  /*e780*/  SHF.R.S32.HI R20, RZ, 0x1f, R23 ;  /* 0x0000001fff147819 */ /* 0x000fe40000011417 */
[----:B------:R-:W-:Y:S01]  /*e790*/  ULDC.64 UR10, c[0x0][0xaf0] ;  /* 0x0002bc00000a7ab9 */ /* 0x000fe20000000a00 */
[----:B------:R-:W-:Y:S01]  /*e7a0*/  UIADD3 UR7, UR7, UR5, URZ ;  /* 0x0000000507077290 */ /* 0x000fe2000fffe03f */
[----:B--2---:R-:W-:Y:S01]  /*e7b0*/  IMAD.MOV.U32 R5, RZ, RZ, R6 ;  /* 0x000000ffff057224 */ /* 0x004fe200078e0006 */
[----:B------:R-:W-:Y:S01]  /*e7c0*/  UIMAD UR5, UR9, UR10, URZ ;  /* 0x0000000a090572a4 */ /* 0x000fe2000f8e023f */
[----:B-1----:R-:W-:Y:S01]  /*e7d0*/  @P1 SHF.R.U32.HI R5, RZ, R11, R0 ;  /* 0x0000000bff051219 */ /* 0x002fe20000011600 */
[----:B------:R-:W-:Y:S01]  /*e7e0*/  UIMAD.WIDE.U32 UR6, UR42, UR10, UR6 ;  /* 0x0000000a2a0672a5 */ /* 0x000fe2000f8e0006 */
[----:B------:R-:W-:Y:S01]  /*e7f0*/  SHF.R.S32.HI R21, RZ, 0x1f, R19 ;  /* 0x0000001fff157819 */ /* 0x000fe20000011413 */
[----:B------:R-:W-:Y:S01]  /*e800*/  UIMAD UR5, UR42, UR11, UR5 ;  /* 0x0000000b2a0572a4 */ /* 0x000fe2000f8e0205 */
[--C-:B------:R-:W-:Y:S01]  /*e810*/  SHF.R.S32.HI R0, RZ, 0x1f, R5.reuse ;  /* 0x0000001fff007819 */ /* 0x100fe20000011405 */
[----:B------:R-:W-:Y:S01]  /*e820*/  IMAD.MOV R7, RZ, RZ, -R5 ;  /* 0x000000ffff077224 */ /* 0x000fe200078e0a05 */
[----:B------:R-:W-:Y:S01]  /*e830*/  ULDC.64 UR8, c[0x0][0xae0] ;  /* 0x0002b80000087ab9 */ /* 0x000fe20000000a00 */
[----:B------:R-:W-:-:S02]  /*e840*/  UIADD3 UR5, UR7, UR5, URZ ;  /* 0x0000000507057290 */ /* 0x000fc4000fffe03f */
[----:B------:R-:W-:Y:S01]  /*e850*/  IMAD.U32 R3, RZ, RZ, UR7 ;  /* 0x00000007ff037e24 */ /* 0x000fe2000f8e00ff */
[----:B------:R-:W-:Y:S01]  /*e860*/  SHF.R.S32.HI R24, RZ, 0x1f, R22 ;  /* 0x0000001fff187819 */ /* 0x000fe20000011416 */
[----:B------:R-:W-:Y:S01]  /*e870*/  IMAD R0, R0, UR8, RZ ;  /* 0x0000000800007c24 */ /* 0x000fe2000f8e02ff */
[----:B------:R-:W-:Y:S01]  /*e880*/  SHF.R.S32.HI R25, RZ, 0x1f, R16 ;  /* 0x0000001fff197819 */ /* 0x000fe20000011410 */
        /* <DEDUP_REMOVED lines=43> */
.L_x_1997:
[----:B------:R-:W-:Y:S05]  /*eb40*/  BSYNC B1 ;  /* 0x0000000000017941 */ /* 0x000fea0003800000 */
.L_x_1996:
        /* <DEDUP_REMOVED lines=21> */
.L_x_1999:
[----:B------:R-:W-:Y:S05]  /*eca0*/  BSYNC B1 ;  /* 0x0000000000017941 */ /* 0x000fea0003800000 */
.L_x_1998:
        /* <DEDUP_REMOVED lines=21> */
.L_x_2001:
[----:B------:R-:W-:Y:S05]  /*ee00*/  BSYNC B1 ;  /* 0x0000000000017941 */ /* 0x000fea0003800000 */
.L_x_2000:
[----:B---3--:R-:W-:Y:S01]  /*ee10*/  VIADD R3, R6, 0x60 ;  /* 0x0000006006037836 */ /* 0x008fe20000000000 */
[----:B0-----:R0:W3:Y:S04]  /*ee20*/  SHFL.IDX PT, R0, R5, 0x3, 0x181f ;  /* 0x00781f0005007f89 */ /* 0x0010e800000e0000 */
[----:B------:R-:W-:Y:S01]  /*ee30*/  ISETP.GE.AND P0, PT, R3, R9, PT ;  /* 0x000000090300720c */ /* 0x000fe20003f06270 */
[----:B-1----:R0:W1:-:S12]  /*ee40*/  SHFL.IDX PT, R2, R4, 0x3, 0x181f ;  /* 0x00781f0004027f89 */ /* 0x00205800000e0000 */
[----:B0-----:R-:W-:Y:S05]  /*ee50*/  @P0 BRA `(.L_x_1993) ;  /* 0x0000000000440947 */ /* 0x001fea0003800000 */
[----:B------:R-:W-:Y:S02]  /*ee60*/  ULDC UR5, c[0x0][0xac8] ;  /* 0x0002b20000057ab9 */ /* 0x000fe40000000800 */
[----:B------:R-:W-:Y:S02]  /*ee70*/  ISETP.GE.AND P3, PT, R16, UR5, PT ;  /* 0x0000000510007c0c */ /* 0x000fe4000bf66270 */
[----:B------:R-:W-:Y:S02]  /*ee80*/  ISETP.GE.AND P2, PT, R22, UR5, PT ;  /* 0x0000000516007c0c */ /* 0x000fe4000bf46270 */
[----:B------:R-:W-:Y:S02]  /*ee90*/  ISETP.GE.AND P1, PT, R19, UR5, PT ;  /* 0x0000000513007c0c */ /* 0x000fe4000bf26270 */
[----:B------:R-:W-:-:S07]  /*eea0*/  ISETP.GE.AND P0, PT, R23, UR5, PT ;  /* 0x0000000517007c0c */ /* 0x000fce000bf06270 */
[-C--:B-12-4-:R-:W-:Y:S02]  /*eeb0*/  @!P3 LEA R4, P6, R16, R2.reuse, 0x1 ;  /* 0x000000021004b211 */ /* 0x096fe400078c08ff */
[-C--:B------:R-:W-:Y:S02]  /*eec0*/  @!P2 LEA R6, P5, R22, R2.reuse, 0x1 ;  /* 0x000000021606a211 */ /* 0x080fe400078a08ff */
[----:B------:R-:W-:Y:S02]  /*eed0*/  @!P1 LEA R8, P4, R19, R2, 0x1 ;  /* 0x0000000213089211 */ /* 0x000fe400078808ff */
[----:B---3--:R-:W-:Y:S02]  /*eee0*/  @!P3 LEA.HI.X R5, R16, R0, R25, 0x1, P6 ;  /* 0x000000001005b211 */ /* 0x008fe400030f0c19 */
        /* <DEDUP_REMOVED lines=8> */
.L_x_1993:
[----:B------:R-:W-:Y:S05]  /*ef70*/  BSYNC B0 ;  /* 0x0000000000007941 */ /* 0x000fea0003800000 */
.L_x_1985:
[----:B------:R-:W-:Y:S02]  /*ef80*/  ULDC UR5, c[0x0][0xc38] ;  /* 0x00030e0000057ab9 */ /* 0x000fe40000000800 */
[----:B------:R-:W-:-:S06]  /*ef90*/  UISETP.GE.AND UP0, UPT, UR4, UR5, UPT ;  /* 0x000000050400728c */ /* 0x000fcc000bf06270 */
[----:B------:R-:W-:-:S13]  /*efa0*/  PLOP3.LUT P0, PT, PT, PT, UP0, 0x80, 0x0 ;  /* 0x000000000000781c */ /* 0x000fda0003f0f008 */
[----:B------:R-:W-:Y:S05]  /*efb0*/  @!P0 BRA `(.L_x_2002) ;  /* 0xffffff1c00888947 */ /* 0x000fea000383ffff */
[----:B------:R-:W-:Y:S05]  /*efc0*/  EXIT ;  /* 0x000000000000794d */ /* 0x000fea0003800000 */
.L_x_1947:
        /* <DEDUP_REMOVED lines=14> */
[----:B------:R0:W-:Y:S04]  /*f0b0*/  STL [R1+0x2c], RZ ;  /* 0x00002cff01007387 */ /* 0x0001e80000100800 */
[----:B------:R0:W-:Y:S04]  /*f0c0*/  STL [R1], RZ ;  /* 0x000000ff01007387 */ /* 0x0001e80000100800 */
        /* <DEDUP_REMOVED lines=13> */
[----:B------:R-:W-:Y:S02]  /*f1a0*/  R2P PR, R7, 0x6 ;  /* 0x0000000607007804 */ /* 0x000fe40000000000 */
[----:B------:R-:W-:Y:S02]  /*f1b0*/  SHF.R.U32.HI R3, RZ, 0x5, R6 ;  /* 0x00000005ff037819 */ /* 0x000fe40000011606 */
[C---:B------:R-:W-:Y:S02]  /*f1c0*/  LOP3.LUT R4, R2.reuse, 0x400, RZ, 0xc0, !PT ;  /* 0x0000040002047812 */ /* 0x040fe400078ec0ff */
        /* <DEDUP_REMOVED lines=28> */
[----:B------:R-:W-:-:S05]  /*f390*/  IMAD.U32 R0, RZ, RZ, UR6 ;  /* 0x00000006ff007e24 */ /* 0x000fca000f8e00ff */
[----:B------:R0:W-:Y:S04]  /*f3a0*/  STL [R1+0x28], R0 ;  /* 0x0000280001007387 */ /* 0x0001e80000100800 */
[----:B------:R-:W-:Y:S01]  /*f3b0*/  STL [R1+0x2c], RZ ;  /* 0x00002cff01007387 */ /* 0x000fe20000100800 */
[----:B0-----:R-:W-:-:S05]  /*f3c0*/  IMAD.MOV.U32 R0, RZ, RZ, 0x1 ;  /* 0x00000001ff007424 */ /* 0x001fca00078e00ff */
[----:B------:R0:W-:Y:S02]  /*f3d0*/  STL [R1+0x4], R0 ;  /* 0x0000040001007387 */ /* 0x0001e40000100800 */
[----:B0-----:R-:W-:-:S07]  /*f3e0*/  LOP3.LUT R0, R3, 0x80, RZ, 0xfc, !PT ;  /* 0x0000008003007812 */ /* 0x001fce00078efcff */
.L_x_2066:
        /* <DEDUP_REMOVED lines=14> */
[----:B0-----:R-:W-:Y:S05]  /*f4d0*/  @!P0 BRA `(.L_x_2004) ;  /* 0x0000000000208947 */ /* 0x001fea0003800000 */
        /* <DEDUP_REMOVED lines=8> */
.L_x_2004:
[----:B------:R-:W-:Y:S01]  /*f560*/  ULDC UR8, c[0x0][0xc54] ;  /* 0x0003150000087ab9 */ /* 0x000fe20000000800 */
[----:B------:R-:W-:Y:S01]  /*f570*/  UMOV UR5, UR9 ;  /* 0x0000000900057c82 */ /* 0x000fe20008000000 */
[----:B------:R-:W-:-:S11]  /*f580*/  UISETP.NE.AND UP0, UPT, UR8, 0x1, UPT ;  /* 0x000000010800788c */ /* 0x000fd6000bf05270 */
[----:B------:R-:W-:Y:S02]  /*f590*/  @UP0 ULDC.64 UR10, c[0x0][0xc58] ;  /* 0x00031600000a0ab9 */ /* 0x000fe40000000a00 */
[----:B------:R-:W-:-:S04]  /*f5a0*/  UIMAD.WIDE.U32 UR6, UR9, UR10, URZ ;  /* 0x0000000a090672a5 */ /* 0x000fc8000f8e003f */
[----:B------:R-:W-:-:S04]  /*f5b0*/  @UP0 USHF.R.U32.HI UR5, URZ, UR11, UR7 ;  /* 0x0000000b3f050299 */ /* 0x000fc80008011607 */
[----:B------:R-:W-:-:S12]  /*f5c0*/  UIMAD UR8, UR5, UR8, URZ ;  /* 0x00000008050872a4 */ /* 0x000fd8000f8e023f */
.L_x_2005:
[----:B------:R-:W-:Y:S01]  /*f5d0*/  ULOP3.LUT UR41, URZ, UR5, URZ, 0x33, !UPT ;  /* 0x000000053f297292 */ /* 0x000fe2000f8e333f */
[----:B------:R-:W-:Y:S01]  /*f5e0*/  BSSY B7, `(.L_x_2006) ;  /* 0x00003bb000077945 */ /* 0x000fe20003800000 */
[----:B------:R-:W-:Y:S01]  /*f5f0*/  ULDC UR10, c[0x0][0x448] ;  /* 0x00011200000a7ab9 */ /* 0x000fe20000000800 */
[----:B------:R-:W-:Y:S01]  /*f600*/  ULDC UR5, c[0x0][0xc3c] ;  /* 0x00030f0000057ab9 */ /* 0x000fe20000000800 */
[----:B------:R-:W-:Y:S01]  /*f610*/  UISETP.NE.AND UP1, UPT, UR10, 0x1, UPT ;  /* 0x000000010a00788c */ /* 0x000fe2000bf25270 */
[----:B------:R-:W-:Y:S01]  /*f620*/  ULDC.64 UR6, c[0x0][0x418] ;  /* 0x0001060000067ab9 */ /* 0x000fe20000000a00 */
[----:B------:R-:W-:Y:S02]  /*f630*/  UIADD3 UR41, UR41, UR5, URZ ;  /* 0x0000000529297290 */ /* 0x000fe4000fffe03f */
[----:B------:R-:W-:Y:S02]  /*f640*/  UISETP.NE.U32.AND UP0, UPT, UR6, URZ, UPT ;  /* 0x0000003f0600728c */ /* 0x000fe4000bf05070 */
[----:B------:R-:W-:-:S02]  /*f650*/  USHF.L.U32 UR5, UR41, 0x7, URZ ;  /* 0x0000000729057899 */ /* 0x000fc4000800063f */
[----:B------:R-:W-:Y:S02]  /*f660*/  UISETP.NE.AND.EX UP0, UPT, UR7, URZ, UPT, UP0 ;  /* 0x0000003f0700728c */ /* 0x000fe4000bf05300 */
[----:B------:R-:W-:Y:S01]  /*f670*/  UIADD3 UR5, UR5, 0x7f, URZ ;  /* 0x0000007f05057890 */ /* 0x000fe2000fffe03f */
[----:B------:R-:W-:Y:S01]  /*f680*/  ULDC UR7, c[0x0][0x288] ;  /* 0x0000a20000077ab9 */ /* 0x000fe20000000800 */
[----:B------:R-:W-:Y:S01]  /*f690*/  ULDC UR6, c[0x0][0x424] ;  /* 0x0001090000067ab9 */ /* 0x000fe20000000800 */
[----:B------:R-:W-:Y:S02]  /*f6a0*/  UIADD3 UR13, -UR7, 0x80, URZ ;  /* 0x00000080070d7890 */ /* 0x000fe4000fffe13f */
[----:B------:R-:W-:Y:S01]  /*f6b0*/  USEL UR11, UR6, 0x1, UP0 ;  /* 0x00000001060b7887 */ /* 0x000fe20008000000 */
[----:B------:R-:W-:Y:S01]  /*f6c0*/  @UP1 ULDC UR7, c[0x0][0x44c] ;  /* 0x0001130000071ab9 */ /* 0x000fe20000000800 */
[----:B------:R-:W-:Y:S01]  /*f6d0*/  ULDC UR12, c[0x0][0x2f0] ;  /* 0x0000bc00000c7ab9 */ /* 0x000fe20000000800 */
[----:B------:R-:W-:Y:S01]  /*f6e0*/  UIMAD.WIDE.U32 UR6, UR5, UR7, URZ ;  /* 0x00000007050672a5 */ /* 0x000fe2000f8e003f */
[----:B------:R-:W-:Y:S01]  /*f6f0*/  @UP1 ULDC UR14, c[0x0][0x450] ;  /* 0x00011400000e1ab9 */ /* 0x000fe20000000800 */
[----:B------:R-:W-:-:S02]  /*f700*/  UIMAD UR13, UR11, UR12, UR13 ;  /* 0x0000000c0b0d72a4 */ /* 0x000fc4000f8e020d */
[----:B------:R-:W-:Y:S02]  /*f710*/  @UP1 USHF.R.U32.HI UR5, URZ, UR14, UR7 ;  /* 0x0000000e3f051299 */ /* 0x000fe40008011607 */
[----:B------:R-:W-:Y:S02]  /*f720*/  UIMAD UR11, UR11, UR12, 0x7f ;  /* 0x0000007f0b0b74a4 */ /* 0x000fe4000f8e020c */
[----:B------:R-:W-:Y:S02]  /*f730*/  UIADD3 UR5, UR13, UR5, URZ ;  /* 0x000000050d057290 */ /* 0x000fe4000fffe03f */
[----:B------:R-:W-:Y:S02]  /*f740*/  UIADD3 UR8, UR9, -UR8, URZ ;  /* 0x8000000809087290 */ /* 0x000fe4000fffe03f */
[----:B------:R-:W-:Y:S02]  /*f750*/  USHF.R.S32.HI UR9, URZ, 0x1f, UR11 ;  /* 0x0000001f3f097899 */ /* 0x000fe4000801140b */
[----:B------:R-:W-:-:S02]  /*f760*/  USHF.R.S32.HI UR6, URZ, 0x1f, UR5 ;  /* 0x0000001f3f067899 */ /* 0x000fc40008011405 */
[----:B------:R-:W-:Y:S02]  /*f770*/  ULEA.HI UR9, UR9, UR11, URZ, 0x7 ;  /* 0x0000000b09097291 */ /* 0x000fe4000f8f383f */
[----:B------:R-:W-:Y:S01]  /*f780*/  ULEA.HI UR6, UR6, UR5, URZ, 0x7 ;  /* 0x0000000506067291 */ /* 0x000fe2000f8f383f */
[----:B------:R-:W-:Y:S01]  /*f790*/  ULDC UR10, c[0x0][0xc48] ;  /* 0x00031200000a7ab9 */ /* 0x000fe20000000800 */
[----:B------:R-:W-:Y:S02]  /*f7a0*/  USHF.R.S32.HI UR9, URZ, 0x7, UR9 ;  /* 0x000000073f097899 */ /* 0x000fe40008011409 */
[----:B------:R-:W-:Y:S02]  /*f7b0*/  USHF.R.S32.HI UR6, URZ, 0x7, UR6 ;  /* 0x000000073f067899 */ /* 0x000fe40008011406 */
[----:B------:R-:W-:Y:S02]  /*f7c0*/  UISETP.NE.AND UP0, UPT, UR10, 0x1, UPT ;  /* 0x000000010a00788c */ /* 0x000fe4000bf05270 */
[----:B------:R-:W-:Y:S01]  /*f7d0*/  UISETP.LT.AND UP1, UPT, UR9, UR6, UPT ;  /* 0x000000060900728c */ /* 0x000fe2000bf21270 */
[----:B------:R-:W-:-:S03]  /*f7e0*/  ULDC UR7, c[0x0][0xc54] ;  /* 0x0003150000077ab9 */ /* 0x000fc60000000800 */
[----:B------:R-:W-:Y:S02]  /*f7f0*/  USEL UR40, UR9, UR6, UP1 ;  /* 0x0000000609287287 */ /* 0x000fe40008800000 */
[----:B------:R-:W-:-:S03]  /*f800*/  UIMAD UR8, UR4, UR7, UR8 ;  /* 0x00000007040872a4 */ /* 0x000fc6000f8e0208 */
[----:B------:R-:W-:Y:S01]  /*f810*/  @UP0 ULDC UR4, c[0x0][0xc4c] ;  /* 0x0003130000040ab9 */ /* 0x000fe20000000800 */
[----:B------:R-:W-:Y:S01]  /*f820*/  ISETP.LT.AND P0, PT, RZ, UR40, PT ;  /* 0x00000028ff007c0c */ /* 0x000fe2000bf01270 */
[----:B------:R-:W-:Y:S01]  /*f830*/  UIMAD.WIDE.U32 UR4, UR8, UR4, URZ ;  /* 0x00000004080472a5 */ /* 0x000fe2000f8e003f */
[----:B------:R-:W-:Y:S01]  /*f840*/  @UP0 ULDC UR7, c[0x0][0xc50] ;  /* 0x0003140000070ab9 */ /* 0x000fe20000000800 */
[----:B------:R-:W-:Y:S02]  /*f850*/  UMOV UR43, UR8 ;  /* 0x00000008002b7c82 */ /* 0x000fe40008000000 */
[----:B------:R-:W-:-:S04]  /*f860*/  @UP0 USHF.R.U32.HI UR43, URZ, UR7, UR5 ;  /* 0x000000073f2b0299 */ /* 0x000fc80008011605 */
[----:B------:R-:W-:-:S04]  /*f870*/  UIADD3 UR36, -UR43, URZ, URZ ;  /* 0x0000003f2b247290 */ /* 0x000fc8000fffe13f */
[----:B------:R-:W-:Y:S01]  /*f880*/  UIMAD UR36, UR10, UR36, UR8 ;  /* 0x000000240a2472a4 */ /* 0x000fe2000f8e0208 */
[----:B------:R-:W-:Y:S11]  /*f890*/  @P0 BRA `(.L_x_2007) ;  /* 0x0000000000480947 */ /* 0x000ff60003800000 */
        /* <DEDUP_REMOVED lines=18> */
.L_x_2007:
        /* <DEDUP_REMOVED lines=20> */
.L_x_2010:
[----:B------:R-:W-:Y:S05]  /*fb00*/  BSYNC B6 ;  /* 0x0000000000067941 */ /* 0x000fea0003800000 */
.L_x_2009:
        /* <DEDUP_REMOVED lines=24> */
.L_x_2012:
[----:B------:R-:W-:Y:S05]  /*fc90*/  BSYNC B6 ;  /* 0x0000000000067941 */ /* 0x000fea0003800000 */
.L_x_2011:
        /* <DEDUP_REMOVED lines=20> */
.L_x_2014:
[----:B------:R-:W-:Y:S05]  /*fde0*/  BSYNC B6 ;  /* 0x0000000000067941 */ /* 0x000fea0003800000 */
.L_x_2013:
        /* <DEDUP_REMOVED lines=20> */
.L_x_2016:
[----:B------:R-:W-:Y:S05]  /*ff30*/  BSYNC B6 ;  /* 0x0000000000067941 */ /* 0x000fea0003800000 */
.L_x_2015:
        /* <DEDUP_REMOVED lines=26> */
.L_x_2085:
        /* <DEDUP_REMOVED lines=12> */
.L_x_2088:
        /* <DEDUP_REMOVED lines=20> */
.L_x_2020:
        /* <DEDUP_REMOVED lines=9> */
.L_x_2089:
        /* <DEDUP_REMOVED lines=8> */
.L_x_2022:
        /* <DEDUP_REMOVED lines=24> */
.L_x_2090:
        /* <DEDUP_REMOVED lines=8> */
.L_x_2024:
        /* <DEDUP_REMOVED lines=26> */
.L_x_2018:
        /* <DEDUP_REMOVED lines=22> */
.L_x_2026:
[----:B---3--:R-:W-:Y:S05]  /*108f0*/  BSYNC B6 ;  /* 0x0000000000067941 */ /* 0x008fea0003800000 */
.L_x_2025:
[----:B-1----:R1:W5:Y:S01]  /*10900*/  LDL R9, [R1+0x24] ;  /* 0x0000240001097983 */ /* 0x0023620000100800 */
[----:B------:R-:W2:Y:S01]  /*10910*/  LDC R7, c[0x0][0x448] ;  /* 0x00011200ff077b82 */ /* 0x000ea20000000800 */
[----:B------:R-:W3:Y:S01]  /*10920*/  S2R R2, SR_TID.X ;  /* 0x0000000000027919 */ /* 0x000ee20000002100 */
[----:B------:R-:W4:Y:S01]  /*10930*/  S2R R17, SR_TID.X ;  /* 0x0000000000117919 */ /* 0x000f220000002100 */
[----:B------:R-:W-:Y:S01]  /*10940*/  USHF.R.S32.HI UR4, URZ, 0x1f, UR36 ;  /* 0x0000001f3f047899 */ /* 0x000fe20008011424 */
[----:B------:R-:W-:Y:S01]  /*10950*/  ULDC.64 UR8, c[0x0][0x2d8] ;  /* 0x0000b60000087ab9 */ /* 0x000fe20000000a00 */
[----:B--2---:R-:W-:Y:S02]  /*10960*/  ISETP.NE.AND P0, PT, R7, 0x1, PT ;  /* 0x000000010700780c */ /* 0x004fe40003f05270 */
[----:B---3--:R-:W-:-:S11]  /*10970*/  LOP3.LUT R2, R2, 0x7f, RZ, 0xc0, !PT ;  /* 0x0000007f02027812 */ /* 0x008fd600078ec0ff */
[----:B------:R-:W2:Y:S01]  /*10980*/  @P0 LDC R3, c[0x0][0x44c] ;  /* 0x00011300ff030b82 */ /* 0x000ea20000000800 */
[----:B----4-:R-:W-:Y:S01]  /*10990*/  IMAD.SHL.U32 R17, R17, 0x10, RZ ;  /* 0x0000001011117824 */ /* 0x010fe200078e00ff */
[----:B------:R-:W-:Y:S01]  /*109a0*/  SHF.R.U32.HI R2, RZ, 0x3, R2 ;  /* 0x00000003ff027819 */ /* 0x000fe20000011602 */
[----:B------:R-:W-:-:S03]  /*109b0*/  UIMAD UR6, UR4, UR8, URZ ;  /* 0x00000008040672a4 */ /* 0x000fc6000f8e023f */
[----:B------:R-:W-:Y:S02]  /*109c0*/  LOP3.LUT R17, R2, 0x70, R17, 0xf8, !PT ;  /* 0x0000007002117812 */ /* 0x000fe400078ef811 */
[----:B------:R-:W3:Y:S01]  /*109d0*/  @P0 LDC R0, c[0x0][0x450] ;  /* 0x00011400ff000b82 */ /* 0x000ee20000000800 */
[----:B------:R-:W-:Y:S01]  /*109e0*/  IMAD.U32 R2, RZ, RZ, UR41 ;  /* 0x00000029ff027e24 */ /* 0x000fe2000f8e00ff */
[----:B0-----:R-:W0:Y:S01]  /*109f0*/  S2R R18, SR_TID.X ;  /* 0x0000000000127919 */ /* 0x001e220000002100 */
[----:B------:R-:W-:Y:S02]  /*10a00*/  UIMAD.WIDE.U32 UR4, UR36, UR8, URZ ;  /* 0x00000008240472a5 */ /* 0x000fe4000f8e003f */
[----:B------:R-:W-:Y:S01]  /*10a10*/  IMAD R2, R2, 0x80, R17 ;  /* 0x0000008002027824 */ /* 0x000fe200078e0211 */
[----:B------:R-:W-:Y:S01]  /*10a20*/  UIMAD UR6, UR36, UR9, UR6 ;  /* 0x00000009240672a4 */ /* 0x000fe2000f8e0206 */
[----:B------:R-:W4:Y:S01]  /*10a30*/  S2R R17, SR_TID.X ;  /* 0x0000000000117919 */ /* 0x000f220000002100 */
[----:B------:R-:W-:-:S02]  /*10a40*/  USHF.R.S32.HI UR7, URZ, 0x1f, UR43 ;  /* 0x0000001f3f077899 */ /* 0x000fc4000801142b */
[----:B------:R-:W-:Y:S01]  /*10a50*/  UIADD3 UR5, UR5, UR6, URZ ;  /* 0x0000000605057290 */ /* 0x000fe2000fffe03f */
[----:B------:R-:W-:Y:S01]  /*10a60*/  IMAD.MOV.U32 R6, RZ, RZ, R2 ;  /* 0x000000ffff067224 */ /* 0x000fe200078e0002 */
[----:B------:R-:W-:Y:S01]  /*10a70*/  ULDC.64 UR8, c[0x0][0x2e0] ;  /* 0x0000b80000087ab9 */ /* 0x000fe20000000a00 */
[----:B--2---:R-:W-:Y:S01]  /*10a80*/  @P0 IMAD.HI.U32 R3, R2, R3, RZ ;  /* 0x0000000302030227 */ /* 0x004fe200078e00ff */
[----:B------:R-:W-:Y:S02]  /*10a90*/  UIMAD.WIDE.U32 UR4, UR43, UR8, UR4 ;  /* 0x000000082b0472a5 */ /* 0x000fe4000f8e0004 */
[----:B------:R-:W-:Y:S02]  /*10aa0*/  UIMAD UR6, UR7, UR8, URZ ;  /* 0x00000008070672a4 */ /* 0x000fe4000f8e023f */
[----:B---3--:R-:W-:Y:S02]  /*10ab0*/  @P0 SHF.R.U32.HI R6, RZ, R0, R3 ;  /* 0x00000000ff060219 */ /* 0x008fe40000011603 */
[----:B------:R-:W-:Y:S01]  /*10ac0*/  UIMAD UR6, UR43, UR9, UR6 ;  /* 0x000000092b0672a4 */ /* 0x000fe2000f8e0206 */
[----:B------:R-:W-:-:S02]  /*10ad0*/  IMAD.U32 R4, RZ, RZ, UR4 ;  /* 0x00000004ff047e24 */ /* 0x000fc4000f8e00ff */
[----:B------:R-:W-:Y:S01]  /*10ae0*/  IMAD.MOV R0, RZ, RZ, -R6 ;  /* 0x000000ffff007224 */ /* 0x000fe200078e0a06 */
[----:B------:R-:W-:-:S03]  /*10af0*/  UIADD3 UR6, UR5, UR6, URZ ;  /* 0x0000000605067290 */ /* 0x000fc6000fffe03f */
[----:B------:R-:W-:Y:S02]  /*10b00*/  IMAD R0, R7, R0, R2 ;  /* 0x0000000007007224 */ /* 0x000fe400078e0202 */
[----:B------:R-:W-:Y:S01]  /*10b10*/  IMAD.MOV.U32 R2, RZ, RZ, R4 ;  /* 0x000000ffff027224 */ /* 0x000fe200078e0004 */
[----:B------:R-:W-:Y:S01]  /*10b20*/  SHF.R.S32.HI R4, RZ, 0x1f, R6 ;  /* 0x0000001fff047819 */ /* 0x000fe20000011406 */
[----:B------:R-:W-:Y:S01]  /*10b30*/  IMAD.U32 R5, RZ, RZ, UR5 ;  /* 0x00000005ff057e24 */ /* 0x000fe2000f8e00ff */
[----:B------:R-:W-:Y:S01]  /*10b40*/  ULDC.64 UR4, c[0x0][0x2d0] ;  /* 0x0000b40000047ab9 */ /* 0x000fe20000000a00 */
[----:B------:R-:W-:Y:S01]  /*10b50*/  IMAD.U32 R3, RZ, RZ, UR6 ;  /* 0x00000006ff037e24 */ /* 0x000fe2000f8e00ff */
[----:B------:R-:W-:Y:S01]  /*10b60*/  ULDC.64 UR6, c[0x0][0x280] ;  /* 0x0000a00000067ab9 */ /* 0x000fe20000000a00 */
[----:B------:R-:W-:Y:S02]  /*10b70*/  IMAD R4, R4, UR4, RZ ;  /* 0x0000000404047c24 */ /* 0x000fe4000f8e02ff */
[----:B------:R-:W-:-:S04]  /*10b80*/  IMAD.WIDE.U32 R2, R6, UR4, R2 ;  /* 0x0000000406027c25 */ /* 0x000fc8000f8e0002 */
[----:B------:R-:W-:Y:S01]  /*10b90*/  IMAD R4, R6, UR5, R4 ;  /* 0x0000000506047c24 */ /* 0x000fe2000f8e0204 */
[----:B------:R-:W-:Y:S01]  /*10ba0*/  ULDC.64 UR4, c[0x0][0x2c8] ;  /* 0x0000b20000047ab9 */ /* 0x000fe20000000a00 */
[----:B0-----:R-:W-:Y:S02]  /*10bb0*/  IMAD.SHL.U32 R18, R18, 0x10, RZ ;  /* 0x0000001012127824 */ /* 0x001fe400078e00ff */
[----:B------:R-:W-:Y:S01]  /*10bc0*/  IMAD.IADD R3, R3, 0x1, R4 ;  /* 0x0000000103037824 */ /* 0x000fe200078e0204 */
[----:B------:R-:W-:Y:S01]  /*10bd0*/  SHF.R.S32.HI R4, RZ, 0x1f, R0 ;  /* 0x0000001fff047819 */ /* 0x000fe20000011400 */
[----:B----4-:R-:W-:Y:S01]  /*10be0*/  IMAD.SHL.U32 R10, R17, 0x10, RZ ;  /* 0x00000010110a7824 */ /* 0x010fe200078e00ff */
        /* <DEDUP_REMOVED lines=14> */
[----:B-1----:R-:W-:Y:S06]  /*10cd0*/  BRA.DIV UR4, `(.L_x_2027) ;  /* 0x0000002e04b07947 */ /* 0x002fec000b800000 */
[----:B------:R-:W-:Y:S01]  /*10ce0*/  IMAD.U32 R4, RZ, RZ, UR41 ;  /* 0x00000029ff047e24 */ /* 0x000fe2000f8e00ff */
[----:B------:R-:W-:Y:S01]  /*10cf0*/  ULDC UR4, c[0x0][0x288] ;  /* 0x0000a20000047ab9 */ /* 0x000fe20000000800 */
[----:B------:R-:W0:Y:S01]  /*10d00*/  SHFL.IDX PT, R6, R0, RZ, 0x181f ;  /* 0x00181fff00067589 */ /* 0x000e2200000e0000 */
[----:B------:R-:W-:Y:S02]  /*10d10*/  IMAD R3, R7, UR4, RZ ;  /* 0x0000000407037c24 */ /* 0x000fe4000f8e02ff */
[----:B------:R-:W-:Y:S01]  /*10d20*/  IMAD R4, R4, 0x80, R17 ;  /* 0x0000008004047824 */ /* 0x000fe200078e0211 */
[----:B------:R-:W-:Y:S03]  /*10d30*/  SHFL.IDX PT, R8, R2, 0x1, 0x181f ;  /* 0x00381f0002087f89 */ /* 0x000fe600000e0000 */
[C---:B------:R-:W-:Y:S01]  /*10d40*/  VIADD R5, R4.reuse, 0x10 ;  /* 0x0000001004057836 */ /* 0x040fe20000000000 */
[----:B------:R-:W-:-:S04]  /*10d50*/  ISETP.GE.AND P3, PT, R4, R3, PT ;  /* 0x000000030400720c */ /* 0x000fc80003f66270 */
[----:B------:R-:W-:Y:S02]  /*10d60*/  ISETP.GE.AND P2, PT, R5, R3, PT ;  /* 0x000000030500720c */ /* 0x000fe40003f46270 */
[----:B------:R-:W1:Y:S07]  /*10d70*/  SHFL.IDX PT, R5, R2, RZ, 0x181f ;  /* 0x00181fff02057589 */ /* 0x000e6e00000e0000 */
[----:B0-----:R-:W-:-:S05]  /*10d80*/  @!P3 IADD3 R6, P4, R10, R6, RZ ;  /* 0x000000060a06b210 */ /* 0x001fca0007f9e0ff */
[----:B-1----:R-:W-:Y:S02]  /*10d90*/  @!P3 IMAD.X R7, RZ, RZ, R5, P4 ;  /* 0x000000ffff07b224 */ /* 0x002fe400020e0605 */
[----:B------:R-:W0:Y:S04]  /*10da0*/  SHFL.IDX PT, R5, R0, 0x1, 0x181f ;  /* 0x00381f0000057f89 */ /* 0x000e2800000e0000 */
[----:B-----5:R-:W-:Y:S04]  /*10db0*/  @!P3 LDGSTS.E.BYPASS.LTC128B.128 [R9+0x20400], desc[UR46][R6.64], !P1 ;  /* 0x204000000609bfae */ /* 0x020fe8000c901d6e */
[----:B------:R1:W-:Y:S01]  /*10dc0*/  @!P3 LDGSTS.E.BYPASS.LTC128B.128 [R9+0x24400], desc[UR46][R6.64+0x80], !P0 ;  /* 0x244000800609bfae */ /* 0x0003e2000c101d6e */
[----:B0-----:R-:W-:-:S05]  /*10dd0*/  @!P2 IADD3 R5, P4, R10, R5, RZ ;  /* 0x000000050a05a210 */ /* 0x001fca0007f9e0ff */
[----:B------:R-:W-:Y:S02]  /*10de0*/  @!P2 IMAD.X R8, RZ, RZ, R8, P4 ;  /* 0x000000ffff08a224 */ /* 0x000fe400020e0608 */
[----:B-1----:R-:W-:Y:S02]  /*10df0*/  @!P2 IMAD.MOV.U32 R6, RZ, RZ, R5 ;  /* 0x000000ffff06a224 */ /* 0x002fe400078e0005 */
        /* <DEDUP_REMOVED lines=50> */
.L_x_2107:
        /* <DEDUP_REMOVED lines=11> */
.L_x_2029:
[----:B------:R-:W-:Y:S05]  /*111d0*/  BSYNC B0 ;  /* 0x0000000000007941 */ /* 0x000fea0003800000 */
.L_x_2028:
[----:B------:R-:W-:Y:S01]  /*111e0*/  NOP ;  /* 0x0000000000007918 */ /* 0x000fe20000000000 */
[----:B------:R-:W-:-:S13]  /*111f0*/  PLOP3.LUT P0, PT, PT, PT, PT, 0x80, 0x0 ;  /* 0x000000000000781c */ /* 0x000fda0003f0f070 */
.L_x_2030:
        /* <DEDUP_REMOVED lines=18> */
.L_x_2108:
[----:B------:R-:W-:Y:S05]  /*11320*/  BSYNC B0 ;  /* 0x0000000000007941 */ /* 0x000fea0003800000 */
.L_x_2031:
[----:B------:R-:W-:-:S06]  /*11330*/  UISETP.GE.AND UP0, UPT, UR40, 0x2, UPT ;  /* 0x000000022800788c */ /* 0x000fcc000bf06270 */
[----:B------:R-:W-:-:S13]  /*11340*/  PLOP3.LUT P0, PT, PT, PT, UP0, 0x80, 0x0 ;  /* 0x000000000000781c */ /* 0x000fda0003f0f008 */
[----:B------:R-:W-:Y:S05]  /*11350*/  @!P0 BRA `(.L_x_2033) ;  /* 0x0000001000bc8947 */ /* 0x000fea0003800000 */
[----:B0-----:R0:W5:Y:S01]  /*11360*/  LDL.LU R0, [R1+0x4] ;  /* 0x0000040001007983 */ /* 0x0011620000300800 */
[----:B------:R-:W-:-:S03]  /*11370*/  UIADD3 UR4, UR40, -0x2, URZ ;  /* 0xfffffffe28047890 */ /* 0x000fc6000fffe03f */
[----:B------:R0:W5:Y:S03]  /*11380*/  LDL.LU R6, [R1] ;  /* 0x0000000001067983 */ /* 0x0001660000300800 */
[----:B------:R-:W-:-:S07]  /*11390*/  IMAD.U32 R17, RZ, RZ, UR4 ;  /* 0x00000004ff117e24 */ /* 0x000fce000f8e00ff */
.L_x_2055:
[----:B------:R-:W3:Y:S01]  /*113a0*/  LDL R4, [R1+0x8] ;  /* 0x0000080001047983 */ /* 0x000ee20000100800 */
[----:B-1---5:R-:W-:Y:S01]  /*113b0*/  VIADD R3, R6, 0x1 ;  /* 0x0000000106037836 */ /* 0x022fe20000000000 */
        /* <DEDUP_REMOVED lines=9> */
[----:B-1----:R-:W-:Y:S05]  /*11450*/  @!P1 BRA `(.L_x_2035) ;  /* 0x0000000800049947 */ /* 0x002fea0003800000 */
[----:B------:R-:W-:Y:S01]  /*11460*/  LOP3.LUT P1, RZ, R4, 0x1, RZ, 0xc0, !PT ;  /* 0x0000000104ff7812 */ /* 0x000fe2000782c0ff */
[----:B------:R-:W-:-:S12]  /*11470*/  IMAD.MOV.U32 R7, RZ, RZ, R17 ;  /* 0x000000ffff077224 */ /* 0x000fd800078e0011 */
[----:B------:R-:W-:Y:S05]  /*11480*/  @!P1 BRA `(.L_x_2036) ;  /* 0x0000000000509947 */ /* 0x000fea0003800000 */
[----:B------:R-:W3:Y:S01]  /*11490*/  LDL R10, [R1+0x18] ;  /* 0x00001800010a7983 */ /* 0x000ee20000100800 */
[----:B------:R-:W1:Y:S01]  /*114a0*/  LDC R7, c[0x0][0x43c] ;  /* 0x00010f00ff077b82 */ /* 0x000e620000000800 */
[----:B------:R-:W-:Y:S02]  /*114b0*/  ULDC.64 UR4, c[0x0][0x428] ;  /* 0x00010a0000047ab9 */ /* 0x000fe40000000a00 */
[----:B--2---:R-:W2:Y:S01]  /*114c0*/  LDL R5, [R1+0xc] ;  /* 0x00000c0001057983 */ /* 0x004ea20000100800 */
[----:B-1----:R-:W-:-:S13]  /*114d0*/  ISETP.NE.AND P0, PT, R7, 0x1, PT ;  /* 0x000000010700780c */ /* 0x002fda0003f05270 */
[----:B------:R-:W1:Y:S02]  /*114e0*/  @P0 LDC.64 R2, c[0x0][0x440] ;  /* 0x00011000ff020b82 */ /* 0x000e640000000a00 */
[----:B-1----:R-:W-:-:S04]  /*114f0*/  @P0 IMAD.HI.U32 R4, R17, R2, RZ ;  /* 0x0000000211040227 */ /* 0x002fc800078e00ff */
        /* <DEDUP_REMOVED lines=13> */
.L_x_2036:
[----:B-1----:R-:W-:Y:S01]  /*115d0*/  IMAD R4, R9, 0x8, R19 ;  /* 0x0000000809047824 */ /* 0x002fe200078e0213 */
[----:B------:R-:W-:Y:S01]  /*115e0*/  SHF.L.U32 R3, R8, 0x1f, RZ ;  /* 0x0000001f08037819 */ /* 0x000fe200000006ff */
[----:B------:R-:W1:Y:S01]  /*115f0*/  S2R R2, SR_TID.X ;  /* 0x0000000000027919 */ /* 0x000e620000002100 */
[----:B------:R-:W-:Y:S02]  /*11600*/  BSSY B1, `(.L_x_2037) ;  /* 0x0000005000017945 */ /* 0x000fe40003800000 */
[----:B------:R-:W3:Y:S01]  /*11610*/  SYNCS.PHASECHK.TRANS64.TRYWAIT P0, [R4+URZ+0x38880], R3 ;  /* 0x03888003040075a7 */ /* 0x000ee2000800017f */
[----:B-1----:R-:W-:-:S04]  /*11620*/  LOP3.LUT R2, R2, 0x7f, RZ, 0xc0, !PT ;  /* 0x0000007f02027812 */ /* 0x002fc800078ec0ff */
[----:B------:R-:W-:Y:S01]  /*11630*/  ISETP.NE.AND P1, PT, R2, RZ, PT ;  /* 0x000000ff0200720c */ /* 0x000fe20003f25270 */
[----:B---3--:R-:W-:-:S12]  /*11640*/  @!P0 BRA `(.L_x_2038) ;  /* 0x0000002c00f88947 */ /* 0x008fd80003800000 */
.L_x_2109:
[----:B------:R-:W-:Y:S05]  /*11650*/  BSYNC B1 ;  /* 0x0000000000017941 */ /* 0x000fea0003800000 */
.L_x_2037:
        /* <DEDUP_REMOVED lines=9> */
.L_x_2040:
[----:B------:R-:W-:Y:S05]  /*116f0*/  BSYNC B1 ;  /* 0x0000000000017941 */ /* 0x000fea0003800000 */
.L_x_2039:
        /* <DEDUP_REMOVED lines=12> */
.L_x_2041:
        /* <DEDUP_REMOVED lines=16> */
.L_x_2042:
        /* <DEDUP_REMOVED lines=13> */
.L_x_2110:
[----:B------:R-:W-:Y:S05]  /*11990*/  BSYNC B1 ;  /* 0x0000000000017941 */ /* 0x000fea0003800000 */
.L_x_2043:
[----:B------:R-:W-:Y:S01]  /*119a0*/  BSSY B1, `(.L_x_2045) ;  /* 0x000000b000017945 */ /* 0x000fe20003800000 */
[----:B------:R-:W-:Y:S02]  /*119b0*/  IMAD.MOV.U32 R8, RZ, RZ, 0x0 ;  /* 0x00000000ff087424 */ /* 0x000fe400078e00ff */
[----:B------:R-:W-:Y:S01]  /*119c0*/  IMAD.MOV.U32 R9, RZ, RZ, 0x14f00000 ;  /* 0x14f00000ff097424 */ /* 0x000fe200078e00ff */
[----:B------:R-:W-:Y:S06]  /*119d0*/  @P1 BRA `(.L_x_2046) ;  /* 0x00000000001c1947 */ /* 0x000fec0003800000 */
[----:B------:R-:W3:Y:S01]  /*119e0*/  S2R R5, SR_TID.X ;  /* 0x0000000000057919 */ /* 0x000ee20000002100 */
[----:B-12---:R-:W-:-:S04]  /*119f0*/  IMAD.MOV.U32 R3, RZ, RZ, 0x8000 ;  /* 0x00008000ff037424 */ /* 0x006fc800078e00ff */
[----:B------:R4:W-:Y:S01]  /*11a00*/  SYNCS.ARRIVE.TRANS64 RZ, [R4+URZ+0x38830], R3 ;  /* 0x0388300304ff79a7 */ /* 0x0009e2000800003f */
[----:B---3--:R-:W-:-:S04]  /*11a10*/  LOP3.LUT R5, R5, 0x1f, RZ, 0xc0, !PT ;  /* 0x0000001f05057812 */ /* 0x008fc800078ec0ff */
[----:B------:R-:W-:-:S13]  /*11a20*/  ISETP.NE.AND P0, PT, R5, RZ, PT ;  /* 0x000000ff0500720c */ /* 0x000fda0003f05270 */
[----:B----4-:R-:W-:Y:S05]  /*11a30*/  @!P0 BRA `(.L_x_2046) ;  /* 0x0000000000048947 */ /* 0x010fea0003800000 */
[----:B------:R-:W-:Y:S01]  /*11a40*/  BPT.TRAP 0x1 ;  /* 0x000000040000795c */ /* 0x000fe20000300000 */
.L_x_2046:
[----:B------:R-:W-:Y:S05]  /*11a50*/  BSYNC B1 ;  /* 0x0000000000017941 */ /* 0x000fea0003800000 */
.L_x_2045:
[----:B------:R-:W-:Y:S01]  /*11a60*/  R2UR UR10, R11 ;  /* 0x000000000b0a72ca */ /* 0x000fe200000e0000 */
[----:B------:R-:W-:Y:S01]  /*11a70*/  UIADD3 UR4, UP0, UR48, 0x370, URZ ;  /* 0x0000037030047890 */ /* 0x000fe2000ff1e03f */
[----:B------:R-:W-:Y:S01]  /*11a80*/  R2UR UR6, R8 ;  /* 0x00000000080672ca */ /* 0x000fe200000e0000 */
[----:B-12---:R-:W-:Y:S01]  /*11a90*/  VIADD R4, R4, 0x38830 ;  /* 0x0003883004047836 */ /* 0x006fe20000000000 */
[----:B------:R-:W-:Y:S01]  /*11aa0*/  R2UR UR7, R9 ;  /* 0x00000000090772ca */ /* 0x000fe200000e0000 */
[----:B------:R-:W-:Y:S01]  /*11ab0*/  VIADD R3, R2, 0x28400 ;  /* 0x0002840002037836 */ /* 0x000fe20000000000 */
[----:B------:R-:W-:Y:S01]  /*11ac0*/  PLOP3.LUT P0, PT, PT, PT, PT, 0x80, 0x0 ;  /* 0x000000000000781c */ /* 0x000fe20003f0f070 */
[----:B------:R-:W-:-:S12]  /*11ad0*/  UIADD3.X UR5, URZ, UR49, URZ, UP0, !UPT ;  /* 0x000000313f057290 */ /* 0x000fd800087fe43f */
.L_x_2047:
        /* <DEDUP_REMOVED lines=15> */
.L_x_2048:
        /* <DEDUP_REMOVED lines=10> */
.L_x_2035:
[----:B------:R-:W-:Y:S05]  /*11c70*/  BSYNC B0 ;  /* 0x0000000000007941 */ /* 0x000fea0003800000 */
.L_x_2034:
[----:B------:R-:W-:-:S06]  /*11c80*/  UISETP.NE.AND UP0, UPT, UR39, 0x3, UPT ;  /* 0x000000032700788c */ /* 0x000fcc000bf05270 */
[----:B------:R-:W-:-:S13]  /*11c90*/  PLOP3.LUT P0, PT, PT, PT, UP0, 0x80, 0x0 ;  /* 0x000000000000781c */ /* 0x000fda0003f0f008 */
[----:B------:R-:W-:Y:S05]  /*11ca0*/  @!P0 BRA `(.L_x_2049) ;  /* 0x0000000000048947 */ /* 0x000fea0003800000 */
[----:B------:R-:W-:Y:S01]  /*11cb0*/  BPT.TRAP 0x1 ;  /* 0x000000040000795c */ /* 0x000fe20000300000 */
.L_x_2049:
[----:B------:R-:W-:Y:S01]  /*11cc0*/  IMAD.U32 R2, RZ, RZ, UR44 ;  /* 0x0000002cff027e24 */ /* 0x000fe2000f8e00ff */
[----:B------:R-:W-:Y:S01]  /*11cd0*/  BSSY B0, `(.L_x_2050) ;  /* 0x0000007000007945 */ /* 0x000fe20003800000 */
[----:B------:R-:W-:-:S03]  /*11ce0*/  IMAD R20, R6, 0x8, R19 ;  /* 0x0000000806147824 */ /* 0x000fc600078e0213 */
[----:B------:R-:W-:Y:S02]  /*11cf0*/  ISETP.NE.AND P0, PT, R2, 0x3, PT ;  /* 0x000000030200780c */ /* 0x000fe40003f05270 */
[----:B------:R-:W-:-:S04]  /*11d00*/  LOP3.LUT R2, R0, 0x1, RZ, 0x3c, !PT ;  /* 0x0000000100027812 */ /* 0x000fc800078e3cff */
[----:B------:R-:W-:-:S04]  /*11d10*/  SHF.L.U32 R2, R2, 0x1f, RZ ;  /* 0x0000001f02027819 */ /* 0x000fc800000006ff */
[----:B------:R-:W1:Y:S02]  /*11d20*/  SYNCS.PHASECHK.TRANS64.TRYWAIT P1, [R20+URZ+0x38870], R2 ;  /* 0x03887002140075a7 */ /* 0x000e64000802017f */
[----:B-1----:R-:W-:Y:S05]  /*11d30*/  @!P1 BRA `(.L_x_2051) ;  /* 0x0000002800649947 */ /* 0x002fea0003800000 */
.L_x_2111:
[----:B------:R-:W-:Y:S05]  /*11d40*/  BSYNC B0 ;  /* 0x0000000000007941 */ /* 0x000fea0003800000 */
.L_x_2050:
[----:B------:R-:W-:Y:S05]  /*11d50*/  @!P0 BRA `(.L_x_2052) ;  /* 0x0000000000048947 */ /* 0x000fea0003800000 */
[----:B------:R-:W-:Y:S01]  /*11d60*/  BPT.TRAP 0x1 ;  /* 0x000000040000795c */ /* 0x000fe20000300000 */
.L_x_2052:
[----:B------:R-:W-:Y:S01]  /*11d70*/  SHF.L.U32 R0, R0, 0x1f, RZ ;  /* 0x0000001f00007819 */ /* 0x000fe200000006ff */
[----:B------:R-:W-:-:S03]  /*11d80*/  IMAD.SHL.U32 R3, R6, 0x8000, RZ ;  /* 0x0000800006037824 */ /* 0x000fc600078e00ff */
[----:B------:R-:W3:Y:S02]  /*11d90*/  SYNCS.PHASECHK.TRANS64.TRYWAIT P1, [R20+URZ+0x38860], R0 ;  /* 0x03886000140075a7 */ /* 0x000ee4000802017f */
[----:B---3--:R-:W-:Y:S05]  /*11da0*/  @!P1 BRA `(.L_x_2053) ;  /* 0x00000028005c9947 */ /* 0x008fea0003800000 */
.L_x_2112:
[----:B-1----:R-:W3:Y:S04]  /*11db0*/  LDL R2, [R1+0x20] ;  /* 0x0000200001027983 */ /* 0x002ee80000100800 */
[----:B------:R-:W4:Y:S04]  /*11dc0*/  LDL R18, [R1+0x14] ;  /* 0x0000140001127983 */ /* 0x000f280000100800 */
[----:B------:R-:W5:Y:S01]  /*11dd0*/  LDL R12, [R1+0x1c] ;  /* 0x00001c00010c7983 */ /* 0x000f620000100800 */
[----:B------:R-:W-:Y:S05]  /*11de0*/  WARPSYNC.ALL ;  /* 0x0000000000007948 */ /* 0x000fea0003800000 */
[----:B---3--:R-:W-:-:S05]  /*11df0*/  LOP3.LUT R0, R3, R2, RZ, 0xfc, !PT ;  /* 0x0000000203007212 */ /* 0x008fca00078efcff */
[----:B------:R-:W-:-:S05]  /*11e00*/  IMAD.IADD R0, R19, 0x1, R0 ;  /* 0x0000000113007824 */ /* 0x000fca00078e0200 */
[----:B------:R-:W1:Y:S01]  /*11e10*/  LDSM.16.MT88.4 R8, [R0+0x10400] ;  /* 0x010400000008783b */ /* 0x000e620000004200 */
[----:B----4-:R-:W-:Y:S01]  /*11e20*/  IMAD.IADD R2, R18, 0x1, R0 ;  /* 0x0000000112027824 */ /* 0x010fe200078e0200 */
        /* <DEDUP_REMOVED lines=117> */
.L_x_2054:
        /* <DEDUP_REMOVED lines=13> */
.L_x_2033:
        /* <DEDUP_REMOVED lines=18> */
.L_x_2057:
[----:B------:R-:W-:Y:S05]  /*12770*/  BSYNC B0 ;  /* 0x0000000000007941 */ /* 0x000fea0003800000 */
.L_x_2056:
[----:B------:R-:W-:-:S06]  /*12780*/  UISETP.NE.AND UP0, UPT, UR39, 0x3, UPT ;  /* 0x000000032700788c */ /* 0x000fcc000bf05270 */
[----:B------:R-:W-:-:S13]  /*12790*/  PLOP3.LUT P1, PT, PT, PT, UP0, 0x80, 0x0 ;  /* 0x000000000000781c */ /* 0x000fda0003f2f008 */
[----:B------:R-:W-:Y:S05]  /*127a0*/  @!P1 BRA `(.L_x_2058) ;  /* 0x0000000000049947 */ /* 0x000fea0003800000 */
[----:B------:R-:W-:Y:S01]  /*127b0*/  BPT.TRAP 0x1 ;  /* 0x000000040000795c */ /* 0x000fe20000300000 */
.L_x_2058:
        /* <DEDUP_REMOVED lines=10> */
.L_x_2113:
[----:B------:R-:W-:Y:S05]  /*12860*/  BSYNC B0 ;  /* 0x0000000000007941 */ /* 0x000fea0003800000 */
.L_x_2059:
[----:B------:R-:W-:Y:S05]  /*12870*/  @!P2 BRA `(.L_x_2061) ;  /* 0x000000000004a947 */ /* 0x000fea0003800000 */
[----:B------:R-:W-:Y:S01]  /*12880*/  BPT.TRAP 0x1 ;  /* 0x000000040000795c */ /* 0x000fe20000300000 */
.L_x_2061:
[----:B0-----:R-:W2:Y:S02]  /*12890*/  LDL R0, [R1+0x4] ;  /* 0x0000040001007983 */ /* 0x001ea40000100800 */
[----:B--2---:R-:W-:-:S04]  /*128a0*/  SHF.L.U32 R0, R0, 0x1f, RZ ;  /* 0x0000001f00007819 */ /* 0x004fc800000006ff */
[----:B------:R-:W0:Y:S02]  /*128b0*/  SYNCS.PHASECHK.TRANS64.TRYWAIT P1, [R17+URZ+0x38860], R0 ;  /* 0x03886000110075a7 */ /* 0x000e24000802017f */
[----:B0-----:R-:W-:Y:S05]  /*128c0*/  @!P1 BRA `(.L_x_2062) ;  /* 0x0000001c00bc9947 */ /* 0x001fea0003800000 */
.L_x_2114:
        /* <DEDUP_REMOVED lines=127> */
.L_x_2063:
[----:B-1----:R-:W2:Y:S01]  /*130c0*/  LDL.LU R3, [R1+0x4] ;  /* 0x0000040001037983 */ /* 0x002ea20000300800 */
[----:B0-----:R0:W-:Y:S01]  /*130d0*/  SYNCS.ARRIVE.TRANS64.A1T0 RZ, [R17+URZ+0x38850], RZ ;  /* 0x038850ff11ff79a7 */ /* 0x0011e2000810003f */
[----:B------:R-:W-:Y:S01]  /*130e0*/  VIADD R0, R18, 0x1 ;  /* 0x0000000112007836 */ /* 0x000fe20000000000 */
        /* <DEDUP_REMOVED lines=8> */
[----:B--2---:R-:W-:-:S05]  /*13170*/  LOP3.LUT R3, R3, R2, RZ, 0x3c, !PT ;  /* 0x0000000203037212 */ /* 0x004fca00078e3cff */
[----:B------:R0:W-:Y:S02]  /*13180*/  STL [R1+0x4], R3 ;  /* 0x0000040301007387 */ /* 0x0001e40000100800 */
.L_x_2008:
[----:B------:R-:W-:Y:S05]  /*13190*/  BSYNC B7 ;  /* 0x0000000000077941 */ /* 0x000fea0003800000 */
.L_x_2006:
[----:B01----:R-:W2:Y:S04]  /*131a0*/  LDL R0, [R1+0x8] ;  /* 0x0000080001007983 */ /* 0x003ea80000100800 */
        /* <DEDUP_REMOVED lines=12> */
.L_x_2064:
        /* <DEDUP_REMOVED lines=8> */
.L_x_2065:
[----:B-1----:R-:W2:Y:S01]  /*132f0*/  LDL R0, [R1+0x28] ;  /* 0x0000280001007983 */ /* 0x002ea20000100800 */
[----:B------:R-:W-:Y:S02]  /*13300*/  ULDC UR4, c[0x0][0xc38] ;  /* 0x00030e0000047ab9 */ /* 0x000fe40000000800 */
[----:B--2---:R-:W-:-:S13]  /*13310*/  ISETP.GE.AND P0, PT, R0, UR4, PT ;  /* 0x0000000400007c0c */ /* 0x004fda000bf06270 */
[----:B------:R-:W-:Y:S05]  /*13320*/  @!P0 BRA `(.L_x_2066) ;  /* 0xffffffc000308947 */ /* 0x000fea000383ffff */
.L_x_2003:
        /* <DEDUP_REMOVED lines=12> */
.L_x_2115:
[----:B------:R-:W-:Y:S05]  /*133f0*/  BSYNC B0 ;  /* 0x0000000000007941 */ /* 0x000fea0003800000 */
.L_x_2067:
[----:B------:R-:W-:-:S03]  /*13400*/  UMOV UR4, 0xffffffff ;  /* 0xffffffff00047882 */ /* 0x000fc60000000000 */
[----:B------:R-:W-:Y:S05]  /*13410*/  BRA.DIV UR4, `(.L_x_2069) ;  /* 0x0000001604107947 */ /* 0x000fea000b800000 */
[----:B------:R-:W1:Y:S02]  /*13420*/  S2R R2, SR_TID.X ;  /* 0x0000000000027919 */ /* 0x000e640000002100 */
[----:B-1----:R-:W-:-:S04]  /*13430*/  SHF.R.U32.HI R2, RZ, 0x5, R2 ;  /* 0x00000005ff027819 */ /* 0x002fc80000011602 */
[----:B------:R-:W-:-:S05]  /*13440*/  LOP3.LUT R2, R2, 0x3, RZ, 0xc0, !PT ;  /* 0x0000000302027812 */ /* 0x000fca00078ec0ff */
[----:B------:R1:W2:Y:S02]  /*13450*/  SHFL.IDX PT, R14, R2, RZ, 0x1f ;  /* 0x00001fff020e7589 */ /* 0x0002a400000e0000 */
.L_x_2118:
[----:B--2---:R-:W-:Y:S01]  /*13460*/  ISETP.NE.AND P0, PT, R14, RZ, PT ;  /* 0x000000ff0e00720c */ /* 0x004fe20003f05270 */
[----:B------:R-:W-:-:S12]  /*13470*/  BSSY B0, `(.L_x_2070) ;  /* 0x000002e000007945 */ /* 0x000fd80003800000 */
[----:B------:R-:W-:Y:S05]  /*13480*/  @P0 BRA `(.L_x_2071) ;  /* 0x0000000000b00947 */ /* 0x000fea0003800000 */
[----:B------:R-:W-:-:S03]  /*13490*/  UMOV UR4, 0xffffffff ;  /* 0xffffffff00047882 */ /* 0x000fc60000000000 */
[----:B------:R-:W-:Y:S05]  /*134a0*/  BRA.DIV UR4, `(.L_x_2072) ;  /* 0x0000001604207947 */ /* 0x000fea000b800000 */
[----:B------:R-:W-:-:S13]  /*134b0*/  ELECT P6, URZ, PT ;  /* 0x00000000003f782f */ /* 0x000fda00038c0000 */
.L_x_2121:
[----:B------:R-:W-:Y:S05]  /*134c0*/  @!P6 BRA `(.L_x_2071) ;  /* 0x0000000000a0e947 */ /* 0x000fea0003800000 */
[----:B------:R-:W-:-:S06]  /*134d0*/  ULOP3.LUT UR4, UR38, 0x2, URZ, 0xfc, !UPT ;  /* 0x0000000226047892 */ /* 0x000fcc000f8efc3f */
[----:B-1----:R-:W-:-:S05]  /*134e0*/  IMAD.U32 R2, RZ, RZ, UR4 ;  /* 0x00000004ff027e24 */ /* 0x002fca000f8e00ff */
[----:B------:R-:W-:-:S13]  /*134f0*/  ISETP.NE.AND P0, PT, R2, 0x3, PT ;  /* 0x000000030200780c */ /* 0x000fda0003f05270 */
[----:B------:R-:W-:Y:S05]  /*13500*/  @!P0 BRA `(.L_x_2073) ;  /* 0x0000000000048947 */ /* 0x000fea0003800000 */
[----:B------:R-:W-:Y:S01]  /*13510*/  BPT.TRAP 0x1 ;  /* 0x000000040000795c */ /* 0x000fe20000300000 */
.L_x_2073:
        /* <DEDUP_REMOVED lines=14> */
.L_x_2122:
[----:B------:R-:W1:Y:S02]  /*13600*/  SYNCS.PHASECHK.TRANS64.TRYWAIT P1, [R7+URZ], R2 ;  /* 0x00000002070075a7 */ /* 0x000e64000802017f */
[----:B-1----:R-:W-:Y:S05]  /*13610*/  @!P1 BRA `(.L_x_2075) ;  /* 0x0000001000f89947 */ /* 0x002fea0003800000 */
.L_x_2123:
[----:B------:R-:W-:Y:S05]  /*13620*/  @!P0 BRA `(.L_x_2076) ;  /* 0x0000000000048947 */ /* 0x000fea0003800000 */
[----:B------:R-:W-:Y:S01]  /*13630*/  BPT.TRAP 0x1 ;  /* 0x000000040000795c */ /* 0x000fe20000300000 */
.L_x_2076:
[----:B------:R-:W2:Y:S02]  /*13640*/  LDL.LU R4, [R1] ;  /* 0x0000000001047983 */ /* 0x000ea40000300800 */
[----:B--2---:R-:W-:-:S04]  /*13650*/  IMAD R4, R4, 0x8, R0 ;  /* 0x0000000804047824 */ /* 0x004fc800078e0200 */
[----:B------:R-:W2:Y:S02]  /*13660*/  SYNCS.PHASECHK.TRANS64.TRYWAIT P1, [R4+URZ+0x38860], R5 ;  /* 0x03886005040075a7 */ /* 0x000ea4000802017f */
[----:B--2---:R-:W-:Y:S05]  /*13670*/  @!P1 BRA `(.L_x_2077) ;  /* 0x0000001000f49947 */ /* 0x004fea0003800000 */
.L_x_2124:
[----:B------:R-:W-:Y:S05]  /*13680*/  @!P0 BRA `(.L_x_2078) ;  /* 0x0000000000048947 */ /* 0x000fea0003800000 */
[----:B------:R-:W-:Y:S01]  /*13690*/  BPT.TRAP 0x1 ;  /* 0x000000040000795c */ /* 0x000fe20000300000 */
.L_x_2078:
[----:B------:R-:W-:-:S04]  /*136a0*/  IMAD R3, R3, 0x8, R0 ;  /* 0x0000000803037824 */ /* 0x000fc800078e0200 */
[----:B------:R-:W3:Y:S02]  /*136b0*/  SYNCS.PHASECHK.TRANS64.TRYWAIT P1, [R3+URZ+0x38860], R2 ;  /* 0x03886002030075a7 */ /* 0x000ee4000802017f */
[----:B---3--:R-:W-:Y:S05]  /*136c0*/  @!P1 BRA `(.L_x_2079) ;  /* 0x0000001000f49947 */ /* 0x008fea0003800000 */
.L_x_2125:
[----:B------:R-:W-:Y:S05]  /*136d0*/  @!P0 BRA `(.L_x_2080) ;  /* 0x0000000000048947 */ /* 0x000fea0003800000 */
[----:B------:R-:W-:Y:S01]  /*136e0*/  BPT.TRAP 0x1 ;  /* 0x000000040000795c */ /* 0x000fe20000300000 */
.L_x_2080:
[----:B------:R-:W4:Y:S02]  /*136f0*/  SYNCS.PHASECHK.TRANS64.TRYWAIT P0, [R4+URZ+0x38880], R5 ;  /* 0x03888005040075a7 */ /* 0x000f24000800017f */
[----:B----4-:R-:W-:Y:S05]  /*13700*/  @!P0 BRA `(.L_x_2081) ;  /* 0x0000001000f88947 */ /* 0x010fea0003800000 */
.L_x_2082:
[----:B------:R0:W0:Y:S02]  /*13710*/  SYNCS.PHASECHK.TRANS64.TRYWAIT P0, [R3+URZ+0x38880], R2 ;  /* 0x03888002030075a7 */ /* 0x000024000800017f */
[----:B0-----:R-:W-:Y:S05]  /*13720*/  @!P0 NANOSLEEP.SYNCS 0x989680 ;  /* 0x009896800000895d */ /* 0x001fea0003900000 */
[----:B------:R-:W0:Y:S02]  /*13730*/  @!P0 SYNCS.PHASECHK.TRANS64 P0, [R3+URZ+0x38880], R2 ;  /* 0x03888002030085a7 */ /* 0x000e24000800007f */
[----:B0-----:R-:W-:Y:S05]  /*13740*/  @!P0 BRA `(.L_x_2082) ;  /* 0xfffffffc00f08947 */ /* 0x001fea000383ffff */
.L_x_2071:
[----:B------:R-:W-:Y:S05]  /*13750*/  BSYNC B0 ;  /* 0x0000000000007941 */ /* 0x000fea0003800000 */
.L_x_2070:
[----:B------:R-:W-:Y:S05]  /*13760*/  EXIT ;  /* 0x000000000000794d */ /* 0x000fea0003800000 */
.L_x_1953:
[----:B0-----:R-:W-:-:S04]  /*13770*/  IMAD.U32 R3, RZ, RZ, UR41 ;  /* 0x00000029ff037e24 */ /* 0x001fc8000f8e00ff */
[----:B------:R0:W1:Y:S03]  /*13780*/  SYNCS.PHASECHK.TRANS64.TRYWAIT P1, [R3+URZ+0x38800], R6 ;  /* 0x03880006030075a7 */ /* 0x000066000802017f */
[----:B-1----:R-:W-:Y:S05]  /*13790*/  @!P1 NANOSLEEP.SYNCS 0x989680 ;  /* 0x009896800000995d */ /* 0x002fea0003900000 */
[----:B------:R-:W1:Y:S02]  /*137a0*/  @!P1 SYNCS.PHASECHK.TRANS64 P1, [R3+URZ+0x38800], R6 ;  /* 0x03880006030095a7 */ /* 0x000e64000802007f */
[----:B-1----:R-:W-:Y:S05]  /*137b0*/  @!P1 BRA `(.L_x_1953) ;  /* 0xfffffffc00ec9947 */ /* 0x002fea000383ffff */
[----:B------:R-:W-:Y:S05]  /*137c0*/  BRA `(.L_x_2083) ;  /* 0xfffffee400147947 */ /* 0x000fea000383ffff */
.L_x_1957:
[----:B-1----:R1:W2:Y:S02]  /*137d0*/  SYNCS.PHASECHK.TRANS64.TRYWAIT P2, [R2+URZ+0x38830], R3 ;  /* 0x03883003020075a7 */ /* 0x0022a4000804017f */
[----:B--2---:R-:W-:Y:S05]  /*137e0*/  @!P2 NANOSLEEP.SYNCS 0x989680 ;  /* 0x009896800000a95d */ /* 0x004fea0003900000 */
[----:B------:R-:W2:Y:S02]  /*137f0*/  @!P2 SYNCS.PHASECHK.TRANS64 P2, [R2+URZ+0x38830], R3 ;  /* 0x038830030200a5a7 */ /* 0x000ea4000804007f */
[----:B--2---:R-:W-:Y:S05]  /*13800*/  @!P2 BRA `(.L_x_1957) ;  /* 0xfffffffc00f0a947 */ /* 0x004fea000383ffff */
[----:B------:R-:W-:Y:S05]  /*13810*/  BRA `(.L_x_1956) ;  /* 0xfffffee400387947 */ /* 0x000fea000383ffff */
.L_x_1962:
[----:B-1----:R-:W-:-:S04]  /*13820*/  IMAD.U32 R7, RZ, RZ, UR6 ;  /* 0x00000006ff077e24 */ /* 0x002fc8000f8e00ff */
[----:B------:R1:W2:Y:S03]  /*13830*/  SYNCS.PHASECHK.TRANS64.TRYWAIT P3, [R7+URZ+0x38830], R6 ;  /* 0x03883006070075a7 */ /* 0x0002a6000806017f */
[----:B--2---:R-:W-:Y:S05]  /*13840*/  @!P3 NANOSLEEP.SYNCS 0x989680 ;  /* 0x009896800000b95d */ /* 0x004fea0003900000 */
[----:B------:R-:W2:Y:S02]  /*13850*/  @!P3 SYNCS.PHASECHK.TRANS64 P3, [R7+URZ+0x38830], R6 ;  /* 0x038830060700b5a7 */ /* 0x000ea4000806007f */
[----:B--2---:R-:W-:Y:S05]  /*13860*/  @!P3 BRA `(.L_x_1962) ;  /* 0xfffffffc00ecb947 */ /* 0x004fea000383ffff */
[----:B------:R-:W-:Y:S05]  /*13870*/  BRA `(.L_x_1959) ;  /* 0xffffff1000e47947 */ /* 0x000fea000383ffff */
.L_x_1966:
[----:B-1----:R-:W-:-:S04]  /*13880*/  IMAD.U32 R7, RZ, RZ, UR6 ;  /* 0x00000006ff077e24 */ /* 0x002fc8000f8e00ff */
[----:B------:R1:W2:Y:S03]  /*13890*/  SYNCS.PHASECHK.TRANS64.TRYWAIT P3, [R7+URZ+0x38850], R6 ;  /* 0x03885006070075a7 */ /* 0x0002a6000806017f */
[----:B--2---:R-:W-:Y:S05]  /*138a0*/  @!P3 NANOSLEEP.SYNCS 0x989680 ;  /* 0x009896800000b95d */ /* 0x004fea0003900000 */
[----:B------:R-:W2:Y:S02]  /*138b0*/  @!P3 SYNCS.PHASECHK.TRANS64 P3, [R7+URZ+0x38850], R6 ;  /* 0x038850060700b5a7 */ /* 0x000ea4000806007f */
[----:B--2---:R-:W-:Y:S05]  /*138c0*/  @!P3 BRA `(.L_x_1966) ;  /* 0xfffffffc00ecb947 */ /* 0x004fea000383ffff */
[----:B------:R-:W-:Y:S05]  /*138d0*/  BRA `(.L_x_1963) ;  /* 0xffffff1400b87947 */ /* 0x000fea000383ffff */
.L_x_1973:
[----:B-1----:R-:W-:-:S04]  /*138e0*/  IMAD.U32 R7, RZ, RZ, UR6 ;  /* 0x00000006ff077e24 */ /* 0x002fc8000f8e00ff */
[----:B------:R1:W2:Y:S03]  /*138f0*/  SYNCS.PHASECHK.TRANS64.TRYWAIT P2, [R7+URZ+0x38830], R6 ;  /* 0x03883006070075a7 */ /* 0x0002a6000804017f */
[----:B--2---:R-:W-:Y:S05]  /*13900*/  @!P2 NANOSLEEP.SYNCS 0x989680 ;  /* 0x009896800000a95d */ /* 0x004fea0003900000 */
[----:B------:R-:W2:Y:S02]  /*13910*/  @!P2 SYNCS.PHASECHK.TRANS64 P2, [R7+URZ+0x38830], R6 ;  /* 0x038830060700a5a7 */ /* 0x000ea4000804007f */
[----:B--2---:R-:W-:Y:S05]  /*13920*/  @!P2 BRA `(.L_x_1973) ;  /* 0xfffffffc00eca947 */ /* 0x004fea000383ffff */
[----:B------:R-:W-:Y:S05]  /*13930*/  BRA `(.L_x_1970) ;  /* 0xffffff4400ec7947 */ /* 0x000fea000383ffff */
.L_x_1977:
[----:B-1----:R-:W-:-:S04]  /*13940*/  IMAD.U32 R7, RZ, RZ, UR6 ;  /* 0x00000006ff077e24 */ /* 0x002fc8000f8e00ff */
[----:B------:R1:W2:Y:S03]  /*13950*/  SYNCS.PHASECHK.TRANS64.TRYWAIT P2, [R7+URZ+0x38850], R6 ;  /* 0x03885006070075a7 */ /* 0x0002a6000804017f */
[----:B--2---:R-:W-:Y:S05]  /*13960*/  @!P2 NANOSLEEP.SYNCS 0x989680 ;  /* 0x009896800000a95d */ /* 0x004fea0003900000 */
[----:B------:R-:W2:Y:S02]  /*13970*/  @!P2 SYNCS.PHASECHK.TRANS64 P2, [R7+URZ+0x38850], R6 ;  /* 0x038850060700a5a7 */ /* 0x000ea4000804007f */
[----:B--2---:R-:W-:Y:S05]  /*13980*/  @!P2 BRA `(.L_x_1977) ;  /* 0xfffffffc00eca947 */ /* 0x004fea000383ffff */
[----:B------:R-:W-:Y:S05]  /*13990*/  BRA `(.L_x_1974) ;  /* 0xffffff4800b47947 */ /* 0x000fea000383ffff */
.L_x_1983:
[----:B-1----:R-:W-:-:S04]  /*139a0*/  IMAD.U32 R5, RZ, RZ, UR11 ;  /* 0x0000000bff057e24 */ /* 0x002fc8000f8e00ff */
[----:B------:R1:W2:Y:S03]  /*139b0*/  SYNCS.PHASECHK.TRANS64.TRYWAIT P1, [R5+URZ+0x38850], R0 ;  /* 0x03885000050075a7 */ /* 0x0002a6000802017f */
[----:B--2---:R-:W-:Y:S05]  /*139c0*/  @!P1 NANOSLEEP.SYNCS 0x989680 ;  /* 0x009896800000995d */ /* 0x004fea0003900000 */
[----:B------:R-:W2:Y:S02]  /*139d0*/  @!P1 SYNCS.PHASECHK.TRANS64 P1, [R5+URZ+0x38850], R0 ;  /* 0x03885000050095a7 */ /* 0x000ea4000802007f */
[----:B--2---:R-:W-:Y:S05]  /*139e0*/  @!P1 BRA `(.L_x_1983) ;  /* 0xfffffffc00ec9947 */ /* 0x004fea000383ffff */
[----:B------:R-:W-:Y:S05]  /*139f0*/  BRA `(.L_x_1982) ;  /* 0xffffff7000587947 */ /* 0x000fea000383ffff */
.L_x_2017:
[----:B------:R-:W-:Y:S02]  /*13a00*/  IMAD.MOV.U32 R13, RZ, RZ, R18 ;  /* 0x000000ffff0d7224 */ /* 0x000fe400078e0012 */
[----:B------:R-:W-:Y:S02]  /*13a10*/  IMAD.MOV.U32 R12, RZ, RZ, RZ ;  /* 0x000000ffff0c7224 */ /* 0x000fe400078e00ff */
[----:B------:R-:W-:Y:S02]  /*13a20*/  IMAD.MOV.U32 R11, RZ, RZ, 0x1f ;  /* 0x0000001fff0b7424 */ /* 0x000fe400078e00ff */
[----:B------:R-:W-:-:S07]  /*13a30*/  IMAD.MOV.U32 R15, RZ, RZ, -0x1 ;  /* 0xffffffffff0f7424 */ /* 0x000fce00078e00ff */
[----:B-1----:R-:W-:Y:S05]  /*13a40*/  WARPSYNC.COLLECTIVE R15, `(.L_x_2084) ;  /* 0x000000000f087348 */ /* 0x002fea0003c00000 */
[----:B------:R0:W2:Y:S02]  /*13a50*/  SHFL.IDX P6, R14, R13, R12, R11 ;  /* 0x0000000c0d0e7389 */ /* 0x0000a400000c000b */
[----:B012---:R-:W-:Y:S01]  /*13a60*/  ENDCOLLECTIVE ;  /* 0x000000000000791b */ /* 0x007fe20003800000 */
.L_x_2084:
[----:B------:R-:W-:Y:S05]  /*13a70*/  BRA `(.L_x_2085) ;  /* 0xffffffc400987947 */ /* 0x000fea000383ffff */
.L_x_2019:
[----:B------:R-:W-:Y:S01]  /*13a80*/  BSSY B0, `(.L_x_2086) ;  /* 0x0000006000007945 */ /* 0x000fe20003800000 */
[----:B------:R-:W-:-:S07]  /*13a90*/  IMAD.MOV.U32 R15, RZ, RZ, -0x1 ;  /* 0xffffffffff0f7424 */ /* 0x000fce00078e00ff */
[----:B01----:R-:W-:Y:S05]  /*13aa0*/  WARPSYNC.COLLECTIVE R15, `(.L_x_2087) ;  /* 0x000000000f0c7348 */ /* 0x003fea0003c00000 */
[----:B------:R-:W-:Y:S02]  /*13ab0*/  ELECT P6, UR62, PT ;  /* 0x00000000003e782f */ /* 0x000fe400038c0000 */
[----:B------:R-:W-:Y:S01]  /*13ac0*/  MOV R14, UR62 ;  /* 0x0000003e000e7c02 */ /* 0x000fe20008000f00 */
[----:B01----:R-:W-:Y:S10]  /*13ad0*/  ENDCOLLECTIVE ;  /* 0x000000000000791b */ /* 0x003ff40003800000 */
.L_x_2087:
[----:B------:R-:W-:Y:S05]  /*13ae0*/  BSYNC B0 ;  /* 0x0000000000007941 */ /* 0x000fea0003800000 */
.L_x_2086:
[----:B------:R-:W-:Y:S05]  /*13af0*/  BRA `(.L_x_2088) ;  /* 0xffffffc400a87947 */ /* 0x000fea000383ffff */
.L_x_2021:
[----:B--2---:R2:W3:Y:S02]  /*13b00*/  SYNCS.PHASECHK.TRANS64.TRYWAIT P1, [R4+URZ+0x38880], R3 ;  /* 0x03888003040075a7 */ /* 0x0044e4000802017f */
[----:B---3--:R-:W-:Y:S05]  /*13b10*/  @!P1 NANOSLEEP.SYNCS 0x989680 ;  /* 0x009896800000995d */ /* 0x008fea0003900000 */
[----:B------:R-:W3:Y:S02]  /*13b20*/  @!P1 SYNCS.PHASECHK.TRANS64 P1, [R4+URZ+0x38880], R3 ;  /* 0x03888003040095a7 */ /* 0x000ee4000802007f */
[----:B---3--:R-:W-:Y:S05]  /*13b30*/  @!P1 BRA `(.L_x_2021) ;  /* 0xfffffffc00f09947 */ /* 0x008fea000383ffff */
[----:B------:R-:W-:Y:S05]  /*13b40*/  BRA `(.L_x_2089) ;  /* 0xffffffc800087947 */ /* 0x000fea000383ffff */
.L_x_2023:
[----:B---3--:R3:W4:Y:S02]  /*13b50*/  SYNCS.PHASECHK.TRANS64.TRYWAIT P1, [R4+URZ+0x38840], R3 ;  /* 0x03884003040075a7 */ /* 0x008724000802017f */
[----:B----4-:R-:W-:Y:S05]  /*13b60*/  @!P1 NANOSLEEP.SYNCS 0x989680 ;  /* 0x009896800000995d */ /* 0x010fea0003900000 */
[----:B------:R-:W4:Y:S02]  /*13b70*/  @!P1 SYNCS.PHASECHK.TRANS64 P1, [R4+URZ+0x38840], R3 ;  /* 0x03884003040095a7 */ /* 0x000f24000802007f */
[----:B----4-:R-:W-:Y:S05]  /*13b80*/  @!P1 BRA `(.L_x_2023) ;  /* 0xfffffffc00f09947 */ /* 0x010fea000383ffff */
[----:B------:R-:W-:Y:S05]  /*13b90*/  BRA `(.L_x_2090) ;  /* 0xffffffc800747947 */ /* 0x000fea000383ffff */
.L_x_2027:
[----:B------:R-:W-:Y:S02]  /*13ba0*/  IMAD.MOV.U32 R13, RZ, RZ, R2 ;  /* 0x000000ffff0d7224 */ /* 0x000fe400078e0002 */
[----:B------:R-:W-:Y:S02]  /*13bb0*/  IMAD.MOV.U32 R12, RZ, RZ, RZ ;  /* 0x000000ffff0c7224 */ /* 0x000fe400078e00ff */
[----:B------:R-:W-:Y:S02]  /*13bc0*/  IMAD.MOV.U32 R11, RZ, RZ, 0x181f ;  /* 0x0000181fff0b7424 */ /* 0x000fe400078e00ff */
[----:B------:R-:W-:Y:S02]  /*13bd0*/  IMAD.MOV.U32 R15, RZ, RZ, -0x1 ;  /* 0xffffffffff0f7424 */ /* 0x000fe400078e00ff */
[----:B------:R-:W-:-:S07]  /*13be0*/  IMAD.U32 R4, RZ, RZ, UR41 ;  /* 0x00000029ff047e24 */ /* 0x000fce000f8e00ff */
[----:B-----5:R-:W-:Y:S05]  /*13bf0*/  WARPSYNC.COLLECTIVE R15, `(.L_x_2091) ;  /* 0x000000000f087348 */ /* 0x020fea0003c00000 */
[----:B------:R0:W1:Y:S02]  /*13c00*/  SHFL.IDX P6, R14, R13, R12, R11 ;  /* 0x0000000c0d0e7389 */ /* 0x00006400000c000b */
[----:B01---5:R-:W-:Y:S01]  /*13c10*/  ENDCOLLECTIVE ;  /* 0x000000000000791b */ /* 0x023fe20003800000 */
.L_x_2091:
[----:B------:R-:W-:Y:S02]  /*13c20*/  IMAD R4, R4, 0x80, R17 ;  /* 0x0000008004047824 */ /* 0x000fe400078e0211 */
[----:B------:R-:W-:Y:S02]  /*13c30*/  IMAD.MOV.U32 R13, RZ, RZ, R0 ;  /* 0x000000ffff0d7224 */ /* 0x000fe400078e0000 */
[----:B------:R-:W-:-:S07]  /*13c40*/  IMAD.MOV.U32 R5, RZ, RZ, R14 ;  /* 0x000000ffff057224 */ /* 0x000fce00078e000e */
[----:B------:R-:W-:Y:S05]  /*13c50*/  WARPSYNC.COLLECTIVE R15, `(.L_x_2092) ;  /* 0x000000000f087348 */ /* 0x000fea0003c00000 */
[----:B------:R0:W1:Y:S02]  /*13c60*/  SHFL.IDX P6, R14, R13, R12, R11 ;  /* 0x0000000c0d0e7389 */ /* 0x00006400000c000b */
[----:B01----:R-:W-:Y:S01]  /*13c70*/  ENDCOLLECTIVE ;  /* 0x000000000000791b */ /* 0x003fe20003800000 */
.L_x_2092:
        /* <DEDUP_REMOVED lines=9> */
.L_x_2093:
[----:B------:R-:W-:-:S05]  /*13d10*/  @!P2 IADD3 R6, P4, R10, R6, RZ ;  /* 0x000000060a06a210 */ /* 0x000fca0007f9e0ff */
[----:B------:R-:W-:Y:S02]  /*13d20*/  @!P2 IMAD.X R7, RZ, RZ, R5, P4 ;  /* 0x000000ffff07a224 */ /* 0x000fe400020e0605 */
[----:B------:R-:W-:-:S03]  /*13d30*/  VIADD R5, R4, 0x10 ;  /* 0x0000001004057836 */ /* 0x000fc60000000000 */
[----:B------:R-:W-:Y:S01]  /*13d40*/  @!PT LDS RZ, [RZ] ;  /* 0x00000000fffff984 */ /* 0x000fe20000000800 */
[----:B------:R-:W-:Y:S01]  /*13d50*/  @!PT LDS RZ, [RZ] ;  /* 0x00000000fffff984 */ /* 0x000fe20000000800 */
[----:B------:R-:W-:Y:S01]  /*13d60*/  @!PT LDS RZ, [RZ] ;  /* 0x00000000fffff984 */ /* 0x000fe20000000800 */
[----:B------:R0:W-:Y:S01]  /*13d70*/  @!P2 LDGSTS.E.BYPASS.LTC128B.128 [R9+0x20400], desc[UR46][R6.64], !P1 ;  /* 0x204000000609afae */ /* 0x0001e2000c901d6e */
[----:B------:R-:W-:-:S03]  /*13d80*/  IMAD.MOV.U32 R13, RZ, RZ, R0 ;  /* 0x000000ffff0d7224 */ /* 0x000fc600078e0000 */
[----:B------:R0:W-:Y:S01]  /*13d90*/  @!P2 LDGSTS.E.BYPASS.LTC128B.128 [R9+0x24400], desc[UR46][R6.64+0x80], !P0 ;  /* 0x244000800609afae */ /* 0x0001e2000c101d6e */
[----:B------:R-:W-:Y:S01]  /*13da0*/  ISETP.GE.AND P2, PT, R5, R3, PT ;  /* 0x000000030500720c */ /* 0x000fe20003f46270 */
[----:B------:R-:W-:-:S12]  /*13db0*/  IMAD.MOV.U32 R8, RZ, RZ, R14 ;  /* 0x000000ffff087224 */ /* 0x000fd800078e000e */
[----:B0-----:R-:W-:Y:S05]  /*13dc0*/  WARPSYNC.COLLECTIVE R15, `(.L_x_2094) ;  /* 0x000000000f087348 */ /* 0x001fea0003c00000 */
[----:B------:R1:W2:Y:S02]  /*13dd0*/  SHFL.IDX P6, R14, R13, R12, R11 ;  /* 0x0000000c0d0e7389 */ /* 0x0002a400000c000b */
[----:B012---:R-:W-:Y:S01]  /*13de0*/  ENDCOLLECTIVE ;  /* 0x000000000000791b */ /* 0x007fe20003800000 */
.L_x_2094:
[----:B------:R-:W-:Y:S02]  /*13df0*/  IMAD.MOV.U32 R13, RZ, RZ, R2 ;  /* 0x000000ffff0d7224 */ /* 0x000fe400078e0002 */
[----:B------:R-:W-:Y:S02]  /*13e00*/  IMAD.MOV.U32 R12, RZ, RZ, 0x2 ;  /* 0x00000002ff0c7424 */ /* 0x000fe400078e00ff */
[----:B------:R-:W-:-:S07]  /*13e10*/  IMAD.MOV.U32 R5, RZ, RZ, R14 ;  /* 0x000000ffff057224 */ /* 0x000fce00078e000e */
[----:B------:R-:W-:Y:S05]  /*13e20*/  WARPSYNC.COLLECTIVE R15, `(.L_x_2095) ;  /* 0x000000000f087348 */ /* 0x000fea0003c00000 */
[----:B------:R0:W1:Y:S02]  /*13e30*/  SHFL.IDX P6, R14, R13, R12, R11 ;  /* 0x0000000c0d0e7389 */ /* 0x00006400000c000b */
[----:B01----:R-:W-:Y:S01]  /*13e40*/  ENDCOLLECTIVE ;  /* 0x000000000000791b */ /* 0x003fe20003800000 */
.L_x_2095:
        /* <DEDUP_REMOVED lines=17> */
.L_x_2096:
[----:B------:R-:W-:Y:S02]  /*13f60*/  IMAD.MOV.U32 R13, RZ, RZ, R2 ;  /* 0x000000ffff0d7224 */ /* 0x000fe400078e0002 */
[----:B------:R-:W-:Y:S02]  /*13f70*/  IMAD.MOV.U32 R12, RZ, RZ, 0x3 ;  /* 0x00000003ff0c7424 */ /* 0x000fe400078e00ff */
[----:B------:R-:W-:-:S07]  /*13f80*/  IMAD.MOV.U32 R6, RZ, RZ, R14 ;  /* 0x000000ffff067224 */ /* 0x000fce00078e000e */
[----:B------:R-:W-:Y:S05]  /*13f90*/  WARPSYNC.COLLECTIVE R15, `(.L_x_2097) ;  /* 0x000000000f087348 */ /* 0x000fea0003c00000 */
[----:B------:R0:W1:Y:S02]  /*13fa0*/  SHFL.IDX P6, R14, R13, R12, R11 ;  /* 0x0000000c0d0e7389 */ /* 0x00006400000c000b */
[----:B01----:R-:W-:Y:S01]  /*13fb0*/  ENDCOLLECTIVE ;  /* 0x000000000000791b */ /* 0x003fe20003800000 */
.L_x_2097:
        /* <DEDUP_REMOVED lines=15> */
.L_x_2098:
[----:B------:R-:W-:Y:S02]  /*140b0*/  IMAD.MOV.U32 R13, RZ, RZ, R2 ;  /* 0x000000ffff0d7224 */ /* 0x000fe400078e0002 */
[----:B------:R-:W-:Y:S02]  /*140c0*/  IMAD.MOV.U32 R12, RZ, RZ, 0x4 ;  /* 0x00000004ff0c7424 */ /* 0x000fe400078e00ff */
[----:B------:R-:W-:-:S07]  /*140d0*/  IMAD.MOV.U32 R6, RZ, RZ, R14 ;  /* 0x000000ffff067224 */ /* 0x000fce00078e000e */
[----:B------:R-:W-:Y:S05]  /*140e0*/  WARPSYNC.COLLECTIVE R15, `(.L_x_2099) ;  /* 0x000000000f087348 */ /* 0x000fea0003c00000 */
[----:B------:R0:W1:Y:S02]  /*140f0*/  SHFL.IDX P6, R14, R13, R12, R11 ;  /* 0x0000000c0d0e7389 */ /* 0x00006400000c000b */
[----:B01----:R-:W-:Y:S01]  /*14100*/  ENDCOLLECTIVE ;  /* 0x000000000000791b */ /* 0x003fe20003800000 */
.L_x_2099:
        /* <DEDUP_REMOVED lines=15> */
.L_x_2100:
[----:B------:R-:W-:Y:S02]  /*14200*/  IMAD.MOV.U32 R13, RZ, RZ, R2 ;  /* 0x000000ffff0d7224 */ /* 0x000fe400078e0002 */
[----:B------:R-:W-:Y:S02]  /*14210*/  IMAD.MOV.U32 R12, RZ, RZ, 0x5 ;  /* 0x00000005ff0c7424 */ /* 0x000fe400078e00ff */
[----:B------:R-:W-:-:S07]  /*14220*/  IMAD.MOV.U32 R6, RZ, RZ, R14 ;  /* 0x000000ffff067224 */ /* 0x000fce00078e000e */
[----:B------:R-:W-:Y:S05]  /*14230*/  WARPSYNC.COLLECTIVE R15, `(.L_x_2101) ;  /* 0x000000000f087348 */ /* 0x000fea0003c00000 */
[----:B------:R0:W1:Y:S02]  /*14240*/  SHFL.IDX P6, R14, R13, R12, R11 ;  /* 0x0000000c0d0e7389 */ /* 0x00006400000c000b */
[----:B01----:R-:W-:Y:S01]  /*14250*/  ENDCOLLECTIVE ;  /* 0x000000000000791b */ /* 0x003fe20003800000 */
.L_x_2101:
        /* <DEDUP_REMOVED lines=15> */
.L_x_2102:
[----:B------:R-:W-:Y:S02]  /*14350*/  IMAD.MOV.U32 R13, RZ, RZ, R2 ;  /* 0x000000ffff0d7224 */ /* 0x000fe400078e0002 */
[----:B------:R-:W-:Y:S02]  /*14360*/  IMAD.MOV.U32 R12, RZ, RZ, 0x6 ;  /* 0x00000006ff0c7424 */ /* 0x000fe400078e00ff */
[----:B------:R-:W-:-:S07]  /*14370*/  IMAD.MOV.U32 R6, RZ, RZ, R14 ;  /* 0x000000ffff067224 */ /* 0x000fce00078e000e */
[----:B------:R-:W-:Y:S05]  /*14380*/  WARPSYNC.COLLECTIVE R15, `(.L_x_2103) ;  /* 0x000000000f087348 */ /* 0x000fea0003c00000 */
[----:B------:R0:W1:Y:S02]  /*14390*/  SHFL.IDX P6, R14, R13, R12, R11 ;  /* 0x0000000c0d0e7389 */ /* 0x00006400000c000b */
[----:B01----:R-:W-:Y:S01]  /*143a0*/  ENDCOLLECTIVE ;  /* 0x000000000000791b */ /* 0x003fe20003800000 */
.L_x_2103:
        /* <DEDUP_REMOVED lines=14> */
.L_x_2104:
[----:B------:R-:W-:Y:S02]  /*14490*/  IMAD.MOV.U32 R13, RZ, RZ, R2 ;  /* 0x000000ffff0d7224 */ /* 0x000fe400078e0002 */
[----:B------:R-:W-:Y:S02]  /*144a0*/  IMAD.MOV.U32 R12, RZ, RZ, 0x7 ;  /* 0x00000007ff0c7424 */ /* 0x000fe400078e00ff */
[----:B------:R-:W-:-:S07]  /*144b0*/  IMAD.MOV.U32 R6, RZ, RZ, R14 ;  /* 0x000000ffff067224 */ /* 0x000fce00078e000e */
[----:B------:R-:W-:Y:S05]  /*144c0*/  WARPSYNC.COLLECTIVE R15, `(.L_x_2105) ;  /* 0x000000000f087348 */ /* 0x000fea0003c00000 */
[----:B------:R0:W1:Y:S02]  /*144d0*/  SHFL.IDX P6, R14, R13, R12, R11 ;  /* 0x0000000c0d0e7389 */ /* 0x00006400000c000b */
[----:B01----:R-:W-:Y:S01]  /*144e0*/  ENDCOLLECTIVE ;  /* 0x000000000000791b */ /* 0x003fe20003800000 */
.L_x_2105:
        /* <DEDUP_REMOVED lines=13> */
.L_x_2106:
[----:B------:R-:W-:Y:S01]  /*145c0*/  IMAD.MOV.U32 R0, RZ, RZ, R14 ;  /* 0x000000ffff007224 */ /* 0x000fe200078e000e */
[----:B------:R-:W-:Y:S06]  /*145d0*/  BRA `(.L_x_2107) ;  /* 0xffffffc800d07947 */ /* 0x000fec000383ffff */
.L_x_2032:
[----:B0-----:R0:W1:Y:S02]  /*145e0*/  SYNCS.PHASECHK.TRANS64.TRYWAIT P0, [R19+URZ+0x38820], R0 ;  /* 0x03882000130075a7 */ /* 0x001064000800017f */
[----:B-1----:R-:W-:Y:S05]  /*145f0*/  @!P0 NANOSLEEP.SYNCS 0x989680 ;  /* 0x009896800000895d */ /* 0x002fea0003900000 */
[----:B------:R-:W1:Y:S02]  /*14600*/  @!P0 SYNCS.PHASECHK.TRANS64 P0, [R19+URZ+0x38820], R0 ;  /* 0x03882000130085a7 */ /* 0x000e64000800007f */
[----:B-1----:R-:W-:Y:S05]  /*14610*/  @!P0 BRA `(.L_x_2032) ;  /* 0xfffffffc00f08947 */ /* 0x002fea000383ffff */
[----:B------:R-:W-:Y:S05]  /*14620*/  BRA `(.L_x_2108) ;  /* 0xffffffcc003c7947 */ /* 0x000fea000383ffff */
.L_x_2038:
[----:B-1----:R1:W3:Y:S02]  /*14630*/  SYNCS.PHASECHK.TRANS64.TRYWAIT P0, [R4+URZ+0x38880], R3 ;  /* 0x03888003040075a7 */ /* 0x0022e4000800017f */
[----:B---3--:R-:W-:Y:S05]  /*14640*/  @!P0 NANOSLEEP.SYNCS 0x989680 ;  /* 0x009896800000895d */ /* 0x008fea0003900000 */
[----:B------:R-:W3:Y:S02]  /*14650*/  @!P0 SYNCS.PHASECHK.TRANS64 P0, [R4+URZ+0x38880], R3 ;  /* 0x03888003040085a7 */ /* 0x000ee4000800007f */
[----:B---3--:R-:W-:Y:S05]  /*14660*/  @!P0 BRA `(.L_x_2038) ;  /* 0xfffffffc00f08947 */ /* 0x008fea000383ffff */
[----:B------:R-:W-:Y:S05]  /*14670*/  BRA `(.L_x_2109) ;  /* 0xffffffcc00f47947 */ /* 0x000fea000383ffff */
.L_x_2044:
[----:B--2---:R2:W3:Y:S02]  /*14680*/  SYNCS.PHASECHK.TRANS64.TRYWAIT P0, [R4+URZ+0x38840], R3 ;  /* 0x03884003040075a7 */ /* 0x0044e4000800017f */
[----:B---3--:R-:W-:Y:S05]  /*14690*/  @!P0 NANOSLEEP.SYNCS 0x989680 ;  /* 0x009896800000895d */ /* 0x008fea0003900000 */
[----:B------:R-:W3:Y:S02]  /*146a0*/  @!P0 SYNCS.PHASECHK.TRANS64 P0, [R4+URZ+0x38840], R3 ;  /* 0x03884003040085a7 */ /* 0x000ee4000800007f */
[----:B---3--:R-:W-:Y:S05]  /*146b0*/  @!P0 BRA `(.L_x_2044) ;  /* 0xfffffffc00f08947 */ /* 0x008fea000383ffff */
[----:B------:R-:W-:Y:S05]  /*146c0*/  BRA `(.L_x_2110) ;  /* 0xffffffd000b07947 */ /* 0x000fea000383ffff */
.L_x_2051:
[----:B-1----:R1:W3:Y:S02]  /*146d0*/  SYNCS.PHASECHK.TRANS64.TRYWAIT P1, [R20+URZ+0x38870], R2 ;  /* 0x03887002140075a7 */ /* 0x0022e4000802017f */
[----:B---3--:R-:W-:Y:S05]  /*146e0*/  @!P1 NANOSLEEP.SYNCS 0x989680 ;  /* 0x009896800000995d */ /* 0x008fea0003900000 */
[----:B------:R-:W3:Y:S02]  /*146f0*/  @!P1 SYNCS.PHASECHK.TRANS64 P1, [R20+URZ+0x38870], R2 ;  /* 0x03887002140095a7 */ /* 0x000ee4000802007f */
[----:B---3--:R-:W-:Y:S05]  /*14700*/  @!P1 BRA `(.L_x_2051) ;  /* 0xfffffffc00f09947 */ /* 0x008fea000383ffff */
[----:B------:R-:W-:Y:S05]  /*14710*/  BRA `(.L_x_2111) ;  /* 0xffffffd400887947 */ /* 0x000fea000383ffff */
.L_x_2053:
[----:B---3--:R3:W4:Y:S02]  /*14720*/  SYNCS.PHASECHK.TRANS64.TRYWAIT P1, [R20+URZ+0x38860], R0 ;  /* 0x03886000140075a7 */ /* 0x008724000802017f */
[----:B----4-:R-:W-:Y:S05]  /*14730*/  @!P1 NANOSLEEP.SYNCS 0x989680 ;  /* 0x009896800000995d */ /* 0x010fea0003900000 */
[----:B------:R-:W4:Y:S02]  /*14740*/  @!P1 SYNCS.PHASECHK.TRANS64 P1, [R20+URZ+0x38860], R0 ;  /* 0x03886000140095a7 */ /* 0x000f24000802007f */
[----:B----4-:R-:W-:Y:S05]  /*14750*/  @!P1 BRA `(.L_x_2053) ;  /* 0xfffffffc00f09947 */ /* 0x010fea000383ffff */
[----:B------:R-:W-:Y:S05]  /*14760*/  BRA `(.L_x_2112) ;  /* 0xffffffd400907947 */ /* 0x000fea000383ffff */
.L_x_2060:
[----:B0-----:R0:W1:Y:S02]  /*14770*/  SYNCS.PHASECHK.TRANS64.TRYWAIT P1, [R17+URZ+0x38870], R0 ;  /* 0x03887000110075a7 */ /* 0x001064000802017f */
[----:B-1----:R-:W-:Y:S05]  /*14780*/  @!P1 NANOSLEEP.SYNCS 0x989680 ;  /* 0x009896800000995d */ /* 0x002fea0003900000 */
[----:B------:R-:W1:Y:S02]  /*14790*/  @!P1 SYNCS.PHASECHK.TRANS64 P1, [R17+URZ+0x38870], R0 ;  /* 0x03887000110095a7 */ /* 0x000e64000802007f */
[----:B-1----:R-:W-:Y:S05]  /*147a0*/  @!P1 BRA `(.L_x_2060) ;  /* 0xfffffffc00f09947 */ /* 0x002fea000383ffff */
[----:B------:R-:W-:Y:S05]  /*147b0*/  BRA `(.L_x_2113) ;  /* 0xffffffe000287947 */ /* 0x000fea000383ffff */
.L_x_2062:
[----:B0-----:R0:W1:Y:S02]  /*147c0*/  SYNCS.PHASECHK.TRANS64.TRYWAIT P1, [R17+URZ+0x38860], R0 ;  /* 0x03886000110075a7 */ /* 0x001064000802017f */
[----:B-1----:R-:W-:Y:S05]  /*147d0*/  @!P1 NANOSLEEP.SYNCS 0x989680 ;  /* 0x009896800000995d */ /* 0x002fea0003900000 */
[----:B------:R-:W1:Y:S02]  /*147e0*/  @!P1 SYNCS.PHASECHK.TRANS64 P1, [R17+URZ+0x38860], R0 ;  /* 0x03886000110095a7 */ /* 0x000e64000802007f */
[----:B-1----:R-:W-:Y:S05]  /*147f0*/  @!P1 BRA `(.L_x_2062) ;  /* 0xfffffffc00f09947 */ /* 0x002fea000383ffff */
[----:B------:R-:W-:Y:S05]  /*14800*/  BRA `(.L_x_2114) ;  /* 0xffffffe000307947 */ /* 0x000fea000383ffff */
.L_x_2068:
[----:B0-----:R0:W1:Y:S02]  /*14810*/  SYNCS.PHASECHK.TRANS64.TRYWAIT P0, [R0+URZ+0x38820], R3 ;  /* 0x03882003000075a7 */ /* 0x001064000800017f */
[----:B-1----:R-:W-:Y:S05]  /*14820*/  @!P0 NANOSLEEP.SYNCS 0x989680 ;  /* 0x009896800000895d */ /* 0x002fea0003900000 */
[----:B------:R-:W1:Y:S02]  /*14830*/  @!P0 SYNCS.PHASECHK.TRANS64 P0, [R0+URZ+0x38820], R3 ;  /* 0x03882003000085a7 */ /* 0x000e64000800007f */
[----:B-1----:R-:W-:Y:S05]  /*14840*/  @!P0 BRA `(.L_x_2068) ;  /* 0xfffffffc00f08947 */ /* 0x002fea000383ffff */
[----:B------:R-:W-:Y:S05]  /*14850*/  BRA `(.L_x_2115) ;  /* 0xffffffe800e47947 */ /* 0x000fea000383ffff */
.L_x_2069:
        /* <DEDUP_REMOVED lines=11> */
.L_x_2117:
[----:B------:R-:W-:Y:S05]  /*14910*/  BSYNC B0 ;  /* 0x0000000000007941 */ /* 0x000fea0003800000 */
.L_x_2116:
[----:B------:R-:W-:Y:S05]  /*14920*/  BRA `(.L_x_2118) ;  /* 0xffffffe800cc7947 */ /* 0x000fea000383ffff */
.L_x_2072:
[----:B------:R-:W-:Y:S01]  /*14930*/  BSSY B1, `(.L_x_2119) ;  /* 0x0000006000017945 */ /* 0x000fe20003800000 */
[----:B------:R-:W-:-:S07]  /*14940*/  IMAD.MOV.U32 R15, RZ, RZ, -0x1 ;  /* 0xffffffffff0f7424 */ /* 0x000fce00078e00ff */
[----:B01----:R-:W-:Y:S05]  /*14950*/  WARPSYNC.COLLECTIVE R15, `(.L_x_2120) ;  /* 0x000000000f0c7348 */ /* 0x003fea0003c00000 */
[----:B------:R-:W-:Y:S02]  /*14960*/  ELECT P6, UR62, PT ;  /* 0x00000000003e782f */ /* 0x000fe400038c0000 */
[----:B------:R-:W-:Y:S01]  /*14970*/  MOV R14, UR62 ;  /* 0x0000003e000e7c02 */ /* 0x000fe20008000f00 */
[----:B01----:R-:W-:Y:S10]  /*14980*/  ENDCOLLECTIVE ;  /* 0x000000000000791b */ /* 0x003ff40003800000 */
.L_x_2120:
[----:B------:R-:W-:Y:S05]  /*14990*/  BSYNC B1 ;  /* 0x0000000000017941 */ /* 0x000fea0003800000 */
.L_x_2119:
[----:B------:R-:W-:Y:S05]  /*149a0*/  BRA `(.L_x_2121) ;  /* 0xffffffe800c47947 */ /* 0x000fea000383ffff */
.L_x_2074:
[----:B0-----:R0:W1:Y:S02]  /*149b0*/  SYNCS.PHASECHK.TRANS64.TRYWAIT P1, [R6+URZ], R5 ;  /* 0x00000005060075a7 */ /* 0x001064000802017f */
[----:B-1----:R-:W-:Y:S05]  /*149c0*/  @!P1 NANOSLEEP.SYNCS 0x989680 ;  /* 0x009896800000995d */ /* 0x002fea0003900000 */
[----:B------:R-:W1:Y:S02]  /*149d0*/  @!P1 SYNCS.PHASECHK.TRANS64 P1, [R6+URZ], R5 ;  /* 0x00000005060095a7 */ /* 0x000e64000802007f */
[----:B-1----:R-:W-:Y:S05]  /*149e0*/  @!P1 BRA `(.L_x_2074) ;  /* 0xfffffffc00f09947 */ /* 0x002fea000383ffff */
[----:B------:R-:W-:Y:S05]  /*149f0*/  BRA `(.L_x_2122) ;  /* 0xffffffec00007947 */ /* 0x000fea000383ffff */
.L_x_2075:
[----:B-1----:R1:W2:Y:S02]  /*14a00*/  SYNCS.PHASECHK.TRANS64.TRYWAIT P1, [R7+URZ], R2 ;  /* 0x00000002070075a7 */ /* 0x0022a4000802017f */
[----:B--2---:R-:W-:Y:S05]  /*14a10*/  @!P1 NANOSLEEP.SYNCS 0x989680 ;  /* 0x009896800000995d */ /* 0x004fea0003900000 */
[----:B------:R-:W2:Y:S02]  /*14a20*/  @!P1 SYNCS.PHASECHK.TRANS64 P1, [R7+URZ], R2 ;  /* 0x00000002070095a7 */ /* 0x000ea4000802007f */
[----:B--2---:R-:W-:Y:S05]  /*14a30*/  @!P1 BRA `(.L_x_2075) ;  /* 0xfffffffc00f09947 */ /* 0x004fea000383ffff */
[----:B------:R-:W-:Y:S05]  /*14a40*/  BRA `(.L_x_2123) ;  /* 0xffffffe800f47947 */ /* 0x000fea000383ffff */
.L_x_2077:
[----:B--2---:R2:W3:Y:S02]  /*14a50*/  SYNCS.PHASECHK.TRANS64.TRYWAIT P1, [R4+URZ+0x38860], R5 ;  /* 0x03886005040075a7 */ /* 0x0044e4000802017f */
[----:B---3--:R-:W-:Y:S05]  /*14a60*/  @!P1 NANOSLEEP.SYNCS 0x989680 ;  /* 0x009896800000995d */ /* 0x008fea0003900000 */
[----:B------:R-:W3:Y:S02]  /*14a70*/  @!P1 SYNCS.PHASECHK.TRANS64 P1, [R4+URZ+0x38860], R5 ;  /* 0x03886005040095a7 */ /* 0x000ee4000802007f */
[----:B---3--:R-:W-:Y:S05]  /*14a80*/  @!P1 BRA `(.L_x_2077) ;  /* 0xfffffffc00f09947 */ /* 0x008fea000383ffff */
[----:B------:R-:W-:Y:S05]  /*14a90*/  BRA `(.L_x_2124) ;  /* 0xffffffe800f87947 */ /* 0x000fea000383ffff */
.L_x_2079:
[----:B---3--:R3:W4:Y:S02]  /*14aa0*/  SYNCS.PHASECHK.TRANS64.TRYWAIT P1, [R3+URZ+0x38860], R2 ;  /* 0x03886002030075a7 */ /* 0x008724000802017f */
[----:B----4-:R-:W-:Y:S05]  /*14ab0*/  @!P1 NANOSLEEP.SYNCS 0x989680 ;  /* 0x009896800000995d */ /* 0x010fea0003900000 */
[----:B------:R-:W4:Y:S02]  /*14ac0*/  @!P1 SYNCS.PHASECHK.TRANS64 P1, [R3+URZ+0x38860], R2 ;  /* 0x03886002030095a7 */ /* 0x000f24000802007f */
[----:B----4-:R-:W-:Y:S05]  /*14ad0*/  @!P1 BRA `(.L_x_2079) ;  /* 0xfffffffc00f09947 */ /* 0x010fea000383ffff */
[----:B------:R-:W-:Y:S05]  /*14ae0*/  BRA `(.L_x_2125) ;  /* 0xffffffe800f87947 */ /* 0x000fea000383ffff */
.L_x_2081:
[----:B----4-:R4:W0:Y:S02]  /*14af0*/  SYNCS.PHASECHK.TRANS64.TRYWAIT P0, [R4+URZ+0x38880], R5 ;  /* 0x03888005040075a7 */ /* 0x010824000800017f */
[----:B0-----:R-:W-:Y:S05]  /*14b00*/  @!P0 NANOSLEEP.SYNCS 0x989680 ;  /* 0x009896800000895d */ /* 0x001fea0003900000 */
[----:B------:R-:W0:Y:S02]  /*14b10*/  @!P0 SYNCS.PHASECHK.TRANS64 P0, [R4+URZ+0x38880], R5 ;  /* 0x03888005040085a7 */ /* 0x000e24000800007f */
[----:B0-----:R-:W-:Y:S05]  /*14b20*/  @!P0 BRA `(.L_x_2081) ;  /* 0xfffffffc00f08947 */ /* 0x001fea000383ffff */
[----:B------:R-:W-:Y:S05]  /*14b30*/  BRA `(.L_x_2082) ;  /* 0xffffffe800f47947 */ /* 0x000fea000383ffff */
.L_x_2126:
        /* <DEDUP_REMOVED lines=12> */
.L_x_2902:


//--------------------- .text._ZN7cutlass13device_kernelIN5flash11enable_sm90INS1_16FlashAttnFwdSm90INS1_25CollectiveMainloopFwdSm90ILi2EN4cute5tupleIJNS5_1CILi1EEES8_S8_EEENS6_IJNS7_ILi128EEESA_NS7_ILi256EEEEEELi256ENS_12float_e4m3_tEfNS_4arch4Sm90ELb1ELb0ELb1ELb1ELb0ELb0ELb0ELb1ELb1ELb1ELb0ELb0EEENS1_21CollectiveEpilogueFwdINS6_IJSA_SB_SA_EEES9_NS_10bfloat16_tESF_Li256ELb1ELb1ELb0ELb1EEENS1_36VarlenDynamicPersistentTileSchedulerILi128ELi128ELi256ELi128ELb0ELb1ELb1ELb1ELb1ELb1EEEEEEEEEvNT_6ParamsE --------------------------
	.section	.text._ZN7cutlass13device_kernelIN5flash11enable_sm90INS1_16FlashAttnFwdSm90INS1_25CollectiveMainloopFwdSm90ILi2EN4cute5tupleIJNS5_1CILi1EEES8_S8_EEENS6_IJNS7_ILi128EEESA_NS7_ILi256EEEEEELi256ENS_12float_e4m3_tEfNS_4arch4Sm90ELb1ELb0ELb1ELb1ELb0ELb0ELb0ELb1ELb1ELb1ELb0ELb0EEENS1_21CollectiveEpilogueFwdINS6_IJSA_SB_SA_EEES9_NS_10bfloat16_tESF_Li256ELb1ELb1ELb0ELb1EEENS1_36VarlenDynamicPersistentTileSchedulerILi128ELi128ELi256ELi128ELb0ELb1ELb1ELb1ELb1ELb1EEEEEEEEEvNT_6ParamsE,"ax",@progbits
	.align	128
.text._ZN7cutlass13device_kernelIN5flash11enable_sm90INS1_16FlashAttnFwdSm90INS1_25CollectiveMainloopFwdSm90ILi2EN4cute5tupleIJNS5_1CILi1EEES8_S8_EEENS6_IJNS7_ILi128EEESA_NS7_ILi256EEEEEELi256ENS_12float_e4m3_tEfNS_4arch4Sm90ELb1ELb0ELb1ELb1ELb0ELb0ELb0ELb1ELb1ELb1ELb0ELb0EEENS1_21CollectiveEpilogueFwdINS6_IJSA_SB_SA_EEES9_NS_10bfloat16_tESF_Li256ELb1ELb1ELb0ELb1EEENS1_36VarlenDynamicPersistentTileSchedulerILi128ELi128ELi256ELi128ELb0ELb1ELb1ELb1ELb1ELb1EEEEEEEEEvNT_6ParamsE:
        .type           _ZN7cutlass13device_kernelIN5flash11enable_sm90INS1_16FlashAttnFwdSm90INS1_25CollectiveMainloopFwdSm90ILi2EN4cute5tupleIJNS5_1CILi1EEES8_S8_EEENS6_IJNS7_ILi128EEESA_NS7_ILi256EEEEEELi256ENS_12float_e4m3_tEfNS_4arch4Sm90ELb1ELb0ELb1ELb1ELb0ELb0ELb0ELb1ELb1ELb1ELb0ELb0EEENS1_21CollectiveEpilogueFwdINS6_IJSA_SB_SA_EEES9_NS_10bfloat16_tESF_Li256ELb1ELb1ELb0ELb1EEENS1_36VarlenDynamicPersistentTileSchedulerILi128ELi128ELi256ELi128ELb0ELb1ELb1ELb1ELb1ELb1EEEEEEEEEvNT_6ParamsE,@function
        .size           _ZN7cutlass13device_kernelIN5flash11enable_sm90INS1_16FlashAttnFwdSm90INS1_25CollectiveMainloopFwdSm90ILi2EN4cute5tupleIJNS5_1CILi1EEES8_S8_EEENS6_IJNS7_ILi128EEESA_NS7_ILi256EEEEEELi256ENS_12float_e4m3_tEfNS_4arch4Sm90ELb1ELb0ELb1ELb1ELb0ELb0ELb0ELb1ELb1ELb1ELb0ELb0EEENS1_21CollectiveEpilogueFwdINS6_IJSA_SB_SA_EEES9_NS_10bfloat16_tESF_Li256ELb1ELb1ELb0ELb1EEENS1_36VarlenDynamicPersistentTileSchedulerILi128ELi128ELi256ELi128ELb0ELb1ELb1ELb1ELb1ELb1EEEEEEEEEvNT_6ParamsE,(.L_x_2903 - _ZN7cutlass13device_kernelIN5flash11enable_sm90INS1_16FlashAttnFwdSm90INS1_25CollectiveMainloopFwdSm90ILi2EN4cute5tupleIJNS5_1CILi1EEES8_S8_EEENS6_IJNS7_ILi128EEESA_NS7_ILi256EEEEEELi256ENS_12float_e4m3_tEfNS_4arch4Sm90ELb1ELb0ELb1ELb1ELb0ELb0ELb0ELb1ELb1ELb1ELb0ELb0EEENS1_21CollectiveEpilogueFwdINS6_IJSA_SB_SA_EEES9_NS_10bfloat16_tESF_Li256ELb1ELb1ELb0ELb1EEENS1_36VarlenDynamicPersistentTileSchedulerILi128ELi128ELi256ELi128ELb0ELb1ELb1ELb1ELb1ELb1EEEEEEEEEvNT_6ParamsE)
        .other          _ZN7cutlass13device_kernelIN5flash11enable_sm90INS1_16FlashAttnFwdSm90INS1_25CollectiveMainloopFwdSm90ILi2EN4cute5tupleIJNS5_1CILi1EEES8_S8_EEENS6_IJNS7_ILi128EEESA_NS7_ILi256EEEEEELi256ENS_12float_e4m3_tEfNS_4arch4Sm90ELb1ELb0ELb1ELb1ELb0ELb0ELb0ELb1ELb1ELb1ELb0ELb0EEENS1_21CollectiveEpilogueFwdINS6_IJSA_SB_SA_EEES9_NS_10bfloat16_tESF_Li256ELb1ELb1ELb0ELb1EEENS1_36VarlenDynamicPersistentTileSchedulerILi128ELi128ELi256ELi128ELb0ELb1ELb1ELb1ELb1ELb1EEEEEEEEEvNT_6ParamsE,@"STO_CUDA_ENTRY STV_DEFAULT"
_ZN7cutlass13device_kernelIN5flash11enable_sm90INS1_16FlashAttnFwdSm90INS1_25CollectiveMainloopFwdSm90ILi2EN4cute5tupleIJNS5_1CILi1EEES8_S8_EEENS6_IJNS7_ILi128EEESA_NS7_ILi256EEEEEELi256ENS_12float_e4m3_tEfNS_4arch4Sm90ELb1ELb0ELb1ELb1ELb0ELb0ELb0ELb1ELb1ELb1ELb0ELb0EEENS1_21CollectiveEpilogueFwdINS6_IJSA_SB_SA_EEES9_NS_10bfloat16_tESF_Li256ELb1ELb1ELb0ELb1EEENS1_36VarlenDynamicPersistentTileSchedulerILi128ELi128ELi256ELi128ELb0ELb1ELb1ELb1ELb1ELb1EEEEEEEEEvNT_6ParamsE:
        /* <DEDUP_REMOVED lines=18> */
.L_x_2128:
[----:B------:R-:W-:Y:S05]  /*0120*/  BSYNC B0 ;  /* 0x0000000000007941 */ /* 0x000fea0003800000 */
.L_x_2127:
        /* <DEDUP_REMOVED lines=41> */
.L_x_2129:
        /* <DEDUP_REMOVED lines=22> */
.L_x_2130:
        /* <DEDUP_REMOVED lines=18> */
.L_x_2131:
        /* <DEDUP_REMOVED lines=22> */
.L_x_2132:
        /* <DEDUP_REMOVED lines=22> */
.L_x_2133:
[----:B------:R-:W-:Y:S01]  /*0900*/  PLOP3.LUT P0, PT, PT, PT, UP0, 0x80, 0x0 ;  /* 0x000000000000781c */ /* 0x000fe20003f0f008 */
[----:B------:R-:W-:Y:S01]  /*0910*/  UMOV UR38, 0x1 ;  /* 0x0000000100267882 */ /* 0x000fe20000000000 */
[----:B------:R-:W-:Y:S01]  /*0920*/  NOP ;  /* 0x0000000000007918 */ /* 0x000fe20000000000 */
[----:B------:R-:W-:Y:S01]  /*0930*/  USEL UR38, UR38, 0x2, !UP0 ;  /* 0x0000000226267887 */ /* 0x000fe2000c000000 */
[----:B------:R-:W-:Y:S01]  /*0940*/  ULDC.64 UR50, c[0x0][0x208] ;  /* 0x0000820000327ab9 */ /* 0x000fe20000000a00 */
[----:B012-4-:R-:W-:Y:S08]  /*0950*/  BAR.SYNC.DEFER_BLOCKING 0x0 ;  /* 0x0000000000007b1d */ /* 0x017ff00000010000 */
[----:B------:R-:W-:Y:S05]  /*0960*/  @!P0 BRA `(.L_x_2134) ;  /* 0x000000e800f08947 */ /* 0x000fea0003800000 */
.L_x_2135:
        /* <DEDUP_REMOVED lines=29> */
[-C--:B------:R-:W-:Y:S01]  /*0b40*/  LEA.HI R3, R0, R12.reuse, RZ, 0x4 ;  /* 0x0000000c00037211 */ /* 0x080fe200078f20ff */
[----:B------:R-:W-:Y:S01]  /*0b50*/  IMAD.SHL.U32 R5, R4, 0x20, RZ ;  /* 0x0000002004057824 */ /* 0x000fe200078e00ff */
[----:B------:R-:W-:Y:S01]  /*0b60*/  LEA.HI R11, R0, R12, RZ, 0x2 ;  /* 0x0000000c000b7211 */ /* 0x000fe200078f10ff */
[----:B------:R-:W-:Y:S01]  /*0b70*/  IMAD.IADD R234, R12, 0x1, -R234 ;  /* 0x000000010cea7824 */ /* 0x000fe200078e0aea */
[----:B------:R-:W-:Y:S02]  /*0b80*/  SHF.R.S32.HI R6, RZ, 0x4, R3 ;  /* 0x00000004ff067819 */ /* 0x000fe40000011403 */
[----:B------:R-:W-:Y:S02]  /*0b90*/  LOP3.LUT R4, R3, 0x3fffff0, RZ, 0xc0, !PT ;  /* 0x03fffff003047812 */ /* 0x000fe400078ec0ff */
[----:B------:R-:W-:-:S02]  /*0ba0*/  SHF.R.S32.HI R7, RZ, 0x1f, R234 ;  /* 0x0000001fff077819 */ /* 0x000fc400000114ea */
[----:B------:R-:W-:Y:S01]  /*0bb0*/  LOP3.LUT R11, R11, 0xfffffffc, RZ, 0xc0, !PT ;  /* 0xfffffffc0b0b7812 */ /* 0x000fe200078ec0ff */
[----:B------:R-:W-:Y:S01]  /*0bc0*/  IMAD.IADD R4, R12, 0x1, -R4 ;  /* 0x000000010c047824 */ /* 0x000fe200078e0a04 */
[----:B------:R-:W-:Y:S02]  /*0bd0*/  LEA.HI R8, R7, R234, RZ, 0x2 ;  /* 0x000000ea07087211 */ /* 0x000fe400078f10ff */
[----:B------:R-:W-:Y:S01]  /*0be0*/  LEA.HI R0, R0, R12, RZ, 0x3 ;  /* 0x0000000c00007211 */ /* 0x000fe200078f18ff */
[----:B------:R-:W-:Y:S01]  /*0bf0*/  IMAD.IADD R11, R12, 0x1, -R11 ;  /* 0x000000010c0b7824 */ /* 0x000fe200078e0a0b */
[--C-:B------:R-:W-:Y:S02]  /*0c00*/  SHF.R.S32.HI R9, RZ, 0x2, R8.reuse ;  /* 0x00000002ff097819 */ /* 0x100fe40000011408 */
[----:B------:R-:W-:Y:S02]  /*0c10*/  SHF.R.S32.HI R10, RZ, 0x1f, R8 ;  /* 0x0000001fff0a7819 */ /* 0x000fe40000011408 */
[----:B------:R-:W-:-:S02]  /*0c20*/  SHF.R.S32.HI R235, RZ, 0x7, R2 ;  /* 0x00000007ffeb7819 */ /* 0x000fc40000011402 */
[----:B------:R-:W-:Y:S02]  /*0c30*/  LEA.HI R10, R10, R9, RZ, 0x3 ;  /* 0x000000090a0a7211 */ /* 0x000fe400078f18ff */
[----:B------:R-:W-:Y:S02]  /*0c40*/  LEA.HI R3, R3, R6, RZ, 0x1 ;  /* 0x0000000603037211 */ /* 0x000fe400078f08ff */
[----:B------:R-:W-:Y:S02]  /*0c50*/  LOP3.LUT R5, R5, 0xfffffc00, RZ, 0xc0, !PT ;  /* 0xfffffc0005057812 */ /* 0x000fe400078ec0ff */
[----:B------:R-:W-:Y:S02]  /*0c60*/  LOP3.LUT R232, R0, 0xfffffff8, RZ, 0xc0, !PT ;  /* 0xfffffff800e87812 */ /* 0x000fe400078ec0ff */
        /* <DEDUP_REMOVED lines=8> */
[----:B------:R-:W-:-:S02]  /*0cf0*/  SHF.R.S32.HI R7, RZ, 0x5, R7 ;  /* 0x00000005ff077819 */ /* 0x000fc40000011407 */
        /* <DEDUP_REMOVED lines=20> */
.L_x_2192:
        /* <DEDUP_REMOVED lines=14> */
[----:B------:R-:W-:-:S04]  /*0f20*/  @UP0 ULEA UR6, UP2, UR36, UR6, 0x2 ;  /* 0x0000000624060291 */ /* 0x000fc8000f84103f */
[----:B------:R-:W-:Y:S02]  /*0f30*/  @UP0 ULEA.HI.X UR7, UR36, UR7, UR37, 0x2, UP2 ;  /* 0x0000000724070291 */ /* 0x000fe400090f1425 */
[----:B------:R-:W-:Y:S01]  /*0f40*/  @UP1 ULEA UR8, UP0, UR36, UR8, 0x2 ;  /* 0x0000000824081291 */ /* 0x000fe2000f80103f */
[----:B------:R-:W-:-:S03]  /*0f50*/  IMAD.U32 R2, RZ, RZ, UR6 ;  /* 0x00000006ff027e24 */ /* 0x000fc6000f8e00ff */
[----:B------:R-:W-:Y:S01]  /*0f60*/  @UP1 ULEA.HI.X UR9, UR36, UR9, UR37, 0x2, UP0 ;  /* 0x0000000924091291 */ /* 0x000fe200080f1425 */
[----:B------:R-:W-:Y:S01]  /*0f70*/  IMAD.U32 R3, RZ, RZ, UR7 ;  /* 0x00000007ff037e24 */ /* 0x000fe2000f8e00ff */
[----:B------:R-:W-:Y:S01]  /*0f80*/  ULDC.64 UR6, c[0x0][0x418] ;  /* 0x0001060000067ab9 */ /* 0x000fe20000000a00 */
[----:B------:R-:W-:-:S03]  /*0f90*/  IMAD.U32 R4, RZ, RZ, UR8 ;  /* 0x00000008ff047e24 */ /* 0x000fc6000f8e00ff */
[----:B------:R-:W-:Y:S01]  /*0fa0*/  IMAD.U32 R5, RZ, RZ, UR9 ;  /* 0x00000009ff057e24 */ /* 0x000fe2000f8e00ff */
[----:B------:R-:W2:Y:S01]  /*0fb0*/  @P0 LDG.E R2, desc[UR50][R2.64] ;  /* 0x0000003202020981 */ /* 0x000ea2000c1e1900 */
[----:B------:R-:W-:Y:S01]  /*0fc0*/  UISETP.NE.U32.AND UP0, UPT, UR6, URZ, UPT ;  /* 0x0000003f0600728c */ /* 0x000fe2000bf05070 */
[----:B------:R-:W-:Y:S02]  /*0fd0*/  ULDC.64 UR8, c[0x0][0xa20] ;  /* 0x0002880000087ab9 */ /* 0x000fe40000000a00 */
[----:B---3--:R-:W3:Y:S01]  /*0fe0*/  @P2 LDG.E R4, desc[UR50][R4.64] ;  /* 0x0000003204042981 */ /* 0x008ee2000c1e1900 */
[----:B------:R-:W-:Y:S01]  /*0ff0*/  UISETP.NE.AND.EX UP0, UPT, UR7, URZ, UPT, UP0 ;  /* 0x0000003f0700728c */ /* 0x000fe2000bf05300 */
[----:B------:R-:W-:Y:S01]  /*1000*/  ISETP.NE.U32.AND P1, PT, RZ, UR8, PT ;  /* 0x00000008ff007c0c */ /* 0x000fe2000bf25070 */
[----:B------:R-:W-:Y:S01]  /*1010*/  ULDC UR6, c[0x0][0x2f0] ;  /* 0x0000bc0000067ab9 */ /* 0x000fe20000000800 */
[----:B------:R-:W-:Y:S01]  /*1020*/  UMOV UR49, URZ ;  /* 0x0000003f00317c82 */ /* 0x000fe20008000000 */
[----:B------:R-:W-:Y:S01]  /*1030*/  USEL UR4, UR4, 0x1, UP0 ;  /* 0x0000000104047887 */ /* 0x000fe20008000000 */
[----:B------:R-:W-:Y:S01]  /*1040*/  ISETP.NE.AND.EX P1, PT, RZ, UR9, PT, P1 ;  /* 0x00000009ff007c0c */ /* 0x000fe2000bf25310 */
[----:B------:R-:W-:-:S02]  /*1050*/  ULDC UR52, c[0x0][0x288] ;  /* 0x0000a20000347ab9 */ /* 0x000fc40000000800 */
[----:B------:R-:W-:Y:S01]  /*1060*/  UIMAD UR4, UR4, UR6, URZ ;  /* 0x00000006040472a4 */ /* 0x000fe2000f8e023f */
[----:B--2---:R-:W-:Y:S02]  /*1070*/  @P0 R2UR UR49, R2 ;  /* 0x00000000023102ca */ /* 0x004fe400000e0000 */
        /* <DEDUP_REMOVED lines=15> */
.L_x_2136:
[----:B------:R-:W-:Y:S01]  /*1170*/  UMOV UR42, UR47 ;  /* 0x0000002f002a7c82 */ /* 0x000fe20008000000 */
[----:B------:R-:W-:Y:S05]  /*1180*/  @!P1 BRA `(.L_x_2137) ;  /* 0x00000000001c9947 */ /* 0x000fea0003800000 */
[----:B------:R-:W-:-:S04]  /*1190*/  ULEA UR4, UP0, UR36, UR8, 0x2 ;  /* 0x0000000824047291 */ /* 0x000fc8000f80103f */
[----:B------:R-:W-:Y:S02]  /*11a0*/  ULEA.HI.X UR6, UR36, UR9, UR37, 0x2, UP0 ;  /* 0x0000000924067291 */ /* 0x000fe400080f1425 */
[----:B------:R-:W-:-:S04]  /*11b0*/  IMAD.U32 R2, RZ, RZ, UR4 ;  /* 0x00000004ff027e24 */ /* 0x000fc8000f8e00ff */
[----:B------:R-:W-:-:S05]  /*11c0*/  IMAD.U32 R3, RZ, RZ, UR6 ;  /* 0x00000006ff037e24 */ /* 0x000fca000f8e00ff */
[----:B------:R-:W2:Y:S02]  /*11d0*/  LDG.E R2, desc[UR50][R2.64] ;  /* 0x0000003202027981 */ /* 0x000ea4000c1e1900 */
[----:B--2---:R-:W-:Y:S01]  /*11e0*/  R2UR UR4, R2 ;  /* 0x00000000020472ca */ /* 0x004fe200000e0000 */
[----:B------:R-:W-:-:S14]  /*11f0*/  BRA `(.L_x_2138) ;  /* 0x0000000000347947 */ /* 0x000fdc0003800000 */
.L_x_2137:
        /* <DEDUP_REMOVED lines=13> */
.L_x_2138:
[----:B------:R-:W-:Y:S01]  /*12d0*/  UIADD3 UR49, -UR49, UR4, URZ ;  /* 0x0000000431317290 */ /* 0x000fe2000fffe13f */
[----:B------:R-:W-:Y:S01]  /*12e0*/  PLOP3.LUT P0, PT, PT, PT, PT, 0x80, 0x0 ;  /* 0x000000000000781c */ /* 0x000fe20003f0f070 */
[----:B------:R-:W-:Y:S01]  /*12f0*/  USHF.L.U32 UR39, UR5, 0x7, URZ ;  /* 0x0000000705277899 */ /* 0x000fe2000800063f */
[----:B------:R-:W-:Y:S01]  /*1300*/  IMAD.MOV.U32 R0, RZ, RZ, RZ ;  /* 0x000000ffff007224 */ /* 0x000fe200078e00ff */
[----:B------:R-:W-:Y:S01]  /*1310*/  ULDC UR4, c[0x0][0x448] ;  /* 0x0001120000047ab9 */ /* 0x000fe20000000800 */
[----:B------:R-:W-:Y:S01]  /*1320*/  UIADD3 UR7, UR49, 0x80, -UR52 ;  /* 0x0000008031077890 */ /* 0x000fe2000fffe834 */
[----:B------:R-:W-:Y:S01]  /*1330*/  IMAD.MOV.U32 R2, RZ, RZ, RZ ;  /* 0x000000ffff027224 */ /* 0x000fe200078e00ff */
[----:B------:R-:W-:Y:S01]  /*1340*/  UISETP.NE.AND UP0, UPT, UR4, 0x1, UPT ;  /* 0x000000010400788c */ /* 0x000fe2000bf05270 */
[----:B------:R-:W-:Y:S01]  /*1350*/  CS2R R150, SRZ ;  /* 0x0000000000967805 */ /* 0x000fe2000001ff00 */
[----:B------:R-:W-:Y:S01]  /*1360*/  UIADD3 UR6, UR39, 0x7f, URZ ;  /* 0x0000007f27067890 */ /* 0x000fe2000fffe03f */
        /* <DEDUP_REMOVED lines=8> */
[----:B------:R-:W-:Y:S01]  /*13f0*/  @UP0 ULDC UR4, c[0x0][0x44c] ;  /* 0x0001130000040ab9 */ /* 0x000fe20000000800 */
[----:B------:R-:W-:Y:S01]  /*1400*/  @UP0 ULDC UR8, c[0x0][0x450] ;  /* 0x0001140000080ab9 */ /* 0x000fe20000000800 */
[----:B------:R-:W-:Y:S01]  /*1410*/  UIMAD.WIDE.U32 UR4, UR6, UR4, URZ ;  /* 0x00000004060472a5 */ /* 0x000fe2000f8e003f */
[----:B------:R-:W-:Y:S01]  /*1420*/  CS2R R34, SRZ ;  /* 0x0000000000227805 */ /* 0x000fe2000001ff00 */
[----:B------:R-:W-:Y:S01]  /*1430*/  UIADD3 UR4, UR49, 0x7f, URZ ;  /* 0x0000007f31047890 */ /* 0x000fe2000fffe03f */
[----:B------:R-:W-:Y:S01]  /*1440*/  CS2R R92, SRZ ;  /* 0x00000000005c7805 */ /* 0x000fe2000001ff00 */
[----:B------:R-:W-:Y:S01]  /*1450*/  @UP0 USHF.R.U32.HI UR6, URZ, UR8, UR5 ;  /* 0x000000083f060299 */ /* 0x000fe20008011605 */
[----:B------:R-:W-:Y:S01]  /*1460*/  CS2R R128, SRZ ;  /* 0x0000000000807805 */ /* 0x000fe2000001ff00 */
[----:B------:R-:W-:Y:S01]  /*1470*/  USHF.R.S32.HI UR5, URZ, 0x1f, UR4 ;  /* 0x0000001f3f057899 */ /* 0x000fe20008011404 */
[----:B------:R-:W-:Y:S01]  /*1480*/  CS2R R126, SRZ ;  /* 0x00000000007e7805 */ /* 0x000fe2000001ff00 */
[----:B------:R-:W-:Y:S01]  /*1490*/  UIADD3 UR6, UR7, UR6, URZ ;  /* 0x0000000607067290 */ /* 0x000fe2000fffe03f */
[----:B------:R-:W-:Y:S01]  /*14a0*/  CS2R R38, SRZ ;  /* 0x0000000000267805 */ /* 0x000fe2000001ff00 */
[----:B------:R-:W-:Y:S01]  /*14b0*/  ULEA.HI UR5, UR5, UR4, URZ, 0x7 ;  /* 0x0000000405057291 */ /* 0x000fe2000f8f383f */
[----:B------:R-:W-:Y:S01]  /*14c0*/  CS2R R84, SRZ ;  /* 0x0000000000547805 */ /* 0x000fe2000001ff00 */
[----:B------:R-:W-:Y:S01]  /*14d0*/  USHF.R.S32.HI UR7, URZ, 0x1f, UR6 ;  /* 0x0000001f3f077899 */ /* 0x000fe20008011406 */
[----:B------:R-:W-:Y:S01]  /*14e0*/  CS2R R120, SRZ ;  /* 0x0000000000787805 */ /* 0x000fe2000001ff00 */
[----:B------:R-:W-:Y:S01]  /*14f0*/  USHF.R.S32.HI UR5, URZ, 0x7, UR5 ;  /* 0x000000073f057899 */ /* 0x000fe20008011405 */
[----:B------:R-:W-:Y:S01]  /*1500*/  CS2R R118, SRZ ;  /* 0x0000000000767805 */ /* 0x000fe2000001ff00 */
[----:B------:R-:W-:Y:S01]  /*1510*/  ULEA.HI UR7, UR7, UR6, URZ, 0x7 ;  /* 0x0000000607077291 */ /* 0x000fe2000f8f383f */
[----:B------:R-:W-:-:S02]  /*1520*/  CS2R R42, SRZ ;  /* 0x00000000002a7805 */ /* 0x000fc4000001ff00 */
[----:B------:R-:W-:Y:S02]  /*1530*/  CS2R R76, SRZ ;  /* 0x00000000004c7805 */ /* 0x000fe4000001ff00 */
[----:B------:R-:W-:Y:S01]  /*1540*/  CS2R R112, SRZ ;  /* 0x0000000000707805 */ /* 0x000fe2000001ff00 */
[----:B------:R-:W-:Y:S01]  /*1550*/  USHF.R.S32.HI UR7, URZ, 0x7, UR7 ;  /* 0x000000073f077899 */ /* 0x000fe20008011407 */
[----:B------:R-:W-:Y:S02]  /*1560*/  CS2R R110, SRZ ;  /* 0x00000000006e7805 */ /* 0x000fe4000001ff00 */
[----:B------:R-:W-:Y:S02]  /*1570*/  CS2R R46, SRZ ;  /* 0x00000000002e7805 */ /* 0x000fe4000001ff00 */
[----:B------:R-:W-:Y:S01]  /*1580*/  CS2R R68, SRZ ;  /* 0x0000000000447805 */ /* 0x000fe2000001ff00 */
[----:B------:R-:W-:Y:S01]  /*1590*/  UISETP.LT.AND UP0, UPT, UR5, UR7, UPT ;  /* 0x000000070500728c */ /* 0x000fe2000bf01270 */
[----:B------:R-:W-:-:S02]  /*15a0*/  CS2R R104, SRZ ;  /* 0x0000000000687805 */ /* 0x000fc4000001ff00 */
[----:B------:R-:W-:Y:S02]  /*15b0*/  CS2R R102, SRZ ;  /* 0x0000000000667805 */ /* 0x000fe4000001ff00 */
[----:B------:R-:W-:Y:S01]  /*15c0*/  CS2R R50, SRZ ;  /* 0x0000000000327805 */ /* 0x000fe2000001ff00 */
[----:B------:R-:W-:Y:S01]  /*15d0*/  USEL UR54, UR5, UR7, UP0 ;  /* 0x0000000705367287 */ /* 0x000fe20008000000 */
[----:B------:R-:W-:Y:S02]  /*15e0*/  CS2R R60, SRZ ;  /* 0x00000000003c7805 */ /* 0x000fe4000001ff00 */
[----:B------:R-:W-:Y:S02]  /*15f0*/  CS2R R96, SRZ ;  /* 0x0000000000607805 */ /* 0x000fe4000001ff00 */
[----:B------:R-:W-:Y:S01]  /*1600*/  CS2R R94, SRZ ;  /* 0x00000000005e7805 */ /* 0x000fe2000001ff00 */
[----:B------:R-:W-:Y:S01]  /*1610*/  UISETP.GE.AND UP0, UPT, UR54, 0x1, UPT ;  /* 0x000000013600788c */ /* 0x000fe2000bf06270 */
[----:B------:R-:W-:-:S02]  /*1620*/  CS2R R58, SRZ ;  /* 0x00000000003a7805 */ /* 0x000fc4000001ff00 */
[----:B------:R-:W-:Y:S02]  /*1630*/  CS2R R44, SRZ ;  /* 0x00000000002c7805 */ /* 0x000fe4000001ff00 */
[----:B------:R-:W-:Y:S02]  /*1640*/  CS2R R88, SRZ ;  /* 0x0000000000587805 */ /* 0x000fe4000001ff00 */
[----:B------:R-:W-:Y:S02]  /*1650*/  CS2R R86, SRZ ;  /* 0x0000000000567805 */ /* 0x000fe4000001ff00 */
[----:B------:R-:W-:Y:S02]  /*1660*/  CS2R R62, SRZ ;  /* 0x00000000003e7805 */ /* 0x000fe4000001ff00 */
[----:B------:R-:W-:Y:S02]  /*1670*/  PLOP3.LUT P1, PT, PT, PT, UP0, 0x80, 0x0 ;  /* 0x000000000000781c */ /* 0x000fe40003f2f008 */
        /* <DEDUP_REMOVED lines=62> */
.L_x_2140:
        /* <DEDUP_REMOVED lines=54> */
.L_x_2290:
[----:B------:R-:W-:Y:S05]  /*1dc0*/  @!P0 BRA `(.L_x_2142) ;  /* 0x0000000000048947 */ /* 0x000fea0003800000 */
[----:B------:R-:W-:Y:S01]  /*1dd0*/  BPT.TRAP 0x1 ;  /* 0x000000040000795c */ /* 0x000fe20000300000 */
.L_x_2142:
[----:B------:R-:W-:Y:S02]  /*1de0*/  IMAD.U32 R2, RZ, RZ, UR53 ;  /* 0x00000035ff027e24 */ /* 0x000fe4000f8e00ff */
[----:B0-----:R-:W-:-:S03]  /*1df0*/  IMAD.U32 R3, RZ, RZ, UR44 ;  /* 0x0000002cff037e24 */ /* 0x001fc6000f8e00ff */
[----:B------:R-:W-:Y:S02]  /*1e00*/  LEA R2, R2, UR41, 0x3 ;  /* 0x0000002902027c11 */ /* 0x000fe4000f8e18ff */
[----:B------:R-:W-:-:S04]  /*1e10*/  SHF.L.U32 R3, R3, 0x1f, RZ ;  /* 0x0000001f03037819 */ /* 0x000fc800000006ff */
[----:B------:R0:W1:Y:S01]  /*1e20*/  SYNCS.PHASECHK.TRANS64.TRYWAIT P2, [R2+URZ+0x38830], R3 ;  /* 0x03883003020075a7 */ /* 0x000062000804017f */
[----:B------:R-:W-:Y:S05]  /*1e30*/  @!P0 BRA `(.L_x_2143) ;  /* 0x0000000000048947 */ /* 0x000fea0003800000 */
[----:B------:R-:W-:Y:S01]  /*1e40*/  BPT.TRAP 0x1 ;  /* 0x000000040000795c */ /* 0x000fe20000300000 */
.L_x_2143:
[----:B------:R-:W2:Y:S02]  /*1e50*/  S2R R4, SR_TID.X ;  /* 0x0000000000047919 */ /* 0x000ea40000002100 */
[----:B--2---:R-:W-:Y:S01]  /*1e60*/  LOP3.LUT P1, RZ, R4, 0x7f, RZ, 0xc0, !PT ;  /* 0x0000007f04ff7812 */ /* 0x004fe2000782c0ff */
[----:B-1----:R-:W-:-:S12]  /*1e70*/  @P2 BRA `(.L_x_2144) ;  /* 0x0000000000082947 */ /* 0x002fd80003800000 */
[----:B------:R-:W1:Y:S02]  /*1e80*/  SYNCS.PHASECHK.TRANS64.TRYWAIT P2, [R2+URZ+0x38830], R3 ;  /* 0x03883003020075a7 */ /* 0x000e64000804017f */
[----:B-1----:R-:W-:Y:S05]  /*1e90*/  @!P2 BRA `(.L_x_2145) ;  /* 0x0000013400b4a947 */ /* 0x002fea0003800000 */
.L_x_2144:
        /* <DEDUP_REMOVED lines=88> */
[----:B------:R-:W-:Y:S02]  /*2420*/  @UP0 ULDC UR14, c[0x0][0x450] ;  /* 0x00011400000e0ab9 */ /* 0x000fe40000000800 */
        /* <DEDUP_REMOVED lines=26> */
[----:B0-----:R-:W-:-:S02]  /*25d0*/  VIADD R26, R18, UR39 ;  /* 0x00000027121a7c36 */ /* 0x001fc40008000000 */
[C---:B------:R-:W-:Y:S01]  /*25e0*/  FMUL.FTZ R24, R0.reuse, R29 ;  /* 0x0000001d00187220 */ /* 0x040fe20000410000 */
[C---:B------:R-:W-:Y:S01]  /*25f0*/  FMUL.FTZ R7, R0.reuse, R52 ;  /* 0x0000003400077220 */ /* 0x040fe20000410000 */
[----:B------:R-:W-:Y:S02]  /*2600*/  IMAD.U32 R52, RZ, RZ, UR52 ;  /* 0x00000034ff347e24 */ /* 0x000fe4000f8e00ff */
[C---:B------:R-:W-:Y:S01]  /*2610*/  FMUL.FTZ R31, R0.reuse, R31 ;  /* 0x0000001f001f7220 */ /* 0x040fe20000410000 */
[C---:B------:R-:W-:Y:S01]  /*2620*/  FMUL.FTZ R35, R0.reuse, R35 ;  /* 0x0000002300237220 */ /* 0x040fe20000410000 */
[----:B------:R-:W-:Y:S01]  /*2630*/  FMUL.FTZ R47, R0, R47 ;  /* 0x0000002f002f7220 */ /* 0x000fe20000410000 */
[----:B------:R0:W2:Y:S01]  /*2640*/  MUFU.TANH R56, R30 ;  /* 0x0000001e00387308 */ /* 0x0000a20000002400 */
[----:B-1----:R-:W-:Y:S01]  /*2650*/  @P2 IMAD.HI.U32 R27, R26, UR6, RZ ;  /* 0x000000061a1b2c27 */ /* 0x002fe2000f8e00ff */
[----:B------:R-:W-:-:S03]  /*2660*/  @UP0 ULDC UR6, c[0x0][0x450] ;  /* 0x0001140000060ab9 */ /* 0x000fc60000000800 */
[C---:B------:R-:W-:Y:S01]  /*2670*/  FMUL.FTZ R54, R0.reuse, R54 ;  /* 0x0000003600367220 */ /* 0x040fe20000410000 */
[C---:B------:R-:W-:Y:S01]  /*2680*/  FMUL.FTZ R55, R0.reuse, R55 ;  /* 0x0000003700377220 */ /* 0x040fe20000410000 */
[C---:B------:R-:W-:Y:S01]  /*2690*/  FMUL.FTZ R10, R0.reuse, R44 ;  /* 0x0000002c000a7220 */ /* 0x040fe20000410000 */
[----:B------:R-:W-:Y:S01]  /*26a0*/  @P2 SHF.R.U32.HI R26, RZ, UR6, R27 ;  /* 0x00000006ff1a2c19 */ /* 0x000fe2000801161b */
[----:B------:R-:W-:Y:S01]  /*26b0*/  UMOV UR6, 0xffffff80 ;  /* 0xffffff8000067882 */ /* 0x000fe20000000000 */
[----:B------:R1:W-:Y:S01]  /*26c0*/  MUFU.TANH R36, R34 ;  /* 0x0000002200247308 */ /* 0x0003e20000002400 */
[----:B------:R-:W-:Y:S01]  /*26d0*/  UIMAD UR6, UR54, UR6, 0x80 ;  /* 0x00000080360674a4 */ /* 0x000fe2000f8e0206 */
[C---:B------:R-:W-:Y:S01]  /*26e0*/  FMUL.FTZ R38, R0.reuse, R38 ;  /* 0x0000002600267220 */ /* 0x040fe20000410000 */
[----:B0-----:R-:W0:Y:S01]  /*26f0*/  SHFL.IDX PT, R30, R26, 0x1, 0x1c1f ;  /* 0x003c1f001a1e7f89 */ /* 0x001e2200000e0000 */
[C---:B------:R-:W-:Y:S01]  /*2700*/  FMUL.FTZ R13, R0.reuse, R37 ;  /* 0x00000025000d7220 */ /* 0x040fe20000410000 */
[----:B------:R-:W-:Y:S01]  /*2710*/  UIADD3 UR7, UR6, 0x1, URZ ;  /* 0x0000000106077890 */ /* 0x000fe2000fffe03f */
[C---:B------:R-:W-:Y:S01]  /*2720*/  FMUL.FTZ R39, R0.reuse, R39 ;  /* 0x0000002700277220 */ /* 0x040fe20000410000 */
[----:B------:R-:W-:Y:S01]  /*2730*/  UIADD3 UR6, UR49, UR6, URZ ;  /* 0x0000000631067290 */ /* 0x000fe2000fffe03f */
[----:B------:R-:W3:Y:S01]  /*2740*/  MUFU.TANH R31, R31 ;  /* 0x0000001f001f7308 */ /* 0x000ee20000002400 */
[C---:B------:R-:W-:Y:S01]  /*2750*/  FMUL.FTZ R42, R0.reuse, R42 ;  /* 0x0000002a002a7220 */ /* 0x040fe20000410000 */
[----:B------:R-:W-:Y:S01]  /*2760*/  FMUL.FTZ R3, R0, R57 ;  /* 0x0000003900037220 */ /* 0x000fe20000410000 */
[----:B------:R-:W-:-:S02]  /*2770*/  IMAD.U32 R40, RZ, RZ, UR7 ;  /* 0x00000007ff287e24 */ /* 0x000fc4000f8e00ff */
[C---:B------:R-:W-:Y:S01]  /*2780*/  FMUL.FTZ R59, R0.reuse, R59 ;  /* 0x0000003b003b7220 */ /* 0x040fe20000410000 */
[----:B-1----:R-:W-:Y:S02]  /*2790*/  IMAD.U32 R34, RZ, RZ, UR6 ;  /* 0x00000006ff227e24 */ /* 0x002fe4000f8e00ff */
[C---:B------:R-:W-:Y:S01]  /*27a0*/  FMUL.FTZ R43, R0.reuse, R43 ;  /* 0x0000002b002b7220 */ /* 0x040fe20000410000 */
[C---:B------:R-:W-:Y:S01]  /*27b0*/  IMAD R29, R17.reuse, -0x2, R40 ;  /* 0xfffffffe111d7824 */ /* 0x040fe200078e0228 */
[----:B------:R-:W-:Y:S01]  /*27c0*/  MUFU.TANH R44, R47 ;  /* 0x0000002f002c7308 */ /* 0x000fe20000002400 */
[----:B------:R-:W-:Y:S02]  /*27d0*/  IMAD R27, R17, -0x2, R34 ;  /* 0xfffffffe111b7824 */ /* 0x000fe400078e0222 */
[C---:B------:R-:W-:Y:S01]  /*27e0*/  FMUL.FTZ R62, R0.reuse, R62 ;  /* 0x0000003e003e7220 */ /* 0x040fe20000410000 */
[----:B------:R-:W-:Y:S01]  /*27f0*/  FMUL.FTZ R46, R0, R46 ;  /* 0x0000002e002e7220 */ /* 0x000fe20000410000 */
[----:B------:R-:W-:Y:S01]  /*2800*/  IADD3 R52, -R52, UR49, R29 ;  /* 0x0000003134347c10 */ /* 0x000fe2000fffe11d */
[C---:B------:R-:W-:Y:S01]  /*2810*/  FMUL.FTZ R11, R0.reuse, R41 ;  /* 0x00000029000b7220 */ /* 0x040fe20000410000 */
[C---:B------:R-:W-:Y:S01]  /*2820*/  FMUL.FTZ R63, R0.reuse, R63 ;  /* 0x0000003f003f7220 */ /* 0x040fe20000410000 */
[C---:B------:R-:W-:Y:S01]  /*2830*/  FMUL.FTZ R50, R0.reuse, R50 ;  /* 0x0000003200327220 */ /* 0x040fe20000410000 */
[----:B------:R-:W1:Y:S01]  /*2840*/  MUFU.TANH R35, R35 ;  /* 0x0000002300237308 */ /* 0x000e620000002400 */
[C---:B------:R-:W-:Y:S01]  /*2850*/  FMUL.FTZ R6, R0.reuse, R49 ;  /* 0x0000003100067220 */ /* 0x040fe20000410000 */
[----:B------:R-:W-:Y:S01]  /*2860*/  FMUL.FTZ R51, R0, R51 ;  /* 0x0000003300337220 */ /* 0x000fe20000410000 */
[----:B0-----:R-:W-:Y:S01]  /*2870*/  VIADDMNMX R34, R30, R52, R27, PT ;  /* 0x000000341e227246 */ /* 0x001fe2000380011b */
[C---:B------:R-:W-:Y:S01]  /*2880*/  FMUL.FTZ R9, R0.reuse, R48 ;  /* 0x0000003000097220 */ /* 0x040fe20000410000 */
[C---:B------:R-:W-:Y:S01]  /*2890*/  FMUL.FTZ R58, R0.reuse, R58 ;  /* 0x0000003a003a7220 */ /* 0x040fe20000410000 */
[----:B------:R-:W-:Y:S01]  /*28a0*/  FMUL.FTZ R8, R0, R45 ;  /* 0x0000002d00087220 */ /* 0x000fe20000410000 */
[C---:B------:R-:W-:Y:S01]  /*28b0*/  ISETP.GT.AND P3, PT, R34.reuse, RZ, PT ;  /* 0x000000ff2200720c */ /* 0x040fe20003f64270 */
[----:B------:R0:W-:Y:S01]  /*28c0*/  MUFU.TANH R47, R54 ;  /* 0x00000036002f7308 */ /* 0x0001e20000002400 */
[----:B------:R-:W-:Y:S01]  /*28d0*/  ISETP.GT.AND P4, PT, R34, 0x1, PT ;  /* 0x000000012200780c */ /* 0x000fe20003f84270 */
[----:B------:R-:W-:Y:S01]  /*28e0*/  FMUL.FTZ R66, R0, R66 ;  /* 0x0000004200427220 */ /* 0x000fe20000410000 */
[----:B------:R-:W-:Y:S01]  /*28f0*/  ISETP.GT.AND P5, PT, R34, 0x8, PT ;  /* 0x000000082200780c */ /* 0x000fe20003fa4270 */
[C---:B------:R-:W-:Y:S01]  /*2900*/  FMUL.FTZ R67, R0.reuse, R67 ;  /* 0x0000004300437220 */ /* 0x040fe20000410000 */
[C---:B------:R-:W-:Y:S01]  /*2910*/  FMUL.FTZ R70, R0.reuse, R70 ;  /* 0x0000004600467220 */ /* 0x040fe20000410000 */
[----:B------:R-:W-:Y:S01]  /*2920*/  FMUL.FTZ R71, R0, R71 ;  /* 0x0000004700477220 */ /* 0x000fe20000410000 */
[----:B--2---:R-:W-:Y:S01]  /*2930*/  FSEL R56, R56, -INF , P5 ;  /* 0xff80000038387808 */ /* 0x004fe20002800000 */
[----:B------:R2:W-:Y:S01]  /*2940*/  MUFU.TANH R37, R55 ;  /* 0x0000003700257308 */ /* 0x0005e20000002400 */
[----:B0-----:R-:W-:Y:S01]  /*2950*/  FSEL R54, R32, -INF , P3 ;  /* 0xff80000020367808 */ /* 0x001fe20001800000 */
[----:B------:R-:W-:Y:S01]  /*2960*/  FMUL.FTZ R74, R0, R74 ;  /* 0x0000004a004a7220 */ /* 0x000fe20000410000 */
[----:B------:R-:W-:Y:S01]  /*2970*/  ISETP.GT.AND P3, PT, R34, 0x9, PT ;  /* 0x000000092200780c */ /* 0x000fe20003f64270 */
[C---:B------:R-:W-:Y:S01]  /*2980*/  FMUL.FTZ R75, R0.reuse, R75 ;  /* 0x0000004b004b7220 */ /* 0x040fe20000410000 */
[C---:B------:R-:W-:Y:S01]  /*2990*/  FMUL.FTZ R78, R0.reuse, R78 ;  /* 0x0000004e004e7220 */ /* 0x040fe20000410000 */
[C---:B------:R-:W-:Y:S01]  /*29a0*/  FMUL.FTZ R79, R0.reuse, R79 ;  /* 0x0000004f004f7220 */ /* 0x040fe20000410000 */
[----:B---3--:R-:W-:Y:S01]  /*29b0*/  FSEL R57, R31, -INF , P3 ;  /* 0xff8000001f397808 */ /* 0x008fe20001800000 */
[----:B------:R-:W-:Y:S01]  /*29c0*/  MUFU.TANH R38, R38 ;  /* 0x0000002600267308 */ /* 0x000fe20000002400 */
[----:B--2---:R-:W-:Y:S01]  /*29d0*/  FSEL R55, R33, -INF , P4 ;  /* 0xff80000021377808 */ /* 0x004fe20002000000 */
[----:B------:R-:W-:Y:S01]  /*29e0*/  FMUL.FTZ R82, R0, R82 ;  /* 0x0000005200527220 */ /* 0x000fe20000410000 */
[----:B------:R-:W-:Y:S01]  /*29f0*/  ISETP.GT.AND P4, PT, R34, 0x10, PT ;  /* 0x000000102200780c */ /* 0x000fe20003f84270 */
[----:B------:R-:W-:Y:S01]  /*2a00*/  FMUL.FTZ R83, R0, R83 ;  /* 0x0000005300537220 */ /* 0x000fe20000410000 */
[----:B------:R-:W-:Y:S01]  /*2a10*/  FMNMX.FTZ R29, R54, R55, !PT ;  /* 0x00000037361d7209 */ /* 0x000fe20007810000 */
[----:B------:R-:W-:Y:S01]  /*2a20*/  FMUL.FTZ R86, R0, R86 ;  /* 0x0000005600567220 */ /* 0x000fe20000410000 */
[----:B------:R-:W-:Y:S01]  /*2a30*/  ISETP.GT.AND P3, PT, R34, 0x11, PT ;  /* 0x000000112200780c */ /* 0x000fe20003f64270 */
[----:B------:R-:W0:Y:S01]  /*2a40*/  MUFU.TANH R39, R39 ;  /* 0x0000002700277308 */ /* 0x000e220000002400 */
[----:B------:R-:W-:Y:S01]  /*2a50*/  FMNMX.FTZ R30, R56, R29, !PT ;  /* 0x0000001d381e7209 */ /* 0x000fe20007810000 */
[C---:B------:R-:W-:Y:S01]  /*2a60*/  FMUL.FTZ R87, R0.reuse, R87 ;  /* 0x0000005700577220 */ /* 0x040fe20000410000 */
[C---:B------:R-:W-:Y:S01]  /*2a70*/  FMUL.FTZ R5, R0.reuse, R53 ;  /* 0x0000003500057220 */ /* 0x040fe20000410000 */
[C---:B------:R-:W-:Y:S01]  /*2a80*/  FMUL.FTZ R61, R0.reuse, R61 ;  /* 0x0000003d003d7220 */ /* 0x040fe20000410000 */
[----:B------:R-:W-:Y:S01]  /*2a90*/  FMNMX.FTZ R30, R57, R30, !PT ;  /* 0x0000001e391e7209 */ /* 0x000fe20007810000 */
[C---:B------:R-:W-:Y:S01]  /*2aa0*/  FMUL.FTZ R28, R0.reuse, R28 ;  /* 0x0000001c001c7220 */ /* 0x040fe20000410000 */
[----:B------:R-:W-:Y:S01]  /*2ab0*/  ULDC UR6, c[0x0][0x988] ;  /* 0x0002620000067ab9 */ /* 0x000fe20000000800 */
        /* <DEDUP_REMOVED lines=14> */
[----:B------:R-:W-:Y:S01]  /*2ba0*/  FMUL.FTZ R85, R0, R85 ;  /* 0x0000005500557220 */ /* 0x000fe20000410000 */
[----:B------:R4:W-:Y:S01]  /*2bb0*/  @!P1 SYNCS.ARRIVE.TRANS64.RED.A1T0 RZ, [R2+URZ], RZ ;  /* 0x000000ff02ff99a7 */ /* 0x0009e2000810043f */
[----:B------:R-:W-:Y:S01]  /*2bc0*/  MUFU.TANH R43, R43 ;  /* 0x0000002b002b7308 */ /* 0x000fe20000002400 */
[----:B---3--:R-:W-:Y:S01]  /*2bd0*/  FSEL R59, R36, -INF , P4 ;  /* 0xff800000243b7808 */ /* 0x008fe20002000000 */
[----:B------:R-:W-:Y:S01]  /*2be0*/  UMOV UR7, UR39 ;  /* 0x0000002700077c82 */ /* 0x000fe20008000000 */
[----:B------:R-:W-:Y:S01]  /*2bf0*/  ISETP.GT.AND P4, PT, R34, 0x18, PT ;  /* 0x000000182200780c */ /* 0x000fe20003f84270 */
[----:B------:R-:W-:Y:S01]  /*2c00*/  @UP0 USHF.R.U32.HI UR7, URZ, UR14, UR11 ;  /* 0x0000000e3f070299 */ /* 0x000fe2000801160b */
[----:B------:R-:W-:-:S03]  /*2c10*/  FMNMX.FTZ R29, R59, R30, !PT ;  /* 0x0000001e3b1d7209 */ /* 0x000fc60007810000 */
[----:B------:R1:W-:Y:S01]  /*2c20*/  MUFU.TANH R41, R62 ;  /* 0x0000003e00297308 */ /* 0x0003e20000002400 */
[----:B------:R-:W-:-:S04]  /*2c30*/  UIADD3 UR7, UR7, UR49, -UR52 ;  /* 0x0000003107077290 */ /* 0x000fc8000fffe834 */
[----:B------:R-:W-:-:S03]  /*2c40*/  USHF.R.S32.HI UR10, URZ, 0x1f, UR7 ;  /* 0x0000001f3f0a7899 */ /* 0x000fc60008011407 */
[----:B------:R-:W3:Y:S01]  /*2c50*/  MUFU.TANH R46, R46 ;  /* 0x0000002e002e7308 */ /* 0x000ee20000002400 */
[----:B-1----:R-:W-:Y:S01]  /*2c60*/  FSEL R62, R35, -INF , P3 ;  /* 0xff800000233e7808 */ /* 0x002fe20001800000 */
[----:B------:R-:W-:Y:S01]  /*2c70*/  ULEA.HI UR10, UR10, UR7, URZ, 0x7 ;  /* 0x000000070a0a7291 */ /* 0x000fe2000f8f383f */
[----:B------:R-:W-:Y:S02]  /*2c80*/  ISETP.GT.AND P3, PT, R34, 0x19, PT ;  /* 0x000000192200780c */ /* 0x000fe40003f64270 */
[----:B------:R-:W-:Y:S01]  /*2c90*/  FMNMX.FTZ R30, R62, R29, !PT ;  /* 0x0000001d3e1e7209 */ /* 0x000fe20007810000 */
[----:B------:R-:W-:Y:S01]  /*2ca0*/  USHF.R.S32.HI UR10, URZ, 0x7, UR10 ;  /* 0x000000073f0a7899 */ /* 0x000fe2000801140a */
[----:B0-----:R-:W-:Y:S01]  /*2cb0*/  FSEL R88, R39, -INF , P3 ;  /* 0xff80000027587808 */ /* 0x001fe20001800000 */
[----:B------:R0:W-:Y:S01]  /*2cc0*/  MUFU.TANH R32, R63 ;  /* 0x0000003f00207308 */ /* 0x0001e20000002400 */
[----:B------:R-:W-:Y:S01]  /*2cd0*/  ISETP.GT.AND P3, PT, R34, 0x21, PT ;  /* 0x000000212200780c */ /* 0x000fe20003f64270 */
[----:B------:R-:W-:-:S04]  /*2ce0*/  UISETP.LT.AND UP1, UPT, URZ, UR10, UPT ;  /* 0x0000000a3f00728c */ /* 0x000fc8000bf21270 */
[----:B------:R-:W-:Y:S02]  /*2cf0*/  USEL UR54, URZ, UR10, !UP1 ;  /* 0x0000000a3f367287 */ /* 0x000fe4000c800000 */
[----:B------:R3:W1:Y:S01]  /*2d00*/  MUFU.TANH R49, R50 ;  /* 0x0000003200317308 */ /* 0x0006620000002400 */
[----:B0-----:R-:W-:Y:S01]  /*2d10*/  FSEL R63, R38, -INF , P4 ;  /* 0xff800000263f7808 */ /* 0x001fe20002000000 */
[----:B------:R-:W-:Y:S01]  /*2d20*/  UISETP.GE.AND UP1, UPT, UR55, UR54, UPT ;  /* 0x000000363700728c */ /* 0x000fe2000bf26270 */
[----:B------:R-:W-:Y:S02]  /*2d30*/  ISETP.GT.AND P4, PT, R34, 0x20, PT ;  /* 0x000000202200780c */ /* 0x000fe40003f84270 */
[----:B------:R-:W-:Y:S02]  /*2d40*/  FMNMX.FTZ R29, R63, R30, !PT ;  /* 0x0000001e3f1d7209 */ /* 0x000fe40007810000 */
[----:B--2---:R-:W-:Y:S01]  /*2d50*/  FSEL R89, R42, -INF , P4 ;  /* 0xff8000002a597808 */ /* 0x004fe20002000000 */
[----:B------:R0:W2:Y:S01]  /*2d60*/  MUFU.TANH R48, R51 ;  /* 0x0000003300307308 */ /* 0x0000a20000002400 */
[----:B------:R-:W-:-:S02]  /*2d70*/  FMNMX.FTZ R30, R88, R29, !PT ;  /* 0x0000001d581e7209 */ /* 0x000fc40007810000 */
[----:B------:R-:W-:Y:S02]  /*2d80*/  ISETP.GT.AND P4, PT, R34, 0x28, PT ;  /* 0x000000282200780c */ /* 0x000fe40003f84270 */
[----:B------:R-:W-:Y:S02]  /*2d90*/  FMNMX.FTZ R30, R89, R30, !PT ;  /* 0x0000001e591e7209 */ /* 0x000fe40007810000 */
[----:B---3--:R-:W-:Y:S01]  /*2da0*/  FSEL R50, R46, -INF , P4 ;  /* 0xff8000002e327808 */ /* 0x008fe20002000000 */
[----:B------:R-:W3:Y:S01]  /*2db0*/  MUFU.TANH R45, R58 ;  /* 0x0000003a002d7308 */ /* 0x000ee20000002400 */
[----:B0-----:R-:W-:Y:S02]  /*2dc0*/  FSEL R51, R43, -INF , P3 ;  /* 0xff8000002b337808 */ /* 0x001fe40001800000 */
[----:B------:R-:W-:Y:S02]  /*2dd0*/  ISETP.GT.AND P3, PT, R34, 0x29, PT ;  /* 0x000000292200780c */ /* 0x000fe40003f64270 */
[----:B------:R-:W-:-:S02]  /*2de0*/  FMNMX.FTZ R29, R51, R30, !PT ;  /* 0x0000001e331d7209 */ /* 0x000fc40007810000 */
[----:B------:R-:W-:Y:S01]  /*2df0*/  ISETP.GT.AND P4, PT, R34, 0x30, PT ;  /* 0x000000302200780c */ /* 0x000fe20003f84270 */
[----:B------:R-:W0:Y:S01]  /*2e00*/  MUFU.TANH R66, R66 ;  /* 0x0000004200427308 */ /* 0x000e220000002400 */
[----:B------:R-:W-:Y:S02]  /*2e10*/  FSEL R44, R44, -INF , P3 ;  /* 0xff8000002c2c7808 */ /* 0x000fe40001800000 */
[----:B------:R-:W-:Y:S02]  /*2e20*/  FMNMX.FTZ R29, R50, R29, !PT ;  /* 0x0000001d321d7209 */ /* 0x000fe40007810000 */
[----:B------:R-:W-:Y:S02]  /*2e30*/  ISETP.GT.AND P3, PT, R34, 0x31, PT ;  /* 0x000000312200780c */ /* 0x000fe40003f64270 */
[----:B-1----:R-:W-:Y:S01]  /*2e40*/  FSEL R49, R49, -INF , P4 ;  /* 0xff80000031317808 */ /* 0x002fe20002000000 */
[----:B------:R-:W1:Y:S01]  /*2e50*/  MUFU.TANH R38, R67 ;  /* 0x0000004300267308 */ /* 0x000e620000002400 */
[----:B------:R-:W-:-:S02]  /*2e60*/  FMNMX.FTZ R30, R44, R29, !PT ;  /* 0x0000001d2c1e7209 */ /* 0x000fc40007810000 */
[----:B------:R-:W-:Y:S02]  /*2e70*/  ISETP.GT.AND P4, PT, R34, 0x38, PT ;  /* 0x000000382200780c */ /* 0x000fe40003f84270 */
[----:B--2---:R-:W-:Y:S02]  /*2e80*/  FSEL R48, R48, -INF , P3 ;  /* 0xff80000030307808 */ /* 0x004fe40001800000 */
[----:B------:R-:W-:Y:S01]  /*2e90*/  FMNMX.FTZ R29, R49, R30, !PT ;  /* 0x0000001e311d7209 */ /* 0x000fe20007810000 */
[----:B------:R-:W2:Y:S01]  /*2ea0*/  MUFU.TANH R70, R70 ;  /* 0x0000004600467308 */ /* 0x000ea20000002400 */
[----:B------:R-:W-:Y:S02]  /*2eb0*/  ISETP.GT.AND P3, PT, R34, 0x39, PT ;  /* 0x000000392200780c */ /* 0x000fe40003f64270 */
[----:B------:R-:W-:Y:S02]  /*2ec0*/  FSEL R47, R47, -INF , P4 ;  /* 0xff8000002f2f7808 */ /* 0x000fe40002000000 */
[----:B------:R-:W-:-:S02]  /*2ed0*/  FMNMX.FTZ R30, R48, R29, !PT ;  /* 0x0000001d301e7209 */ /* 0x000fc40007810000 */
[C---:B------:R-:W-:Y:S01]  /*2ee0*/  ISETP.GT.AND P4, PT, R34.reuse, 0x40, PT ;  /* 0x000000402200780c */ /* 0x040fe20003f84270 */
[----:B------:R-:W5:Y:S01]  /*2ef0*/  MUFU.TANH R71, R71 ;  /* 0x0000004700477308 */ /* 0x000f620000002400 */
[----:B------:R-:W-:Y:S02]  /*2f00*/  FSEL R46, R37, -INF , P3 ;  /* 0xff800000252e7808 */ /* 0x000fe40001800000 */
[----:B------:R-:W-:Y:S02]  /*2f10*/  FMNMX.FTZ R29, R47, R30, !PT ;  /* 0x0000001e2f1d7209 */ /* 0x000fe40007810000 */
[----:B------:R-:W-:Y:S02]  /*2f20*/  ISETP.GT.AND P3, PT, R34, 0x41, PT ;  /* 0x000000412200780c */ /* 0x000fe40003f64270 */
[----:B---3--:R-:W-:Y:S01]  /*2f30*/  FSEL R45, R45, -INF , P4 ;  /* 0xff8000002d2d7808 */ /* 0x008fe20002000000 */
[----:B------:R-:W3:Y:S01]  /*2f40*/  MUFU.TANH R36, R74 ;  /* 0x0000004a00247308 */ /* 0x000ee20000002400 */
[----:B------:R-:W-:-:S02]  /*2f50*/  FMNMX.FTZ R30, R46, R29, !PT ;  /* 0x0000001d2e1e7209 */ /* 0x000fc40007810000 */
[----:B------:R-:W-:Y:S02]  /*2f60*/  ISETP.GT.AND P4, PT, R34, 0x48, PT ;  /* 0x000000482200780c */ /* 0x000fe40003f84270 */
[----:B------:R-:W-:Y:S02]  /*2f70*/  FSEL R43, R40, -INF , P3 ;  /* 0xff800000282b7808 */ /* 0x000fe40001800000 */
[----:B------:R-:W-:Y:S01]  /*2f80*/  FMNMX.FTZ R30, R45, R30, !PT ;  /* 0x0000001e2d1e7209 */ /* 0x000fe20007810000 */
[----:B------:R-:W4:Y:S01]  /*2f90*/  MUFU.TANH R75, R75 ;  /* 0x0000004b004b7308 */ /* 0x000f220000002400 */
[----:B------:R-:W-:Y:S02]  /*2fa0*/  ISETP.GT.AND P3, PT, R34, 0x49, PT ;  /* 0x000000492200780c */ /* 0x000fe40003f64270 */
[----:B------:R-:W-:Y:S02]  /*2fb0*/  FSEL R42, R41, -INF , P4 ;  /* 0xff800000292a7808 */ /* 0x000fe40002000000 */
[----:B------:R-:W-:-:S02]  /*2fc0*/  FMNMX.FTZ R29, R43, R30, !PT ;  /* 0x0000001e2b1d7209 */ /* 0x000fc40007810000 */
[----:B------:R-:W-:Y:S01]  /*2fd0*/  ISETP.GT.AND P4, PT, R34, 0x50, PT ;  /* 0x000000502200780c */ /* 0x000fe20003f84270 */
[----:B------:R-:W4:Y:S01]  /*2fe0*/  MUFU.TANH R78, R78 ;  /* 0x0000004e004e7308 */ /* 0x000f220000002400 */
[----:B------:R-:W-:Y:S02]  /*2ff0*/  FSEL R39, R32, -INF , P3 ;  /* 0xff80000020277808 */ /* 0x000fe40001800000 */
[----:B------:R-:W-:Y:S02]  /*3000*/  FMNMX.FTZ R30, R42, R29, !PT ;  /* 0x0000001d2a1e7209 */ /* 0x000fe40007810000 */
[----:B------:R-:W-:Y:S02]  /*3010*/  ISETP.GT.AND P3, PT, R34, 0x51, PT ;  /* 0x000000512200780c */ /* 0x000fe40003f64270 */
[----:B0-----:R-:W-:Y:S01]  /*3020*/  FSEL R41, R66, -INF , P4 ;  /* 0xff80000042297808 */ /* 0x001fe20002000000 */
[----:B------:R-:W0:Y:S01]  /*3030*/  MUFU.TANH R79, R79 ;  /* 0x0000004f004f7308 */ /* 0x000e220000002400 */
[----:B------:R-:W-:-:S02]  /*3040*/  FMNMX.FTZ R30, R39, R30, !PT ;  /* 0x0000001e271e7209 */ /* 0x000fc40007810000 */
[----:B------:R-:W-:Y:S02]  /*3050*/  ISETP.GT.AND P4, PT, R34, 0x58, PT ;  /* 0x000000582200780c */ /* 0x000fe40003f84270 */
[----:B-1----:R-:W-:Y:S02]  /*3060*/  FSEL R38, R38, -INF , P3 ;  /* 0xff80000026267808 */ /* 0x002fe40001800000 */
[----:B------:R-:W-:Y:S01]  /*3070*/  FMNMX.FTZ R29, R41, R30, !PT ;  /* 0x0000001e291d7209 */ /* 0x000fe20007810000 */
[----:B------:R-:W1:Y:S01]  /*3080*/  MUFU.TANH R82, R82 ;  /* 0x0000005200527308 */ /* 0x000e620000002400 */
[----:B------:R-:W-:Y:S02]  /*3090*/  ISETP.GT.AND P3, PT, R34, 0x59, PT ;  /* 0x000000592200780c */ /* 0x000fe40003f64270 */
[----:B--2---:R-:W-:Y:S02]  /*30a0*/  FSEL R40, R70, -INF , P4 ;  /* 0xff80000046287808 */ /* 0x004fe40002000000 */
[----:B------:R-:W-:-:S02]  /*30b0*/  FMNMX.FTZ R29, R38, R29, !PT ;  /* 0x0000001d261d7209 */ /* 0x000fc40007810000 */
[----:B------:R-:W-:Y:S01]  /*30c0*/  ISETP.GT.AND P4, PT, R34, 0x60, PT ;  /* 0x000000602200780c */ /* 0x000fe20003f84270 */
[----:B------:R-:W2:Y:S01]  /*30d0*/  MUFU.TANH R83, R83 ;  /* 0x0000005300537308 */ /* 0x000ea20000002400 */
[----:B-----5:R-:W-:Y:S02]  /*30e0*/  FSEL R37, R71, -INF , P3 ;  /* 0xff80000047257808 */ /* 0x020fe40001800000 */
[----:B------:R-:W-:Y:S02]  /*30f0*/  FMNMX.FTZ R30, R40, R29, !PT ;  /* 0x0000001d281e7209 */ /* 0x000fe40007810000 */
[----:B------:R-:W-:Y:S02]  /*3100*/  ISETP.GT.AND P3, PT, R34, 0x61, PT ;  /* 0x000000612200780c */ /* 0x000fe40003f64270 */
[----:B---3--:R-:W-:Y:S01]  /*3110*/  FSEL R36, R36, -INF , P4 ;  /* 0xff80000024247808 */ /* 0x008fe20002000000 */
[----:B------:R-:W3:Y:S01]  /*3120*/  MUFU.TANH R86, R86 ;  /* 0x0000005600567308 */ /* 0x000ee20000002400 */
[----:B------:R-:W-:-:S02]  /*3130*/  FMNMX.FTZ R31, R37, R30, !PT ;  /* 0x0000001e251f7209 */ /* 0x000fc40007810000 */
[----:B------:R-:W-:Y:S02]  /*3140*/  ISETP.GT.AND P4, PT, R34, 0x68, PT ;  /* 0x000000682200780c */ /* 0x000fe40003f84270 */
[----:B----4-:R-:W-:Y:S02]  /*3150*/  FSEL R29, R75, -INF , P3 ;  /* 0xff8000004b1d7808 */ /* 0x010fe40001800000 */
[----:B------:R-:W-:Y:S01]  /*3160*/  FMNMX.FTZ R32, R36, R31, !PT ;  /* 0x0000001f24207209 */ /* 0x000fe20007810000 */
[----:B------:R-:W4:Y:S01]  /*3170*/  MUFU.TANH R87, R87 ;  /* 0x0000005700577308 */ /* 0x000f220000002400 */
[----:B------:R-:W-:Y:S02]  /*3180*/  ISETP.GT.AND P3, PT, R34, 0x69, PT ;  /* 0x000000692200780c */ /* 0x000fe40003f64270 */
[----:B------:R-:W-:Y:S02]  /*3190*/  FSEL R30, R78, -INF , P4 ;  /* 0xff8000004e1e7808 */ /* 0x000fe40002000000 */
[----:B------:R-:W-:-:S02]  /*31a0*/  FMNMX.FTZ R33, R29, R32, !PT ;  /* 0x000000201d217209 */ /* 0x000fc40007810000 */
[----:B------:R-:W-:Y:S01]  /*31b0*/  ISETP.GT.AND P4, PT, R34, 0x70, PT ;  /* 0x000000702200780c */ /* 0x000fe20003f84270 */
[----:B------:R5:W-:Y:S01]  /*31c0*/  MUFU.TANH R71, R61 ;  /* 0x0000003d00477308 */ /* 0x000be20000002400 */
[----:B0-----:R-:W-:Y:S02]  /*31d0*/  FSEL R31, R79, -INF , P3 ;  /* 0xff8000004f1f7808 */ /* 0x001fe40001800000 */
[----:B------:R-:W-:Y:S02]  /*31e0*/  FMNMX.FTZ R32, R30, R33, !PT ;  /* 0x000000211e207209 */ /* 0x000fe40007810000 */
[----:B------:R-:W-:Y:S02]  /*31f0*/  ISETP.GT.AND P3, PT, R34, 0x71, PT ;  /* 0x000000712200780c */ /* 0x000fe40003f64270 */
[----:B-1----:R-:W-:Y:S01]  /*3200*/  FSEL R33, R82, -INF , P4 ;  /* 0xff80000052217808 */ /* 0x002fe20002000000 */
[----:B------:R-:W0:Y:S01]  /*3210*/  MUFU.TANH R20, R20 ;  /* 0x0000001400147308 */ /* 0x000e220000002400 */
[----:B------:R-:W-:-:S02]  /*3220*/  FMNMX.FTZ R58, R31, R32, !PT ;  /* 0x000000201f3a7209 */ /* 0x000fc40007810000 */
[C---:B------:R-:W-:Y:S02]  /*3230*/  ISETP.GT.AND P4, PT, R34.reuse, 0x78, PT ;  /* 0x000000782200780c */ /* 0x040fe40003f84270 */
[----:B--2---:R-:W-:Y:S02]  /*3240*/  FSEL R32, R83, -INF , P3 ;  /* 0xff80000053207808 */ /* 0x004fe40001800000 */
[----:B------:R-:W-:Y:S01]  /*3250*/  FMNMX.FTZ R35, R33, R58, !PT ;  /* 0x0000003a21237209 */ /* 0x000fe20007810000 */
[----:B------:R-:W1:Y:S01]  /*3260*/  MUFU.TANH R21, R21 ;  /* 0x0000001500157308 */ /* 0x000e620000002400 */
[----:B------:R-:W-:Y:S02]  /*3270*/  ISETP.GT.AND P3, PT, R34, 0x79, PT ;  /* 0x000000792200780c */ /* 0x000fe40003f64270 */
[----:B---3--:R-:W-:Y:S02]  /*3280*/  FSEL R34, R86, -INF , P4 ;  /* 0xff80000056227808 */ /* 0x008fe40002000000 */
[----:B------:R-:W-:-:S02]  /*3290*/  FMNMX.FTZ R53, R32, R35, !PT ;  /* 0x0000002320357209 */ /* 0x000fc40007810000 */
[----:B----4-:R-:W-:Y:S01]  /*32a0*/  FSEL R35, R87, -INF , P3 ;  /* 0xff80000057237808 */ /* 0x010fe20001800000 */
[----:B------:R-:W2:Y:S01]  /*32b0*/  MUFU.TANH R28, R28 ;  /* 0x0000001c001c7308 */ /* 0x000ea20000002400 */
        /* <DEDUP_REMOVED lines=25> */
[----:B0-----:R-:W-:Y:S01]  /*3450*/  FSEL R52, R20, -INF , P3 ;  /* 0xff80000014347808 */ /* 0x001fe20001800000 */
[--C-:B------:R-:W-:Y:S01]  /*3460*/  FFMA.FTZ R26, R54, UR6, -R78.reuse ;  /* 0x00000006361a7c23 */ /* 0x100fe2000801084e */
[----:B-1----:R-:W-:Y:S01]  /*3470*/  FSEL R55, R21, -INF , P4 ;  /* 0xff80000015377808 */ /* 0x002fe20002000000 */
[--C-:B------:R-:W-:Y:S01]  /*3480*/  FFMA.FTZ R20, R56, UR6, -R78.reuse ;  /* 0x0000000638147c23 */ /* 0x100fe2000801084e */
[----:B------:R-:W-:Y:S01]  /*3490*/  ISETP.GT.AND P3, PT, R53, 0x9, PT ;  /* 0x000000093500780c */ /* 0x000fe20003f64270 */
[----:B------:R0:W-:Y:S01]  /*34a0*/  MUFU.TANH R70, R60 ;  /* 0x0000003c00467308 */ /* 0x0001e20000002400 */
[----:B--2---:R-:W-:Y:S01]  /*34b0*/  FSEL R54, R28, -INF , P5 ;  /* 0xff8000001c367808 */ /* 0x004fe20002800000 */
[--C-:B------:R-:W-:Y:S01]  /*34c0*/  FFMA.FTZ R28, R57, UR6, -R78.reuse ;  /* 0x00000006391c7c23 */ /* 0x100fe2000801084e */
[----:B------:R-:W-:Y:S01]  /*34d0*/  FMNMX.FTZ R21, R52, R55, !PT ;  /* 0x0000003734157209 */ /* 0x000fe20007810000 */
[--C-:B------:R-:W-:Y:S01]  /*34e0*/  FFMA.FTZ R88, R88, UR6, -R78.reuse ;  /* 0x0000000658587c23 */ /* 0x100fe2000801084e */
[----:B------:R-:W-:Y:S01]  /*34f0*/  ISETP.GT.AND P4, PT, R53, 0x10, PT ;  /* 0x000000103500780c */ /* 0x000fe20003f84270 */
[--C-:B------:R-:W-:Y:S01]  /*3500*/  FFMA.FTZ R39, R39, UR6, -R78.reuse ;  /* 0x0000000627277c23 */ /* 0x100fe2000801084e */
[----:B---3--:R-:W-:Y:S01]  /*3510*/  FSEL R56, R24, -INF , P3 ;  /* 0xff80000018387808 */ /* 0x008fe20001800000 */
[----:B------:R-:W-:Y:S01]  /*3520*/  MUFU.TANH R9, R9 ;  /* 0x0000000900097308 */ /* 0x000fe20000002400 */
[----:B------:R-:W-:Y:S01]  /*3530*/  FMNMX.FTZ R61, R54, R21, !PT ;  /* 0x00000015363d7209 */ /* 0x000fe20007810000 */
[--C-:B------:R-:W-:Y:S01]  /*3540*/  FFMA.FTZ R44, R44, UR6, -R78.reuse ;  /* 0x000000062c2c7c23 */ /* 0x100fe2000801084e */
[----:B------:R-:W-:Y:S01]  /*3550*/  ISETP.GT.AND P3, PT, R53, 0x11, PT ;  /* 0x000000113500780c */ /* 0x000fe20003f64270 */
[--C-:B------:R-:W-:Y:S01]  /*3560*/  FFMA.FTZ R42, R42, UR6, -R78.reuse ;  /* 0x000000062a2a7c23 */ /* 0x100fe2000801084e */
[----:B------:R-:W-:Y:S01]  /*3570*/  FSEL R57, R25, -INF , P4 ;  /* 0xff80000019397808 */ /* 0x000fe20002000000 */
[--C-:B------:R-:W-:Y:S01]  /*3580*/  FFMA.FTZ R35, R35, UR6, -R78.reuse ;  /* 0x0000000623237c23 */ /* 0x100fe2000801084e */
[----:B------:R-:W-:Y:S01]  /*3590*/  FMNMX.FTZ R24, R56, R61, !PT ;  /* 0x0000003d38187209 */ /* 0x000fe20007810000 */
[----:B------:R-:W1:Y:S01]  /*35a0*/  MUFU.TANH R6, R6 ;  /* 0x0000000600067308 */ /* 0x000e620000002400 */
[----:B------:R-:W-:Y:S01]  /*35b0*/  ISETP.GT.AND P4, PT, R53, 0x18, PT ;  /* 0x000000183500780c */ /* 0x000fe20003f84270 */
[--C-:B------:R-:W-:Y:S01]  /*35c0*/  FFMA.FTZ R40, R40, UR6, -R78.reuse ;  /* 0x0000000628287c23 */ /* 0x100fe2000801084e */
[----:B------:R-:W-:Y:S01]  /*35d0*/  FSEL R58, R14, -INF , P3 ;  /* 0xff8000000e3a7808 */ /* 0x000fe20001800000 */
[--C-:B------:R-:W-:Y:S01]  /*35e0*/  FFMA.FTZ R14, R59, UR6, -R78.reuse ;  /* 0x000000063b0e7c23 */ /* 0x100fe2000801084e */
[----:B------:R-:W-:Y:S01]  /*35f0*/  FMNMX.FTZ R25, R57, R24, !PT ;  /* 0x0000001839197209 */ /* 0x000fe20007810000 */
[----:B------:R-:W-:Y:S01]  /*3600*/  FFMA.FTZ R36, R36, UR6, -R78 ;  /* 0x0000000624247c23 */ /* 0x000fe2000801084e */
[----:B------:R-:W-:Y:S01]  /*3610*/  ISETP.GT.AND P3, PT, R53, 0x19, PT ;  /* 0x000000193500780c */ /* 0x000fe20003f64270 */
[----:B------:R-:W2:Y:S01]  /*3620*/  MUFU.TANH R7, R7 ;  /* 0x0000000700077308 */ /* 0x000ea20000002400 */
[----:B------:R-:W-:-:S02]  /*3630*/  FSEL R59, R15, -INF , P4 ;  /* 0xff8000000f3b7808 */ /* 0x000fc40002000000 */
[----:B------:R-:W-:Y:S02]  /*3640*/  FMNMX.FTZ R24, R58, R25, !PT ;  /* 0x000000193a187209 */ /* 0x000fe40007810000 */
[----:B------:R-:W-:Y:S02]  /*3650*/  ISETP.GT.AND P4, PT, R53, 0x20, PT ;  /* 0x000000203500780c */ /* 0x000fe40003f84270 */
[----:B0-----:R-:W-:Y:S01]  /*3660*/  FSEL R60, R13, -INF , P3 ;  /* 0xff8000000d3c7808 */ /* 0x001fe20001800000 */
[----:B------:R-:W-:-:S01]  /*3670*/  FFMA.FTZ R13, R62, UR6, -R78 ;  /* 0x000000063e0d7c23 */ /* 0x000fc2000801084e */
[----:B------:R-:W-:Y:S01]  /*3680*/  FMNMX.FTZ R15, R59, R24, !PT ;  /* 0x000000183b0f7209 */ /* 0x000fe20007810000 */
[----:B------:R-:W0:Y:S01]  /*3690*/  MUFU.TANH R5, R5 ;  /* 0x0000000500057308 */ /* 0x000e220000002400 */
[----:B------:R-:W-:Y:S02]  /*36a0*/  ISETP.GT.AND P3, PT, R53, 0x21, PT ;  /* 0x000000213500780c */ /* 0x000fe40003f64270 */
[----:B------:R-:W-:-:S02]  /*36b0*/  FSEL R61, R12, -INF , P4 ;  /* 0xff8000000c3d7808 */ /* 0x000fc40002000000 */
[----:B------:R-:W-:Y:S01]  /*36c0*/  FMNMX.FTZ R12, R60, R15, !PT ;  /* 0x0000000f3c0c7209 */ /* 0x000fe20007810000 */
[----:B------:R-:W-:Y:S01]  /*36d0*/  FFMA.FTZ R15, R63, UR6, -R78 ;  /* 0x000000063f0f7c23 */ /* 0x000fe2000801084e */
[----:B------:R-:W-:Y:S01]  /*36e0*/  FSEL R62, R11, -INF , P3 ;  /* 0xff8000000b3e7808 */ /* 0x000fe20001800000 */
[----:B------:R5:W-:Y:S01]  /*36f0*/  MUFU.TANH R74, R64 ;  /* 0x00000040004a7308 */ /* 0x000be20000002400 */
[----:B------:R-:W-:Y:S02]  /*3700*/  ISETP.GT.AND P4, PT, R53, 0x28, PT ;  /* 0x000000283500780c */ /* 0x000fe40003f84270 */
[----:B------:R-:W-:Y:S02]  /*3710*/  FMNMX.FTZ R11, R61, R12, !PT ;  /* 0x0000000c3d0b7209 */ /* 0x000fe40007810000 */
[----:B------:R-:W-:Y:S02]  /*3720*/  ISETP.GT.AND P3, PT, R53, 0x29, PT ;  /* 0x000000293500780c */ /* 0x000fe40003f64270 */
[----:B----4-:R-:W-:Y:S01]  /*3730*/  FSEL R63, R10, -INF , P4 ;  /* 0xff8000000a3f7808 */ /* 0x010fe20002000000 */
[----:B------:R-:W3:Y:S01]  /*3740*/  MUFU.TANH R4, R4 ;  /* 0x0000000400047308 */ /* 0x000ee20000002400 */
[----:B------:R-:W-:-:S02]  /*3750*/  FMNMX.FTZ R12, R62, R11, !PT ;  /* 0x0000000b3e0c7209 */ /* 0x000fc40007810000 */
[----:B------:R-:W-:Y:S02]  /*3760*/  ISETP.GT.AND P4, PT, R53, 0x30, PT ;  /* 0x000000303500780c */ /* 0x000fe40003f84270 */
[----:B-----5:R-:W-:Y:S02]  /*3770*/  FSEL R64, R8, -INF , P3 ;  /* 0xff80000008407808 */ /* 0x020fe40001800000 */
        /* <DEDUP_REMOVED lines=21> */
[C---:B------:R-:W-:Y:S02]  /*38d0*/  ISETP.GT.AND P3, PT, R53.reuse, 0x41, PT ;  /* 0x000000413500780c */ /* 0x040fe40003f64270 */
        /* <DEDUP_REMOVED lines=14> */
[C---:B------:R-:W-:Y:S02]  /*39c0*/  ISETP.GT.AND P3, PT, R53.reuse, 0x51, PT ;  /* 0x000000513500780c */ /* 0x040fe40003f64270 */
        /* <DEDUP_REMOVED lines=15> */
[----:B------:R-:W-:Y:S02]  /*3ac0*/  ISETP.GT.AND P3, PT, R53, 0x61, PT ;  /* 0x000000613500780c */ /* 0x000fe40003f64270 */
        /* <DEDUP_REMOVED lines=17> */
[----:B------:R-:W-:Y:S02]  /*3be0*/  ISETP.GT.AND P3, PT, R53, 0x71, PT ;  /* 0x000000713500780c */ /* 0x000fe40003f64270 */
        /* <DEDUP_REMOVED lines=15> */
[----:B------:R-:W-:Y:S02]  /*3ce0*/  CS2R R84, SRZ ;  /* 0x0000000000547805 */ /* 0x000fe4000001ff00 */
[----:B------:R-:W-:Y:S01]  /*3cf0*/  FMNMX.FTZ R12, R45, R12, !PT ;  /* 0x0000000c2d0c7209 */ /* 0x000fe20007810000 */
[----:B------:R0:W-:Y:S03]  /*3d00*/  MUFU.EX2 R21, R28 ;  /* 0x0000001c00157308 */ /* 0x0001e60000000800 */
[----:B------:R-:W-:Y:S01]  /*3d10*/  FMNMX.FTZ R24, R53, R12, !PT ;  /* 0x0000000c35187209 */ /* 0x000fe20007810000 */
[--C-:B-1----:R-:W-:Y:S01]  /*3d20*/  FFMA.FTZ R15, R38, UR6, -R78.reuse ;  /* 0x00000006260f7c23 */ /* 0x102fe2000801084e */
[----:B------:R-:W-:-:S01]  /*3d30*/  FFMA.FTZ R12, R41, UR6, -R78 ;  /* 0x00000006290c7c23 */ /* 0x000fc2000801084e */
[--C-:B------:R-:W-:Y:S01]  /*3d40*/  FFMA.FTZ R41, R37, UR6, -R78.reuse ;  /* 0x0000000625297c23 */ /* 0x100fe2000801084e */
[----:B------:R-:W-:-:S01]  /*3d50*/  FFMA.FTZ R37, R30, UR6, -R78 ;  /* 0x000000061e257c23 */ /* 0x000fc2000801084e */
[----:B------:R-:W1:Y:S01]  /*3d60*/  SHFL.BFLY PT, R25, R24, 0x2, 0x1f ;  /* 0x0c401f0018197f89 */ /* 0x000e6200000e0000 */
[----:B------:R-:W-:Y:S01]  /*3d70*/  IMAD.U32 R30, RZ, RZ, UR6 ;  /* 0x00000006ff1e7e24 */ /* 0x000fe2000f8e00ff */
[----:B------:R-:W-:Y:S01]  /*3d80*/  MUFU.EX2 R26, R26 ;  /* 0x0000001a001a7308 */ /* 0x000fe20000000800 */
[----:B0-----:R-:W-:-:S01]  /*3d90*/  FFMA.FTZ R28, R31, UR6, -R78 ;  /* 0x000000061f1c7c23 */ /* 0x001fc2000801084e */
[----:B---3--:R-:W-:-:S06]  /*3da0*/  F2FP.SATFINITE.E4M3.F32.PACK_AB_MERGE_C R227, R80, R77, RZ ;  /* 0x0000004d50e3723e */ /* 0x008fcc00048070ff */
[----:B------:R-:W0:Y:S08]  /*3db0*/  MUFU.EX2 R27, R27 ;  /* 0x0000001b001b7308 */ /* 0x000e300000000800 */
[----:B------:R-:W2:Y:S01]  /*3dc0*/  MUFU.EX2 R20, R20 ;  /* 0x0000001400147308 */ /* 0x000ea20000000800 */
[----:B-1----:R-:W-:Y:S01]  /*3dd0*/  FMNMX.FTZ R25, R24, R25, !PT ;  /* 0x0000001918197209 */ /* 0x002fe20007810000 */
[----:B------:R-:W-:-:S06]  /*3de0*/  FFMA.FTZ R24, R33, UR6, -R78 ;  /* 0x0000000621187c23 */ /* 0x000fcc000801084e */
[----:B------:R-:W-:Y:S01]  /*3df0*/  MUFU.EX2 R14, R14 ;  /* 0x0000000e000e7308 */ /* 0x000fe20000000800 */
[----:B0-----:R-:W-:-:S01]  /*3e00*/  FADD.FTZ R81, R26, R27 ;  /* 0x0000001b1a517221 */ /* 0x001fc20000010000 */
[----:B------:R-:W0:Y:S06]  /*3e10*/  SHFL.BFLY PT, R38, R25, 0x1, 0x1f ;  /* 0x0c201f0019267f89 */ /* 0x000e2c00000e0000 */
[----:B------:R-:W-:Y:S01]  /*3e20*/  MUFU.EX2 R13, R13 ;  /* 0x0000000d000d7308 */ /* 0x000fe20000000800 */
[----:B--2---:R-:W-:-:S04]  /*3e30*/  F2FP.SATFINITE.E4M3.F32.PACK_AB_MERGE_C R229, R21, R20, RZ ;  /* 0x0000001415e5723e */ /* 0x004fc800048070ff */
[----:B------:R-:W-:-:S03]  /*3e40*/  F2FP.SATFINITE.E4M3.F32.PACK_AB_MERGE_C R229, R27, R26, R229 ;  /* 0x0000001a1be5723e */ /* 0x000fc600048070e5 */
[----:B------:R1:W2:Y:S08]  /*3e50*/  MUFU.EX2 R9, R88 ;  /* 0x0000005800097308 */ /* 0x0002b00000000800 */
[----:B------:R3:W-:Y:S01]  /*3e60*/  MUFU.EX2 R43, R39 ;  /* 0x00000027002b7308 */ /* 0x0007e20000000800 */
[----:B-1----:R-:W-:Y:S02]  /*3e70*/  CS2R R88, SRZ ;  /* 0x0000000000587805 */ /* 0x002fe4000001ff00 */
[----:B0-----:R-:W-:Y:S01]  /*3e80*/  FMNMX.FTZ R161, R25, R38, !PT ;  /* 0x0000002619a17209 */ /* 0x001fe20007810000 */
[----:B------:R-:W-:-:S01]  /*3e90*/  FFMA.FTZ R25, R34, UR6, -R78 ;  /* 0x0000000622197c23 */ /* 0x000fc2000801084e */
[----:B------:R-:W-:-:S02]  /*3ea0*/  FADD.FTZ R38, R20, R81 ;  /* 0x0000005114267221 */ /* 0x000fc40000010000 */
[C---:B------:R-:W-:Y:S01]  /*3eb0*/  FSETP.NEU.FTZ.AND P3, PT, R161.reuse, -INF , PT ;  /* 0xff800000a100780b */ /* 0x040fe20003f7d000 */
[----:B------:R-:W-:Y:S01]  /*3ec0*/  FFMA.FTZ R30, R161, R30, -8 ;  /* 0xc1000000a11e7423 */ /* 0x000fe2000001001e */
[----:B---3--:R-:W-:-:S01]  /*3ed0*/  FFMA.FTZ R39, R29, UR6, -R78 ;  /* 0x000000061d277c23 */ /* 0x008fc2000801084e */
[----:B------:R-:W-:Y:S01]  /*3ee0*/  MUFU.EX2 R6, R6 ;  /* 0x0000000600067308 */ /* 0x000fe20000000800 */
[----:B------:R-:W-:-:S01]  /*3ef0*/  FFMA.FTZ R29, R32, UR6, -R78 ;  /* 0x00000006201d7c23 */ /* 0x000fc2000801084e */
[----:B--2---:R-:W-:Y:S02]  /*3f00*/  F2FP.SATFINITE.E4M3.F32.PACK_AB_MERGE_C R231, R9, R10, RZ ;  /* 0x0000000a09e7723e */ /* 0x004fe400048070ff */
[----:B------:R-:W-:Y:S02]  /*3f10*/  FSEL R31, R30, RZ, P3 ;  /* 0x000000ff1e1f7208 */ /* 0x000fe40001800000 */
[----:B------:R-:W-:Y:S02]  /*3f20*/  PLOP3.LUT P3, PT, PT, PT, UP1, 0x80, 0x0 ;  /* 0x000000000000781c */ /* 0x000fe40003f6f018 */
        /* <DEDUP_REMOVED lines=38> */
[----:B------:R-:W-:-:S02]  /*4190*/  F2FP.SATFINITE.E4M3.F32.PACK_AB_MERGE_C R231, R13, R14, R231 ;  /* 0x0000000e0de7723e */ /* 0x000fc400048070e7 */
[----:B------:R-:W0:Y:S01]  /*41a0*/  MUFU.EX2 R57, R57 ;  /* 0x0000003900397308 */ /* 0x000e220000000800 */
[----:B-1----:R-:W-:-:S01]  /*41b0*/  FADD.FTZ R34, R54, R79 ;  /* 0x0000004f36227221 */ /* 0x002fc20000010000 */
[----:B------:R-:W-:-:S04]  /*41c0*/  FADD.FTZ R79, R21, R38 ;  /* 0x00000026154f7221 */ /* 0x000fc80000010000 */
[----:B------:R-:W-:Y:S02]  /*41d0*/  FADD.FTZ R38, R14, R79 ;  /* 0x0000004f0e267221 */ /* 0x000fe40000010000 */
[----:B------:R-:W1:Y:S01]  /*41e0*/  MUFU.EX2 R58, R58 ;  /* 0x0000003a003a7308 */ /* 0x000e620000000800 */
[----:B--2---:R-:W-:-:S01]  /*41f0*/  FADD.FTZ R34, R33, R34 ;  /* 0x0000002221227221 */ /* 0x004fc20000010000 */
[----:B------:R-:W-:Y:S01]  /*4200*/  FADD.FTZ R79, R13, R38 ;  /* 0x000000260d4f7221 */ /* 0x000fe20000010000 */
[----:B------:R-:W-:-:S04]  /*4210*/  F2FP.SATFINITE.E4M3.F32.PACK_AB_MERGE_C R33, R33, R54, RZ ;  /* 0x000000362121723e */ /* 0x000fc800048070ff */
[----:B------:R-:W-:Y:S01]  /*4220*/  F2FP.SATFINITE.E4M3.F32.PACK_AB_MERGE_C R228, R55, R52, R33 ;  /* 0x0000003437e4723e */ /* 0x000fe20004807021 */
[----:B------:R-:W2:Y:S01]  /*4230*/  MUFU.EX2 R59, R59 ;  /* 0x0000003b003b7308 */ /* 0x000ea20000000800 */
[----:B------:R-:W-:-:S07]  /*4240*/  CS2R R54, SRZ ;  /* 0x0000000000367805 */ /* 0x000fce000001ff00 */
[----:B------:R-:W3:Y:S08]  /*4250*/  MUFU.EX2 R60, R60 ;  /* 0x0000003c003c7308 */ /* 0x000ef00000000800 */
[----:B------:R-:W4:Y:S08]  /*4260*/  MUFU.EX2 R61, R61 ;  /* 0x0000003d003d7308 */ /* 0x000f300000000800 */
[----:B------:R0:W-:Y:S08]  /*4270*/  MUFU.EX2 R32, R69 ;  /* 0x0000004500207308 */ /* 0x0001f00000000800 */
[----:B------:R-:W5:Y:S01]  /*4280*/  MUFU.EX2 R62, R62 ;  /* 0x0000003e003e7308 */ /* 0x000f620000000800 */
[----:B0-----:R-:W-:-:S01]  /*4290*/  FADD.FTZ R69, R57, R34 ;  /* 0x0000002239457221 */ /* 0x001fc20000010000 */
[----:B------:R-:W-:-:S03]  /*42a0*/  FADD.FTZ R34, R10, R79 ;  /* 0x0000004f0a227221 */ /* 0x000fc60000010000 */
[----:B-1----:R-:W-:Y:S01]  /*42b0*/  FADD.FTZ R2, R58, R69 ;  /* 0x000000453a027221 */ /* 0x002fe20000010000 */
[----:B------:R-:W-:-:S02]  /*42c0*/  FADD.FTZ R79, R9, R34 ;  /* 0x00000022094f7221 */ /* 0x000fc40000010000 */
[----:B------:R-:W0:Y:S01]  /*42d0*/  MUFU.EX2 R3, R3 ;  /* 0x0000000300037308 */ /* 0x000e220000000800 */
[----:B--2---:R-:W-:-:S01]  /*42e0*/  FADD.FTZ R69, R59, R2 ;  /* 0x000000023b457221 */ /* 0x004fc20000010000 */
[----:B------:R-:W-:Y:S01]  /*42f0*/  FADD.FTZ R34, R6, R79 ;  /* 0x0000004f06227221 */ /* 0x000fe20000010000 */
[C---:B---3--:R-:W-:Y:S02]  /*4300*/  F2FP.SATFINITE.E4M3.F32.PACK_AB_MERGE_C R59, R60.reuse, R59, RZ ;  /* 0x0000003b3c3b723e */ /* 0x048fe400048070ff */
[----:B------:R-:W-:Y:S01]  /*4310*/  FADD.FTZ R2, R60, R69 ;  /* 0x000000453c027221 */ /* 0x000fe20000010000 */
[----:B------:R-:W-:-:S01]  /*4320*/  FADD.FTZ R38, R5, R34 ;  /* 0x0000002205267221 */ /* 0x000fc20000010000 */
[----:B------:R-:W-:Y:S01]  /*4330*/  F2FP.SATFINITE.E4M3.F32.PACK_AB_MERGE_C R230, R58, R57, R59 ;  /* 0x000000393ae6723e */ /* 0x000fe2000480703b */
[----:B------:R-:W1:Y:S01]  /*4340*/  MUFU.EX2 R63, R63 ;  /* 0x0000003f003f7308 */ /* 0x000e620000000800 */
[----:B----4-:R-:W-:-:S01]  /*4350*/  FADD.FTZ R69, R61, R2 ;  /* 0x000000023d457221 */ /* 0x010fc20000010000 */
[----:B------:R-:W-:-:S02]  /*4360*/  CS2R R58, SRZ ;  /* 0x00000000003a7805 */ /* 0x000fc4000001ff00 */
[----:B------:R-:W-:Y:S01]  /*4370*/  CS2R R56, SRZ ;  /* 0x0000000000387805 */ /* 0x000fe2000001ff00 */
[----:B-----5:R-:W-:-:S03]  /*4380*/  FADD.FTZ R34, R62, R69 ;  /* 0x000000453e227221 */ /* 0x020fc60000010000 */
[----:B------:R-:W2:Y:S01]  /*4390*/  MUFU.EX2 R44, R44 ;  /* 0x0000002c002c7308 */ /* 0x000ea20000000800 */
[----:B0-----:R-:W-:-:S07]  /*43a0*/  FADD.FTZ R79, R3, R38 ;  /* 0x00000026034f7221 */ /* 0x001fce0000010000 */
[----:B------:R-:W0:Y:S01]  /*43b0*/  MUFU.EX2 R64, R64 ;  /* 0x0000004000407308 */ /* 0x000e220000000800 */
[----:B-1----:R-:W-:-:S07]  /*43c0*/  FADD.FTZ R69, R63, R34 ;  /* 0x000000223f457221 */ /* 0x002fce0000010000 */
[----:B------:R-:W1:Y:S01]  /*43d0*/  MUFU.EX2 R65, R65 ;  /* 0x0000004100417308 */ /* 0x000e620000000800 */
[----:B--2---:R-:W-:-:S01]  /*43e0*/  FADD.FTZ R79, R44, R79 ;  /* 0x0000004f2c4f7221 */ /* 0x004fc20000010000 */
[----:B------:R-:W-:-:S03]  /*43f0*/  F2FP.SATFINITE.E4M3.F32.PACK_AB_MERGE_C R225, R44, R3, RZ ;  /* 0x000000032ce1723e */ /* 0x000fc600048070ff */
[----:B------:R-:W-:Y:S01]  /*4400*/  FADD.FTZ R38, R4, R79 ;  /* 0x0000004f04267221 */ /* 0x000fe20000010000 */
[----:B------:R-:W-:Y:S02]  /*4410*/  F2FP.SATFINITE.E4M3.F32.PACK_AB_MERGE_C R225, R5, R6, R225 ;  /* 0x0000000605e1723e */ /* 0x000fe400048070e1 */
[----:B------:R-:W-:Y:S01]  /*4420*/  CS2R R78, SRZ ;  /* 0x00000000004e7805 */ /* 0x000fe2000001ff00 */
[----:B------:R-:W2:Y:S01]  /*4430*/  MUFU.EX2 R7, R7 ;  /* 0x0000000700077308 */ /* 0x000ea20000000800 */
[----:B0-----:R-:W-:-:S01]  /*4440*/  FADD.FTZ R34, R64, R69 ;  /* 0x0000004540227221 */ /* 0x001fc20000010000 */
[----:B------:R-:W-:-:S04]  /*4450*/  F2FP.SATFINITE.E4M3.F32.PACK_AB_MERGE_C R63, R64, R63, RZ ;  /* 0x0000003f403f723e */ /* 0x000fc800048070ff */
[----:B------:R-:W-:Y:S02]  /*4460*/  F2FP.SATFINITE.E4M3.F32.PACK_AB_MERGE_C R224, R62, R61, R63 ;  /* 0x0000003d3ee0723e */ /* 0x000fe4000480703f */
[----:B------:R-:W-:Y:S01]  /*4470*/  CS2R R62, SRZ ;  /* 0x00000000003e7805 */ /* 0x000fe2000001ff00 */
[----:B------:R-:W0:Y:S01]  /*4480*/  MUFU.EX2 R66, R66 ;  /* 0x0000004200427308 */ /* 0x000e220000000800 */
[----:B-1----:R-:W-:-:S01]  /*4490*/  FADD.FTZ R53, R65, R34 ;  /* 0x0000002241357221 */ /* 0x002fc20000010000 */
[----:B------:R-:W-:-:S06]  /*44a0*/  CS2R R60, SRZ ;  /* 0x00000000003c7805 */ /* 0x000fcc000001ff00 */
[----:B------:R-:W1:Y:S01]  /*44b0*/  MUFU.EX2 R67, R67 ;  /* 0x0000004300437308 */ /* 0x000e620000000800 */
[----:B--2---:R-:W-:-:S01]  /*44c0*/  FADD.FTZ R38, R7, R38 ;  /* 0x0000002607267221 */ /* 0x004fc20000010000 */
[----:B------:R-:W-:-:S03]  /*44d0*/  F2FP.SATFINITE.E4M3.F32.PACK_AB_MERGE_C R227, R7, R4, R227 ;  /* 0x0000000407e3723e */ /* 0x000fc600048070e3 */
[----:B------:R-:W-:-:S03]  /*44e0*/  FADD.FTZ R21, R77, R38 ;  /* 0x000000264d157221 */ /* 0x000fc60000010000 */
[----:B------:R-:W2:Y:S01]  /*44f0*/  MUFU.EX2 R68, R68 ;  /* 0x0000004400447308 */ /* 0x000ea20000000800 */
[----:B0-----:R-:W-:-:S01]  /*4500*/  FADD.FTZ R10, R66, R53 ;  /* 0x00000035420a7221 */ /* 0x001fc20000010000 */
[----:B------:R-:W-:Y:S01]  /*4510*/  FADD.FTZ R21, R80, R21 ;  /* 0x0000001550157221 */ /* 0x000fe20000010000 */
[----:B------:R-:W-:Y:S02]  /*4520*/  CS2R R80, SRZ ;  /* 0x0000000000507805 */ /* 0x000fe4000001ff00 */
[----:B------:R-:W-:-:S03]  /*4530*/  CS2R R52, SRZ ;  /* 0x0000000000347805 */ /* 0x000fc6000001ff00 */
[----:B------:R-:W0:Y:S01]  /*4540*/  MUFU.EX2 R8, R8 ;  /* 0x0000000800087308 */ /* 0x000e220000000800 */
[----:B-1----:R-:W-:-:S07]  /*4550*/  FADD.FTZ R3, R67, R10 ;  /* 0x0000000a43037221 */ /* 0x002fce0000010000 */
[----:B------:R-:W1:Y:S01]  /*4560*/  MUFU.EX2 R51, R51 ;  /* 0x0000003300337308 */ /* 0x000e620000000800 */
[----:B--2---:R-:W-:-:S01]  /*4570*/  FADD.FTZ R10, R68, R3 ;  /* 0x00000003440a7221 */ /* 0x004fc20000010000 */
[----:B------:R-:W-:Y:S02]  /*4580*/  F2FP.SATFINITE.E4M3.F32.PACK_AB_MERGE_C R67, R68, R67, RZ ;  /* 0x000000434443723e */ /* 0x000fe400048070ff */
[----:B------:R-:W-:Y:S02]  /*4590*/  CS2R R68, SRZ ;  /* 0x0000000000447805 */ /* 0x000fe4000001ff00 */
[----:B------:R-:W-:Y:S02]  /*45a0*/  F2FP.SATFINITE.E4M3.F32.PACK_AB_MERGE_C R226, R66, R65, R67 ;  /* 0x0000004142e2723e */ /* 0x000fe40004807043 */
[----:B------:R-:W-:Y:S01]  /*45b0*/  CS2R R66, SRZ ;  /* 0x0000000000427805 */ /* 0x000fe2000001ff00 */
[----:B------:R-:W2:Y:S01]  /*45c0*/  MUFU.EX2 R11, R11 ;  /* 0x0000000b000b7308 */ /* 0x000ea20000000800 */
[----:B0-----:R-:W-:-:S01]  /*45d0*/  FADD.FTZ R20, R8, R21 ;  /* 0x0000001508147221 */ /* 0x001fc20000010000 */
[----:B------:R-:W-:-:S06]  /*45e0*/  CS2R R64, SRZ ;  /* 0x0000000000407805 */ /* 0x000fcc000001ff00 */
[----:B------:R-:W0:Y:S01]  /*45f0*/  MUFU.EX2 R42, R42 ;  /* 0x0000002a002a7308 */ /* 0x000e220000000800 */
[----:B-1----:R-:W-:-:S04]  /*4600*/  FADD.FTZ R3, R51, R10 ;  /* 0x0000000a33037221 */ /* 0x002fc80000010000 */
[----:B------:R-:W-:-:S03]  /*4610*/  FADD.FTZ R3, R32, R3 ;  /* 0x0000000320037221 */ /* 0x000fc60000010000 */
[----:B------:R-:W1:Y:S01]  /*4620*/  MUFU.EX2 R50, R50 ;  /* 0x0000003200327308 */ /* 0x000e620000000800 */
[----:B--2---:R-:W-:-:S07]  /*4630*/  FADD.FTZ R21, R11, R20 ;  /* 0x000000140b157221 */ /* 0x004fce0000010000 */
[----:B------:R-:W-:Y:S01]  /*4640*/  MUFU.EX2 R30, R35 ;  /* 0x00000023001e7308 */ /* 0x000fe20000000800 */
[----:B0-----:R-:W-:-:S01]  /*4650*/  FADD.FTZ R34, R42, R21 ;  /* 0x000000152a227221 */ /* 0x001fc20000010000 */
[----:B------:R-:W-:-:S03]  /*4660*/  F2FP.SATFINITE.E4M3.F32.PACK_AB_MERGE_C R221, R43, R42, RZ ;  /* 0x0000002a2bdd723e */ /* 0x000fc600048070ff */
[----:B------:R-:W-:Y:S01]  /*4670*/  FADD.FTZ R43, R43, R34 ;  /* 0x000000222b2b7221 */ /* 0x000fe20000010000 */
[----:B------:R-:W-:Y:S02]  /*4680*/  F2FP.SATFINITE.E4M3.F32.PACK_AB_MERGE_C R221, R11, R8, R221 ;  /* 0x000000080bdd723e */ /* 0x000fe400048070dd */
[----:B------:R-:W0:Y:S01]  /*4690*/  MUFU.EX2 R35, R70 ;  /* 0x0000004600237308 */ /* 0x000e220000000800 */
[----:B-1----:R-:W-:-:S07]  /*46a0*/  FADD.FTZ R20, R50, R3 ;  /* 0x0000000332147221 */ /* 0x002fce0000010000 */
[----:B------:R-:W1:Y:S08]  /*46b0*/  MUFU.EX2 R12, R12 ;  /* 0x0000000c000c7308 */ /* 0x000e700000000800 */
[----:B------:R-:W2:Y:S01]  /*46c0*/  MUFU.EX2 R71, R71 ;  /* 0x0000004700477308 */ /* 0x000ea20000000800 */
[----:B0-----:R-:W-:-:S01]  /*46d0*/  FADD.FTZ R20, R35, R20 ;  /* 0x0000001423147221 */ /* 0x001fc20000010000 */
[----:B------:R-:W-:-:S02]  /*46e0*/  F2FP.SATFINITE.E4M3.F32.PACK_AB_MERGE_C R50, R35, R50, RZ ;  /* 0x000000322332723e */ /* 0x000fc400048070ff */
[----:B------:R-:W-:Y:S02]  /*46f0*/  CS2R R34, SRZ ;  /* 0x0000000000227805 */ /* 0x000fe4000001ff00 */
[----:B------:R-:W-:Y:S02]  /*4700*/  F2FP.SATFINITE.E4M3.F32.PACK_AB_MERGE_C R220, R32, R51, R50 ;  /* 0x0000003320dc723e */ /* 0x000fe40004807032 */
[----:B------:R-:W-:Y:S01]  /*4710*/  CS2R R50, SRZ ;  /* 0x0000000000327805 */ /* 0x000fe2000001ff00 */
[----:B------:R-:W0:Y:S01]  /*4720*/  MUFU.EX2 R15, R15 ;  /* 0x0000000f000f7308 */ /* 0x000e220000000800 */
[----:B-1----:R-:W-:-:S01]  /*4730*/  FADD.FTZ R26, R12, R43 ;  /* 0x0000002b0c1a7221 */ /* 0x002fc20000010000 */
[----:B------:R-:W-:Y:S02]  /*4740*/  CS2R R42, SRZ ;  /* 0x00000000002a7805 */ /* 0x000fe4000001ff00 */
[----:B------:R-:W-:-:S04]  /*4750*/  CS2R R32, SRZ ;  /* 0x0000000000207805 */ /* 0x000fc8000001ff00 */
[----:B------:R-:W1:Y:S01]  /*4760*/  MUFU.EX2 R72, R72 ;  /* 0x0000004800487308 */ /* 0x000e620000000800 */
[----:B--2---:R-:W-:-:S07]  /*4770*/  FADD.FTZ R3, R71, R20 ;  /* 0x0000001447037221 */ /* 0x004fce0000010000 */
[----:B------:R-:W2:Y:S01]  /*4780*/  MUFU.EX2 R40, R40 ;  /* 0x0000002800287308 */ /* 0x000ea20000000800 */
[----:B0-----:R-:W-:-:S01]  /*4790*/  FADD.FTZ R5, R15, R26 ;  /* 0x0000001a0f057221 */ /* 0x001fc20000010000 */
[----:B------:R-:W-:-:S06]  /*47a0*/  CS2R R26, SRZ ;  /* 0x00000000001a7805 */ /* 0x000fcc000001ff00 */
[----:B------:R-:W0:Y:S01]  /*47b0*/  MUFU.EX2 R49, R49 ;  /* 0x0000003100317308 */ /* 0x000e220000000800 */
[----:B-1----:R-:W-:-:S07]  /*47c0*/  FADD.FTZ R4, R72, R3 ;  /* 0x0000000348047221 */ /* 0x002fce0000010000 */
[----:B------:R-:W1:Y:S01]  /*47d0*/  MUFU.EX2 R41, R41 ;  /* 0x0000002900297308 */ /* 0x000e620000000800 */
[----:B--2---:R-:W-:-:S07]  /*47e0*/  FADD.FTZ R6, R40, R5 ;  /* 0x0000000528067221 */ /* 0x004fce0000010000 */
[----:B------:R-:W2:Y:S01]  /*47f0*/  MUFU.EX2 R2, R73 ;  /* 0x0000004900027308 */ /* 0x000ea20000000800 */
[----:B0-----:R-:W-:-:S07]  /*4800*/  FADD.FTZ R5, R49, R4 ;  /* 0x0000000431057221 */ /* 0x001fce0000010000 */
[----:B------:R-:W-:Y:S01]  /*4810*/  MUFU.EX2 R37, R37 ;  /* 0x0000002500257308 */ /* 0x000fe20000000800 */
[C---:B-1----:R-:W-:Y:S01]  /*4820*/  F2FP.SATFINITE.E4M3.F32.PACK_AB_MERGE_C R40, R41.reuse, R40, RZ ;  /* 0x000000282928723e */ /* 0x042fe200048070ff */
[----:B------:R-:W-:-:S03]  /*4830*/  FADD.FTZ R41, R41, R6 ;  /* 0x0000000629297221 */ /* 0x000fc60000010000 */
[----:B------:R-:W-:-:S03]  /*4840*/  F2FP.SATFINITE.E4M3.F32.PACK_AB_MERGE_C R223, R15, R12, R40 ;  /* 0x0000000c0fdf723e */ /* 0x000fc60004807028 */
[----:B------:R-:W0:Y:S01]  /*4850*/  MUFU.EX2 R28, R28 ;  /* 0x0000001c001c7308 */ /* 0x000e220000000800 */
[----:B--2---:R-:W-:-:S01]  /*4860*/  FADD.FTZ R5, R2, R5 ;  /* 0x0000000502057221 */ /* 0x004fc20000010000 */
        /* <DEDUP_REMOVED lines=8> */
[----:B-1----:R-:W-:-:S01]  /*48f0*/  FADD.FTZ R4, R36, R41 ;  /* 0x0000002924047221 */ /* 0x002fc20000010000 */
[----:B------:R-:W-:-:S06]  /*4900*/  CS2R R40, SRZ ;  /* 0x0000000000287805 */ /* 0x000fcc000001ff00 */
[----:B------:R-:W1:Y:S01]  /*4910*/  MUFU.EX2 R9, R74 ;  /* 0x0000004a00097308 */ /* 0x000e620000000800 */
[----:B--2---:R-:W-:-:S07]  /*4920*/  FADD.FTZ R2, R48, R5 ;  /* 0x0000000530027221 */ /* 0x004fce0000010000 */
[----:B------:R-:W2:Y:S01]  /*4930*/  MUFU.EX2 R47, R47 ;  /* 0x0000002f002f7308 */ /* 0x000ea20000000800 */
[C---:B0-----:R-:W-:Y:S01]  /*4940*/  F2FP.SATFINITE.E4M3.F32.PACK_AB_MERGE_C R217, R39.reuse, R36, R6 ;  /* 0x0000002427d9723e */ /* 0x041fe20004807006 */
[----:B------:R-:W-:Y:S01]  /*4950*/  FADD.FTZ R6, R39, R4 ;  /* 0x0000000427067221 */ /* 0x000fe20000010000 */
[----:B------:R-:W-:-:S03]  /*4960*/  CS2R R38, SRZ ;  /* 0x0000000000267805 */ /* 0x000fc6000001ff00 */
[----:B------:R-:W-:Y:S02]  /*4970*/  FADD.FTZ R37, R37, R6 ;  /* 0x0000000625257221 */ /* 0x000fe40000010000 */
        /* <DEDUP_REMOVED lines=12> */
[----:B-1----:R-:W-:-:S01]  /*4a40*/  FADD.FTZ R6, R24, R37 ;  /* 0x0000002518067221 */ /* 0x002fc20000010000 */
[----:B------:R-:W-:-:S06]  /*4a50*/  CS2R R36, SRZ ;  /* 0x0000000000247805 */ /* 0x000fcc000001ff00 */
        /* <DEDUP_REMOVED lines=27> */
[----:B------:R-:W-:-:S06]  /*4c10*/  ULDC UR53, c[0x0][0x988] ;  /* 0x0002620000357ab9 */ /* 0x000fcc0000000800 */
.L_x_2156:
[----:B------:R-:W-:Y:S01]  /*4c20*/  ISETP.NE.AND P4, PT, RZ, UR43, PT ;  /* 0x0000002bff007c0c */ /* 0x000fe2000bf85270 */
[----:B------:R-:W-:-:S04]  /*4c30*/  UISETP.NE.AND UP1, UPT, UR57, 0x1, UPT ;  /* 0x000000013900788c */ /* 0x000fc8000bf25270 */
[----:B------:R-:W-:-:S04]  /*4c40*/  USEL UR44, URZ, 0x1, UP1 ;  /* 0x000000013f2c7887 */ /* 0x000fc80008800000 */
[----:B------:R-:W-:-:S04]  /*4c50*/  ULOP3.LUT UR44, UR58, UR44, URZ, 0x3c, !UPT ;  /* 0x0000002c3a2c7292 */ /* 0x000fc8000f8e3c3f */
[----:B------:R-:W-:Y:S08]  /*4c60*/  @P4 BRA `(.L_x_2147) ;  /* 0x0000000000384947 */ /* 0x000ff00003800000 */
[----:B------:R-:W-:Y:S05]  /*4c70*/  @!P0 BRA `(.L_x_2148) ;  /* 0x0000000000048947 */ /* 0x000fea0003800000 */
[----:B------:R-:W-:Y:S01]  /*4c80*/  BPT.TRAP 0x1 ;  /* 0x000000040000795c */ /* 0x000fe20000300000 */
.L_x_2148:
        /* <DEDUP_REMOVED lines=9> */
.L_x_2149:
[----:B-1----:R-:W-:Y:S05]  /*4d20*/  @P3 BRA `(.L_x_2147) ;  /* 0x0000000000083947 */ /* 0x002fea0003800000 */
[----:B------:R-:W1:Y:S02]  /*4d30*/  SYNCS.PHASECHK.TRANS64.TRYWAIT P3, [UR6+0x38830], R6 ;  /* 0x03883006ff0075a7 */ /* 0x000e640008060146 */
[----:B-1----:R-:W-:Y:S05]  /*4d40*/  @!P3 BRA `(.L_x_2150) ;  /* 0x00000108001cb947 */ /* 0x002fea0003800000 */
.L_x_2147:
        /* <DEDUP_REMOVED lines=50> */
.L_x_2152:
[----:B------:R-:W-:Y:S01]  /*5070*/  ULEA UR6, UR57, UR41, 0x3 ;  /* 0x0000002939067291 */ /* 0x000fe2000f8e183f */
[----:B------:R-:W-:-:S05]  /*5080*/  IMAD.U32 R6, RZ, RZ, UR58 ;  /* 0x0000003aff067e24 */ /* 0x000fca000f8e00ff */
[----:B------:R-:W-:-:S04]  /*5090*/  SHF.L.U32 R6, R6, 0x1f, RZ ;  /* 0x0000001f06067819 */ /* 0x000fc800000006ff */
[----:B------:R0:W1:Y:S01]  /*50a0*/  SYNCS.PHASECHK.TRANS64.TRYWAIT P3, [UR6+0x38850], R6 ;  /* 0x03885006ff0075a7 */ /* 0x0000620008060146 */
[----:B------:R-:W-:Y:S05]  /*50b0*/  @!P0 BRA `(.L_x_2153) ;  /* 0x0000000000048947 */ /* 0x000fea0003800000 */
[----:B------:R-:W-:Y:S01]  /*50c0*/  BPT.TRAP 0x1 ;  /* 0x000000040000795c */ /* 0x000fe20000300000 */
.L_x_2153:
[----:B-1----:R-:W-:Y:S05]  /*50d0*/  @P3 BRA `(.L_x_2151) ;  /* 0x0000000000083947 */ /* 0x002fea0003800000 */
[----:B------:R-:W1:Y:S02]  /*50e0*/  SYNCS.PHASECHK.TRANS64.TRYWAIT P3, [UR6+0x38850], R6 ;  /* 0x03885006ff0075a7 */ /* 0x000e640008060146 */
[----:B-1----:R-:W-:Y:S05]  /*50f0*/  @!P3 BRA `(.L_x_2154) ;  /* 0x000001040048b947 */ /* 0x002fea0003800000 */
.L_x_2151:
        /* <DEDUP_REMOVED lines=15> */
[C---:B------:R-:W-:Y:S01]  /*51f0*/  FMUL.FTZ R156, R0.reuse, R168 ;  /* 0x000000a8009c7220 */ /* 0x040fe20000410000 */
[----:B------:R-:W-:Y:S01]  /*5200*/  ULEA UR10, UR57, UR6, 0xb ;  /* 0x00000006390a7291 */ /* 0x000fe2000f8e583f */
[----:B------:R-:W-:Y:S01]  /*5210*/  FMUL.FTZ R168, R0, R180 ;  /* 0x000000b400a87220 */ /* 0x000fe20000410000 */
[----:B------:R-:W-:-:S02]  /*5220*/  IMAD.MOV.U32 R180, RZ, RZ, -0x2 ;  /* 0xfffffffeffb47424 */ /* 0x000fc400078e00ff */
[C---:B01----:R-:W-:Y:S01]  /*5230*/  FMUL.FTZ R6, R0.reuse, R152 ;  /* 0x0000009800067220 */ /* 0x043fe20000410000 */
[C---:B------:R-:W-:Y:S01]  /*5240*/  FMUL.FTZ R7, R0.reuse, R153 ;  /* 0x0000009900077220 */ /* 0x040fe20000410000 */
[C---:B------:R-:W-:Y:S01]  /*5250*/  FMUL.FTZ R153, R0.reuse, R165 ;  /* 0x000000a500997220 */ /* 0x040fe20000410000 */
[C---:B------:R-:W-:Y:S01]  /*5260*/  FMUL.FTZ R165, R0.reuse, R177 ;  /* 0x000000b100a57220 */ /* 0x040fe20000410000 */
[----:B------:R-:W-:Y:S01]  /*5270*/  UMOV UR6, UR10 ;  /* 0x0000000a00067c82 */ /* 0x000fe20008000000 */
[C---:B------:R-:W-:Y:S01]  /*5280*/  FMUL.FTZ R11, R0.reuse, R157 ;  /* 0x0000009d000b7220 */ /* 0x040fe20000410000 */
[----:B------:R-:W-:Y:S01]  /*5290*/  QGMMA.64x256x32.F32.E4M3.E4M3 R24, R228, gdesc[UR4], R24, gsb0 ;  /* 0x03e00004e4187df3 */ /* 0x000fe20008000818 */
[----:B------:R-:W-:Y:S01]  /*52a0*/  UIADD3 UR6, UR10, 0x2, URZ ;  /* 0x000000020a067890 */ /* 0x000fe2000fffe03f */
[----:B------:R-:W0:Y:S01]  /*52b0*/  MUFU.TANH R6, R6 ;  /* 0x0000000600067308 */ /* 0x000e220000002400 */
[----:B------:R-:W-:Y:S01]  /*52c0*/  UMOV UR7, 0x40000040 ;  /* 0x4000004000077882 */ /* 0x000fe20000000000 */
        /* <DEDUP_REMOVED lines=35> */
[----:B------:R-:W-:-:S03]  /*5500*/  FMUL.FTZ R195, R0, R195 ;  /* 0x000000c300c37220 */ /* 0x000fc60000410000 */
        /* <DEDUP_REMOVED lines=31> */
[----:B------:R-:W0:Y:S01]  /*5700*/  S2R R231, SR_TID.X ;  /* 0x0000000000e77919 */ /* 0x000e220000002100 */
[----:B------:R-:W-:Y:S01]  /*5710*/  MUFU.TANH R163, R163 ;  /* 0x000000a300a37308 */ /* 0x000fe20000002400 */
[----:B------:R-:W-:Y:S01]  /*5720*/  QGMMA.64x256x32.F32.E4M3.E4M3 R24, R224, gdesc[UR4], R24, gsb0 ;  /* 0x03e00004e0187df3 */ /* 0x000fe20008000818 */
[----:B------:R-:W-:Y:S01]  /*5730*/  UIADD3 UR6, UR10, 0x4, URZ ;  /* 0x000000040a067890 */ /* 0x000fe2000fffe03f */
[----:B------:R-:W-:-:S05]  /*5740*/  UMOV UR7, 0x40000040 ;  /* 0x4000004000077882 */ /* 0x000fca0000000000 */
        /* <DEDUP_REMOVED lines=30> */
[----:B------:R-:W-:Y:S01]  /*5930*/  UMOV UR6, UR53 ;  /* 0x0000003500067c82 */ /* 0x000fe20008000000 */
[----:B------:R-:W-:-:S02]  /*5940*/  IMAD.U32 R180, RZ, RZ, UR52 ;  /* 0x00000034ffb47e24 */ /* 0x000fc4000f8e00ff */
[----:B------:R-:W-:-:S03]  /*5950*/  IMAD.U32 R206, RZ, RZ, UR6 ;  /* 0x00000006ffce7e24 */ /* 0x000fc6000f8e00ff */
[----:B------:R-:W-:Y:S01]  /*5960*/  IADD3 R177, -R180, UR49, R177 ;  /* 0x00000031b4b17c10 */ /* 0x000fe2000fffe1b1 */
[C---:B------:R-:W-:Y:S01]  /*5970*/  FMUL.FTZ R180, R0.reuse, R192 ;  /* 0x000000c000b47220 */ /* 0x040fe20000410000 */
[----:B------:R-:W-:Y:S01]  /*5980*/  MUFU.TANH R186, R186 ;  /* 0x000000ba00ba7308 */ /* 0x000fe20000002400 */
[----:B------:R-:W-:-:S07]  /*5990*/  FMUL.FTZ R192, R0, R208 ;  /* 0x000000d000c07220 */ /* 0x000fce0000410000 */
[----:B------:R-:W5:Y:S01]  /*59a0*/  MUFU.TANH R180, R180 ;  /* 0x000000b400b47308 */ /* 0x000f620000002400 */
[----:B0-----:R-:W-:-:S05]  /*59b0*/  IMAD.IADD R181, R177, 0x1, R182 ;  /* 0x00000001b1b57824 */ /* 0x001fca00078e02b6 */
[C---:B------:R-:W-:Y:S02]  /*59c0*/  ISETP.GT.AND P3, PT, R181.reuse, RZ, PT ;  /* 0x000000ffb500720c */ /* 0x040fe40003f64270 */
[----:B------:R-:W-:Y:S01]  /*59d0*/  MUFU.TANH R192, R192 ;  /* 0x000000c000c07308 */ /* 0x000fe20000002400 */
[C---:B------:R-:W-:Y:S02]  /*59e0*/  ISETP.GT.AND P4, PT, R181.reuse, 0x1, PT ;  /* 0x00000001b500780c */ /* 0x040fe40003f84270 */
[----:B------:R-:W-:Y:S02]  /*59f0*/  FSEL R183, R6, -INF , P3 ;  /* 0xff80000006b77808 */ /* 0x000fe40001800000 */
[----:B------:R-:W-:Y:S02]  /*5a00*/  ISETP.GT.AND P3, PT, R181, 0x8, PT ;  /* 0x00000008b500780c */ /* 0x000fe40003f64270 */
[----:B-1----:R-:W-:Y:S01]  /*5a10*/  FSEL R7, R7, -INF , P4 ;  /* 0xff80000007077808 */ /* 0x002fe20002000000 */
[----:B------:R0:W1:Y:S01]  /*5a20*/  MUFU.TANH R6, R193 ;  /* 0x000000c100067308 */ /* 0x0000620000002400 */
[----:B------:R-:W-:-:S02]  /*5a30*/  FMNMX.FTZ R182, R183, R4, !PT ;  /* 0x00000004b7b67209 */ /* 0x000fc40007810000 */
[----:B------:R-:W-:Y:S02]  /*5a40*/  ISETP.GT.AND P4, PT, R181, 0x9, PT ;  /* 0x00000009b500780c */ /* 0x000fe40003f84270 */
[----:B--2---:R-:W-:Y:S02]  /*5a50*/  FSEL R10, R10, -INF , P3 ;  /* 0xff8000000a0a7808 */ /* 0x004fe40001800000 */
[----:B------:R-:W-:Y:S02]  /*5a60*/  FMNMX.FTZ R187, R7, R182, !PT ;  /* 0x000000b607bb7209 */ /* 0x000fe40007810000 */
[----:B------:R-:W-:Y:S02]  /*5a70*/  ISETP.GT.AND P3, PT, R181, 0x10, PT ;  /* 0x00000010b500780c */ /* 0x000fe40003f64270 */
[----:B---3--:R-:W-:Y:S02]  /*5a80*/  FSEL R11, R11, -INF , P4 ;  /* 0xff8000000b0b7808 */ /* 0x008fe40002000000 */
[----:B------:R-:W-:Y:S01]  /*5a90*/  FMNMX.FTZ R182, R10, R187, !PT ;  /* 0x000000bb0ab67209 */ /* 0x000fe20007810000 */
[----:B------:R-:W-:Y:S01]  /*5aa0*/  FMUL.FTZ R187, R0, R200 ;  /* 0x000000c800bb7220 */ /* 0x000fe20000410000 */
[----:B------:R-:W-:-:S02]  /*5ab0*/  ISETP.GT.AND P4, PT, R181, 0x11, PT ;  /* 0x00000011b500780c */ /* 0x000fc40003f84270 */
[----:B----4-:R-:W-:Y:S02]  /*5ac0*/  FSEL R14, R14, -INF , P3 ;  /* 0xff8000000e0e7808 */ /* 0x010fe40001800000 */
[----:B------:R-:W-:Y:S01]  /*5ad0*/  FMNMX.FTZ R189, R11, R182, !PT ;  /* 0x000000b60bbd7209 */ /* 0x000fe20007810000 */
[----:B------:R-:W2:Y:S01]  /*5ae0*/  MUFU.TANH R187, R187 ;  /* 0x000000bb00bb7308 */ /* 0x000ea20000002400 */
[----:B------:R-:W-:Y:S02]  /*5af0*/  ISETP.GT.AND P3, PT, R181, 0x18, PT ;  /* 0x00000018b500780c */ /* 0x000fe40003f64270 */
[----:B-----5:R-:W-:Y:S02]  /*5b00*/  FSEL R15, R15, -INF , P4 ;  /* 0xff8000000f0f7808 */ /* 0x020fe40002000000 */
        /* <DEDUP_REMOVED lines=51> */
[----:B------:R-:W-:-:S02]  /*5e40*/  FSEL R180, R180, -INF , P4 ;  /* 0xff800000b4b47808 */ /* 0x000fc40002000000 */
[----:B------:R-:W-:Y:S02]  /*5e50*/  FMNMX.FTZ R197, R179, R184, !PT ;  /* 0x000000b8b3c57209 */ /* 0x000fe40007810000 */
[C---:B------:R-:W-:Y:S02]  /*5e60*/  ISETP.GT.AND P6, PT, R181.reuse, 0x58, PT ;  /* 0x00000058b500780c */ /* 0x040fe40003fc4270 */
[----:B-1----:R-:W-:Y:S02]  /*5e70*/  FSEL R184, R6, -INF , P5 ;  /* 0xff80000006b87808 */ /* 0x002fe40002800000 */
        /* <DEDUP_REMOVED lines=10> */
[----:B--2---:R-:W-:Y:S02]  /*5f20*/  FSEL R187, R187, -INF , P4 ;  /* 0xff800000bbbb7808 */ /* 0x004fe40002000000 */
        /* <DEDUP_REMOVED lines=35> */
[C---:B------:R-:W-:Y:S02]  /*6160*/  FMUL.FTZ R203, R0.reuse, R210 ;  /* 0x000000d200cb7220 */ /* 0x040fe40000410000 */
[----:B------:R-:W0:Y:S03]  /*6170*/  SHFL.IDX PT, R210, R175, 0x1, 0x1c1f ;  /* 0x003c1f00afd27f89 */ /* 0x000e2600000e0000 */
[----:B------:R-:W3:Y:S01]  /*6180*/  MUFU.TANH R200, R200 ;  /* 0x000000c800c87308 */ /* 0x000ee20000002400 */
[----:B------:R-:W4:Y:S07]  /*6190*/  SHFL.BFLY PT, R208, R205, 0x1, 0x1f ;  /* 0x0c201f00cdd07f89 */ /* 0x000f2e00000e0000 */
[----:B------:R-:W5:Y:S01]  /*61a0*/  MUFU.TANH R203, R203 ;  /* 0x000000cb00cb7308 */ /* 0x000f620000002400 */
[----:B0-----:R-:W-:Y:S01]  /*61b0*/  IMAD.IADD R177, R177, 0x1, R210 ;  /* 0x00000001b1b17824 */ /* 0x001fe200078e02d2 */
[----:B----4-:R-:W-:Y:S01]  /*61c0*/  FMNMX.FTZ R161, R205, R208, !PT ;  /* 0x000000d0cda17209 */ /* 0x010fe20007810000 */
[----:B------:R-:W-:-:S03]  /*61d0*/  FMUL.FTZ R205, R0, R214 ;  /* 0x000000d600cd7220 */ /* 0x000fc60000410000 */
[----:B------:R-:W-:Y:S01]  /*61e0*/  ISETP.GT.AND P5, PT, R177, RZ, PT ;  /* 0x000000ffb100720c */ /* 0x000fe20003fa4270 */
[----:B------:R-:W-:Y:S01]  /*61f0*/  FMUL.FTZ R208, R0, R215 ;  /* 0x000000d700d07220 */ /* 0x000fe20000410000 */
[C---:B------:R-:W-:Y:S01]  /*6200*/  FSETP.NEU.FTZ.AND P3, PT, R161.reuse, -INF , PT ;  /* 0xff800000a100780b */ /* 0x040fe20003f7d000 */
[----:B------:R-:W-:-:S01]  /*6210*/  FFMA.FTZ R207, R161, R206, -8 ;  /* 0xc1000000a1cf7423 */ /* 0x000fc200000100ce */
[C---:B------:R-:W-:Y:S01]  /*6220*/  ISETP.GT.AND P4, PT, R177.reuse, 0x1, PT ;  /* 0x00000001b100780c */ /* 0x040fe20003f84270 */
[----:B------:R-:W0:Y:S01]  /*6230*/  MUFU.TANH R205, R205 ;  /* 0x000000cd00cd7308 */ /* 0x000e220000002400 */
[----:B------:R-:W-:Y:S02]  /*6240*/  ISETP.GT.AND P6, PT, R177, 0x8, PT ;  /* 0x00000008b100780c */ /* 0x000fe40003fc4270 */
[----:B------:R-:W-:Y:S02]  /*6250*/  FSEL R207, R207, RZ, P3 ;  /* 0x000000ffcfcf7208 */ /* 0x000fe40001800000 */
[----:B------:R-:W-:-:S02]  /*6260*/  FSEL R9, R9, -INF , P4 ;  /* 0xff80000009097808 */ /* 0x000fc40002000000 */
        /* <DEDUP_REMOVED lines=310> */
.L_x_2155:
        /* <DEDUP_REMOVED lines=173> */
.L_x_2146:
[----:B------:R-:W-:-:S13]  /*80a0*/  ISETP.LE.AND P2, PT, RZ, UR55, PT ;  /* 0x00000037ff007c0c */ /* 0x000fda000bf43270 */
[----:B------:R-:W-:Y:S05]  /*80b0*/  @!P2 BRA `(.L_x_2157) ;  /* 0x0000002800c8a947 */ /* 0x000fea0003800000 */
[----:B------:R-:W-:Y:S01]  /*80c0*/  IMAD.MOV.U32 R5, RZ, RZ, R170 ;  /* 0x000000ffff057224 */ /* 0x000fe200078e00aa */
[----:B------:R-:W-:Y:S01]  /*80d0*/  UMOV UR54, UR44 ;  /* 0x0000002c00367c82 */ /* 0x000fe20008000000 */
[----:B------:R-:W-:Y:S01]  /*80e0*/  IMAD.MOV.U32 R4, RZ, RZ, R161 ;  /* 0x000000ffff047224 */ /* 0x000fe200078e00a1 */
[----:B------:R-:W-:Y:S01]  /*80f0*/  UMOV UR52, UR53 ;  /* 0x0000003500347c82 */ /* 0x000fe20008000000 */
[----:B------:R-:W-:-:S05]  /*8100*/  ULDC UR49, c[0x0][0x988] ;  /* 0x0002620000317ab9 */ /* 0x000fca0000000800 */
.L_x_2167:
        /* <DEDUP_REMOVED lines=9> */
.L_x_2159:
[----:B------:R-:W-:Y:S01]  /*81a0*/  ULEA UR6, UR53, UR41, 0x3 ;  /* 0x0000002935067291 */ /* 0x000fe2000f8e183f */
[----:B------:R-:W-:-:S05]  /*81b0*/  IMAD.U32 R6, RZ, RZ, UR44 ;  /* 0x0000002cff067e24 */ /* 0x000fca000f8e00ff */
[----:B------:R-:W-:-:S04]  /*81c0*/  SHF.L.U32 R6, R6, 0x1f, RZ ;  /* 0x0000001f06067819 */ /* 0x000fc800000006ff */
[----:B------:R0:W1:Y:S01]  /*81d0*/  SYNCS.PHASECHK.TRANS64.TRYWAIT P2, [UR6+0x38830], R6 ;  /* 0x03883006ff0075a7 */ /* 0x0000620008040146 */
[----:B------:R-:W-:Y:S05]  /*81e0*/  @!P0 BRA `(.L_x_2160) ;  /* 0x0000000000048947 */ /* 0x000fea0003800000 */
[----:B------:R-:W-:Y:S01]  /*81f0*/  BPT.TRAP 0x1 ;  /* 0x000000040000795c */ /* 0x000fe20000300000 */
.L_x_2160:
[----:B-1----:R-:W-:Y:S05]  /*8200*/  @P2 BRA `(.L_x_2158) ;  /* 0x0000000000082947 */ /* 0x002fea0003800000 */
[----:B------:R-:W1:Y:S02]  /*8210*/  SYNCS.PHASECHK.TRANS64.TRYWAIT P2, [UR6+0x38830], R6 ;  /* 0x03883006ff0075a7 */ /* 0x000e640008040146 */
[----:B-1----:R-:W-:Y:S05]  /*8220*/  @!P2 BRA `(.L_x_2161) ;  /* 0x000000d40014a947 */ /* 0x002fea0003800000 */
.L_x_2158:
        /* <DEDUP_REMOVED lines=47> */
.L_x_2163:
[----:B------:R-:W-:Y:S01]  /*8520*/  ULEA UR6, UR52, UR41, 0x3 ;  /* 0x0000002934067291 */ /* 0x000fe2000f8e183f */
[----:B------:R-:W-:-:S05]  /*8530*/  IMAD.U32 R6, RZ, RZ, UR54 ;  /* 0x00000036ff067e24 */ /* 0x000fca000f8e00ff */
[----:B------:R-:W-:-:S04]  /*8540*/  SHF.L.U32 R6, R6, 0x1f, RZ ;  /* 0x0000001f06067819 */ /* 0x000fc800000006ff */
[----:B------:R0:W1:Y:S01]  /*8550*/  SYNCS.PHASECHK.TRANS64.TRYWAIT P2, [UR6+0x38850], R6 ;  /* 0x03885006ff0075a7 */ /* 0x0000620008040146 */
[----:B------:R-:W-:Y:S05]  /*8560*/  @!P0 BRA `(.L_x_2164) ;  /* 0x0000000000048947 */ /* 0x000fea0003800000 */
[----:B------:R-:W-:Y:S01]  /*8570*/  BPT.TRAP 0x1 ;  /* 0x000000040000795c */ /* 0x000fe20000300000 */
.L_x_2164:
[----:B-1----:R-:W-:Y:S05]  /*8580*/  @P2 BRA `(.L_x_2162) ;  /* 0x0000000000082947 */ /* 0x002fea0003800000 */
[----:B------:R-:W1:Y:S02]  /*8590*/  SYNCS.PHASECHK.TRANS64.TRYWAIT P2, [UR6+0x38850], R6 ;  /* 0x03885006ff0075a7 */ /* 0x000e640008040146 */
[----:B-1----:R-:W-:Y:S05]  /*85a0*/  @!P2 BRA `(.L_x_2165) ;  /* 0x000000d0004ca947 */ /* 0x002fea0003800000 */
.L_x_2162:
        /* <DEDUP_REMOVED lines=439> */
.L_x_2166:
        /* <DEDUP_REMOVED lines=172> */
.L_x_2157:
[----:B------:R-:W-:Y:S06]  /*abe0*/  BAR.ARV 0x8, 0x180 ;  /* 0x0206000000007b1d */ /* 0x000fec0000002000 */
[----:B------:R-:W-:Y:S05]  /*abf0*/  @!P0 BRA `(.L_x_2168) ;  /* 0x0000000000048947 */ /* 0x000fea0003800000 */
[----:B------:R-:W-:Y:S01]  /*ac00*/  BPT.TRAP 0x1 ;  /* 0x000000040000795c */ /* 0x000fe20000300000 */
.L_x_2168:
[----:B------:R-:W-:Y:S01]  /*ac10*/  ULEA UR16, UR53, UR41, 0x3 ;  /* 0x0000002935107291 */ /* 0x000fe2000f8e183f */
[----:B------:R-:W-:-:S05]  /*ac20*/  IMAD.U32 R0, RZ, RZ, UR44 ;  /* 0x0000002cff007e24 */ /* 0x000fca000f8e00ff */
[----:B------:R-:W-:-:S04]  /*ac30*/  SHF.L.U32 R0, R0, 0x1f, RZ ;  /* 0x0000001f00007819 */ /* 0x000fc800000006ff */
[----:B------:R0:W1:Y:S01]  /*ac40*/  SYNCS.PHASECHK.TRANS64.TRYWAIT P1, [UR16+0x38850], R0 ;  /* 0x03885000ff0075a7 */ /* 0x0000620008020150 */
[----:B------:R-:W-:Y:S05]  /*ac50*/  @!P0 BRA `(.L_x_2169) ;  /* 0x0000000000048947 */ /* 0x000fea0003800000 */
[----:B------:R-:W-:Y:S01]  /*ac60*/  BPT.TRAP 0x1 ;  /* 0x000000040000795c */ /* 0x000fe20000300000 */
.L_x_2169:
[----:B-1----:R-:W-:Y:S05]  /*ac70*/  @P1 BRA `(.L_x_2170) ;  /* 0x0000000000081947 */ /* 0x002fea0003800000 */
[----:B------:R-:W1:Y:S02]  /*ac80*/  SYNCS.PHASECHK.TRANS64.TRYWAIT P1, [UR16+0x38850], R0 ;  /* 0x03885000ff0075a7 */ /* 0x000e640008020150 */
[----:B-1----:R-:W-:Y:S05]  /*ac90*/  @!P1 BRA `(.L_x_2171) ;  /* 0x000000a800a89947 */ /* 0x002fea0003800000 */
.L_x_2170:
        /* <DEDUP_REMOVED lines=11> */
[----:B------:R-:W-:-:S04]  /*ad50*/  PLOP3.LUT P1, PT, PT, PT, UP0, 0x80, 0x0 ;  /* 0x000000000000781c */ /* 0x000fc80003f2f008 */
[----:B------:R-:W-:Y:S01]  /*ad60*/  @UP0 ULDC.64 UR12, c[0x0][0x9c8] ;  /* 0x00027200000c0ab9 */ /* 0x000fe20000000a00 */
[----:B------:R-:W-:Y:S01]  /*ad70*/  @UP0 ULDC.64 UR14, c[0x0][0x9d0] ;  /* 0x00027400000e0ab9 */ /* 0x000fe20000000a00 */
[----:B------:R-:W-:Y:S01]  /*ad80*/  UMOV UR10, UR7 ;  /* 0x00000007000a7c82 */ /* 0x000fe20008000000 */
[----:B------:R-:W-:-:S09]  /*ad90*/  @UP0 UIMAD.WIDE.U32 UR8, UR36, UR12, URZ ;  /* 0x0000000c240802a5 */ /* 0x000fd2000f8e003f */
[----:B------:R-:W-:Y:S01]  /*ada0*/  QGMMA.64x256x32.F32.E4M3.E4M3 R24, R228, gdesc[UR8], R24, gsb0 ;  /* 0x03e00008e4187df3 */ /* 0x000fe20008000818 */
[----:B------:R-:W-:Y:S01]  /*adb0*/  UIADD3 UR10, UR7, 0x2, URZ ;  /* 0x00000002070a7890 */ /* 0x000fe2000fffe03f */
[----:B------:R-:W-:Y:S01]  /*adc0*/  UMOV UR11, 0x40000040 ;  /* 0x40000040000b7882 */ /* 0x000fe20000000000 */
[----:B------:R-:W-:Y:S02]  /*add0*/  WARPGROUP.DEPBAR.LE gsb0, 0x0 ;  /* 0x00008000000079c5 */ /* 0x000fe40000010000 */
[----:B------:R-:W-:-:S15]  /*ade0*/  WARPGROUP.ARRIVE ;  /* 0x00000000000079c5 */ /* 0x000fde0000000000 */
[----:B------:R-:W-:-:S08]  /*adf0*/  NOP ;  /* 0x0000000000007918 */ /* 0x000fd00000000000 */
[----:B------:R-:W-:Y:S01]  /*ae00*/  QGMMA.64x256x32.F32.E4M3.E4M3 R24, R224, gdesc[UR8], R24, gsb0 ;  /* 0x03e00008e0187df3 */ /* 0x000fe20008000818 */
[----:B------:R-:W-:Y:S02]  /*ae10*/  @UP0 UIMAD UR10, UR37, UR12, URZ ;  /* 0x0000000c250a02a4 */ /* 0x000fe4000f8e023f */
[----:B------:R-:W-:Y:S02]  /*ae20*/  @UP0 USHF.R.S32.HI UR11, URZ, 0x1f, UR47 ;  /* 0x0000001f3f0b0899 */ /* 0x000fe4000801142f */
[----:B------:R-:W-:Y:S02]  /*ae30*/  @UP0 UIMAD UR10, UR36, UR13, UR10 ;  /* 0x0000000d240a02a4 */ /* 0x000fe4000f8e020a */
[----:B------:R-:W-:Y:S02]  /*ae40*/  @UP0 UIMAD UR11, UR11, UR14, URZ ;  /* 0x0000000e0b0b02a4 */ /* 0x000fe4000f8e023f */
[----:B------:R-:W-:Y:S02]  /*ae50*/  @UP0 UIADD3 UR9, UR9, UR10, URZ ;  /* 0x0000000a09090290 */ /* 0x000fe4000fffe03f */
[----:B------:R-:W-:-:S02]  /*ae60*/  UIADD3 UR10, UR7, 0x4, URZ ;  /* 0x00000004070a7890 */ /* 0x000fc4000fffe03f */
[----:B------:R-:W-:Y:S02]  /*ae70*/  @UP0 UIMAD UR12, UR47, UR15, UR11 ;  /* 0x0000000f2f0c02a4 */ /* 0x000fe4000f8e020b */
[----:B------:R-:W-:Y:S01]  /*ae80*/  @UP0 UIMAD.WIDE.U32 UR8, UR47, UR14, UR8 ;  /* 0x0000000e2f0802a5 */ /* 0x000fe2000f8e0008 */
[----:B------:R-:W-:-:S03]  /*ae90*/  UMOV UR11, 0x40000040 ;  /* 0x40000040000b7882 */ /* 0x000fc60000000000 */
        /* <DEDUP_REMOVED lines=50> */
.L_x_2172:
        /* <DEDUP_REMOVED lines=138> */
.L_x_2139:
        /* <DEDUP_REMOVED lines=21> */
[----:B------:R-:W-:Y:S02]  /*bbb0*/  F2FP.BF16.F32.PACK_AB R8, R8, R41 ;  /* 0x000000290808723e */ /* 0x000fe400000010ff */
[----:B------:R-:W-:Y:S01]  /*bbc0*/  F2FP.BF16.F32.PACK_AB R9, R9, R40 ;  /* 0x000000280909723e */ /* 0x000fe200000010ff */
[----:B------:R-:W-:Y:S01]  /*bbd0*/  UISETP.NE.AND.EX UP0, UPT, UR7, URZ, UPT, UP0 ;  /* 0x0000003f0700728c */ /* 0x000fe2000bf05300 */
[----:B------:R-:W-:Y:S02]  /*bbe0*/  ISETP.EQ.OR P0, PT, R6, 0x3, !P0 ;  /* 0x000000030600780c */ /* 0x000fe40004702670 */
[----:B------:R-:W-:Y:S01]  /*bbf0*/  F2FP.BF16.F32.PACK_AB R78, R78, R67 ;  /* 0x000000434e4e723e */ /* 0x000fe200000010ff */
[----:B------:R-:W-:Y:S01]  /*bc00*/  ULDC.64 UR6, c[0x0][0xc00] ;  /* 0x0003000000067ab9 */ /* 0x000fe20000000a00 */
[----:B------:R-:W-:Y:S01]  /*bc10*/  F2FP.BF16.F32.PACK_AB R36, R36, R81 ;  /* 0x000000512424723e */ /* 0x000fe200000010ff */
[----:B------:R-:W-:Y:S01]  /*bc20*/  UIMAD.WIDE UR6, UR36, 0x4, UR6 ;  /* 0x00000004240678a5 */ /* 0x000fe2000f8e0206 */
[----:B------:R-:W-:-:S02]  /*bc30*/  SEL R81, R9, R8, P0 ;  /* 0x0000000809517207 */ /* 0x000fc40000000000 */
[----:B------:R-:W-:Y:S02]  /*bc40*/  SEL R67, R8, R9, P0 ;  /* 0x0000000908437207 */ /* 0x000fe40000000000 */
[----:B------:R-:W1:Y:S01]  /*bc50*/  S2R R8, SR_SWINHI ;  /* 0x0000000000087919 */ /* 0x000e620000002f00 */
[----:B------:R-:W-:Y:S02]  /*bc60*/  F2FP.BF16.F32.PACK_AB R24, R5, R24 ;  /* 0x000000180518723e */ /* 0x000fe400000010ff */
[----:B------:R-:W-:Y:S02]  /*bc70*/  F2FP.BF16.F32.PACK_AB R25, R4, R25 ;  /* 0x000000190419723e */ /* 0x000fe400000010ff */
[----:B------:R-:W-:Y:S02]  /*bc80*/  F2FP.BF16.F32.PACK_AB R5, R162, R163 ;  /* 0x000000a3a205723e */ /* 0x000fe400000010ff */
[----:B------:R-:W-:Y:S02]  /*bc90*/  F2FP.BF16.F32.PACK_AB R4, R160, R161 ;  /* 0x000000a1a004723e */ /* 0x000fe400000010ff */
[----:B------:R-:W-:-:S02]  /*bca0*/  F2FP.BF16.F32.PACK_AB R37, R37, R80 ;  /* 0x000000502525723e */ /* 0x000fc400000010ff */
[----:B------:R-:W-:Y:S02]  /*bcb0*/  F2FP.BF16.F32.PACK_AB R42, R119, R42 ;  /* 0x0000002a772a723e */ /* 0x000fe400000010ff */
[----:B------:R-:W-:Y:S02]  /*bcc0*/  SEL R119, R5, R4, P0 ;  /* 0x0000000405777207 */ /* 0x000fe40000000000 */
        /* <DEDUP_REMOVED lines=10> */
[----:B-1----:R-:W-:Y:S02]  /*bd70*/  MOV R5, R8 ;  /* 0x0000000800057202 */ /* 0x002fe40000000f00 */
[----:B------:R-:W-:Y:S02]  /*bd80*/  F2FP.BF16.F32.PACK_AB R21, R21, R64 ;  /* 0x000000401515723e */ /* 0x000fe400000010ff */
[----:B------:R-:W-:Y:S01]  /*bd90*/  F2FP.BF16.F32.PACK_AB R20, R20, R65 ;  /* 0x000000411414723e */ /* 0x000fe200000010ff */
[----:B------:R-:W-:Y:S01]  /*bda0*/  IMAD.WIDE R56, R237, 0x2, R4 ;  /* 0x00000002ed387825 */ /* 0x000fe200078e0204 */
        /* <DEDUP_REMOVED lines=19> */
[----:B------:R-:W-:Y:S02]  /*bee0*/  SEL R83, R11, R10, P0 ;  /* 0x0000000a0b537207 */ /* 0x000fe40000000000 */
[----:B------:R-:W-:-:S02]  /*bef0*/  SEL R6, R10, R11, P0 ;  /* 0x0000000b0a067207 */ /* 0x000fc40000000000 */
[----:B------:R-:W-:Y:S02]  /*bf00*/  SEL R85, R15, R14, P0 ;  /* 0x0000000e0f557207 */ /* 0x000fe40000000000 */
[----:B0-----:R-:W-:Y:S02]  /*bf10*/  SEL R13, R14, R15, P0 ;  /* 0x0000000f0e0d7207 */ /* 0x001fe40000000000 */
[----:B------:R-:W-:Y:S02]  /*bf20*/  SEL R109, R148, R141, P0 ;  /* 0x0000008d946d7207 */ /* 0x000fe40000000000 */
[----:B------:R-:W-:Y:S02]  /*bf30*/  SEL R64, R141, R148, P0 ;  /* 0x000000948d407207 */ /* 0x000fe40000000000 */
[----:B------:R-:W-:Y:S02]  /*bf40*/  F2FP.BF16.F32.PACK_AB R59, R94, R59 ;  /* 0x0000003b5e3b723e */ /* 0x000fe400000010ff */
        /* <DEDUP_REMOVED lines=14> */
[----:B------:R-:W-:Y:S02]  /*c030*/  SEL R91, R37, R36, P0 ;  /* 0x00000024255b7207 */ /* 0x000fe40000000000 */
[----:B------:R-:W-:Y:S02]  /*c040*/  SEL R20, R36, R37, P0 ;  /* 0x0000002524147207 */ /* 0x000fe40000000000 */
        /* <DEDUP_REMOVED lines=14> */
[----:B------:R-:W-:Y:S02]  /*c130*/  F2FP.BF16.F32.PACK_AB R44, R44, R89 ;  /* 0x000000592c2c723e */ /* 0x000fe400000010ff */
[----:B------:R-:W-:-:S02]  /*c140*/  SEL R99, R61, R60, P0 ;  /* 0x0000003c3d637207 */ /* 0x000fc40000000000 */
[----:B------:R-:W-:Y:S01]  /*c150*/  SEL R32, R60, R61, P0 ;  /* 0x0000003d3c207207 */ /* 0x000fe20000000000 */
[--C-:B------:R-:W-:Y:S01]  /*c160*/  IMAD.X R61, RZ, RZ, R57.reuse, P2 ;  /* 0x000000ffff3d7224 */ /* 0x100fe200010e0639 */
[----:B------:R-:W-:Y:S02]  /*c170*/  SEL R156, R156, R7, P0 ;  /* 0x000000079c9c7207 */ /* 0x000fe40000000000 */
[----:B------:R-:W-:Y:S02]  /*c180*/  SEL R125, R59, R58, P0 ;  /* 0x0000003a3b7d7207 */ /* 0x000fe40000000000 */
[----:B------:R-:W-:Y:S01]  /*c190*/  SEL R65, R58, R59, P0 ;  /* 0x0000003b3a417207 */ /* 0x000fe20000000000 */
[----:B------:R-:W-:Y:S01]  /*c1a0*/  IMAD.X R59, RZ, RZ, R57, P3 ;  /* 0x000000ffff3b7224 */ /* 0x000fe200018e0639 */
[----:B------:R-:W-:Y:S02]  /*c1b0*/  SEL R127, R134, R135, P0 ;  /* 0x00000087867f7207 */ /* 0x000fe40000000000 */
[----:B------:R-:W-:-:S02]  /*c1c0*/  SEL R73, R135, R134, P0 ;  /* 0x0000008687497207 */ /* 0x000fc40000000000 */
        /* <DEDUP_REMOVED lines=15> */
[C---:B------:R-:W-:Y:S02]  /*c2c0*/  IADD3 R28, P5, R56.reuse, 0x4000, RZ ;  /* 0x00004000381c7810 */ /* 0x040fe40007fbe0ff */
[C---:B------:R-:W-:Y:S02]  /*c2d0*/  IADD3 R145, P6, R56.reuse, 0x4020, RZ ;  /* 0x0000402038917810 */ /* 0x040fe40007fde0ff */
[----:B------:R-:W-:-:S02]  /*c2e0*/  IADD3 R147, P1, R56, 0x4040, RZ ;  /* 0x0000404038937810 */ /* 0x000fc40007f3e0ff */
[C---:B------:R-:W-:Y:S01]  /*c2f0*/  IADD3 R149, P2, R56.reuse, 0x4060, RZ ;  /* 0x0000406038957810 */ /* 0x040fe20007f5e0ff */
[--C-:B------:R-:W-:Y:S01]  /*c300*/  IMAD.X R49, RZ, RZ, R57.reuse, P6 ;  /* 0x000000ffff317224 */ /* 0x100fe200030e0639 */
[C---:B------:R-:W-:Y:S02]  /*c310*/  IADD3 R30, P3, R56.reuse, 0x8000, RZ ;  /* 0x00008000381e7810 */ /* 0x040fe40007f7e0ff */
[----:B------:R-:W-:Y:S02]  /*c320*/  IADD3 R151, P4, R56, 0x8020, RZ ;  /* 0x0000802038977810 */ /* 0x000fe40007f9e0ff */
[----:B------:R-:W-:Y:S02]  /*c330*/  F2FP.BF16.F32.PACK_AB R154, R154, R155 ;  /* 0x0000009b9a9a723e */ /* 0x000fe400000010ff */
[----:B------:R-:W-:Y:S01]  /*c340*/  F2FP.BF16.F32.PACK_AB R153, R152, R153 ;  /* 0x000000999899723e */ /* 0x000fe200000010ff */
[----:B------:R-:W-:Y:S01]  /*c350*/  IMAD.X R29, RZ, RZ, R57, P4 ;  /* 0x000000ffff1d7224 */ /* 0x000fe200020e0639 */
[----:B------:R-:W-:-:S02]  /*c360*/  F2FP.BF16.F32.PACK_AB R45, R45, R88 ;  /* 0x000000582d2d723e */ /* 0x000fc400000010ff */
[----:B------:R-:W-:Y:S02]  /*c370*/  SEL R97, R69, R68, P0 ;  /* 0x0000004445617207 */ /* 0x000fe40000000000 */
[----:B------:R-:W-:Y:S02]  /*c380*/  SEL R33, R68, R69, P0 ;  /* 0x0000004544217207 */ /* 0x000fe40000000000 */
[----:B------:R-:W-:Y:S02]  /*c390*/  SEL R105, R120, R121, P0 ;  /* 0x0000007978697207 */ /* 0x000fe40000000000 */
[----:B------:R-:W-:Y:S02]  /*c3a0*/  SEL R35, R121, R120, P0 ;  /* 0x0000007879237207 */ /* 0x000fe40000000000 */
[----:B------:R-:W-:Y:S02]  /*c3b0*/  SEL R107, R128, R129, P0 ;  /* 0x00000081806b7207 */ /* 0x000fe40000000000 */
[----:B------:R-:W-:-:S02]  /*c3c0*/  SEL R36, R129, R128, P0 ;  /* 0x0000008081247207 */ /* 0x000fc40000000000 */
[----:B------:R-:W-:Y:S02]  /*c3d0*/  SHF.R.U64 R7, R7, 0x3, RZ ;  /* 0x0000000307077819 */ /* 0x000fe400000012ff */
        /* <DEDUP_REMOVED lines=12> */
[----:B------:R-:W-:Y:S02]  /*c4a0*/  LOP3.LUT R8, R10, 0x380, RZ, 0xc0, !PT ;  /* 0x000003800a087812 */ /* 0x000fe400078ec0ff */
[----:B------:R-:W-:Y:S02]  /*c4b0*/  SEL R93, R45, R44, P0 ;  /* 0x0000002c2d5d7207 */ /* 0x000fe40000000000 */
[----:B------:R-:W-:-:S02]  /*c4c0*/  SEL R21, R44, R45, P0 ;  /* 0x0000002d2c157207 */ /* 0x000fc40000000000 */
[----:B------:R-:W-:Y:S02]  /*c4d0*/  SEL R111, R154, R153, P0 ;  /* 0x000000999a6f7207 */ /* 0x000fe40000000000 */
[----:B------:R-:W-:Y:S02]  /*c4e0*/  SEL R76, R153, R154, P0 ;  /* 0x0000009a994c7207 */ /* 0x000fe40000000000 */
[C---:B------:R-:W-:Y:S02]  /*c4f0*/  IADD3 R153, P5, R56.reuse, 0x8040, RZ ;  /* 0x0000804038997810 */ /* 0x040fe40007fbe0ff */
[C---:B------:R-:W-:Y:S02]  /*c500*/  IADD3 R155, P6, R56.reuse, 0x8060, RZ ;  /* 0x00008060389b7810 */ /* 0x040fe40007fde0ff */
[C---:B------:R-:W-:Y:S01]  /*c510*/  IADD3 R44, P1, R56.reuse, 0xc000, RZ ;  /* 0x0000c000382c7810 */ /* 0x040fe20007f3e0ff */
[----:B------:R-:W-:Y:S01]  /*c520*/  IMAD.X R31, RZ, RZ, R57, P5 ;  /* 0x000000ffff1f7224 */ /* 0x000fe200028e0639 */
[----:B------:R-:W-:-:S02]  /*c530*/  IADD3 R157, P2, R56, 0xc020, RZ ;  /* 0x0000c020389d7810 */ /* 0x000fc40007f5e0ff */
[C---:B------:R-:W-:Y:S02]  /*c540*/  IADD3 R159, P3, R56.reuse, 0xc040, RZ ;  /* 0x0000c040389f7810 */ /* 0x040fe40007f7e0ff */
[----:B------:R-:W-:Y:S01]  /*c550*/  IADD3 R161, P4, R56, 0xc060, RZ ;  /* 0x0000c06038a17810 */ /* 0x000fe20007f9e0ff */
[--C-:B------:R-:W-:Y:S01]  /*c560*/  IMAD.X R45, RZ, RZ, R57.reuse, P2 ;  /* 0x000000ffff2d7224 */ /* 0x100fe200010e0639 */
[----:B------:R-:W-:Y:S01]  /*c570*/  LOP3.LUT R56, R7, R56, RZ, 0x3c, !PT ;  /* 0x0000003807387212 */ /* 0x000fe200078e3cff */
[--C-:B------:R-:W-:Y:S01]  /*c580*/  IMAD.X R11, RZ, RZ, R57.reuse, P3 ;  /* 0x000000ffff0b7224 */ /* 0x100fe200018e0639 */
[----:B------:R-:W-:Y:S01]  /*c590*/  SHF.R.U64 R7, R8, 0x3, RZ ;  /* 0x0000000308077819 */ /* 0x000fe200000012ff */
[----:B------:R-:W-:Y:S01]  /*c5a0*/  IMAD.X R9, RZ, RZ, R57, P4 ;  /* 0x000000ffff097224 */ /* 0x000fe200020e0639 */
[----:B------:R-:W-:Y:S02]  /*c5b0*/  SEL R77, R24, R25, P0 ;  /* 0x00000019184d7207 */ /* 0x000fe40000000000 */
[----:B------:R-:W-:-:S02]  /*c5c0*/  LOP3.LUT R60, R7, R10, RZ, 0x3c, !PT ;  /* 0x0000000a073c7212 */ /* 0x000fc400078e3cff */
[----:B------:R-:W-:Y:S02]  /*c5d0*/  LOP3.LUT R7, R28, 0x380, RZ, 0xc0, !PT ;  /* 0x000003801c077812 */ /* 0x000fe400078ec0ff */
[----:B------:R-:W-:Y:S01]  /*c5e0*/  SEL R72, R25, R24, P0 ;  /* 0x0000001819487207 */ /* 0x000fe20000000000 */
[----:B------:R-:W-:Y:S01]  /*c5f0*/  IMAD.X R25, RZ, RZ, R57, P1 ;  /* 0x000000ffff197224 */ /* 0x000fe200008e0639 */
[----:B------:R-:W-:Y:S02]  /*c600*/  SHF.R.U64 R7, R7, 0x3, RZ ;  /* 0x0000000307077819 */ /* 0x000fe400000012ff */
[----:B------:R-:W-:Y:S02]  /*c610*/  LOP3.LUT R24, R141, 0x380, RZ, 0xc0, !PT ;  /* 0x000003808d187812 */ /* 0x000fe400078ec0ff */
[----:B------:R-:W-:Y:S02]  /*c620*/  LOP3.LUT R50, R7, R28, RZ, 0x3c, !PT ;  /* 0x0000001c07327212 */ /* 0x000fe400078e3cff */
[----:B------:R-:W-:Y:S01]  /*c630*/  LOP3.LUT R7, R30, 0x380, RZ, 0xc0, !PT ;  /* 0x000003801e077812 */ /* 0x000fe200078ec0ff */
[----:B--2---:R-:W-:Y:S01]  /*c640*/  SHFL.IDX PT, R111, R111, R12, 0x1c1f ;  /* 0x001c1f0c6f6f7589 */ /* 0x004fe200000e0000 */
[----:B------:R-:W-:-:S02]  /*c650*/  SHF.R.U64 R8, R24, 0x3, RZ ;  /* 0x0000000318087819 */ /* 0x000fc400000012ff */
[----:B------:R-:W-:Y:S01]  /*c660*/  SHF.R.U64 R7, R7, 0x3, RZ ;  /* 0x0000000307077819 */ /* 0x000fe200000012ff */
[----:B------:R-:W-:Y:S01]  /*c670*/  SHFL.IDX PT, R119, R119, R12, 0x1c1f ;  /* 0x001c1f0c77777589 */ /* 0x000fe200000e0000 */
[----:B------:R-:W-:Y:S02]  /*c680*/  F2FP.BF16.F32.PACK_AB R27, R150, R27 ;  /* 0x0000001b961b723e */ /* 0x000fe400000010ff */
[----:B------:R-:W-:Y:S01]  /*c690*/  LOP3.LUT R58, R8, R141, RZ, 0x3c, !PT ;  /* 0x0000008d083a7212 */ /* 0x000fe200078e3cff */
[----:B------:R-:W-:Y:S01]  /*c6a0*/  SHFL.IDX PT, R79, R79, R12, 0x1c1f ;  /* 0x001c1f0c4f4f7589 */ /* 0x000fe200000e0000 */
[----:B------:R-:W-:Y:S02]  /*c6b0*/  LOP3.LUT R40, R7, R30, RZ, 0x3c, !PT ;  /* 0x0000001e07287212 */ /* 0x000fe400078e3cff */
[----:B------:R-:W-:Y:S01]  /*c6c0*/  SEL R139, R27, R26, P0 ;  /* 0x0000001a1b8b7207 */ /* 0x000fe20000000000 */
[----:B------:R-:W-:Y:S01]  /*c6d0*/  SHFL.IDX PT, R77, R77, R12, 0x1c1f ;  /* 0x001c1f0c4d4d7589 */ /* 0x000fe200000e0000 */
[----:B------:R-:W-:Y:S01]  /*c6e0*/  SEL R75, R26, R27, P0 ;  /* 0x0000001b1a4b7207 */ /* 0x000fe20000000000 */
[----:B------:R-:W-:Y:S01]  /*c6f0*/  IMAD.X R27, RZ, RZ, R57, P6 ;  /* 0x000000ffff1b7224 */ /* 0x000fe200030e0639 */
[----:B------:R-:W-:Y:S01]  /*c700*/  LOP3.LUT R26, R143, 0x380, RZ, 0xc0, !PT ;  /* 0x000003808f1a7812 */ /* 0x000fe200078ec0ff */
[----:B------:R-:W-:Y:S01]  /*c710*/  SHFL.IDX PT, R81, R81, R12, 0x1c1f ;  /* 0x001c1f0c51517589 */ /* 0x000fe200000e0000 */
[----:B------:R-:W-:-:S02]  /*c720*/  MOV R96, R58 ;  /* 0x0000003a00607202 */ /* 0x000fc40000000f00 */
[----:B------:R-:W-:Y:S01]  /*c730*/  MOV R59, R40 ;  /* 0x00000028003b7202 */ /* 0x000fe20000000f00 */
[----:B------:R-:W-:Y:S01]  /*c740*/  SHFL.IDX PT, R117, R117, R12, 0x1c1f ;  /* 0x001c1f0c75757589 */ /* 0x000fe200000e0000 */
[----:B------:R-:W-:Y:S02]  /*c750*/  LOP3.LUT R8, R145, 0x380, RZ, 0xc0, !PT ;  /* 0x0000038091087812 */ /* 0x000fe400078ec0ff */
[----:B------:R-:W-:Y:S01]  /*c760*/  LOP3.LUT R41, R12, 0x2, RZ, 0x3c, !PT ;  /* 0x000000020c297812 */ /* 0x000fe200078e3cff */
[----:B------:R-:W-:Y:S01]  /*c770*/  SHFL.IDX PT, R83, R83, R12, 0x1c1f ;  /* 0x001c1f0c53537589 */ /* 0x000fe200000e0000 */
[----:B------:R-:W-:Y:S02]  /*c780*/  LOP3.LUT R10, R147, 0x380, RZ, 0xc0, !PT ;  /* 0x00000380930a7812 */ /* 0x000fe400078ec0ff */
[----:B------:R-:W-:Y:S01]  /*c790*/  F2FP.BF16.F32.PACK_AB R63, R86, R63 ;  /* 0x0000003f563f723e */ /* 0x000fe200000010ff */
[----:B------:R-:W0:Y:S01]  /*c7a0*/  SHFL.IDX PT, R76, R76, R41, 0x1c1f ;  /* 0x001c1f294c4c7589 */ /* 0x000e2200000e0000 */
[----:B------:R-:W-:-:S02]  /*c7b0*/  SHF.R.U64 R24, R26, 0x3, RZ ;  /* 0x000000031a187819 */ /* 0x000fc400000012ff */
[----:B------:R-:W-:Y:S01]  /*c7c0*/  SHF.R.U64 R8, R8, 0x3, RZ ;  /* 0x0000000308087819 */ /* 0x000fe200000012ff */
[----:B------:R-:W1:Y:S01]  /*c7d0*/  SHFL.IDX PT, R80, R80, R41, 0x1c1f ;  /* 0x001c1f2950507589 */ /* 0x000e6200000e0000 */
[----:B------:R-:W-:Y:S02]  /*c7e0*/  SHF.R.U64 R10, R10, 0x3, RZ ;  /* 0x000000030a0a7819 */ /* 0x000fe400000012ff */
[----:B------:R-:W-:Y:S01]  /*c7f0*/  SEL R123, R63, R48, P0 ;  /* 0x000000303f7b7207 */ /* 0x000fe20000000000 */
[----:B------:R-:W2:Y:S01]  /*c800*/  SHFL.IDX PT, R70, R70, R41, 0x1c1f ;  /* 0x001c1f2946467589 */ /* 0x000ea200000e0000 */
[----:B------:R-:W-:Y:S02]  /*c810*/  LOP3.LUT R52, R24, R143, RZ, 0x3c, !PT ;  /* 0x0000008f18347212 */ /* 0x000fe400078e3cff */
[----:B------:R-:W-:Y:S01]  /*c820*/  SEL R63, R48, R63, P0 ;  /* 0x0000003f303f7207 */ /* 0x000fe20000000000 */
[----:B------:R-:W3:Y:S01]  /*c830*/  SHFL.IDX PT, R72, R72, R41, 0x1c1f ;  /* 0x001c1f2948487589 */ /* 0x000ee200000e0000 */
[----:B------:R-:W-:-:S02]  /*c840*/  LOP3.LUT R24, R149, 0x380, RZ, 0xc0, !PT ;  /* 0x0000038095187812 */ /* 0x000fc400078ec0ff */
[----:B------:R-:W-:Y:S01]  /*c850*/  LOP3.LUT R48, R8, R145, RZ, 0x3c, !PT ;  /* 0x0000009108307212 */ /* 0x000fe200078e3cff */
[----:B------:R-:W4:Y:S01]  /*c860*/  SHFL.IDX PT, R156, R156, R41, 0x1c1f ;  /* 0x001c1f299c9c7589 */ /* 0x000f2200000e0000 */
[----:B------:R-:W-:Y:S02]  /*c870*/  LOP3.LUT R46, R10, R147, RZ, 0x3c, !PT ;  /* 0x000000930a2e7212 */ /* 0x000fe400078e3cff */
[----:B------:R-:W-:Y:S01]  /*c880*/  LOP3.LUT R8, R151, 0x380, RZ, 0xc0, !PT ;  /* 0x0000038097087812 */ /* 0x000fe200078ec0ff */
[----:B------:R-:W-:Y:S01]  /*c890*/  SHFL.IDX PT, R109, R109, R12, 0x1c1f ;  /* 0x001c1f0c6d6d7589 */ /* 0x000fe200000e0000 */
[----:B------:R-:W-:Y:S02]  /*c8a0*/  LOP3.LUT R10, R153, 0x380, RZ, 0xc0, !PT ;  /* 0x00000380990a7812 */ /* 0x000fe400078ec0ff */
[----:B------:R-:W-:Y:S01]  /*c8b0*/  SHF.R.U64 R24, R24, 0x3, RZ ;  /* 0x0000000318187819 */ /* 0x000fe200000012ff */
[----:B------:R-:W-:Y:S01]  /*c8c0*/  SHFL.IDX PT, R6, R6, R41, 0x1c1f ;  /* 0x001c1f2906067589 */ /* 0x000fe200000e0000 */
[----:B------:R-:W-:-:S02]  /*c8d0*/  SHF.R.U64 R8, R8, 0x3, RZ ;  /* 0x0000000308087819 */ /* 0x000fc400000012ff */
[----:B------:R-:W-:Y:S01]  /*c8e0*/  SHF.R.U64 R10, R10, 0x3, RZ ;  /* 0x000000030a0a7819 */ /* 0x000fe200000012ff */
[----:B------:R-:W-:Y:S01]  /*c8f0*/  SHFL.IDX PT, R64, R64, R41, 0x1c1f ;  /* 0x001c1f2940407589 */ /* 0x000fe200000e0000 */
[----:B------:R-:W-:Y:S02]  /*c900*/  LOP3.LUT R42, R24, R149, RZ, 0x3c, !PT ;  /* 0x00000095182a7212 */ /* 0x000fe400078e3cff */
[----:B------:R-:W-:Y:S01]  /*c910*/  LOP3.LUT R24, R155, 0x380, RZ, 0xc0, !PT ;  /* 0x000003809b187812 */ /* 0x000fe200078ec0ff */
[----:B------:R-:W-:Y:S01]  /*c920*/  SHFL.IDX PT, R85, R85, R12, 0x1c1f ;  /* 0x001c1f0c55557589 */ /* 0x000fe200000e0000 */
[----:B------:R-:W-:Y:S02]  /*c930*/  LOP3.LUT R28, R8, R151, RZ, 0x3c, !PT ;  /* 0x00000097081c7212 */ /* 0x000fe400078e3cff */
[----:B------:R-:W-:Y:S01]  /*c940*/  LOP3.LUT R7, R44, 0x380, RZ, 0xc0, !PT ;  /* 0x000003802c077812 */ /* 0x000fe200078ec0ff */
[----:B------:R-:W-:Y:S01]  /*c950*/  SHFL.IDX PT, R113, R113, R12, 0x1c1f ;  /* 0x001c1f0c71717589 */ /* 0x000fe200000e0000 */
[----:B------:R-:W-:-:S02]  /*c960*/  LOP3.LUT R30, R10, R153, RZ, 0x3c, !PT ;  /* 0x000000990a1e7212 */ /* 0x000fc400078e3cff */
[----:B------:R-:W-:Y:S01]  /*c970*/  LOP3.LUT R8, R157, 0x380, RZ, 0xc0, !PT ;  /* 0x000003809d087812 */ /* 0x000fe200078ec0ff */
[----:B------:R-:W-:Y:S01]  /*c980*/  SHFL.IDX PT, R40, R13, R41, 0x1c1f ;  /* 0x001c1f290d287589 */ /* 0x000fe200000e0000 */
[----:B------:R-:W-:Y:S02]  /*c990*/  LOP3.LUT R10, R159, 0x380, RZ, 0xc0, !PT ;  /* 0x000003809f0a7812 */ /* 0x000fe400078ec0ff */
[----:B------:R-:W-:Y:S01]  /*c9a0*/  LOP3.LUT R78, R161, 0x380, RZ, 0xc0, !PT ;  /* 0x00000380a14e7812 */ /* 0x000fe200078ec0ff */
[----:B------:R-:W-:Y:S01]  /*c9b0*/  SHFL.IDX PT, R54, R54, R41, 0x1c1f ;  /* 0x001c1f2936367589 */ /* 0x000fe200000e0000 */
[----:B------:R-:W-:Y:S02]  /*c9c0*/  SHF.R.U64 R24, R24, 0x3, RZ ;  /* 0x0000000318187819 */ /* 0x000fe400000012ff */
[----:B------:R-:W-:Y:S01]  /*c9d0*/  SHF.R.U64 R7, R7, 0x3, RZ ;  /* 0x0000000307077819 */ /* 0x000fe200000012ff */
[----:B------:R-:W-:Y:S01]  /*c9e0*/  SHFL.IDX PT, R87, R87, R12, 0x1c1f ;  /* 0x001c1f0c57577589 */ /* 0x000fe200000e0000 */
[----:B------:R-:W-:-:S02]  /*c9f0*/  SHF.R.U64 R8, R8, 0x3, RZ ;  /* 0x0000000308087819 */ /* 0x000fc400000012ff */
[----:B------:R-:W-:Y:S01]  /*ca00*/  SHF.R.U64 R10, R10, 0x3, RZ ;  /* 0x000000030a0a7819 */ /* 0x000fe200000012ff */
[----:B------:R-:W-:Y:S01]  /*ca10*/  SHFL.IDX PT, R115, R115, R12, 0x1c1f ;  /* 0x001c1f0c73737589 */ /* 0x000fe200000e0000 */
[----:B------:R-:W-:Y:S02]  /*ca20*/  SHF.R.U64 R78, R78, 0x3, RZ ;  /* 0x000000034e4e7819 */ /* 0x000fe400000012ff */
[----:B------:R-:W-:Y:S01]  /*ca30*/  MOV R92, R50 ;  /* 0x00000032005c7202 */ /* 0x000fe20000000f00 */
[----:B------:R-:W-:Y:S01]  /*ca40*/  SHFL.IDX PT, R89, R89, R12, 0x1c1f ;  /* 0x001c1f0c59597589 */ /* 0x000fe200000e0000 */
[----:B------:R-:W-:Y:S02]  /*ca50*/  LOP3.LUT R26, R24, R155, RZ, 0x3c, !PT ;  /* 0x0000009b181a7212 */ /* 0x000fe400078e3cff */
[----:B------:R-:W-:Y:S01]  /*ca60*/  MOV R51, R30 ;  /* 0x0000001e00337202 */ /* 0x000fe20000000f00 */
[----:B------:R-:W-:Y:S01]  /*ca70*/  SHFL.IDX PT, R121, R121, R12, 0x1c1f ;  /* 0x001c1f0c79797589 */ /* 0x000fe200000e0000 */
[----:B------:R-:W-:-:S02]  /*ca80*/  LOP3.LUT R24, R7, R44, RZ, 0x3c, !PT ;  /* 0x0000002c07187212 */ /* 0x000fc400078e3cff */
[----:B------:R-:W-:Y:S01]  /*ca90*/  LOP3.LUT R44, R8, R157, RZ, 0x3c, !PT ;  /* 0x0000009d082c7212 */ /* 0x000fe200078e3cff */
[----:B------:R-:W4:Y:S01]  /*caa0*/  SHFL.IDX PT, R30, R67, R41, 0x1c1f ;  /* 0x001c1f29431e7589 */ /* 0x000f2200000e0000 */
[----:B------:R-:W-:Y:S02]  /*cab0*/  LOP3.LUT R10, R10, R159, RZ, 0x3c, !PT ;  /* 0x0000009f0a0a7212 */ /* 0x000fe400078e3cff */
[----:B------:R-:W-:Y:S01]  /*cac0*/  LOP3.LUT R8, R78, R161, RZ, 0x3c, !PT ;  /* 0x000000a14e087212 */ /* 0x000fe200078e3cff */
[----:B------:R-:W-:Y:S01]  /*cad0*/  SHFL.IDX PT, R62, R62, R41, 0x1c1f ;  /* 0x001c1f293e3e7589 */ /* 0x000fe200000e0000 */
[----:B------:R-:W-:Y:S02]  /*cae0*/  MOV R94, R52 ;  /* 0x00000034005e7202 */ /* 0x000fe40000000f00 */
[----:B------:R-:W-:Y:S01]  /*caf0*/  MOV R100, R56 ;  /* 0x0000003800647202 */ /* 0x000fe20000000f00 */
[----:B------:R-:W-:Y:S01]  /*cb00*/  SHFL.IDX PT, R91, R91, R12, 0x1c1f ;  /* 0x001c1f0c5b5b7589 */ /* 0x000fe200000e0000 */
[----:B------:R-:W-:-:S02]  /*cb10*/  MOV R53, R28 ;  /* 0x0000001c00357202 */ /* 0x000fc40000000f00 */
[----:B------:R-:W-:Y:S01]  /*cb20*/  MOV R98, R60 ;  /* 0x0000003c00627202 */ /* 0x000fe20000000f00 */
[----:B------:R-:W-:Y:S01]  /*cb30*/  SHFL.IDX PT, R123, R123, R12, 0x1c1f ;  /* 0x001c1f0c7b7b7589 */ /* 0x000fe200000e0000 */
[----:B------:R-:W-:Y:S02]  /*cb40*/  MOV R57, R42 ;  /* 0x0000002a00397202 */ /* 0x000fe40000000f00 */
[----:B0-----:R-:W-:Y:S01]  /*cb50*/  SEL R29, R111, R76, P0 ;  /* 0x0000004c6f1d7207 */ /* 0x001fe20000000000 */
[----:B------:R0:W-:Y:S01]  /*cb60*/  SHFL.IDX PT, R42, R14, R41, 0x1c1f ;  /* 0x001c1f290e2a7589 */ /* 0x0001e200000e0000 */
[----:B------:R-:W-:Y:S02]  /*cb70*/  SEL R31, R76, R111, P0 ;  /* 0x0000006f4c1f7207 */ /* 0x000fe40000000000 */
[----:B------:R-:W-:Y:S01]  /*cb80*/  MOV R61, R46 ;  /* 0x0000002e003d7202 */ /* 0x000fe20000000f00 */
[----:B------:R-:W-:Y:S01]  /*cb90*/  SHFL.IDX PT, R76, R39, R41, 0x1c1f ;  /* 0x001c1f29274c7589 */ /* 0x000fe200000e0000 */
[----:B------:R-:W-:-:S02]  /*cba0*/  MOV R44, R44 ;  /* 0x0000002c002c7202 */ /* 0x000fc40000000f00 */
[----:B------:R-:W-:Y:S01]  /*cbb0*/  MOV R45, R10 ;  /* 0x0000000a002d7202 */ /* 0x000fe20000000f00 */
[----:B------:R0:W-:Y:S01]  /*cbc0*/  SHFL.IDX PT, R46, R15, R41, 0x1c1f ;  /* 0x001c1f290f2e7589 */ /* 0x0001e200000e0000 */
[----:B------:R-:W-:Y:S02]  /*cbd0*/  MOV R47, R8 ;  /* 0x00000008002f7202 */ /* 0x000fe40000000f00 */
[----:B------:R-:W-:Y:S01]  /*cbe0*/  MOV R90, R48 ;  /* 0x00000030005a7202 */ /* 0x000fe20000000f00 */
[----:B------:R-:W-:Y:S01]  /*cbf0*/  SHFL.IDX PT, R20, R20, R41, 0x1c1f ;  /* 0x001c1f2914147589 */ /* 0x000fe200000e0000 */
[----:B-1----:R-:W-:Y:S02]  /*cc00*/  SEL R9, R119, R80, P0 ;  /* 0x0000005077097207 */ /* 0x002fe40000000000 */
[----:B------:R-:W-:Y:S01]  /*cc10*/  SEL R11, R80, R119, P0 ;  /* 0x00000077500b7207 */ /* 0x000fe20000000000 */
[----:B------:R-:W-:Y:S01]  /*cc20*/  SHFL.IDX PT, R78, R63, R41, 0x1c1f ;  /* 0x001c1f293f4e7589 */ /* 0x000fe200000e0000 */
[----:B------:R-:W-:-:S02]  /*cc30*/  MOV R49, R26 ;  /* 0x0000001a00317202 */ /* 0x000fc40000000f00 */
[----:B------:R-:W-:Y:S01]  /*cc40*/  MOV R7, R24 ;  /* 0x0000001800077202 */ /* 0x000fe20000000f00 */
[----:B------:R-:W-:Y:S01]  /*cc50*/  SHFL.IDX PT, R93, R93, R12, 0x1c1f ;  /* 0x001c1f0c5d5d7589 */ /* 0x000fe200000e0000 */
[----:B--2---:R-:W-:Y:S02]  /*cc60*/  SEL R24, R79, R70, P0 ;  /* 0x000000464f187207 */ /* 0x004fe40000000000 */
[----:B------:R-:W-:Y:S01]  /*cc70*/  SEL R26, R70, R79, P0 ;  /* 0x0000004f461a7207 */ /* 0x000fe20000000000 */
[----:B------:R-:W-:Y:S01]  /*cc80*/  SHFL.IDX PT, R125, R125, R12, 0x1c1f ;  /* 0x001c1f0c7d7d7589 */ /* 0x000fe200000e0000 */
[----:B---3--:R-:W-:Y:S02]  /*cc90*/  SEL R8, R77, R72, P0 ;  /* 0x000000484d087207 */ /* 0x008fe40000000000 */
[----:B------:R-:W-:Y:S01]  /*cca0*/  SEL R10, R72, R77, P0 ;  /* 0x0000004d480a7207 */ /* 0x000fe20000000000 */
[----:B------:R-:W-:Y:S01]  /*ccb0*/  BAR.SYNC.DEFER_BLOCKING 0x1, 0x100 ;  /* 0x0044000000007b1d */ /* 0x000fe20000010000 */
[----:B----4-:R-:W-:-:S02]  /*ccc0*/  SEL R25, R117, R156, P0 ;  /* 0x0000009c75197207 */ /* 0x010fc40000000000 */
[----:B------:R-:W-:Y:S02]  /*ccd0*/  SEL R27, R156, R117, P0 ;  /* 0x000000759c1b7207 */ /* 0x000fe40000000000 */
[----:B------:R-:W-:Y:S02]  /*cce0*/  SEL R28, R81, R30, P0 ;  /* 0x0000001e511c7207 */ /* 0x000fe40000000000 */
[----:B------:R-:W-:Y:S01]  /*ccf0*/  SEL R30, R30, R81, P0 ;  /* 0x000000511e1e7207 */ /* 0x000fe20000000000 */
[----:B------:R-:W-:Y:S01]  /*cd00*/  SHFL.IDX PT, R48, R21, R41, 0x1c1f ;  /* 0x001c1f2915307589 */ /* 0x000fe200000e0000 */
[----:B0-----:R-:W-:Y:S01]  /*cd10*/  SEL R14, R6, R83, P0 ;  /* 0x00000053060e7207 */ /* 0x001fe20000000000 */
[----:B------:R-:W-:Y:S01]  /*cd20*/  ULDC UR8, c[0x0][0xa88] ;  /* 0x0002a20000087ab9 */ /* 0x000fe20000000800 */
[----:B------:R-:W-:Y:S01]  /*cd30*/  SEL R13, R109, R64, P0 ;  /* 0x000000406d0d7207 */ /* 0x000fe20000000000 */
[----:B------:R-:W0:Y:S01]  /*cd40*/  SHFL.IDX PT, R80, R65, R41, 0x1c1f ;  /* 0x001c1f2941507589 */ /* 0x000e2200000e0000 */
[----:B------:R-:W-:Y:S01]  /*cd50*/  SEL R15, R64, R109, P0 ;  /* 0x0000006d400f7207 */ /* 0x000fe20000000000 */
[----:B------:R-:W1:Y:S01]  /*cd60*/  LDC R81, c[0x0][0xbe8] ;  /* 0x0002fa00ff517b82 */ /* 0x000e620000000800 */
[----:B------:R-:W-:Y:S01]  /*cd70*/  PLOP3.LUT P2, PT, PT, PT, UP0, 0x80, 0x0 ;  /* 0x000000000000781c */ /* 0x000fe20003f4f008 */
[----:B------:R-:W-:Y:S04]  /*cd80*/  SHFL.IDX PT, R99, R99, R12, 0x1c1f ;  /* 0x001c1f0c63637589 */ /* 0x000fe800000e0000 */
[----:B------:R-:W-:Y:S04]  /*cd90*/  SHFL.IDX PT, R129, R129, R12, 0x1c1f ;  /* 0x001c1f0c81817589 */ /* 0x000fe800000e0000 */
[----:B------:R2:W-:Y:S04]  /*cda0*/  SHFL.IDX PT, R50, R32, R41, 0x1c1f ;  /* 0x001c1f2920327589 */ /* 0x0005e800000e0000 */
[----:B------:R-:W3:Y:S04]  /*cdb0*/  SHFL.IDX PT, R66, R66, R41, 0x1c1f ;  /* 0x001c1f2942427589 */ /* 0x000ee800000e0000 */
[----:B------:R-:W-:Y:S01]  /*cdc0*/  SHFL.IDX PT, R97, R97, R12, 0x1c1f ;  /* 0x001c1f0c61617589 */ /* 0x000fe200000e0000 */
[----:B--2---:R-:W-:-:S03]  /*cdd0*/  SEL R32, R85, R40, P0 ;  /* 0x0000002855207207 */ /* 0x004fc60000000000 */
[----:B------:R-:W-:Y:S01]  /*cde0*/  SHFL.IDX PT, R101, R101, R12, 0x1c1f ;  /* 0x001c1f0c65657589 */ /* 0x000fe200000e0000 */
[----:B0-----:R-:W-:-:S03]  /*cdf0*/  SEL R39, R80, R125, P0 ;  /* 0x0000007d50277207 */ /* 0x001fc60000000000 */
[----:B------:R-:W-:Y:S04]  /*ce00*/  SHFL.IDX PT, R131, R131, R12, 0x1c1f ;  /* 0x001c1f0c83837589 */ /* 0x000fe800000e0000 */
[----:B------:R0:W-:Y:S04]  /*ce10*/  SHFL.IDX PT, R52, R33, R41, 0x1c1f ;  /* 0x001c1f2921347589 */ /* 0x0001e800000e0000 */
[----:B------:R2:W-:Y:S04]  /*ce20*/  SHFL.IDX PT, R56, R34, R41, 0x1c1f ;  /* 0x001c1f2922387589 */ /* 0x0005e800000e0000 */
[----:B------:R-:W-:Y:S01]  /*ce30*/  SHFL.IDX PT, R68, R68, R41, 0x1c1f ;  /* 0x001c1f2944447589 */ /* 0x000fe200000e0000 */
[----:B---3--:R-:W-:-:S02]  /*ce40*/  SEL R43, R66, R129, P0 ;  /* 0x00000081422b7207 */ /* 0x008fc40000000000 */
[----:B0-----:R-:W-:Y:S01]  /*ce50*/  SEL R33, R113, R54, P0 ;  /* 0x0000003671217207 */ /* 0x001fe20000000000 */
[----:B------:R-:W-:Y:S01]  /*ce60*/  SHFL.IDX PT, R105, R105, R12, 0x1c1f ;  /* 0x001c1f0c69697589 */ /* 0x000fe200000e0000 */
[----:B--2---:R-:W-:-:S03]  /*ce70*/  SEL R34, R40, R85, P0 ;  /* 0x0000005528227207 */ /* 0x004fc60000000000 */
[----:B------:R-:W-:Y:S01]  /*ce80*/  SHFL.IDX PT, R133, R133, R12, 0x1c1f ;  /* 0x001c1f0c85857589 */ /* 0x000fe200000e0000 */
[----:B------:R-:W-:-:S03]  /*ce90*/  SEL R40, R99, R50, P0 ;  /* 0x0000003263287207 */ /* 0x000fc60000000000 */
[----:B------:R0:W-:Y:S04]  /*cea0*/  SHFL.IDX PT, R58, R35, R41, 0x1c1f ;  /* 0x001c1f29233a7589 */ /* 0x0001e800000e0000 */
[----:B------:R-:W-:Y:S04]  /*ceb0*/  SHFL.IDX PT, R82, R69, R41, 0x1c1f ;  /* 0x001c1f2945527589 */ /* 0x000fe800000e0000 */
[----:B------:R-:W-:Y:S01]  /*cec0*/  SHFL.IDX PT, R137, R137, R12, 0x1c1f ;  /* 0x001c1f0c89897589 */ /* 0x000fe200000e0000 */
[----:B0-----:R-:W-:-:S03]  /*ced0*/  SEL R35, R54, R113, P0 ;  /* 0x0000007136237207 */ /* 0x001fc60000000000 */
[----:B------:R-:W-:Y:S04]  /*cee0*/  SHFL.IDX PT, R84, R71, R41, 0x1c1f ;  /* 0x001c1f2947547589 */ /* 0x000fe800000e0000 */
[----:B------:R-:W-:Y:S04]  /*cef0*/  SHFL.IDX PT, R107, R107, R12, 0x1c1f ;  /* 0x001c1f0c6b6b7589 */ /* 0x000fe800000e0000 */
[----:B------:R-:W-:Y:S04]  /*cf00*/  SHFL.IDX PT, R103, R103, R12, 0x1c1f ;  /* 0x001c1f0c67677589 */ /* 0x000fe800000e0000 */
[----:B------:R-:W-:Y:S04]  /*cf10*/  SHFL.IDX PT, R127, R127, R12, 0x1c1f ;  /* 0x001c1f0c7f7f7589 */ /* 0x000fe800000e0000 */
[----:B------:R0:W-:Y:S04]  /*cf20*/  SHFL.IDX PT, R60, R36, R41, 0x1c1f ;  /* 0x001c1f29243c7589 */ /* 0x0001e800000e0000 */
[----:B------:R2:W-:Y:S04]  /*cf30*/  SHFL.IDX PT, R70, R37, R41, 0x1c1f ;  /* 0x001c1f2925467589 */ /* 0x0005e800000e0000 */
[----:B------:R-:W-:Y:S01]  /*cf40*/  SHFL.IDX PT, R86, R73, R41, 0x1c1f ;  /* 0x001c1f2949567589 */ /* 0x000fe200000e0000 */
[----:B0-----:R-:W-:-:S03]  /*cf50*/  SEL R36, R93, R48, P0 ;  /* 0x000000305d247207 */ /* 0x001fc60000000000 */
[----:B------:R-:W-:Y:S01]  /*cf60*/  SHFL.IDX PT, R135, R135, R12, 0x1c1f ;  /* 0x001c1f0c87877589 */ /* 0x000fe200000e0000 */
[----:B--2---:R-:W-:-:S03]  /*cf70*/  SEL R37, R125, R80, P0 ;  /* 0x000000507d257207 */ /* 0x004fc60000000000 */
[----:B------:R-:W0:Y:S04]  /*cf80*/  SHFL.IDX PT, R74, R74, R41, 0x1c1f ;  /* 0x001c1f294a4a7589 */ /* 0x000e2800000e0000 */
[----:B------:R-:W-:Y:S04]  /*cf90*/  SHFL.IDX PT, R95, R95, R12, 0x1c1f ;  /* 0x001c1f0c5f5f7589 */ /* 0x000fe800000e0000 */
[----:B------:R2:W-:Y:S04]  /*cfa0*/  SHFL.IDX PT, R139, R139, R12, 0x1c1f ;  /* 0x001c1f0c8b8b7589 */ /* 0x0005e800000e0000 */
[----:B------:R3:W-:Y:S04]  /*cfb0*/  SHFL.IDX PT, R72, R38, R41, 0x1c1f ;  /* 0x001c1f2926487589 */ /* 0x0007e800000e0000 */
[----:B------:R4:W1:Y:S01]  /*cfc0*/  SHFL.IDX PT, R88, R75, R41, 0x1c1f ;  /* 0x001c1f294b587589 */ /* 0x00086200000e0000 */
[----:B--2---:R-:W-:-:S03]  /*cfd0*/  SEL R12, R83, R6, P0 ;  /* 0x00000006530c7207 */ /* 0x004fc60000000000 */
[----:B------:R2:W-:Y:S01]  /*cfe0*/  STSM.16.M88.4 [R100], R8 ;  /* 0x0000000864007844 */ /* 0x0005e20000000200 */
[----:B---3--:R-:W-:-:S03]  /*cff0*/  SEL R38, R48, R93, P0 ;  /* 0x0000005d30267207 */ /* 0x008fc60000000000 */
[----:B------:R3:W-:Y:S01]  /*d000*/  STSM.16.M88.4 [R98], R24 ;  /* 0x0000001862007844 */ /* 0x0007e20000000200 */
[----:B0-----:R-:W-:Y:S02]  /*d010*/  SEL R69, R135, R74, P0 ;  /* 0x0000004a87457207 */ /* 0x001fe40000000000 */
[----:B----4-:R-:W-:Y:S01]  /*d020*/  SEL R41, R129, R66, P0 ;  /* 0x0000004281297207 */ /* 0x010fe20000000000 */
[----:B------:R0:W-:Y:S01]  /*d030*/  STSM.16.M88.4 [R96], R28 ;  /* 0x0000001c60007844 */ /* 0x0001e20000000200 */
[----:B------:R-:W-:-:S03]  /*d040*/  SEL R71, R74, R135, P0 ;  /* 0x000000874a477207 */ /* 0x000fc60000000000 */
[----:B------:R4:W-:Y:S01]  /*d050*/  STSM.16.M88.4 [R94], R12 ;  /* 0x0000000c5e007844 */ /* 0x0009e20000000200 */
[----:B--2---:R-:W-:-:S03]  /*d060*/  SEL R8, R87, R42, P0 ;  /* 0x0000002a57087207 */ /* 0x004fc60000000000 */
[----:B------:R-:W-:Y:S01]  /*d070*/  STSM.16.M88.4 [R92], R32 ;  /* 0x000000205c007844 */ /* 0x000fe20000000200 */
[----:B------:R-:W-:Y:S02]  /*d080*/  SEL R10, R42, R87, P0 ;  /* 0x000000572a0a7207 */ /* 0x000fe40000000000 */
[----:B------:R-:W-:Y:S02]  /*d090*/  SEL R9, R115, R76, P0 ;  /* 0x0000004c73097207 */ /* 0x000fe40000000000 */
[----:B------:R-:W-:Y:S02]  /*d0a0*/  SEL R11, R76, R115, P0 ;  /* 0x000000734c0b7207 */ /* 0x000fe40000000000 */
[----:B---3--:R-:W-:Y:S02]  /*d0b0*/  SEL R24, R89, R46, P0 ;  /* 0x0000002e59187207 */ /* 0x008fe40000000000 */
[----:B------:R-:W-:Y:S01]  /*d0c0*/  SEL R26, R46, R89, P0 ;  /* 0x000000592e1a7207 */ /* 0x000fe20000000000 */
[----:B------:R2:W-:Y:S01]  /*d0d0*/  STSM.16.M88.4 [R90], R8 ;  /* 0x000000085a007844 */ /* 0x0005e20000000200 */
[----:B------:R-:W-:-:S02]  /*d0e0*/  SEL R25, R121, R62, P0 ;  /* 0x0000003e79197207 */ /* 0x000fc40000000000 */
[----:B------:R-:W-:Y:S02]  /*d0f0*/  SEL R27, R62, R121, P0 ;  /* 0x000000793e1b7207 */ /* 0x000fe40000000000 */
[----:B0-----:R-:W-:Y:S02]  /*d100*/  SEL R28, R91, R20, P0 ;  /* 0x000000145b1c7207 */ /* 0x001fe40000000000 */
[----:B------:R-:W-:Y:S01]  /*d110*/  SEL R30, R20, R91, P0 ;  /* 0x0000005b141e7207 */ /* 0x000fe20000000000 */
[----:B------:R-:W-:Y:S01]  /*d120*/  STSM.16.M88.4 [R61], R24 ;  /* 0x000000183d007844 */ /* 0x000fe20000000200 */
[----:B------:R-:W-:Y:S02]  /*d130*/  SEL R29, R123, R78, P0 ;  /* 0x0000004e7b1d7207 */ /* 0x000fe40000000000 */
[----:B------:R-:W-:Y:S02]  /*d140*/  SEL R31, R78, R123, P0 ;  /* 0x0000007b4e1f7207 */ /* 0x000fe40000000000 */
[----:B------:R-:W-:-:S02]  /*d150*/  SEL R42, R50, R99, P0 ;  /* 0x00000063322a7207 */ /* 0x000fc40000000000 */
[----:B----4-:R-:W-:Y:S01]  /*d160*/  SEL R12, R101, R56, P0 ;  /* 0x00000038650c7207 */ /* 0x010fe20000000000 */
[----:B------:R0:W-:Y:S01]  /*d170*/  STSM.16.M88.4 [R57], R28 ;  /* 0x0000001c39007844 */ /* 0x0001e20000000200 */
[----:B--2---:R-:W-:Y:S02]  /*d180*/  SEL R8, R97, R52, P0 ;  /* 0x0000003461087207 */ /* 0x004fe40000000000 */
[----:B------:R-:W-:Y:S01]  /*d190*/  SEL R10, R52, R97, P0 ;  /* 0x00000061340a7207 */ /* 0x000fe20000000000 */
[----:B------:R2:W-:Y:S01]  /*d1a0*/  STSM.16.M88.4 [R59], R36 ;  /* 0x000000243b007844 */ /* 0x0005e20000000200 */
[----:B------:R-:W-:Y:S02]  /*d1b0*/  SEL R9, R131, R68, P0 ;  /* 0x0000004483097207 */ /* 0x000fe40000000000 */
[----:B------:R-:W-:Y:S01]  /*d1c0*/  SEL R11, R68, R131, P0 ;  /* 0x00000083440b7207 */ /* 0x000fe20000000000 */
[----:B------:R-:W-:Y:S01]  /*d1d0*/  STSM.16.M88.4 [R53], R40 ;  /* 0x0000002835007844 */ /* 0x000fe20000000200 */
[----:B------:R-:W-:-:S02]  /*d1e0*/  SEL R14, R56, R101, P0 ;  /* 0x00000065380e7207 */ /* 0x000fc40000000000 */
[----:B------:R-:W-:Y:S01]  /*d1f0*/  SEL R13, R133, R82, P0 ;  /* 0x00000052850d7207 */ /* 0x000fe20000000000 */
[----:B------:R3:W-:Y:S01]  /*d200*/  STSM.16.M88.4 [R51], R8 ;  /* 0x0000000833007844 */ /* 0x0007e20000000200 */
[----:B------:R-:W-:Y:S02]  /*d210*/  SEL R15, R82, R133, P0 ;  /* 0x00000085520f7207 */ /* 0x000fe40000000000 */
[----:B------:R-:W-:Y:S02]  /*d220*/  SEL R56, R105, R58, P0 ;  /* 0x0000003a69387207 */ /* 0x000fe40000000000 */
[----:B------:R-:W-:Y:S01]  /*d230*/  SEL R58, R58, R105, P0 ;  /* 0x000000693a3a7207 */ /* 0x000fe20000000000 */
[----:B------:R4:W-:Y:S01]  /*d240*/  STSM.16.M88.4 [R49], R12 ;  /* 0x0000000c31007844 */ /* 0x0009e20000000200 */
[----:B0-----:R-:W-:Y:S02]  /*d250*/  SEL R57, R137, R84, P0 ;  /* 0x0000005489397207 */ /* 0x001fe40000000000 */
[----:B--2---:R-:W-:-:S02]  /*d260*/  SEL R59, R84, R137, P0 ;  /* 0x00000089543b7207 */ /* 0x004fc40000000000 */
[----:B------:R-:W-:Y:S02]  /*d270*/  SEL R24, R107, R60, P0 ;  /* 0x0000003c6b187207 */ /* 0x000fe40000000000 */
[----:B------:R-:W-:Y:S01]  /*d280*/  SEL R26, R60, R107, P0 ;  /* 0x0000006b3c1a7207 */ /* 0x000fe20000000000 */
[----:B------:R0:W-:Y:S01]  /*d290*/  STSM.16.M88.4 [R7], R56 ;  /* 0x0000003807007844 */ /* 0x0001e20000000200 */
[----:B------:R-:W-:Y:S01]  /*d2a0*/  SEL R25, R127, R86, P0 ;  /* 0x000000567f197207 */ /* 0x000fe20000000000 */
[----:B---3--:R-:W-:Y:S01]  /*d2b0*/  IMAD.U32 R8, RZ, RZ, UR6 ;  /* 0x00000006ff087e24 */ /* 0x008fe2000f8e00ff */
[----:B------:R-:W-:Y:S01]  /*d2c0*/  SEL R27, R86, R127, P0 ;  /* 0x0000007f561b7207 */ /* 0x000fe20000000000 */
[----:B------:R-:W-:Y:S01]  /*d2d0*/  IMAD.U32 R9, RZ, RZ, UR7 ;  /* 0x00000007ff097e24 */ /* 0x000fe2000f8e00ff */
[----:B------:R-:W-:Y:S01]  /*d2e0*/  SEL R68, R103, R70, P0 ;  /* 0x0000004667447207 */ /* 0x000fe20000000000 */
[----:B------:R-:W-:Y:S01]  /*d2f0*/  ULDC.64 UR6, c[0x0][0xc08] ;  /* 0x0003020000067ab9 */ /* 0x000fe20000000a00 */
[----:B------:R-:W-:Y:S01]  /*d300*/  SEL R70, R70, R103, P0 ;  /* 0x0000006746467207 */ /* 0x000fe20000000000 */
[----:B------:R2:W-:Y:S01]  /*d310*/  STSM.16.M88.4 [R44], R24 ;  /* 0x000000182c007844 */ /* 0x0005e20000000200 */
[----:B-1----:R-:W-:-:S02]  /*d320*/  SEL R29, R139, R88, P0 ;  /* 0x000000588b1d7207 */ /* 0x002fc40000000000 */
[----:B------:R-:W-:Y:S01]  /*d330*/  SEL R31, R88, R139, P0 ;  /* 0x0000008b581f7207 */ /* 0x000fe20000000000 */
[----:B------:R2:W-:Y:S01]  /*d340*/  STSM.16.M88.4 [R45], R68 ;  /* 0x000000442d007844 */ /* 0x0005e20000000200 */
[----:B------:R-:W-:Y:S02]  /*d350*/  SEL R28, R95, R72, P0 ;  /* 0x000000485f1c7207 */ /* 0x000fe40000000000 */
[----:B------:R-:W-:Y:S01]  /*d360*/  SEL R30, R72, R95, P0 ;  /* 0x0000005f481e7207 */ /* 0x000fe20000000000 */
[----:B------:R-:W-:-:S04]  /*d370*/  UISETP.NE.U32.AND UP1, UPT, UR6, URZ, UPT ;  /* 0x0000003f0600728c */ /* 0x000fc8000bf25070 */
[----:B------:R2:W-:Y:S01]  /*d380*/  STSM.16.M88.4 [R47], R28 ;  /* 0x0000001c2f007844 */ /* 0x0005e20000000200 */
[----:B------:R-:W-:Y:S01]  /*d390*/  BAR.SYNC.DEFER_BLOCKING 0x1, 0x100 ;  /* 0x0044000000007b1d */ /* 0x000fe20000010000 */
[----:B------:R-:W-:-:S06]  /*d3a0*/  UISETP.NE.AND.EX UP1, UPT, UR7, URZ, UPT, UP1 ;  /* 0x0000003f0700728c */ /* 0x000fcc000bf25310 */
[----:B------:R-:W-:-:S05]  /*d3b0*/  PLOP3.LUT P0, PT, PT, PT, UP1, 0x80, 0x0 ;  /* 0x000000000000781c */ /* 0x000fca0003f0f018 */
[----:B------:R-:W-:-:S04]  /*d3c0*/  @UP1 ULEA UR6, UP2, UR36, UR6, 0x2 ;  /* 0x0000000624061291 */ /* 0x000fc8000f84103f */
[----:B------:R-:W-:Y:S01]  /*d3d0*/  @UP1 ULEA.HI.X UR7, UR36, UR7, UR37, 0x2, UP2 ;  /* 0x0000000724071291 */ /* 0x000fe200090f1425 */
[----:B------:R-:W-:Y:S02]  /*d3e0*/  IMAD.U32 R10, RZ, RZ, UR8 ;  /* 0x00000008ff0a7e24 */ /* 0x000fe4000f8e00ff */
[----:B----4-:R-:W-:-:S03]  /*d3f0*/  IMAD.U32 R14, RZ, RZ, UR6 ;  /* 0x00000006ff0e7e24 */ /* 0x010fc6000f8e00ff */
[----:B------:R-:W-:Y:S01]  /*d400*/  IMAD.U32 R15, RZ, RZ, UR7 ;  /* 0x00000007ff0f7e24 */ /* 0x000fe2000f8e00ff */
[----:B------:R-:W3:Y:S01]  /*d410*/  @P2 LDG.E R6, desc[UR50][R8.64] ;  /* 0x0000003208062981 */ /* 0x000ee2000c1e1900 */
[----:B------:R-:W-:Y:S01]  /*d420*/  ISETP.NE.AND P1, PT, R81, 0x1, PT ;  /* 0x000000015100780c */ /* 0x000fe20003f25270 */
[----:B------:R-:W-:Y:S02]  /*d430*/  UMOV UR4, URZ ;  /* 0x0000003f00047c82 */ /* 0x000fe40008000000 */
[----:B------:R2:W5:Y:S10]  /*d440*/  @P0 LDG.E R10, desc[UR50][R14.64] ;  /* 0x000000320e0a0981 */ /* 0x000574000c1e1900 */
[----:B0-----:R-:W0:Y:S08]  /*d450*/  @P1 LDC R7, c[0x0][0xbec] ;  /* 0x0002fb00ff071b82 */ /* 0x001e300000000800 */
[----:B------:R-:W1:Y:S01]  /*d460*/  @P1 LDC R12, c[0x0][0xbf0] ;  /* 0x0002fc00ff0c1b82 */ /* 0x000e620000000800 */
[----:B---3--:R-:W-:Y:S01]  /*d470*/  @P2 R2UR UR4, R6 ;  /* 0x00000000060422ca */ /* 0x008fe200000e0000 */
[----:B012---:R-:W-:-:S14]  /*d480*/  @P0 BRA `(.L_x_2175) ;  /* 0x0000000000100947 */ /* 0x007fdc0003800000 */
[----:B------:R-:W-:Y:S05]  /*d490*/  @!P2 BRA `(.L_x_2175) ;  /* 0x00000000000ca947 */ /* 0x000fea0003800000 */
[----:B------:R-:W2:Y:S04]  /*d4a0*/  LDG.E R11, desc[UR50][R8.64] ;  /* 0x00000032080b7981 */ /* 0x000ea8000c1e1900 */
[----:B-----5:R-:W2:Y:S02]  /*d4b0*/  LDG.E R10, desc[UR50][R8.64+0x4] ;  /* 0x00000432080a7981 */ /* 0x020ea4000c1e1900 */
[----:B--2---:R-:W-:-:S07]  /*d4c0*/  IMAD.IADD R10, R10, 0x1, -R11 ;  /* 0x000000010a0a7824 */ /* 0x004fce00078e0a0b */
.L_x_2175:
[----:B------:R-:W-:Y:S01]  /*d4d0*/  USHF.R.S32.HI UR14, URZ, 0x1f, UR42 ;  /* 0x0000001f3f0e7899 */ /* 0x000fe2000801142a */
[----:B------:R-:W-:Y:S01]  /*d4e0*/  VIADD R14, R18, UR39 ;  /* 0x00000027120e7c36 */ /* 0x000fe20008000000 */
[----:B------:R-:W-:Y:S01]  /*d4f0*/  ULDC.64 UR12, c[0x0][0xb90] ;  /* 0x0002e400000c7ab9 */ /* 0x000fe20000000a00 */
[----:B------:R-:W-:Y:S01]  /*d500*/  USHF.R.S32.HI UR9, URZ, 0x1f, UR4 ;  /* 0x0000001f3f097899 */ /* 0x000fe20008011404 */
[----:B------:R-:W-:Y:S01]  /*d510*/  VIADD R26, R236, UR39 ;  /* 0x00000027ec1a7c36 */ /* 0x000fe20008000000 */
[----:B------:R-:W-:Y:S01]  /*d520*/  UIMAD UR10, UR14, UR12, URZ ;  /* 0x0000000c0e0a72a4 */ /* 0x000fe2000f8e023f */
[----:B------:R-:W-:Y:S01]  /*d530*/  @P1 IMAD.HI.U32 R7, R14, R7, RZ ;  /* 0x000000070e071227 */ /* 0x000fe200078e00ff */
        /* <DEDUP_REMOVED lines=19> */
[----:B-----5:R-:W-:Y:S01]  /*d670*/  IMAD R85, R10, R81, RZ ;  /* 0x000000510a557224 */ /* 0x020fe200078e02ff */
[----:B------:R-:W-:Y:S01]  /*d680*/  IADD3 R6, P0, R6, UR6, RZ ;  /* 0x0000000606067c10 */ /* 0x000fe2000ff1e0ff */
[----:B------:R-:W-:Y:S01]  /*d690*/  ULDC.64 UR10, c[0x0][0xaa0] ;  /* 0x0002a800000a7ab9 */ /* 0x000fe20000000a00 */
[----:B------:R-:W-:Y:S01]  /*d6a0*/  IMAD.U32 R12, RZ, RZ, UR8 ;  /* 0x00000008ff0c7e24 */ /* 0x000fe2000f8e00ff */
[----:B------:R-:W-:-:S02]  /*d6b0*/  SHF.R.S32.HI R8, RZ, 0x1f, R9 ;  /* 0x0000001fff087819 */ /* 0x000fc40000011409 */
[----:B------:R-:W-:Y:S02]  /*d6c0*/  LOP3.LUT R28, R29, 0x380, RZ, 0xc0, !PT ;  /* 0x000003801d1c7812 */ /* 0x000fe400078ec0ff */
[----:B------:R-:W-:Y:S01]  /*d6d0*/  IADD3.X R7, R7, UR7, R12, P0, !PT ;  /* 0x0000000707077c10 */ /* 0x000fe200087fe40c */
[----:B------:R-:W-:Y:S01]  /*d6e0*/  ULDC.64 UR6, c[0x0][0xb88] ;  /* 0x0002e20000067ab9 */ /* 0x000fe20000000a00 */
[----:B------:R-:W-:Y:S01]  /*d6f0*/  SHF.R.U64 R28, R28, 0x3, RZ ;  /* 0x000000031c1c7819 */ /* 0x000fe200000012ff */
[----:B------:R-:W-:Y:S01]  /*d700*/  IMAD R14, R8, UR6, RZ ;  /* 0x00000006080e7c24 */ /* 0x000fe2000f8e02ff */
[----:B------:R-:W-:Y:S01]  /*d710*/  IADD3 R13, P4, R4, 0x2000, RZ ;  /* 0x00002000040d7810 */ /* 0x000fe20007f9e0ff */
[C---:B------:R-:W-:Y:S01]  /*d720*/  IMAD.WIDE.U32 R6, R9.reuse, UR6, R6 ;  /* 0x0000000609067c25 */ /* 0x040fe2000f8e0006 */
[----:B------:R-:W-:Y:S02]  /*d730*/  LOP3.LUT R28, R28, R29, RZ, 0x3c, !PT ;  /* 0x0000001d1c1c7212 */ /* 0x000fe400078e3cff */
[----:B------:R-:W-:Y:S01]  /*d740*/  IADD3 R57, P3, R4, 0x4000, RZ ;  /* 0x0000400004397810 */ /* 0x000fe20007f7e0ff */
[----:B------:R-:W-:Y:S01]  /*d750*/  IMAD R15, R9, UR7, R14 ;  /* 0x00000007090f7c24 */ /* 0x000fe2000f8e020e */
[----:B------:R-:W-:Y:S01]  /*d760*/  ULDC.64 UR6, c[0x0][0xb50] ;  /* 0x0002d40000067ab9 */ /* 0x000fe20000000a00 */
[----:B------:R-:W-:Y:S01]  /*d770*/  IMAD.X R29, RZ, RZ, R5, P2 ;  /* 0x000000ffff1d7224 */ /* 0x000fe200010e0605 */
[----:B------:R-:W-:Y:S01]  /*d780*/  LEA R14, P0, R6, UR6, 0x2 ;  /* 0x00000006060e7c11 */ /* 0x000fe2000f8010ff */
[----:B------:R-:W-:Y:S01]  /*d790*/  IMAD.IADD R7, R7, 0x1, R15 ;  /* 0x0000000107077824 */ /* 0x000fe200078e020f */
[----:B------:R-:W-:-:S02]  /*d7a0*/  IADD3 R41, P2, R4, 0xb000, RZ ;  /* 0x0000b00004297810 */ /* 0x000fc40007f5e0ff */
[----:B------:R-:W-:Y:S01]  /*d7b0*/  LOP3.LUT R12, R13, 0x380, RZ, 0xc0, !PT ;  /* 0x000003800d0c7812 */ /* 0x000fe200078ec0ff */
[----:B------:R-:W-:Y:S01]  /*d7c0*/  SHFL.IDX PT, R20, R14, RZ, 0x1c1f ;  /* 0x001c1fff0e147589 */ /* 0x000fe200000e0000 */
[----:B------:R-:W-:Y:S01]  /*d7d0*/  LEA.HI.X R15, R6, UR7, R7, 0x2, P0 ;  /* 0x00000007060f7c11 */ /* 0x000fe200080f1407 */
[----:B------:R-:W-:Y:S01]  /*d7e0*/  VIADD R6, R26, 0x8 ;  /* 0x000000081a067836 */ /* 0x000fe20000000000 */
[----:B------:R-:W-:Y:S01]  /*d7f0*/  IADD3 R25, P0, R4, 0x3000, RZ ;  /* 0x0000300004197810 */ /* 0x000fe20007f1e0ff */
[----:B------:R-:W-:Y:S01]  /*d800*/  SHFL.IDX PT, R42, R14, 0x1, 0x1c1f ;  /* 0x003c1f000e2a7f89 */ /* 0x000fe200000e0000 */
[----:B------:R-:W-:Y:S02]  /*d810*/  LOP3.LUT R40, R41, 0x380, RZ, 0xc0, !PT ;  /* 0x0000038029287812 */ /* 0x000fe400078ec0ff */
[----:B------:R-:W-:Y:S01]  /*d820*/  LOP3.LUT R24, R25, 0x380, RZ, 0xc0, !PT ;  /* 0x0000038019187812 */ /* 0x000fe200078ec0ff */
[----:B------:R-:W1:Y:S01]  /*d830*/  SHFL.IDX PT, R21, R15, RZ, 0x1c1f ;  /* 0x001c1fff0f157589 */ /* 0x000e6200000e0000 */
[----:B------:R-:W-:-:S02]  /*d840*/  SHF.R.U64 R40, R40, 0x3, RZ ;  /* 0x0000000328287819 */ /* 0x000fc400000012ff */
[----:B------:R-:W-:Y:S01]  /*d850*/  SHF.R.U64 R24, R24, 0x3, RZ ;  /* 0x0000000318187819 */ /* 0x000fe200000012ff */
[----:B------:R-:W2:Y:S01]  /*d860*/  SHFL.IDX PT, R43, R15, 0x1, 0x1c1f ;  /* 0x003c1f000f2b7f89 */ /* 0x000ea200000e0000 */
[----:B------:R-:W-:Y:S01]  /*d870*/  LOP3.LUT R40, R40, R41, RZ, 0x3c, !PT ;  /* 0x0000002928287212 */ /* 0x000fe200078e3cff */
[--C-:B------:R-:W-:Y:S01]  /*d880*/  IMAD.X R41, RZ, RZ, R5.reuse, P2 ;  /* 0x000000ffff297224 */ /* 0x100fe200010e0605 */
[----:B------:R-:W-:Y:S01]  /*d890*/  LOP3.LUT R24, R24, R25, RZ, 0x3c, !PT ;  /* 0x0000001918187212 */ /* 0x000fe200078e3cff */
[----:B------:R-:W-:Y:S01]  /*d8a0*/  IMAD.X R25, RZ, RZ, R5, P0 ;  /* 0x000000ffff197224 */ /* 0x000fe200000e0605 */
[----:B------:R-:W-:Y:S02]  /*d8b0*/  IADD3 R61, P0, R4, 0x9000, RZ ;  /* 0x00009000043d7810 */ /* 0x000fe40007f1e0ff */
[----:B------:R-:W-:Y:S02]  /*d8c0*/  LOP3.LUT R56, R57, 0x380, RZ, 0xc0, !PT ;  /* 0x0000038039387812 */ /* 0x000fe400078ec0ff */
[----:B------:R-:W-:-:S02]  /*d8d0*/  LOP3.LUT R60, R61, 0x380, RZ, 0xc0, !PT ;  /* 0x000003803d3c7812 */ /* 0x000fc400078ec0ff */
[----:B------:R-:W-:Y:S02]  /*d8e0*/  IADD3 R11, P5, R4, 0x1000, RZ ;  /* 0x00001000040b7810 */ /* 0x000fe40007fbe0ff */
[----:B------:R-:W-:Y:S02]  /*d8f0*/  SHF.R.U64 R60, R60, 0x3, RZ ;  /* 0x000000033c3c7819 */ /* 0x000fe400000012ff */
[----:B------:R-:W-:Y:S01]  /*d900*/  SHF.R.U64 R12, R12, 0x3, RZ ;  /* 0x000000030c0c7819 */ /* 0x000fe200000012ff */
[--C-:B------:R-:W-:Y:S01]  /*d910*/  IMAD.X R9, RZ, RZ, R5.reuse, P5 ;  /* 0x000000ffff097224 */ /* 0x100fe200028e0605 */
[----:B------:R-:W-:Y:S01]  /*d920*/  LOP3.LUT R60, R60, R61, RZ, 0x3c, !PT ;  /* 0x0000003d3c3c7212 */ /* 0x000fe200078e3cff */
[----:B------:R-:W-:Y:S01]  /*d930*/  IMAD.X R61, RZ, RZ, R5, P0 ;  /* 0x000000ffff3d7224 */ /* 0x000fe200000e0605 */
[----:B------:R-:W-:Y:S02]  /*d940*/  LOP3.LUT P0, RZ, R234, 0x3, RZ, 0xc0, !PT ;  /* 0x00000003eaff7812 */ /* 0x000fe4000780c0ff */
[----:B------:R-:W-:-:S02]  /*d950*/  SHF.R.U64 R56, R56, 0x3, RZ ;  /* 0x0000000338387819 */ /* 0x000fc400000012ff */
[-C--:B------:R-:W-:Y:S02]  /*d960*/  ISETP.GE.OR P2, PT, R26, R85.reuse, P0 ;  /* 0x000000551a00720c */ /* 0x080fe40000746670 */
[----:B------:R-:W-:Y:S02]  /*d970*/  ISETP.GE.OR P0, PT, R6, R85, P0 ;  /* 0x000000550600720c */ /* 0x000fe40000706670 */
        /* <DEDUP_REMOVED lines=8> */
[----:B-1----:R1:W-:Y:S01]  /*da00*/  @!P2 ST.E desc[UR50][R20.64], R2 ;  /* 0x000000021400a985 */ /* 0x0023e2000c101932 */
        /* <DEDUP_REMOVED lines=8> */
[----:B------:R-:W-:-:S02]  /*da90*/  LOP3.LUT R44, R45, 0x380, RZ, 0xc0, !PT ;  /* 0x000003802d2c7812 */ /* 0x000fc400078ec0ff */
[----:B------:R-:W-:Y:S01]  /*daa0*/  LOP3.LUT R8, R11, 0x380, RZ, 0xc0, !PT ;  /* 0x000003800b087812 */ /* 0x000fe200078ec0ff */
[----:B-1----:R-:W1:Y:S01]  /*dab0*/  @P1 LDC R21, c[0x0][0xbec] ;  /* 0x0002fb00ff151b82 */ /* 0x002e620000000800 */
[----:B------:R-:W-:Y:S01]  /*dac0*/  SHF.R.U64 R32, R32, 0x3, RZ ;  /* 0x0000000320207819 */ /* 0x000fe200000012ff */
[----:B------:R-:W-:Y:S01]  /*dad0*/  UIADD3 UR7, UR7, UR8, URZ ;  /* 0x0000000807077290 */ /* 0x000fe2000fffe03f */
[----:B------:R-:W-:Y:S01]  /*dae0*/  SHF.R.U64 R36, R36, 0x3, RZ ;  /* 0x0000000324247819 */ /* 0x000fe200000012ff */
[----:B------:R-:W-:Y:S01]  /*daf0*/  UIMAD UR4, UR14, UR10, URZ ;  /* 0x0000000a0e0472a4 */ /* 0x000fe2000f8e023f */
[----:B------:R-:W-:Y:S01]  /*db00*/  SHF.R.U64 R68, R68, 0x3, RZ ;  /* 0x0000000344447819 */ /* 0x000fe200000012ff */
[----:B--2---:R-:W-:Y:S01]  /*db10*/  IMAD R0, R232, 0x20, R233 ;  /* 0x00000020e8007824 */ /* 0x004fe200078e02e9 */
[----:B------:R-:W-:Y:S01]  /*db20*/  SHF.R.U64 R44, R44, 0x3, RZ ;  /* 0x000000032c2c7819 */ /* 0x000fe200000012ff */
[----:B------:R-:W-:Y:S01]  /*db30*/  UIMAD UR4, UR42, UR11, UR4 ;  /* 0x0000000b2a0472a4 */ /* 0x000fe2000f8e0204 */
[----:B------:R-:W-:Y:S01]  /*db40*/  LOP3.LUT R32, R32, R33, RZ, 0x3c, !PT ;  /* 0x0000002120207212 */ /* 0x000fe200078e3cff */
[----:B------:R-:W-:Y:S01]  /*db50*/  VIADD R52, R0, UR39 ;  /* 0x0000002700347c36 */ /* 0x000fe20008000000 */
[----:B------:R-:W-:Y:S01]  /*db60*/  LOP3.LUT R36, R36, R37, RZ, 0x3c, !PT ;  /* 0x0000002524247212 */ /* 0x000fe200078e3cff */
[--C-:B------:R-:W-:Y:S01]  /*db70*/  IMAD.X R33, RZ, RZ, R5.reuse, P6 ;  /* 0x000000ffff217224 */ /* 0x100fe200030e0605 */
[----:B------:R-:W-:Y:S01]  /*db80*/  LOP3.LUT R68, R68, R69, RZ, 0x3c, !PT ;  /* 0x0000004544447212 */ /* 0x000fe200078e3cff */
[--C-:B------:R-:W-:Y:S01]  /*db90*/  IMAD.X R37, RZ, RZ, R5.reuse, P5 ;  /* 0x000000ffff257224 */ /* 0x100fe200028e0605 */
[----:B------:R-:W-:Y:S01]  /*dba0*/  LOP3.LUT R44, R44, R45, RZ, 0x3c, !PT ;  /* 0x0000002d2c2c7212 */ /* 0x000fe200078e3cff */
[--C-:B------:R-:W-:Y:S01]  /*dbb0*/  IMAD.X R69, RZ, RZ, R5.reuse, P4 ;  /* 0x000000ffff457224 */ /* 0x100fe200020e0605 */
[----:B------:R-:W-:Y:S01]  /*dbc0*/  UIMAD.WIDE.U32 UR6, UR42, UR10, UR6 ;  /* 0x0000000a2a0672a5 */ /* 0x000fe2000f8e0006 */
[----:B------:R-:W-:Y:S01]  /*dbd0*/  SHF.R.U64 R8, R8, 0x3, RZ ;  /* 0x0000000308087819 */ /* 0x000fe200000012ff */
[--C-:B------:R-:W-:Y:S01]  /*dbe0*/  IMAD.X R45, RZ, RZ, R5.reuse, P3 ;  /* 0x000000ffff2d7224 */ /* 0x100fe200018e0605 */
[C---:B------:R-:W-:Y:S01]  /*dbf0*/  IADD3 R77, P6, R4.reuse, 0xc000, RZ ;  /* 0x0000c000044d7810 */ /* 0x040fe20007fde0ff */
[----:B------:R-:W-:Y:S01]  /*dc00*/  ULDC.64 UR8, c[0x0][0xaf0] ;  /* 0x0002bc0000087ab9 */ /* 0x000fe20000000a00 */
[C---:B------:R-:W-:Y:S01]  /*dc10*/  IADD3 R73, P5, R4.reuse, 0xd000, RZ ;  /* 0x0000d00004497810 */ /* 0x040fe20007fbe0ff */
[----:B------:R-:W5:Y:S01]  /*dc20*/  LD.E.128 R12, desc[UR50][R12.64] ;  /* 0x000000320c0c7980 */ /* 0x000f62000c101d00 */
[----:B------:R-:W-:Y:S01]  /*dc30*/  IADD3 R65, P4, R4, 0xe000, RZ ;  /* 0x0000e00004417810 */ /* 0x000fe20007f9e0ff */
[----:B-1----:R-:W-:Y:S01]  /*dc40*/  @P1 IMAD.HI.U32 R0, R52, R21, RZ ;  /* 0x0000001534001227 */ /* 0x002fe200078e00ff */
[----:B------:R-:W-:Y:S01]  /*dc50*/  IADD3 R7, P3, R4, 0xf000, RZ ;  /* 0x0000f00004077810 */ /* 0x000fe20007f7e0ff */
[----:B------:R-:W-:Y:S01]  /*dc60*/  UIADD3 UR7, UR7, UR4, URZ ;  /* 0x0000000407077290 */ /* 0x000fe2000fffe03f */
[----:B------:R-:W-:Y:S01]  /*dc70*/  LOP3.LUT R8, R8, R11, RZ, 0x3c, !PT ;  /* 0x0000000b08087212 */ /* 0x000fe200078e3cff */
[----:B------:R-:W-:Y:S01]  /*dc80*/  UIMAD UR4, UR37, UR8, URZ ;  /* 0x00000008250472a4 */ /* 0x000fe2000f8e023f */
[----:B------:R-:W-:Y:S01]  /*dc90*/  LOP3.LUT R76, R77, 0x380, RZ, 0xc0, !PT ;  /* 0x000003804d4c7812 */ /* 0x000fe200078ec0ff */
[----:B------:R-:W-:Y:S01]  /*dca0*/  IMAD.MOV.U32 R53, RZ, RZ, R52 ;  /* 0x000000ffff357224 */ /* 0x000fe200078e0034 */
[----:B------:R-:W-:Y:S01]  /*dcb0*/  LOP3.LUT R72, R73, 0x380, RZ, 0xc0, !PT ;  /* 0x0000038049487812 */ /* 0x000fe200078ec0ff */
[----:B------:R-:W-:Y:S01]  /*dcc0*/  IMAD.X R49, RZ, RZ, R5, P3 ;  /* 0x000000ffff317224 */ /* 0x000fe200018e0605 */
[----:B------:R-:W-:Y:S01]  /*dcd0*/  LOP3.LUT R64, R65, 0x380, RZ, 0xc0, !PT ;  /* 0x0000038041407812 */ /* 0x000fe200078ec0ff */
[----:B------:R-:W5:Y:S01]  /*dce0*/  LD.E.128 R24, desc[UR50][R24.64] ;  /* 0x0000003218187980 */ /* 0x000f62000c101d00 */
[----:B------:R-:W-:-:S02]  /*dcf0*/  LOP3.LUT R11, R4, 0x380, RZ, 0xc0, !PT ;  /* 0x00000380040b7812 */ /* 0x000fc400078ec0ff */
[----:B------:R-:W-:Y:S01]  /*dd00*/  LOP3.LUT R6, R7, 0x380, RZ, 0xc0, !PT ;  /* 0x0000038007067812 */ /* 0x000fe200078ec0ff */
[----:B------:R-:W-:Y:S01]  /*dd10*/  UIMAD UR4, UR36, UR9, UR4 ;  /* 0x00000009240472a4 */ /* 0x000fe2000f8e0204 */
[----:B0-----:R-:W-:Y:S01]  /*dd20*/  @P1 SHF.R.U32.HI R53, RZ, R83, R0 ;  /* 0x00000053ff351219 */ /* 0x001fe20000011600 */
[----:B------:R-:W-:Y:S01]  /*dd30*/  UIMAD.WIDE.U32 UR6, UR36, UR8, UR6 ;  /* 0x00000008240672a5 */ /* 0x000fe2000f8e0006 */
[----:B------:R-:W-:Y:S01]  /*dd40*/  SHF.R.U64 R76, R76, 0x3, RZ ;  /* 0x000000034c4c7819 */ /* 0x000fe200000012ff */
[----:B------:R-:W5:Y:S01]  /*dd50*/  LD.E.128 R56, desc[UR50][R56.64] ;  /* 0x0000003238387980 */ /* 0x000f62000c101d00 */
[----:B------:R-:W-:Y:S02]  /*dd60*/  SHF.R.U64 R72, R72, 0x3, RZ ;  /* 0x0000000348487819 */ /* 0x000fe400000012ff */
[----:B------:R-:W-:Y:S01]  /*dd70*/  SHF.R.U64 R64, R64, 0x3, RZ ;  /* 0x0000000340407819 */ /* 0x000fe200000012ff */
[----:B------:R-:W5:Y:S01]  /*dd80*/  LD.E.128 R28, desc[UR50][R28.64] ;  /* 0x000000321c1c7980 */ /* 0x000f62000c101d00 */
[----:B------:R-:W-:-:S02]  /*dd90*/  SHF.R.U64 R11, R11, 0x3, RZ ;  /* 0x000000030b0b7819 */ /* 0x000fc400000012ff */
        /* <DEDUP_REMOVED lines=11> */
[----:B------:R-:W-:Y:S01]  /*de50*/  ULDC.64 UR8, c[0x0][0xae0] ;  /* 0x0002b80000087ab9 */ /* 0x000fe20000000a00 */
[----:B------:R-:W-:Y:S01]  /*de60*/  LOP3.LUT R48, R6, R7, RZ, 0x3c, !PT ;  /* 0x0000000706307212 */ /* 0x000fe200078e3cff */
[----:B------:R-:W-:Y:S01]  /*de70*/  IMAD R0, R0, UR8, RZ ;  /* 0x0000000800007c24 */ /* 0x000fe2000f8e02ff */
[----:B------:R-:W5:Y:S01]  /*de80*/  LD.E.128 R8, desc[UR50][R8.64] ;  /* 0x0000003208087980 */ /* 0x000f62000c101d00 */
[----:B------:R-:W-:-:S02]  /*de90*/  IMAD R81, R81, R2, R52 ;  /* 0x0000000251517224 */ /* 0x000fc400078e0234 */
[----:B------:R-:W-:Y:S01]  /*dea0*/  IMAD.U32 R21, RZ, RZ, UR7 ;  /* 0x00000007ff157e24 */ /* 0x000fe2000f8e00ff */
[----:B------:R-:W5:Y:S01]  /*deb0*/  LD.E.128 R4, desc[UR50][R4.64] ;  /* 0x0000003204047980 */ /* 0x000f62000c101d00 */
[----:B------:R-:W-:Y:S01]  /*dec0*/  IMAD.U32 R20, RZ, RZ, UR6 ;  /* 0x00000006ff147e24 */ /* 0x000fe2000f8e00ff */
[----:B------:R-:W-:Y:S01]  /*ded0*/  ULDC.64 UR6, c[0x0][0xad8] ;  /* 0x0002b60000067ab9 */ /* 0x000fe20000000a00 */
[----:B------:R-:W-:Y:S01]  /*dee0*/  IMAD.U32 R21, RZ, RZ, UR4 ;  /* 0x00000004ff157e24 */ /* 0x000fe2000f8e00ff */
[----:B------:R-:W5:Y:S01]  /*def0*/  LD.E.128 R32, desc[UR50][R32.64] ;  /* 0x0000003220207980 */ /* 0x000f62000c101d00 */
[C---:B------:R-:W-:Y:S01]  /*df00*/  IMAD R83, R53.reuse, UR9, R0 ;  /* 0x0000000935537c24 */ /* 0x040fe2000f8e0200 */
[----:B------:R-:W-:Y:S02]  /*df10*/  SHF.R.S32.HI R0, RZ, 0x1f, R81 ;  /* 0x0000001fff007819 */ /* 0x000fe40000011451 */
[----:B------:R-:W5:Y:S01]  /*df20*/  LD.E.128 R36, desc[UR50][R36.64] ;  /* 0x0000003224247980 */ /* 0x000f62000c101d00 */
[----:B------:R-:W-:-:S03]  /*df30*/  IMAD.WIDE.U32 R20, R53, UR8, R20 ;  /* 0x0000000835147c25 */ /* 0x000fc6000f8e0014 */
        /* <DEDUP_REMOVED lines=16> */
[----:B------:R-:W-:Y:S02]  /*e040*/  VIADD R84, R233, UR39 ;  /* 0x00000027e9547c36 */ /* 0x000fe40008000000 */
        /* <DEDUP_REMOVED lines=39> */
.L_x_2177:
[----:B------:R-:W-:Y:S05]  /*e2c0*/  BSYNC B1 ;  /* 0x0000000000017941 */ /* 0x000fea0003800000 */
.L_x_2176:
        /* <DEDUP_REMOVED lines=21> */
.L_x_2179:
[----:B------:R-:W-:Y:S05]  /*e420*/  BSYNC B1 ;  /* 0x0000000000017941 */ /* 0x000fea0003800000 */
.L_x_2178:
        /* <DEDUP_REMOVED lines=21> */
.L_x_2181:
[----:B------:R-:W-:Y:S05]  /*e580*/  BSYNC B1 ;  /* 0x0000000000017941 */ /* 0x000fea0003800000 */
.L_x_2180:
        /* <DEDUP_REMOVED lines=24> */
.L_x_2174:
        /* <DEDUP_REMOVED lines=35> */
.L_x_2183:
[----:B------:R-:W-:Y:S01]  /*e940*/  USEL UR36, UR36, URZ, !UP0 ;  /* 0x0000003f24247287 */ /* 0x000fe2000c000000 */
[----:B------:R-:W-:Y:S01]  /*e950*/  BSSY B1, `(.L_x_2184) ;  /* 0x000002c000017945 */ /* 0x000fe20003800000 */
[----:B------:R-:W-:-:S03]  /*e960*/  USEL UR37, UR37, URZ, !UP0 ;  /* 0x0000003f25257287 */ /* 0x000fc6000c000000 */
[----:B------:R-:W-:Y:S09]  /*e970*/  @P1 BRA `(.L_x_2185) ;  /* 0x0000000000a41947 */ /* 0x000ff20003800000 */
        /* <DEDUP_REMOVED lines=41> */
.L_x_2185:
[----:B------:R-:W-:Y:S05]  /*ec10*/  BSYNC B1 ;  /* 0x0000000000017941 */ /* 0x000fea0003800000 */
.L_x_2184:
[----:B0-----:R-:W0:Y:S01]  /*ec20*/  @P0 LDC R3, c[0x0][0xbf0] ;  /* 0x0002fc00ff030b82 */ /* 0x001e220000000800 */
[----:B------:R-:W-:Y:S01]  /*ec30*/  ULDC.64 UR12, c[0x0][0xaa0] ;  /* 0x0002a800000c7ab9 */ /* 0x000fe20000000a00 */
[----:B------:R-:W-:Y:S01]  /*ec40*/  IMAD R2, R232, 0x20, R233 ;  /* 0x00000020e8027824 */ /* 0x000fe200078e02e9 */
[----:B------:R-:W-:Y:S01]  /*ec50*/  UIMAD UR8, UR9, UR12, URZ ;  /* 0x0000000c090872a4 */ /* 0x000fe2000f8e023f */
[----:B------:R-:W-:Y:S01]  /*ec60*/  BSSY B1, `(.L_x_2186) ;  /* 0x0000045000017945 */ /* 0x000fe20003800000 */
[----:B------:R-:W-:Y:S01]  /*ec70*/  UIMAD.WIDE.U32 UR6, UR4, UR12, URZ ;  /* 0x0000000c040672a5 */ /* 0x000fe2000f8e003f */
[----:B------:R-:W-:Y:S01]  /*ec80*/  VIADD R6, R2, UR39 ;  /* 0x0000002702067c36 */ /* 0x000fe20008000000 */
[----:B------:R-:W-:Y:S01]  /*ec90*/  UIMAD UR8, UR4, UR13, UR8 ;  /* 0x0000000d040872a4 */ /* 0x000fe2000f8e0208 */
[----:B------:R-:W-:Y:S02]  /*eca0*/  SHF.R.S32.HI R20, RZ, 0x1f, R23 ;  /* 0x0000001fff147819 */ /* 0x000fe40000011417 */
        /* <DEDUP_REMOVED lines=64> */
.L_x_2187:
[----:B------:R-:W-:Y:S05]  /*f0b0*/  BSYNC B1 ;  /* 0x0000000000017941 */ /* 0x000fea0003800000 */
.L_x_2186:
        /* <DEDUP_REMOVED lines=21> */
.L_x_2189:
[----:B------:R-:W-:Y:S05]  /*f210*/  BSYNC B1 ;  /* 0x0000000000017941 */ /* 0x000fea0003800000 */
.L_x_2188:
        /* <DEDUP_REMOVED lines=21> */
.L_x_2191:
[----:B------:R-:W-:Y:S05]  /*f370*/  BSYNC B1 ;  /* 0x0000000000017941 */ /* 0x000fea0003800000 */
.L_x_2190:
        /* <DEDUP_REMOVED lines=22> */
.L_x_2182:
[----:B------:R-:W-:Y:S05]  /*f4e0*/  BSYNC B0 ;  /* 0x0000000000007941 */ /* 0x000fea0003800000 */
.L_x_2173:
[----:B------:R-:W-:Y:S02]  /*f4f0*/  ULDC UR4, c[0x0][0xc3c] ;  /* 0x00030f0000047ab9 */ /* 0x000fe40000000800 */
[----:B------:R-:W-:-:S13]  /*f500*/  ISETP.GE.AND P0, PT, R55, UR4, PT ;  /* 0x0000000437007c0c */ /* 0x000fda000bf06270 */
[----:B------:R-:W-:Y:S05]  /*f510*/  @!P0 BRA `(.L_x_2192) ;  /* 0xffffff1800488947 */ /* 0x000fea000383ffff */
[----:B------:R-:W-:Y:S05]  /*f520*/  EXIT ;  /* 0x000000000000794d */ /* 0x000fea0003800000 */
.L_x_2134:
[----:B------:R-:W-:-:S08]  /*f530*/  NOP ;  /* 0x0000000000007918 */ /* 0x000fd00000000000 */
[----:B------:R-:W0:-:S00]  /*f540*/  USETMAXREG.DEALLOC.CTAPOOL 0x18 ;  /* 0x00000018000079c8 */ /* 0x000e0000080e0500 */
[----:B0-----:R-:W-:Y:S01]  /*f550*/  LOP3.LUT R0, R0, 0x3, RZ, 0xc0, !PT ;  /* 0x0000000300007812 */ /* 0x001fe200078ec0ff */
[----:B------:R-:W-:-:S05]  /*f560*/  IMAD.MOV.U32 R6, RZ, RZ, RZ ;  /* 0x000000ffff067224 */ /* 0x000fca00078e00ff */
[----:B------:R-:W0:Y:S02]  /*f570*/  SHFL.IDX PT, R0, R0, RZ, 0x1f ;  /* 0x00001fff00007589 */ /* 0x000e2400000e0000 */
[----:B0-----:R-:W-:-:S04]  /*f580*/  ISETP.NE.AND P0, PT, R0, RZ, PT ;  /* 0x000000ff0000720c */ /* 0x001fc80003f05270 */
[----:B------:R-:W-:-:S05]  /*f590*/  P2R R0, PR, RZ, 0x1 ;  /* 0x00000001ff007803 */ /* 0x000fca0000000000 */
[----:B------:R0:W-:Y:S04]  /*f5a0*/  STL [R1+0x38], R0 ;  /* 0x0000380001007387 */ /* 0x0001e80000100800 */
        /* <DEDUP_REMOVED lines=12> */
.L_x_2193:
[----:B0-----:R-:W0:Y:S01]  /*f670*/  S2R R0, SR_TID.X ;  /* 0x0000000000007919 */ /* 0x001e220000002100 */
        /* <DEDUP_REMOVED lines=40> */
.L_x_2199:
        /* <DEDUP_REMOVED lines=14> */
.L_x_2198:
[----:B------:R-:W-:Y:S05]  /*f9e0*/  BSYNC B0 ;  /* 0x0000000000007941 */ /* 0x000fea0003800000 */
.L_x_2197:
        /* <DEDUP_REMOVED lines=22> */
.L_x_2195:
        /* <DEDUP_REMOVED lines=25> */
.L_x_2200:
        /* <DEDUP_REMOVED lines=58> */
.L_x_2196:
[----:B------:R0:W-:Y:S01]  /*10080*/  STL [R1+0x10], R0 ;  /* 0x0000100001007387 */ /* 0x0001e20000100800 */
[----:B------:R-:W-:-:S03]  /*10090*/  UMOV UR36, URZ ;  /* 0x0000003f00247c82 */ /* 0x000fc60008000000 */
[----:B------:R0:W-:Y:S02]  /*100a0*/  STL [R1+0x14], RZ ;  /* 0x000014ff01007387 */ /* 0x0001e40000100800 */
.L_x_2201:
        /* <DEDUP_REMOVED lines=11> */
.L_x_2194:
[----:B0-2---:R-:W-:Y:S01]  /*10160*/  IMAD.MOV.U32 R0, RZ, RZ, 0x1 ;  /* 0x00000001ff007424 */ /* 0x005fe200078e00ff */
[----:B------:R-:W-:Y:S01]  /*10170*/  ULDC UR4, c[0x0][0xc3c] ;  /* 0x00030f0000047ab9 */ /* 0x000fe20000000800 */
[----:B------:R0:W-:Y:S01]  /*10180*/  STL [R1+0x34], RZ ;  /* 0x000034ff01007387 */ /* 0x0001e20000100800 */
[----:B------:R-:W-:-:S03]  /*10190*/  UISETP.GE.AND UP0, UPT, UR42, UR4, UPT ;  /* 0x000000042a00728c */ /* 0x000fc6000bf06270 */
[----:B------:R0:W-:Y:S03]  /*101a0*/  STL [R1+0x4], R0 ;  /* 0x0000040001007387 */ /* 0x0001e60000100800 */
[----:B------:R-:W-:Y:S01]  /*101b0*/  PLOP3.LUT P0, PT, PT, PT, UP0, 0x80, 0x0 ;  /* 0x000000000000781c */ /* 0x000fe20003f0f008 */
[----:B------:R0:W-:-:S12]  /*101c0*/  STL [R1], RZ ;  /* 0x000000ff01007387 */ /* 0x0001d80000100800 */
[----:B0-----:R-:W-:Y:S05]  /*101d0*/  @P0 BRA `(.L_x_2202) ;  /* 0x0000004c00bc0947 */ /* 0x001fea0003800000 */
[----:B------:R-:W0:Y:S01]  /*101e0*/  S2R R7, SR_TID.X ;  /* 0x0000000000077919 */ /* 0x000e220000002100 */
        /* <DEDUP_REMOVED lines=8> */
[C---:B0-----:R-:W-:Y:S01]  /*10270*/  LOP3.LUT R6, R7.reuse, 0x7f, RZ, 0xc0, !PT ;  /* 0x0000007f07067812 */ /* 0x041fe200078ec0ff */
[C---:B------:R-:W-:Y:S01]  /*10280*/  IMAD.SHL.U32 R2, R7.reuse, 0x80, RZ ;  /* 0x0000008007027824 */ /* 0x040fe200078e00ff */
        /* <DEDUP_REMOVED lines=35> */
.L_x_2273:
[----:B------:R-:W-:Y:S01]  /*104c0*/  ULDC.64 UR4, c[0x0][0xc88] ;  /* 0x0003220000047ab9 */ /* 0x000fe20000000a00 */
[----:B------:R-:W-:Y:S01]  /*104d0*/  IMAD.MOV.U32 R0, RZ, RZ, RZ ;  /* 0x000000ffff007224 */ /* 0x000fe200078e00ff */
[----:B------:R-:W-:Y:S01]  /*104e0*/  UIMAD.WIDE UR4, UR42, 0x4, UR4 ;  /* 0x000000042a0478a5 */ /* 0x000fe2000f8e0204 */
[----:B------:R-:W-:Y:S01]  /*104f0*/  ULDC.64 UR8, c[0x0][0xa18] ;  /* 0x0002860000087ab9 */ /* 0x000fe20000000a00 */
[----:B------:R-:W-:-:S04]  /*10500*/  ULDC.64 UR6, c[0x0][0xa08] ;  /* 0x0002820000067ab9 */ /* 0x000fc80000000a00 */
[----:B------:R-:W-:Y:S02]  /*10510*/  IMAD.U32 R2, RZ, RZ, UR4 ;  /* 0x00000004ff027e24 */ /* 0x000fe4000f8e00ff */
[----:B------:R-:W-:Y:S01]  /*10520*/  IMAD.U32 R3, RZ, RZ, UR5 ;  /* 0x00000005ff037e24 */ /* 0x000fe2000f8e00ff */
[----:B------:R-:W-:-:S04]  /*10530*/  ULDC.64 UR4, c[0x0][0xa28] ;  /* 0x00028a0000047ab9 */ /* 0x000fc80000000a00 */
[----:B--2---:R-:W2:Y:S01]  /*10540*/  LDG.E R2, desc[UR50][R2.64] ;  /* 0x0000003202027981 */ /* 0x004ea2000c1e1900 */
[----:B------:R-:W-:-:S04]  /*10550*/  UISETP.NE.U32.AND UP0, UPT, UR4, URZ, UPT ;  /* 0x0000003f0400728c */ /* 0x000fc8000bf05070 */
[----:B------:R-:W-:-:S06]  /*10560*/  UISETP.NE.AND.EX UP0, UPT, UR5, URZ, UPT, UP0 ;  /* 0x0000003f0500728c */ /* 0x000fcc000bf05300 */
[----:B------:R-:W-:Y:S02]  /*10570*/  PLOP3.LUT P0, PT, PT, PT, UP0, 0x80, 0x0 ;  /* 0x000000000000781c */ /* 0x000fe40003f0f008 */
[----:B------:R-:W-:-:S04]  /*10580*/  ISETP.NE.U32.AND P1, PT, RZ, UR6, PT ;  /* 0x00000006ff007c0c */ /* 0x000fc8000bf25070 */
[----:B------:R-:W-:Y:S01]  /*10590*/  ISETP.NE.AND.EX P1, PT, RZ, UR7, PT, P1 ;  /* 0x00000007ff007c0c */ /* 0x000fe2000bf25310 */
[----:B------:R-:W-:Y:S01]  /*105a0*/  IMAD.MOV.U32 R8, RZ, RZ, RZ ;  /* 0x000000ffff087224 */ /* 0x000fe200078e00ff */
[----:B--2---:R-:W-:-:S13]  /*105b0*/  R2UR UR43, R2 ;  /* 0x00000000022b72ca */ /* 0x004fda00000e0000 */
[----:B------:R-:W-:Y:S02]  /*105c0*/  USHF.R.S32.HI UR46, URZ, 0x1f, UR43 ;  /* 0x0000001f3f2e7899 */ /* 0x000fe4000801142b */
[----:B------:R-:W-:-:S04]  /*105d0*/  @UP0 ULEA UR4, UP1, UR43, UR4, 0x2 ;  /* 0x000000042b040291 */ /* 0x000fc8000f82103f */
[----:B------:R-:W-:Y:S02]  /*105e0*/  @UP0 ULEA.HI.X UR5, UR43, UR5, UR46, 0x2, UP1 ;  /* 0x000000052b050291 */ /* 0x000fe400088f142e */
[----:B------:R-:W-:Y:S01]  /*105f0*/  IMAD.U32 R2, RZ, RZ, UR4 ;  /* 0x00000004ff027e24 */ /* 0x000fe2000f8e00ff */
[----:B------:R-:W-:-:S03]  /*10600*/  USHF.L.U32 UR44, UR43, 0x2, URZ ;  /* 0x000000022b2c7899 */ /* 0x000fc6000800063f */
[----:B------:R-:W-:Y:S01]  /*10610*/  IMAD.U32 R3, RZ, RZ, UR5 ;  /* 0x00000005ff037e24 */ /* 0x000fe2000f8e00ff */
[----:B------:R-:W-:Y:S01]  /*10620*/  ULDC.64 UR4, c[0x0][0xa00] ;  /* 0x0002800000047ab9 */ /* 0x000fe20000000a00 */
[----:B------:R-:W-:-:S03]  /*10630*/  USHF.L.U64.HI UR45, UR43, 0x2, UR46 ;  /* 0x000000022b2d7899 */ /* 0x000fc6000801022e */
[----:B0-----:R0:W5:Y:S01]  /*10640*/  @P0 LDG.E R0, desc[UR50][R2.64] ;  /* 0x0000003202000981 */ /* 0x001162000c1e1900 */
[----:B------:R-:W-:Y:S01]  /*10650*/  ISETP.NE.U32.AND P0, PT, RZ, UR4, PT ;  /* 0x00000004ff007c0c */ /* 0x000fe2000bf05070 */
[----:B------:R-:W-:Y:S02]  /*10660*/  UIADD3 UR4, UP0, UR44, UR4, URZ ;  /* 0x000000042c047290 */ /* 0x000fe4000ff1e03f */
[----:B------:R-:W-:Y:S01]  /*10670*/  UIADD3 UR6, UP1, UR44, UR6, URZ ;  /* 0x000000062c067290 */ /* 0x000fe2000ff3e03f */
[----:B------:R-:W-:Y:S01]  /*10680*/  ISETP.NE.AND.EX P0, PT, RZ, UR5, PT, P0 ;  /* 0x00000005ff007c0c */ /* 0x000fe2000bf05300 */
[----:B------:R-:W-:Y:S02]  /*10690*/  UIADD3.X UR5, UR45, UR5, URZ, UP0, !UPT ;  /* 0x000000052d057290 */ /* 0x000fe400087fe43f */
[----:B------:R-:W-:Y:S02]  /*106a0*/  UISETP.NE.U32.AND UP0, UPT, UR8, URZ, UPT ;  /* 0x0000003f0800728c */ /* 0x000fe4000bf05070 */
[----:B------:R-:W-:Y:S01]  /*106b0*/  UIADD3.X UR7, UR45, UR7, URZ, UP1, !UPT ;  /* 0x000000072d077290 */ /* 0x000fe20008ffe43f */
[----:B0-----:R-:W-:Y:S01]  /*106c0*/  IMAD.U32 R2, RZ, RZ, UR4 ;  /* 0x00000004ff027e24 */ /* 0x001fe2000f8e00ff */
[----:B------:R-:W-:Y:S01]  /*106d0*/  UISETP.NE.AND.EX UP0, UPT, UR9, URZ, UPT, UP0 ;  /* 0x0000003f0900728c */ /* 0x000fe2000bf05300 */
[----:B------:R-:W-:-:S02]  /*106e0*/  IMAD.U32 R3, RZ, RZ, UR5 ;  /* 0x00000005ff037e24 */ /* 0x000fc4000f8e00ff */
[----:B------:R-:W-:Y:S02]  /*106f0*/  IMAD.U32 R4, RZ, RZ, UR6 ;  /* 0x00000006ff047e24 */ /* 0x000fe4000f8e00ff */
[----:B------:R-:W-:Y:S01]  /*10700*/  IMAD.U32 R5, RZ, RZ, UR7 ;  /* 0x00000007ff057e24 */ /* 0x000fe2000f8e00ff */
[----:B------:R-:W-:-:S05]  /*10710*/  PLOP3.LUT P2, PT, PT, PT, UP0, 0x80, 0x0 ;  /* 0x000000000000781c */ /* 0x000fca0003f4f008 */
[----:B------:R-:W-:Y:S01]  /*10720*/  @UP0 UIADD3 UR4, UP1, UR44, UR8, URZ ;  /* 0x000000082c040290 */ /* 0x000fe2000ff3e03f */
[----:B------:R0:W5:Y:S03]  /*10730*/  @P1 LDG.E R8, desc[UR50][R4.64] ;  /* 0x0000003204081981 */ /* 0x000166000c1e1900 */
[----:B------:R-:W-:Y:S01]  /*10740*/  @UP0 UIADD3.X UR5, UR45, UR9, URZ, UP1, !UPT ;  /* 0x000000092d050290 */ /* 0x000fe20008ffe43f */
[----:B------:R0:W5:Y:S01]  /*10750*/  @P0 LDG.E R9, desc[UR50][R2.64] ;  /* 0x0000003202090981 */ /* 0x000162000c1e1900 */
[----:B------:R-:W-:Y:S01]  /*10760*/  ULDC UR6, c[0x0][0x288] ;  /* 0x0000a20000067ab9 */ /* 0x000fe20000000800 */
[----:B------:R-:W-:Y:S02]  /*10770*/  IMAD.U32 R6, RZ, RZ, UR4 ;  /* 0x00000004ff067e24 */ /* 0x000fe4000f8e00ff */
[----:B------:R-:W-:Y:S02]  /*10780*/  IMAD.U32 R18, RZ, RZ, UR6 ;  /* 0x00000006ff127e24 */ /* 0x000fe4000f8e00ff */
[----:B------:R-:W-:-:S05]  /*10790*/  IMAD.U32 R7, RZ, RZ, UR5 ;  /* 0x00000005ff077e24 */ /* 0x000fca000f8e00ff */
[----:B------:R0:W5:Y:S01]  /*107a0*/  @P2 LDG.E R18, desc[UR50][R6.64] ;  /* 0x0000003206122981 */ /* 0x000162000c1e1900 */
[----:B------:R-:W-:Y:S05]  /*107b0*/  @P2 BRA `(.L_x_2203) ;  /* 0x0000000000102947 */ /* 0x000fea0003800000 */
[----:B------:R-:W-:Y:S05]  /*107c0*/  @!P0 BRA `(.L_x_2203) ;  /* 0x00000000000c8947 */ /* 0x000fea0003800000 */
[----:B-----5:R-:W2:Y:S04]  /*107d0*/  LDG.E R18, desc[UR50][R2.64] ;  /* 0x0000003202127981 */ /* 0x020ea8000c1e1900 */
[----:B0-----:R-:W2:Y:S02]  /*107e0*/  LDG.E R2, desc[UR50][R2.64+0x4] ;  /* 0x0000043202027981 */ /* 0x001ea4000c1e1900 */
[----:B--2---:R-:W-:-:S07]  /*107f0*/  IMAD.IADD R18, R2, 0x1, -R18 ;  /* 0x0000000102127824 */ /* 0x004fce00078e0a12 */
.L_x_2203:
[----:B0----5:R-:W-:Y:S01]  /*10800*/  IMAD.IADD R6, R8, 0x1, R0 ;  /* 0x0000000108067824 */ /* 0x021fe200078e0200 */
[----:B------:R-:W-:Y:S01]  /*10810*/  ULDC.64 UR4, c[0x0][0x418] ;  /* 0x0001060000047ab9 */ /* 0x000fe20000000a00 */
[----:B------:R-:W-:Y:S01]  /*10820*/  IMAD.U32 R3, RZ, RZ, UR43 ;  /* 0x0000002bff037e24 */ /* 0x000fe2000f8e00ff */
[----:B------:R-:W-:Y:S01]  /*10830*/  UISETP.NE.U32.AND UP0, UPT, UR4, URZ, UPT ;  /* 0x0000003f0400728c */ /* 0x000fe2000bf05070 */
[----:B------:R-:W-:Y:S01]  /*10840*/  UMOV UR47, URZ ;  /* 0x0000003f002f7c82 */ /* 0x000fe20008000000 */
[----:B------:R-:W-:Y:S01]  /*10850*/  ULDC.64 UR6, c[0x0][0xa20] ;  /* 0x0002880000067ab9 */ /* 0x000fe20000000a00 */
[----:B------:R0:W-:Y:S01]  /*10860*/  STL [R1+0x24], R6 ;  /* 0x0000240601007387 */ /* 0x0001e20000100800 */
[----:B------:R-:W-:Y:S01]  /*10870*/  @P0 R2UR UR47, R9 ;  /* 0x00000000092f02ca */ /* 0x000fe200000e0000 */
[----:B------:R-:W-:Y:S01]  /*10880*/  UISETP.NE.AND.EX UP0, UPT, UR5, URZ, UPT, UP0 ;  /* 0x0000003f0500728c */ /* 0x000fe2000bf05300 */
[----:B------:R-:W-:Y:S01]  /*10890*/  ISETP.NE.U32.AND P0, PT, RZ, UR6, PT ;  /* 0x00000006ff007c0c */ /* 0x000fe2000bf05070 */
[----:B------:R0:W-:Y:S01]  /*108a0*/  STL [R1+0x8], R3 ;  /* 0x0000080301007387 */ /* 0x0001e20000100800 */
[----:B------:R-:W-:Y:S01]  /*108b0*/  ULDC UR4, c[0x0][0x424] ;  /* 0x0001090000047ab9 */ /* 0x000fe20000000800 */
[----:B------:R-:W-:Y:S01]  /*108c0*/  ULDC UR5, c[0x0][0x2f0] ;  /* 0x0000bc0000057ab9 */ /* 0x000fe20000000800 */
[----:B------:R-:W-:Y:S01]  /*108d0*/  ISETP.NE.AND.EX P0, PT, RZ, UR7, PT, P0 ;  /* 0x00000007ff007c0c */ /* 0x000fe2000bf05300 */
[----:B------:R-:W-:-:S04]  /*108e0*/  USEL UR4, UR4, 0x1, UP0 ;  /* 0x0000000104047887 */ /* 0x000fc80008000000 */
[----:B------:R-:W-:-:S06]  /*108f0*/  UIMAD UR4, UR4, UR5, URZ ;  /* 0x00000005040472a4 */ /* 0x000fcc000f8e023f */
[----:B------:R-:W-:Y:S02]  /*10900*/  IMAD.U32 R2, RZ, RZ, UR4 ;  /* 0x00000004ff027e24 */ /* 0x000fe4000f8e00ff */
[----:B0-----:R-:W-:Y:S05]  /*10910*/  @!P0 BRA `(.L_x_2204) ;  /* 0x0000000000188947 */ /* 0x001fea0003800000 */
[----:B------:R-:W-:-:S04]  /*10920*/  UIADD3 UR4, UP0, UR44, UR6, URZ ;  /* 0x000000062c047290 */ /* 0x000fc8000ff1e03f */
[----:B------:R-:W-:Y:S02]  /*10930*/  UIADD3.X UR5, UR45, UR7, URZ, UP0, !UPT ;  /* 0x000000072d057290 */ /* 0x000fe400087fe43f */
[----:B------:R-:W-:-:S04]  /*10940*/  IMAD.U32 R2, RZ, RZ, UR4 ;  /* 0x00000004ff027e24 */ /* 0x000fc8000f8e00ff */
[----:B------:R-:W-:-:S05]  /*10950*/  IMAD.U32 R3, RZ, RZ, UR5 ;  /* 0x00000005ff037e24 */ /* 0x000fca000f8e00ff */
[----:B------:R0:W5:Y:S01]  /*10960*/  LDG.E R2, desc[UR50][R2.64] ;  /* 0x0000003202027981 */ /* 0x000162000c1e1900 */
[----:B------:R-:W-:Y:S05]  /*10970*/  BRA `(.L_x_2205) ;  /* 0x0000000000107947 */ /* 0x000fea0003800000 */
.L_x_2204:
[----:B------:R-:W-:Y:S05]  /*10980*/  @!P1 BRA `(.L_x_2205) ;  /* 0x00000000000c9947 */ /* 0x000fea0003800000 */
[----:B------:R-:W2:Y:S04]  /*10990*/  LDG.E R2, desc[UR50][R4.64] ;  /* 0x0000003204027981 */ /* 0x000ea8000c1e1900 */
[----:B------:R-:W2:Y:S02]  /*109a0*/  LDG.E R4, desc[UR50][R4.64+0x4] ;  /* 0x0000043204047981 */ /* 0x000ea4000c1e1900 */
[----:B--2---:R-:W-:-:S07]  /*109b0*/  IMAD.IADD R2, R4, 0x1, -R2 ;  /* 0x0000000104027824 */ /* 0x004fce00078e0a02 */
.L_x_2205:
[----:B0-----:R-:W2:Y:S01]  /*109c0*/  LDL R3, [R1+0x14] ;  /* 0x0000140001037983 */ /* 0x001ea20000100800 */
[----:B-----5:R-:W-:Y:S01]  /*109d0*/  IMAD.IADD R2, R2, 0x1, -R0 ;  /* 0x0000000102027824 */ /* 0x020fe200078e0a00 */
[----:B------:R-:W-:Y:S01]  /*109e0*/  BSSY B7, `(.L_x_2206) ;  /* 0x00003a6000077945 */ /* 0x000fe20003800000 */
[----:B------:R-:W0:Y:S02]  /*109f0*/  LDC R0, c[0x0][0x448] ;  /* 0x00011200ff007b82 */ /* 0x000e240000000800 */
[----:B0-----:R-:W-:-:S13]  /*10a00*/  ISETP.NE.AND P0, PT, R0, 0x1, PT ;  /* 0x000000010000780c */ /* 0x001fda0003f05270 */
[----:B------:R-:W0:Y:S08]  /*10a10*/  @P0 LDC R4, c[0x0][0x44c] ;  /* 0x00011300ff040b82 */ /* 0x000e300000000800 */
[----:B------:R-:W3:Y:S01]  /*10a20*/  @P0 LDC R0, c[0x0][0x450] ;  /* 0x00011400ff000b82 */ /* 0x000ee20000000800 */
[----:B--2---:R-:W-:-:S04]  /*10a30*/  IMAD.SHL.U32 R3, R3, 0x80, RZ ;  /* 0x0000008003037824 */ /* 0x004fc800078e00ff */
[----:B------:R-:W-:-:S04]  /*10a40*/  VIADD R3, R3, 0x7f ;  /* 0x0000007f03037836 */ /* 0x000fc80000000000 */
[----:B0-----:R-:W-:-:S05]  /*10a50*/  @P0 IMAD.HI.U32 R4, R3, R4, RZ ;  /* 0x0000000403040227 */ /* 0x001fca00078e00ff */
[----:B---3--:R-:W-:Y:S02]  /*10a60*/  @P0 SHF.R.U32.HI R3, RZ, R0, R4 ;  /* 0x00000000ff030219 */ /* 0x008fe40000011604 */
[C---:B------:R-:W-:Y:S01]  /*10a70*/  IADD3 R0, R2.reuse, 0x80, -R18 ;  /* 0x0000008002007810 */ /* 0x040fe20007ffe812 */
[----:B------:R-:W-:-:S04]  /*10a80*/  VIADD R2, R2, 0x7f ;  /* 0x0000007f02027836 */ /* 0x000fc80000000000 */
[----:B------:R-:W-:Y:S01]  /*10a90*/  IMAD.IADD R0, R0, 0x1, R3 ;  /* 0x0000000100007824 */ /* 0x000fe200078e0203 */
[----:B------:R-:W-:-:S04]  /*10aa0*/  SHF.R.S32.HI R3, RZ, 0x1f, R2 ;  /* 0x0000001fff037819 */ /* 0x000fc80000011402 */
[----:B------:R-:W-:Y:S02]  /*10ab0*/  LEA.HI R3, R3, R2, RZ, 0x7 ;  /* 0x0000000203037211 */ /* 0x000fe400078f38ff */
[----:B------:R-:W-:Y:S02]  /*10ac0*/  SHF.R.S32.HI R2, RZ, 0x1f, R0 ;  /* 0x0000001fff027819 */ /* 0x000fe40000011400 */
[----:B------:R-:W-:Y:S02]  /*10ad0*/  SHF.R.S32.HI R3, RZ, 0x7, R3 ;  /* 0x00000007ff037819 */ /* 0x000fe40000011403 */
[----:B------:R-:W-:-:S04]  /*10ae0*/  LEA.HI R2, R2, R0, RZ, 0x7 ;  /* 0x0000000002027211 */ /* 0x000fc800078f38ff */
[----:B------:R-:W-:-:S04]  /*10af0*/  SHF.R.S32.HI R2, RZ, 0x7, R2 ;  /* 0x00000007ff027819 */ /* 0x000fc80000011402 */
[----:B------:R-:W-:-:S04]  /*10b00*/  VIMNMX R17, R3, R2, PT ;  /* 0x0000000203117248 */ /* 0x000fc80003fe0100 */
[----:B------:R-:W-:-:S13]  /*10b10*/  ISETP.GT.AND P0, PT, R17, RZ, PT ;  /* 0x000000ff1100720c */ /* 0x000fda0003f04270 */
        /* <DEDUP_REMOVED lines=19> */
.L_x_2207:
        /* <DEDUP_REMOVED lines=20> */
.L_x_2210:
[----:B------:R-:W-:Y:S05]  /*10d90*/  BSYNC B6 ;  /* 0x0000000000067941 */ /* 0x000fea0003800000 */
.L_x_2209:
[----:B------:R-:W-:Y:S01]  /*10da0*/  VIADD R0, R19, 0x10400 ;  /* 0x0001040013007836 */ /* 0x000fe20000000000 */
[----:B------:R-:W-:Y:S04]  /*10db0*/  BSSY B6, `(.L_x_2211) ;  /* 0x0000014000067945 */ /* 0x000fe80003800000 */
[----:B------:R-:W-:-:S04]  /*10dc0*/  LOP3.LUT P0, RZ, R0, 0x3ff, RZ, 0xc0, !PT ;  /* 0x000003ff00ff7812 */ /* 0x000fc8000780c0ff */
[----:B------:R-:W-:-:S09]  /*10dd0*/  P2R R16, PR, RZ, 0x1 ;  /* 0x00000001ff107803 */ /* 0x000fd20000000000 */
        /* <DEDUP_REMOVED lines=17> */
.L_x_2212:
[----:B------:R-:W-:Y:S05]  /*10ef0*/  BSYNC B6 ;  /* 0x0000000000067941 */ /* 0x000fea0003800000 */
.L_x_2211:
        /* <DEDUP_REMOVED lines=20> */
.L_x_2214:
[----:B------:R-:W-:Y:S05]  /*11040*/  BSYNC B6 ;  /* 0x0000000000067941 */ /* 0x000fea0003800000 */
.L_x_2213:
[----:B------:R-:W-:Y:S01]  /*11050*/  ISETP.NE.AND P6, PT, R16, RZ, PT ;  /* 0x000000ff1000720c */ /* 0x000fe20003fc5270 */
[----:B------:R-:W-:-:S12]  /*11060*/  BSSY B6, `(.L_x_2215) ;  /* 0x0000012000067945 */ /* 0x000fd80003800000 */
        /* <DEDUP_REMOVED lines=17> */
.L_x_2216:
[----:B------:R-:W-:Y:S05]  /*11180*/  BSYNC B6 ;  /* 0x0000000000067941 */ /* 0x000fea0003800000 */
.L_x_2215:
        /* <DEDUP_REMOVED lines=9> */
[----:B------:R-:W0:Y:S01]  /*11220*/  S2R R0, SR_TID.X ;  /* 0x0000000000007919 */ /* 0x000e220000002100 */
[----:B------:R-:W-:-:S03]  /*11230*/  ULDC.64 UR4, c[0x0][0xa08] ;  /* 0x0002820000047ab9 */ /* 0x000fc60000000a00 */
[----:B--2---:R2:W3:Y:S01]  /*11240*/  @P0 LDG.E R8, desc[UR50][R2.64] ;  /* 0x0000003202080981 */ /* 0x0044e2000c1e1900 */
[----:B0-----:R-:W-:-:S04]  /*11250*/  SHF.R.U32.HI R0, RZ, 0x5, R0 ;  /* 0x00000005ff007819 */ /* 0x001fc80000011600 */
[----:B------:R-:W-:Y:S01]  /*11260*/  LOP3.LUT R0, R0, 0x3, RZ, 0xc0, !PT ;  /* 0x0000000300007812 */ /* 0x000fe200078ec0ff */
[----:B--2---:R-:W0:Y:S01]  /*11270*/  LDC.64 R2, c[0x0][0x418] ;  /* 0x00010600ff027b82 */ /* 0x004e220000000a00 */
[----:B---3--:R-:W-:Y:S01]  /*11280*/  SHF.R.S32.HI R9, RZ, 0x1f, R8 ;  /* 0x0000001fff097819 */ /* 0x008fe20000011408 */
[----:B------:R2:W-:Y:S01]  /*11290*/  @P0 STL [R1+0x8], R8 ;  /* 0x0000080801000387 */ /* 0x0005e20000100800 */
[----:B0-----:R-:W-:Y:S01]  /*112a0*/  LOP3.LUT P0, RZ, R2, UR4, RZ, 0xfc, !PT ;  /* 0x0000000402ff7c12 */ /* 0x001fe2000f80fcff */
[----:B------:R-:W-:Y:S02]  /*112b0*/  UMOV UR4, 0xffffffff ;  /* 0xffffffff00047882 */ /* 0x000fe40000000000 */
[----:B------:R2:W-:Y:S01]  /*112c0*/  STL [R1+0x18], R9 ;  /* 0x0000180901007387 */ /* 0x0005e20000100800 */
[----:B------:R-:W-:-:S04]  /*112d0*/  LOP3.LUT P0, RZ, R3, UR5, RZ, 0xfc, P0 ;  /* 0x0000000503ff7c12 */ /* 0x000fc8000800fcff */
[----:B------:R-:W-:Y:S01]  /*112e0*/  SEL R16, R8, RZ, !P0 ;  /* 0x000000ff08107207 */ /* 0x000fe20004000000 */
[----:B------:R-:W-:Y:S08]  /*112f0*/  BRA.DIV UR4, `(.L_x_2217) ;  /* 0x0000004604287947 */ /* 0x000ff0000b800000 */
[----:B------:R0:W3:Y:S02]  /*11300*/  SHFL.IDX PT, R14, R0, RZ, 0x1f ;  /* 0x00001fff000e7589 */ /* 0x0000e400000e0000 */
.L_x_2292:
[----:B------:R-:W-:Y:S02]  /*11310*/  PLOP3.LUT P1, PT, PT, PT, PT, 0x8, 0x0 ;  /* 0x000000000000781c */ /* 0x000fe40003f2e170 */
[----:B---3--:R-:W-:Y:S02]  /*11320*/  ISETP.NE.AND P0, PT, R14, RZ, PT ;  /* 0x000000ff0e00720c */ /* 0x008fe40003f05270 */
[----:B0-----:R-:W-:-:S05]  /*11330*/  P2R R0, PR, RZ, 0x2 ;  /* 0x00000002ff007803 */ /* 0x001fca0000000000 */
[----:B------:R0:W-:Y:S06]  /*11340*/  STL [R1+0x1c], R0 ;  /* 0x00001c0001007387 */ /* 0x0001ec0000100800 */
[----:B------:R-:W-:Y:S05]  /*11350*/  @P0 BRA `(.L_x_2218) ;  /* 0x00000004008c0947 */ /* 0x000fea0003800000 */
[----:B------:R-:W-:Y:S01]  /*11360*/  UMOV UR4, 0xffffffff ;  /* 0xffffffff00047882 */ /* 0x000fe20000000000 */
[----:B0-----:R-:W-:Y:S02]  /*11370*/  VIADD R0, R17, 0xffffffff ;  /* 0xffffffff11007836 */ /* 0x001fe40000000000 */
[----:B------:R-:W-:Y:S05]  /*11380*/  BRA.DIV UR4, `(.L_x_2219) ;  /* 0x0000004604247947 */ /* 0x000fea000b800000 */
[----:B------:R-:W-:-:S13]  /*11390*/  ELECT P6, URZ, PT ;  /* 0x00000000003f782f */ /* 0x000fda00038c0000 */
.L_x_2295:
        /* <DEDUP_REMOVED lines=21> */
.L_x_2220:
[----:B0-----:R-:W3:Y:S04]  /*114f0*/  LDL R3, [R1] ;  /* 0x0000000001037983 */ /* 0x001ee80000100800 */
[----:B------:R-:W4:Y:S01]  /*11500*/  LDL R2, [R1+0x4] ;  /* 0x0000040001027983 */ /* 0x000f220000100800 */
[----:B--2---:R-:W0:Y:S02]  /*11510*/  S2R R8, SR_TID.X ;  /* 0x0000000000087919 */ /* 0x004e240000002100 */
[----:B0-----:R-:W-:-:S04]  /*11520*/  LOP3.LUT R8, R8, 0x7f, RZ, 0xc0, !PT ;  /* 0x0000007f08087812 */ /* 0x001fc800078ec0ff */
[----:B------:R-:W-:Y:S01]  /*11530*/  ISETP.NE.AND P1, PT, R8, RZ, PT ;  /* 0x000000ff0800720c */ /* 0x000fe20003f25270 */
[----:B---3--:R-:W-:Y:S01]  /*11540*/  IMAD R4, R3, 0x8, R19 ;  /* 0x0000000803047824 */ /* 0x008fe200078e0213 */
[----:B----4-:R-:W-:-:S04]  /*11550*/  SHF.L.U32 R3, R2, 0x1f, RZ ;  /* 0x0000001f02037819 */ /* 0x010fc800000006ff */
[----:B------:R-:W0:Y:S02]  /*11560*/  SYNCS.PHASECHK.TRANS64.TRYWAIT P0, [R4+URZ+0x38880], R3 ;  /* 0x03888003040075a7 */ /* 0x000e24000800017f */
[----:B0-----:R-:W-:Y:S05]  /*11570*/  @!P0 BRA `(.L_x_2221) ;  /* 0x0000004000c88947 */ /* 0x001fea0003800000 */
.L_x_2296:
        /* <DEDUP_REMOVED lines=8> */
.L_x_2222:
[----:B------:R-:W2:Y:S04]  /*11600*/  LDL R2, [R1] ;  /* 0x0000000001027983 */ /* 0x000ea80000100800 */
[----:B------:R-:W3:Y:S01]  /*11610*/  LDL R5, [R1+0x24] ;  /* 0x0000240001057983 */ /* 0x000ee20000100800 */
        /* <DEDUP_REMOVED lines=13> */
[----:B---3--:R-:W-:-:S03]  /*116f0*/  IMAD R0, R0, 0x80, R5 ;  /* 0x0000008000007824 */ /* 0x008fc600078e0205 */
[----:B------:R-:W-:Y:S02]  /*11700*/  R2UR UR8, R2 ;  /* 0x00000000020872ca */ /* 0x000fe400000e0000 */
[----:B------:R-:W-:-:S11]  /*11710*/  R2UR UR35, R0 ;  /* 0x00000000002372ca */ /* 0x000fd600000e0000 */
[----:B------:R-:W-:Y:S02]  /*11720*/  UIADD3 UR32, UR8, 0x10400, URZ ;  /* 0x0001040008207890 */ /* 0x000fe4000fffe03f */
[----:B------:R-:W-:Y:S01]  /*11730*/  UIADD3 UR8, UR8, 0x14400, URZ ;  /* 0x0001440008087890 */ /* 0x000fe2000fffe03f */
[----:B------:R-:W-:-:S06]  /*11740*/  UMOV UR11, UR35 ;  /* 0x00000023000b7c82 */ /* 0x000fcc0008000000 */
[----:B------:R2:W-:Y:S02]  /*11750*/  UTMALDG.4D [UR32], [UR4], desc[UR6] ;  /* 0x00000620040075b4 */ /* 0x0005e40008019000 */
[----:B------:R2:W-:Y:S01]  /*11760*/  UTMALDG.4D [UR8], [UR4], desc[UR6] ;  /* 0x00000608040075b4 */ /* 0x0005e20008019000 */
[----:B------:R-:W3:Y:S02]  /*11770*/  SYNCS.PHASECHK.TRANS64.TRYWAIT P0, [R4+URZ+0x38840], R3 ;  /* 0x03884003040075a7 */ /* 0x000ee4000800017f */
[----:B--23--:R-:W-:Y:S05]  /*11780*/  @!P0 BRA `(.L_x_2223) ;  /* 0x0000004000588947 */ /* 0x00cfea0003800000 */
.L_x_2297:
[----:B------:R-:W-:Y:S05]  /*11790*/  @P1 BRA `(.L_x_2224) ;  /* 0x00000000001c1947 */ /* 0x000fea0003800000 */
[----:B------:R-:W3:Y:S01]  /*117a0*/  S2R R5, SR_TID.X ;  /* 0x0000000000057919 */ /* 0x000ee20000002100 */
[----:B0-2---:R-:W-:-:S04]  /*117b0*/  IMAD.MOV.U32 R3, RZ, RZ, 0x8000 ;  /* 0x00008000ff037424 */ /* 0x005fc800078e00ff */
[----:B------:R4:W-:Y:S01]  /*117c0*/  SYNCS.ARRIVE.TRANS64 RZ, [R4+URZ+0x38830], R3 ;  /* 0x0388300304ff79a7 */ /* 0x0009e2000800003f */
[----:B---3--:R-:W-:-:S04]  /*117d0*/  LOP3.LUT R5, R5, 0x1f, RZ, 0xc0, !PT ;  /* 0x0000001f05057812 */ /* 0x008fc800078ec0ff */
[----:B------:R-:W-:-:S13]  /*117e0*/  ISETP.NE.AND P0, PT, R5, RZ, PT ;  /* 0x000000ff0500720c */ /* 0x000fda0003f05270 */
[----:B----4-:R-:W-:Y:S05]  /*117f0*/  @!P0 BRA `(.L_x_2224) ;  /* 0x0000000000048947 */ /* 0x010fea0003800000 */
[----:B------:R-:W-:Y:S01]  /*11800*/  BPT.TRAP 0x1 ;  /* 0x000000040000795c */ /* 0x000fe20000300000 */
.L_x_2224:
[----:B------:R-:W-:Y:S01]  /*11810*/  R2UR UR8, R2 ;  /* 0x00000000020872ca */ /* 0x000fe200000e0000 */
[----:B------:R-:W-:Y:S01]  /*11820*/  UIADD3 UR4, UP0, UR48, 0x370, URZ ;  /* 0x0000037030047890 */ /* 0x000fe2000ff1e03f */
[----:B------:R-:W-:Y:S01]  /*11830*/  R2UR UR17, R4 ;  /* 0x00000000041172ca */ /* 0x000fe200000e0000 */
[----:B------:R-:W-:Y:S01]  /*11840*/  UMOV UR6, 0x0 ;  /* 0x0000000000067882 */ /* 0x000fe20000000000 */
[----:B------:R-:W-:Y:S01]  /*11850*/  R2UR UR19, R0 ;  /* 0x00000000001372ca */ /* 0x000fe200000e0000 */
[----:B------:R-:W-:Y:S01]  /*11860*/  UIADD3.X UR5, URZ, UR49, URZ, UP0, !UPT ;  /* 0x000000313f057290 */ /* 0x000fe200087fe43f */
[----:B------:R-:W-:Y:S01]  /*11870*/  R2UR UR21, R16 ;  /* 0x00000000101572ca */ /* 0x000fe200000e0000 */
[----:B------:R-:W-:Y:S01]  /*11880*/  UMOV UR7, 0x14f00000 ;  /* 0x14f0000000077882 */ /* 0x000fe20000000000 */
[----:B------:R-:W-:Y:S01]  /*11890*/  PLOP3.LUT P0, PT, PT, PT, PT, 0x80, 0x0 ;  /* 0x000000000000781c */ /* 0x000fe20003f0f070 */
[----:B------:R-:W-:Y:S01]  /*118a0*/  UMOV UR18, URZ ;  /* 0x0000003f00127c82 */ /* 0x000fe20008000000 */
[----:B------:R-:W-:Y:S01]  /*118b0*/  UMOV UR20, UR36 ;  /* 0x0000002400147c82 */ /* 0x000fe20008000000 */
[----:B------:R-:W-:Y:S01]  /*118c0*/  UMOV UR10, 0x80 ;  /* 0x00000080000a7882 */ /* 0x000fe20000000000 */
[----:B------:R-:W-:Y:S01]  /*118d0*/  P2R R0, PR, RZ, 0x1 ;  /* 0x00000001ff007803 */ /* 0x000fe20000000000 */
[----:B------:R-:W-:-:S02]  /*118e0*/  UIADD3 UR16, UR8, 0x28400, URZ ;  /* 0x0002840008107890 */ /* 0x000fc4000fffe03f */
[----:B------:R-:W-:Y:S02]  /*118f0*/  UIADD3 UR17, UR17, 0x38830, URZ ;  /* 0x0003883011117890 */ /* 0x000fe4000fffe03f */
[----:B------:R-:W-:Y:S01]  /*11900*/  UIADD3 UR8, UR8, 0x2c400, URZ ;  /* 0x0002c40008087890 */ /* 0x000fe2000fffe03f */
[----:B------:R3:W-:Y:S01]  /*11910*/  STL [R1+0x1c], R0 ;  /* 0x00001c0001007387 */ /* 0x0007e20000100800 */
[----:B------:R-:W-:Y:S01]  /*11920*/  UMOV UR12, UR36 ;  /* 0x00000024000c7c82 */ /* 0x000fe20008000000 */
[----:B------:R-:W-:Y:S01]  /*11930*/  UMOV UR11, UR19 ;  /* 0x00000013000b7c82 */ /* 0x000fe20008000000 */
[----:B------:R-:W-:Y:S01]  /*11940*/  UMOV UR13, UR21 ;  /* 0x00000015000d7c82 */ /* 0x000fe20008000000 */
[----:B------:R-:W-:Y:S02]  /*11950*/  UMOV UR9, UR17 ;  /* 0x0000001100097c82 */ /* 0x000fe40008000000 */
[----:B------:R3:W-:Y:S02]  /*11960*/  UTMALDG.4D [UR16], [UR4], desc[UR6] ;  /* 0x00000610040075b4 */ /* 0x0007e40008019000 */
[----:B------:R3:W-:Y:S01]  /*11970*/  UTMALDG.4D [UR8], [UR4], desc[UR6] ;  /* 0x00000608040075b4 */ /* 0x0007e20008019000 */
[----:B------:R-:W-:-:S02]  /*11980*/  NOP ;  /* 0x0000000000007918 */ /* 0x000fc40000000000 */
.L_x_2218:
[----:B------:R-:W-:Y:S05]  /*11990*/  WARPSYNC.ALL ;  /* 0x0000000000007948 */ /* 0x000fea0003800000 */
[----:B0--3--:R-:W-:Y:S01]  /*119a0*/  VIADD R0, R19, 0x20400 ;  /* 0x0002040013007836 */ /* 0x009fe20000000000 */
[----:B------:R-:W-:Y:S01]  /*119b0*/  USHF.R.S32.HI UR4, URZ, 0x1f, UR47 ;  /* 0x0000001f3f047899 */ /* 0x000fe2000801142f */
        /* <DEDUP_REMOVED lines=19> */
[----:B--2---:R-:W-:Y:S02]  /*11af0*/  IMAD.U32 R4, RZ, RZ, UR6 ;  /* 0x00000006ff047e24 */ /* 0x004fe4000f8e00ff */
        /* <DEDUP_REMOVED lines=11> */
.L_x_2226:
[----:B------:R-:W-:Y:S05]  /*11bb0*/  BSYNC B6 ;  /* 0x0000000000067941 */ /* 0x000fea0003800000 */
.L_x_2225:
[----:B--2---:R-:W2:Y:S01]  /*11bc0*/  LDL R8, [R1+0x14] ;  /* 0x0000140001087983 */ /* 0x004ea20000100800 */
[----:B------:R-:W0:Y:S01]  /*11bd0*/  LDC R5, c[0x0][0x448] ;  /* 0x00011200ff057b82 */ /* 0x000e220000000800 */
[----:B------:R-:W-:Y:S02]  /*11be0*/  ULDC.64 UR8, c[0x0][0x2d8] ;  /* 0x0000b60000087ab9 */ /* 0x000fe40000000a00 */
[----:B------:R3:W5:Y:S01]  /*11bf0*/  LDL R9, [R1+0x30] ;  /* 0x0000300001097983 */ /* 0x0007620000100800 */
[----:B------:R-:W4:Y:S01]  /*11c00*/  S2R R2, SR_TID.X ;  /* 0x0000000000027919 */ /* 0x000f220000002100 */
[----:B0-----:R-:W-:-:S13]  /*11c10*/  ISETP.NE.AND P0, PT, R5, 0x1, PT ;  /* 0x000000010500780c */ /* 0x001fda0003f05270 */
[----:B------:R-:W0:Y:S01]  /*11c20*/  @P0 LDC R3, c[0x0][0x44c] ;  /* 0x00011300ff030b82 */ /* 0x000e220000000800 */
[C---:B----4-:R-:W-:Y:S01]  /*11c30*/  LOP3.LUT R0, R2.reuse, 0x7f, RZ, 0xc0, !PT ;  /* 0x0000007f02007812 */ /* 0x050fe200078ec0ff */
[----:B------:R-:W-:-:S03]  /*11c40*/  IMAD.SHL.U32 R2, R2, 0x10, RZ ;  /* 0x0000001002027824 */ /* 0x000fc600078e00ff */
[----:B------:R-:W-:-:S03]  /*11c50*/  SHF.R.U32.HI R0, RZ, 0x3, R0 ;  /* 0x00000003ff007819 */ /* 0x000fc60000011600 */
[----:B------:R-:W4:Y:S01]  /*11c60*/  @P0 LDC R4, c[0x0][0x450] ;  /* 0x00011400ff040b82 */ /* 0x000f220000000800 */
[----:B------:R-:W-:Y:S01]  /*11c70*/  LOP3.LUT R2, R0, 0x70, R2, 0xf8, !PT ;  /* 0x0000007000027812 */ /* 0x000fe200078ef802 */
[----:B------:R-:W-:Y:S01]  /*11c80*/  UIMAD UR6, UR44, UR8, URZ ;  /* 0x000000082c0672a4 */ /* 0x000fe2000f8e023f */
[----:B------:R-:W1:Y:S01]  /*11c90*/  S2R R6, SR_TID.X ;  /* 0x0000000000067919 */ /* 0x000e620000002100 */
[----:B------:R-:W-:Y:S01]  /*11ca0*/  UMOV UR4, UR52 ;  /* 0x0000003400047c82 */ /* 0x000fe20008000000 */
[----:B------:R-:W-:Y:S01]  /*11cb0*/  UMOV UR5, UR45 ;  /* 0x0000002d00057c82 */ /* 0x000fe20008000000 */
[----:B------:R-:W-:Y:S01]  /*11cc0*/  UIMAD UR6, UR36, UR9, UR6 ;  /* 0x00000009240672a4 */ /* 0x000fe2000f8e0206 */
[----:B------:R-:W3:Y:S01]  /*11cd0*/  S2R R7, SR_TID.X ;  /* 0x0000000000077919 */ /* 0x000ee20000002100 */
[----:B------:R-:W-:-:S03]  /*11ce0*/  UIMAD.WIDE.U32 UR4, UR36, UR8, UR4 ;  /* 0x00000008240472a5 */ /* 0x000fc6000f8e0004 */
[----:B------:R-:W-:Y:S01]  /*11cf0*/  ULDC.64 UR8, c[0x0][0x2e0] ;  /* 0x0000b80000087ab9 */ /* 0x000fe20000000a00 */
[----:B------:R-:W-:Y:S02]  /*11d00*/  UIADD3 UR5, UR5, UR6, URZ ;  /* 0x0000000605057290 */ /* 0x000fe4000fffe03f */
[----:B------:R-:W-:Y:S02]  /*11d10*/  UIMAD UR6, UR37, UR8, URZ ;  /* 0x00000008250672a4 */ /* 0x000fe4000f8e023f */
[----:B------:R-:W-:Y:S02]  /*11d20*/  UIMAD.WIDE.U32 UR4, UR43, UR8, UR4 ;  /* 0x000000082b0472a5 */ /* 0x000fe4000f8e0004 */
[----:B------:R-:W-:-:S03]  /*11d30*/  UIMAD UR6, UR43, UR9, UR6 ;  /* 0x000000092b0672a4 */ /* 0x000fc6000f8e0206 */
[----:B------:R-:W-:Y:S01]  /*11d40*/  ULDC.64 UR8, c[0x0][0x2d0] ;  /* 0x0000b40000087ab9 */ /* 0x000fe20000000a00 */
[----:B------:R-:W-:Y:S01]  /*11d50*/  UIADD3 UR5, UR5, UR6, URZ ;  /* 0x0000000605057290 */ /* 0x000fe2000fffe03f */
[----:B-1----:R-:W-:Y:S02]  /*11d60*/  IMAD.SHL.U32 R6, R6, 0x10, RZ ;  /* 0x0000001006067824 */ /* 0x002fe400078e00ff */
[----:B---3--:R-:W-:-:S03]  /*11d70*/  IMAD.SHL.U32 R10, R7, 0x10, RZ ;  /* 0x00000010070a7824 */ /* 0x008fc600078e00ff */
[----:B------:R-:W-:Y:S02]  /*11d80*/  LOP3.LUT R6, R6, 0x70, RZ, 0xc0, !PT ;  /* 0x0000007006067812 */ /* 0x000fe400078ec0ff */
[----:B------:R-:W-:Y:S02]  /*11d90*/  LOP3.LUT R10, R10, 0x70, RZ, 0xc0, !PT ;  /* 0x000000700a0a7812 */ /* 0x000fe400078ec0ff */
[----:B------:R-:W-:Y:S01]  /*11da0*/  LOP3.LUT R6, R6, 0x80, RZ, 0xfc, !PT ;  /* 0x0000008006067812 */ /* 0x000fe200078efcff */
[----:B--2---:R-:W-:-:S04]  /*11db0*/  IMAD R0, R8, 0x80, R2 ;  /* 0x0000008008007824 */ /* 0x004fc800078e0202 */
[----:B0-----:R-:W-:-:S04]  /*11dc0*/  @P0 IMAD.HI.U32 R3, R0, R3, RZ ;  /* 0x0000000300030227 */ /* 0x001fc800078e00ff */
[----:B------:R-:W-:Y:S01]  /*11dd0*/  IMAD.MOV.U32 R2, RZ, RZ, R0 ;  /* 0x000000ffff027224 */ /* 0x000fe200078e0000 */
[----:B----4-:R-:W-:-:S04]  /*11de0*/  @P0 SHF.R.U32.HI R2, RZ, R4, R3 ;  /* 0x00000004ff020219 */ /* 0x010fc80000011603 */
        /* <DEDUP_REMOVED lines=10> */
[----:B------:R-:W-:-:S04]  /*11e90*/  IMAD.WIDE.U32 R2, R0, UR4, R2 ;  /* 0x0000000400027c25 */ /* 0x000fc8000f8e0002 */
[----:B------:R-:W-:-:S04]  /*11ea0*/  IMAD R4, R4, UR4, RZ ;  /* 0x0000000404047c24 */ /* 0x000fc8000f8e02ff */
[----:B------:R-:W-:Y:S01]  /*11eb0*/  IMAD R0, R0, UR5, R4 ;  /* 0x0000000500007c24 */ /* 0x000fe2000f8e0204 */
[----:B------:R-:W-:Y:S02]  /*11ec0*/  ULDC.64 UR4, c[0x0][0x280] ;  /* 0x0000a00000047ab9 */ /* 0x000fe40000000a00 */
[----:B------:R-:W-:Y:S01]  /*11ed0*/  IADD3 R2, P0, R2, UR4, RZ ;  /* 0x0000000402027c10 */ /* 0x000fe2000ff1e0ff */
[----:B------:R-:W-:Y:S02]  /*11ee0*/  ULDC UR4, c[0x0][0x2b8] ;  /* 0x0000ae0000047ab9 */ /* 0x000fe40000000800 */
[----:B------:R-:W-:Y:S02]  /*11ef0*/  ISETP.GE.AND P1, PT, R6, UR4, PT ;  /* 0x0000000406007c0c */ /* 0x000fe4000bf26270 */
[----:B------:R-:W-:Y:S02]  /*11f00*/  IADD3.X R0, R3, UR5, R0, P0, !PT ;  /* 0x0000000503007c10 */ /* 0x000fe400087fe400 */
[----:B------:R-:W-:Y:S01]  /*11f10*/  ISETP.GE.AND P0, PT, R10, UR4, PT ;  /* 0x000000040a007c0c */ /* 0x000fe2000bf06270 */
[----:B------:R-:W-:-:S03]  /*11f20*/  UMOV UR4, 0xffffffff ;  /* 0xffffffff00047882 */ /* 0x000fc60000000000 */
[----:B------:R-:W-:Y:S09]  /*11f30*/  BRA.DIV UR4, `(.L_x_2227) ;  /* 0x0000003a04807947 */ /* 0x000ff2000b800000 */
[----:B------:R-:W0:Y:S02]  /*11f40*/  S2R R6, SR_TID.X ;  /* 0x0000000000067919 */ /* 0x000e240000002100 */
[----:B0-----:R-:W-:-:S04]  /*11f50*/  LOP3.LUT R6, R6, 0x7f, RZ, 0xc0, !PT ;  /* 0x0000007f06067812 */ /* 0x001fc800078ec0ff */
[----:B------:R-:W-:Y:S02]  /*11f60*/  SHF.R.U32.HI R7, RZ, 0x3, R6 ;  /* 0x00000003ff077819 */ /* 0x000fe40000011606 */
[----:B------:R-:W2:Y:S01]  /*11f70*/  LDL.LU R6, [R1+0x14] ;  /* 0x0000140001067983 */ /* 0x000ea20000300800 */
[----:B------:R-:W-:-:S03]  /*11f80*/  IMAD R3, R18, R5, RZ ;  /* 0x0000000512037224 */ /* 0x000fc600078e02ff */
[----:B------:R-:W-:Y:S01]  /*11f90*/  SHFL.IDX PT, R8, R0, 0x1, 0x181f ;  /* 0x00381f0000087f89 */ /* 0x000fe200000e0000 */
[----:B--2---:R-:W-:-:S03]  /*11fa0*/  IMAD R4, R6, 0x80, R7 ;  /* 0x0000008006047824 */ /* 0x004fc600078e0207 */
[----:B------:R-:W0:Y:S01]  /*11fb0*/  SHFL.IDX PT, R7, R2, RZ, 0x181f ;  /* 0x00181fff02077589 */ /* 0x000e2200000e0000 */
[C---:B------:R-:W-:Y:S01]  /*11fc0*/  VIADD R5, R4.reuse, 0x10 ;  /* 0x0000001004057836 */ /* 0x040fe20000000000 */
[-C--:B------:R-:W-:Y:S02]  /*11fd0*/  ISETP.GE.AND P4, PT, R4, R3.reuse, PT ;  /* 0x000000030400720c */ /* 0x080fe40003f86270 */
[----:B------:R-:W1:Y:S02]  /*11fe0*/  SHFL.IDX PT, R6, R0, RZ, 0x181f ;  /* 0x00181fff00067589 */ /* 0x000e6400000e0000 */
[----:B------:R-:W-:Y:S02]  /*11ff0*/  ISETP.GE.AND P2, PT, R5, R3, PT ;  /* 0x000000030500720c */ /* 0x000fe40003f46270 */
[----:B------:R-:W2:Y:S07]  /*12000*/  SHFL.IDX PT, R5, R2, 0x1, 0x181f ;  /* 0x00381f0002057f89 */ /* 0x000eae00000e0000 */
[----:B0-----:R-:W-:-:S05]  /*12010*/  @!P4 IADD3 R7, P3, R10, R7, RZ ;  /* 0x000000070a07c210 */ /* 0x001fca0007f7e0ff */
[----:B-1----:R-:W-:Y:S01]  /*12020*/  @!P4 IMAD.X R6, RZ, RZ, R6, P3 ;  /* 0x000000ffff06c224 */ /* 0x002fe200018e0606 */
[----:B--2---:R-:W-:-:S04]  /*12030*/  @!P2 IADD3 R5, P3, R10, R5, RZ ;  /* 0x000000050a05a210 */ /* 0x004fc80007f7e0ff */
[----:B------:R-:W-:-:S04]  /*12040*/  @!P4 LOP3.LUT R7, R7, R6, RZ, 0x3c, !PT ;  /* 0x000000060707c212 */ /* 0x000fc800078e3cff */
        /* <DEDUP_REMOVED lines=56> */
.L_x_2314:
        /* <DEDUP_REMOVED lines=11> */
.L_x_2229:
[----:B------:R-:W-:Y:S05]  /*12480*/  BSYNC B0 ;  /* 0x0000000000007941 */ /* 0x000fea0003800000 */
.L_x_2228:
[----:B------:R-:W-:Y:S01]  /*12490*/  NOP ;  /* 0x0000000000007918 */ /* 0x000fe20000000000 */
[----:B------:R-:W-:-:S13]  /*124a0*/  PLOP3.LUT P0, PT, PT, PT, PT, 0x80, 0x0 ;  /* 0x000000000000781c */ /* 0x000fda0003f0f070 */
.L_x_2230:
[----:B------:R-:W-:Y:S02]  /*124b0*/  PLOP3.LUT P1, PT, P1, P0, PT, 0xa2, 0x0 ;  /* 0x000000000000781c */ /* 0x000fe40000f21472 */
[----:B------:R-:W-:-:S08]  /*124c0*/  @P0 R2UR P1, UR4, R19 ;  /* 0x00000000130402ca */ /* 0x000fd00000020000 */
[----:B------:R-:W-:-:S05]  /*124d0*/  @P0 PLOP3.LUT P0, PT, P1, PT, PT, 0x80, 0x0 ;  /* 0x000000000000081c */ /* 0x000fca0000f0f070 */
[----:B------:R-:W-:Y:S01]  /*124e0*/  @!P1 SYNCS.ARRIVE.TRANS64.RED.A0T1 RZ, [UR4+0x38800], RZ ;  /* 0x038800ffffff99a7 */ /* 0x000fe20008200404 */
[----:B------:R-:W-:Y:S07]  /*124f0*/  @!P1 ARRIVES.LDGSTSBAR.64.TRANSCNT [UR4+0x38800] ;  /* 0x03880000ff0099b0 */ /* 0x000fee0008000a84 */
[----:B------:R-:W-:Y:S05]  /*12500*/  @P0 BRA.U.ANY `(.L_x_2230) ;  /* 0xfffffffd00e80947 */ /* 0x000fea000393ffff */
[----:B-1----:R-:W2:Y:S02]  /*12510*/  LDL.LU R2, [R1+0x34] ;  /* 0x0000340001027983 */ /* 0x002ea40000300800 */
        /* <DEDUP_REMOVED lines=9> */
[----:B------:R-:W2:Y:S03]  /*125b0*/  SYNCS.PHASECHK.TRANS64.TRYWAIT P0, [R19+URZ+0x38820], R0 ;  /* 0x03882000130075a7 */ /* 0x000ea6000800017f */
[----:B-12---:R-:W-:Y:S05]  /*125c0*/  @!P0 BRA `(.L_x_2232) ;  /* 0x0000003c00788947 */ /* 0x006fea0003800000 */
.L_x_2315:
[----:B------:R-:W-:Y:S05]  /*125d0*/  BSYNC B0 ;  /* 0x0000000000007941 */ /* 0x000fea0003800000 */
.L_x_2231:
[----:B------:R-:W-:-:S13]  /*125e0*/  ISETP.GE.AND P0, PT, R17, 0x2, PT ;  /* 0x000000021100780c */ /* 0x000fda0003f06270 */
[----:B------:R-:W-:Y:S05]  /*125f0*/  @!P0 BRA `(.L_x_2233) ;  /* 0x0000001000c08947 */ /* 0x000fea0003800000 */
[----:B0-----:R0:W5:Y:S01]  /*12600*/  LDL.LU R6, [R1+0x4] ;  /* 0x0000040001067983 */ /* 0x0011620000300800 */
[----:B------:R-:W-:-:S03]  /*12610*/  VIADD R17, R17, 0xfffffffe ;  /* 0xfffffffe11117836 */ /* 0x000fc60000000000 */
[----:B-1----:R0:W5:Y:S04]  /*12620*/  LDL.LU R0, [R1] ;  /* 0x0000000001007983 */ /* 0x0021680000300800 */
.L_x_2255:
[----:B------:R-:W2:Y:S01]  /*12630*/  LDL R2, [R1+0x1c] ;  /* 0x00001c0001027983 */ /* 0x000ea20000100800 */
[----:B-1---5:R-:W-:Y:S01]  /*12640*/  VIADD R3, R0, 0x1 ;  /* 0x0000000100037836 */ /* 0x022fe20000000000 */
[----:B------:R-:W-:Y:S05]  /*12650*/  YIELD ;  /* 0x0000000000007946 */ /* 0x000fea0003800000 */
[C---:B------:R-:W-:Y:S01]  /*12660*/  ISETP.NE.AND P0, PT, R3.reuse, 0x2, PT ;  /* 0x000000020300780c */ /* 0x040fe20003f05270 */
[----:B------:R-:W-:Y:S03]  /*12670*/  BSSY B0, `(.L_x_2234) ;  /* 0x000008b000007945 */ /* 0x000fe60003800000 */
[----:B------:R-:W-:-:S02]  /*12680*/  SEL R9, R3, RZ, P0 ;  /* 0x000000ff03097207 */ /* 0x000fc40000000000 */
[----:B--2---:R-:W-:Y:S02]  /*12690*/  ISETP.NE.AND P1, PT, R2, RZ, PT ;  /* 0x000000ff0200720c */ /* 0x004fe40003f25270 */
        /* <DEDUP_REMOVED lines=10> */
[----:B------:R-:W2:Y:S01]  /*12740*/  LDL R10, [R1+0x18] ;  /* 0x00001800010a7983 */ /* 0x000ea20000100800 */
[----:B------:R-:W3:Y:S01]  /*12750*/  LDC R7, c[0x0][0x43c] ;  /* 0x00010f00ff077b82 */ /* 0x000ee20000000800 */
[----:B------:R-:W-:Y:S02]  /*12760*/  ULDC.64 UR6, c[0x0][0x428] ;  /* 0x00010a0000067ab9 */ /* 0x000fe40000000a00 */
[----:B------:R-:W4:Y:S01]  /*12770*/  LDL R5, [R1+0x8] ;  /* 0x0000080001057983 */ /* 0x000f220000100800 */
[----:B---3--:R-:W-:-:S13]  /*12780*/  ISETP.NE.AND P0, PT, R7, 0x1, PT ;  /* 0x000000010700780c */ /* 0x008fda0003f05270 */
[----:B------:R-:W3:Y:S02]  /*12790*/  @P0 LDC.64 R2, c[0x0][0x440] ;  /* 0x00011000ff020b82 */ /* 0x000ee40000000a00 */
[----:B---3--:R-:W-:-:S04]  /*127a0*/  @P0 IMAD.HI.U32 R4, R17, R2, RZ ;  /* 0x0000000211040227 */ /* 0x008fc800078e00ff */
[----:B------:R-:W-:Y:S01]  /*127b0*/  IMAD.MOV.U32 R2, RZ, RZ, R17 ;  /* 0x000000ffff027224 */ /* 0x000fe200078e0011 */
[----:B------:R-:W-:-:S05]  /*127c0*/  @P0 SHF.R.U32.HI R2, RZ, R3, R4 ;  /* 0x00000003ff020219 */ /* 0x000fca0000011604 */
[----:B------:R-:W-:-:S04]  /*127d0*/  IMAD.MOV R3, RZ, RZ, -R2 ;  /* 0x000000ffff037224 */ /* 0x000fc800078e0a02 */
[----:B------:R-:W-:Y:S01]  /*127e0*/  IMAD R7, R7, R3, R17 ;  /* 0x0000000307077224 */ /* 0x000fe200078e0211 */
[----:B------:R-:W-:Y:S01]  /*127f0*/  SHF.R.S32.HI R3, RZ, 0x1f, R2 ;  /* 0x0000001fff037819 */ /* 0x000fe20000011402 */
[----:B--2---:R-:W-:-:S04]  /*12800*/  IMAD R4, R10, UR6, RZ ;  /* 0x000000060a047c24 */ /* 0x004fc8000f8e02ff */
[C---:B----4-:R-:W-:Y:S02]  /*12810*/  IMAD R4, R5.reuse, UR7, R4 ;  /* 0x0000000705047c24 */ /* 0x050fe4000f8e0204 */
[----:B------:R-:W-:-:S04]  /*12820*/  IMAD.WIDE.U32 R2, R5, UR6, R2 ;  /* 0x0000000605027c25 */ /* 0x000fc8000f8e0002 */
[----:B------:R-:W-:Y:S01]  /*12830*/  IMAD.IADD R3, R4, 0x1, R3 ;  /* 0x0000000104037824 */ /* 0x000fe200078e0203 */
[----:B------:R-:W-:-:S04]  /*12840*/  LEA R4, P0, R2, UR4, 0x2 ;  /* 0x0000000402047c11 */ /* 0x000fc8000f8010ff */
[----:B------:R-:W-:-:S05]  /*12850*/  LEA.HI.X R5, R2, UR5, R3, 0x2, P0 ;  /* 0x0000000502057c11 */ /* 0x000fca00080f1403 */
[----:B------:R2:W5:Y:S04]  /*12860*/  LDG.E R16, desc[UR50][R4.64] ;  /* 0x0000003204107981 */ /* 0x000568000c1e1900 */
.L_x_2236:
[----:B--2---:R-:W-:Y:S01]  /*12870*/  IMAD R4, R9, 0x8, R19 ;  /* 0x0000000809047824 */ /* 0x004fe200078e0213 */
[----:B------:R-:W-:Y:S01]  /*12880*/  SHF.L.U32 R3, R8, 0x1f, RZ ;  /* 0x0000001f08037819 */ /* 0x000fe200000006ff */
[----:B------:R-:W2:Y:S01]  /*12890*/  S2R R2, SR_TID.X ;  /* 0x0000000000027919 */ /* 0x000ea20000002100 */
[----:B------:R-:W-:Y:S02]  /*128a0*/  BSSY B1, `(.L_x_2237) ;  /* 0x0000005000017945 */ /* 0x000fe40003800000 */
[----:B------:R-:W3:Y:S01]  /*128b0*/  SYNCS.PHASECHK.TRANS64.TRYWAIT P0, [R4+URZ+0x38880], R3 ;  /* 0x03888003040075a7 */ /* 0x000ee2000800017f */
[----:B--2---:R-:W-:-:S04]  /*128c0*/  LOP3.LUT R2, R2, 0x7f, RZ, 0xc0, !PT ;  /* 0x0000007f02027812 */ /* 0x004fc800078ec0ff */
[----:B------:R-:W-:Y:S01]  /*128d0*/  ISETP.NE.AND P1, PT, R2, RZ, PT ;  /* 0x000000ff0200720c */ /* 0x000fe20003f25270 */
[----:B---3--:R-:W-:-:S12]  /*128e0*/  @!P0 BRA `(.L_x_2238) ;  /* 0x0000003800c48947 */ /* 0x008fd80003800000 */
.L_x_2316:
[----:B------:R-:W-:Y:S05]  /*128f0*/  BSYNC B1 ;  /* 0x0000000000017941 */ /* 0x000fea0003800000 */
.L_x_2237:
[----:B------:R-:W-:Y:S04]  /*12900*/  BSSY B1, `(.L_x_2239) ;  /* 0x0000009000017945 */ /* 0x000fe80003800000 */
        /* <DEDUP_REMOVED lines=8> */
.L_x_2240:
[----:B------:R-:W-:Y:S05]  /*12990*/  BSYNC B1 ;  /* 0x0000000000017941 */ /* 0x000fea0003800000 */
.L_x_2239:
[----:B------:R-:W3:Y:S04]  /*129a0*/  LDL R2, [R1] ;  /* 0x0000000001027983 */ /* 0x000ee80000100800 */
[----:B------:R-:W4:Y:S01]  /*129b0*/  LDL R5, [R1+0x24] ;  /* 0x0000240001057983 */ /* 0x000f220000100800 */
        /* <DEDUP_REMOVED lines=8> */
[----:B----4-:R-:W-:Y:S02]  /*12a40*/  IMAD R7, R7, 0x80, R5 ;  /* 0x0000008007077824 */ /* 0x010fe400078e0205 */
[----:B------:R-:W-:Y:S02]  /*12a50*/  VIADD R5, R4, 0x38870 ;  /* 0x0003887004057836 */ /* 0x000fe40000000000 */
[----:B-1----:R-:W-:-:S07]  /*12a60*/  VIADD R8, R2, 0x10400 ;  /* 0x0001040002087836 */ /* 0x002fce0000000000 */
.L_x_2241:
        /* <DEDUP_REMOVED lines=16> */
.L_x_2242:
        /* <DEDUP_REMOVED lines=13> */
.L_x_2317:
[----:B------:R-:W-:Y:S05]  /*12c40*/  BSYNC B1 ;  /* 0x0000000000017941 */ /* 0x000fea0003800000 */
.L_x_2243:
        /* <DEDUP_REMOVED lines=11> */
.L_x_2246:
[----:B------:R-:W-:Y:S05]  /*12d00*/  BSYNC B1 ;  /* 0x0000000000017941 */ /* 0x000fea0003800000 */
.L_x_2245:
        /* <DEDUP_REMOVED lines=8> */
.L_x_2247:
        /* <DEDUP_REMOVED lines=15> */
.L_x_2248:
        /* <DEDUP_REMOVED lines=10> */
.L_x_2235:
[----:B------:R-:W-:Y:S05]  /*12f20*/  BSYNC B0 ;  /* 0x0000000000007941 */ /* 0x000fea0003800000 */
.L_x_2234:
[----:B------:R-:W-:-:S06]  /*12f30*/  UISETP.NE.AND UP0, UPT, UR39, 0x3, UPT ;  /* 0x000000032700788c */ /* 0x000fcc000bf05270 */
[----:B------:R-:W-:-:S13]  /*12f40*/  PLOP3.LUT P0, PT, PT, PT, UP0, 0x80, 0x0 ;  /* 0x000000000000781c */ /* 0x000fda0003f0f008 */
[----:B------:R-:W-:Y:S05]  /*12f50*/  @!P0 BRA `(.L_x_2249) ;  /* 0x0000000000048947 */ /* 0x000fea0003800000 */
[----:B------:R-:W-:Y:S01]  /*12f60*/  BPT.TRAP 0x1 ;  /* 0x000000040000795c */ /* 0x000fe20000300000 */
.L_x_2249:
[----:B------:R-:W-:Y:S01]  /*12f70*/  IMAD.U32 R2, RZ, RZ, UR41 ;  /* 0x00000029ff027e24 */ /* 0x000fe2000f8e00ff */
[----:B------:R-:W-:Y:S01]  /*12f80*/  BSSY B0, `(.L_x_2250) ;  /* 0x0000007000007945 */ /* 0x000fe20003800000 */
[----:B------:R-:W-:-:S03]  /*12f90*/  IMAD R20, R0, 0x8, R19 ;  /* 0x0000000800147824 */ /* 0x000fc600078e0213 */
[----:B------:R-:W-:Y:S02]  /*12fa0*/  ISETP.NE.AND P1, PT, R2, 0x3, PT ;  /* 0x000000030200780c */ /* 0x000fe40003f25270 */
[----:B------:R-:W-:-:S04]  /*12fb0*/  LOP3.LUT R2, R6, 0x1, RZ, 0x3c, !PT ;  /* 0x0000000106027812 */ /* 0x000fc800078e3cff */
[----:B------:R-:W-:-:S04]  /*12fc0*/  SHF.L.U32 R2, R2, 0x1f, RZ ;  /* 0x0000001f02027819 */ /* 0x000fc800000006ff */
[----:B------:R-:W2:Y:S02]  /*12fd0*/  SYNCS.PHASECHK.TRANS64.TRYWAIT P0, [R20+URZ+0x38870], R2 ;  /* 0x03887002140075a7 */ /* 0x000ea4000800017f */
[----:B--2---:R-:W-:Y:S05]  /*12fe0*/  @!P0 BRA `(.L_x_2251) ;  /* 0x00000034002c8947 */ /* 0x004fea0003800000 */
.L_x_2318:
[----:B------:R-:W-:Y:S05]  /*12ff0*/  BSYNC B0 ;  /* 0x0000000000007941 */ /* 0x000fea0003800000 */
.L_x_2250:
[----:B------:R-:W-:Y:S05]  /*13000*/  @!P1 BRA `(.L_x_2252) ;  /* 0x0000000000049947 */ /* 0x000fea0003800000 */
[----:B------:R-:W-:Y:S01]  /*13010*/  BPT.TRAP 0x1 ;  /* 0x000000040000795c */ /* 0x000fe20000300000 */
.L_x_2252:
[----:B--2---:R-:W-:Y:S01]  /*13020*/  SHF.L.U32 R2, R6, 0x1f, RZ ;  /* 0x0000001f06027819 */ /* 0x004fe200000006ff */
[----:B------:R-:W-:-:S03]  /*13030*/  IMAD.SHL.U32 R3, R0, 0x8000, RZ ;  /* 0x0000800000037824 */ /* 0x000fc600078e00ff */
[----:B------:R-:W2:Y:S02]  /*13040*/  SYNCS.PHASECHK.TRANS64.TRYWAIT P0, [R20+URZ+0x38860], R2 ;  /* 0x03886002140075a7 */ /* 0x000ea4000800017f */
[----:B--2---:R-:W-:Y:S05]  /*13050*/  @!P0 BRA `(.L_x_2253) ;  /* 0x0000003400248947 */ /* 0x004fea0003800000 */
.L_x_2319:
[----:B------:R-:W3:Y:S04]  /*13060*/  LDL R0, [R1+0x2c] ;  /* 0x00002c0001007983 */ /* 0x000ee80000100800 */
[----:B------:R-:W2:Y:S04]  /*13070*/  LDL R18, [R1+0x20] ;  /* 0x0000200001127983 */ /* 0x000ea80000100800 */
[----:B------:R-:W4:Y:S01]  /*13080*/  LDL R12, [R1+0x28] ;  /* 0x00002800010c7983 */ /* 0x000f220000100800 */
[----:B------:R-:W-:Y:S05]  /*13090*/  WARPSYNC.ALL ;  /* 0x0000000000007948 */ /* 0x000fea0003800000 */
[----:B---3--:R-:W-:-:S05]  /*130a0*/  LOP3.LUT R0, R3, R0, RZ, 0xfc, !PT ;  /* 0x0000000003007212 */ /* 0x008fca00078efcff */
[----:B------:R-:W-:-:S05]  /*130b0*/  IMAD.IADD R0, R19, 0x1, R0 ;  /* 0x0000000113007824 */ /* 0x000fca00078e0200 */
[----:B-1----:R-:W1:Y:S01]  /*130c0*/  LDSM.16.MT88.4 R8, [R0+0x10400] ;  /* 0x010400000008783b */ /* 0x002e620000004200 */
[----:B--2---:R-:W-:Y:S01]  /*130d0*/  IMAD.IADD R2, R18, 0x1, R0 ;  /* 0x0000000112027824 */ /* 0x004fe200078e0200 */
[C-C-:B-1----:R-:W-:Y:S02]  /*130e0*/  PRMT R4, R8.reuse, 0x6420, R9.reuse ;  /* 0x0000642008047816 */ /* 0x142fe40000000009 */
[----:B------:R-:W-:Y:S02]  /*130f0*/  PRMT R5, R8, 0x7531, R9 ;  /* 0x0000753108057816 */ /* 0x000fe40000000009 */
[C-C-:B------:R-:W-:Y:S02]  /*13100*/  PRMT R6, R10.reuse, 0x6420, R11.reuse ;  /* 0x000064200a067816 */ /* 0x140fe4000000000b */
[----:B------:R-:W-:Y:S02]  /*13110*/  PRMT R7, R10, 0x7531, R11 ;  /* 0x000075310a077816 */ /* 0x000fe4000000000b */
[----:B------:R-:W1:Y:S01]  /*13120*/  LDSM.16.MT88.4 R8, [R2+0x10400] ;  /* 0x010400000208783b */ /* 0x000e620000004200 */
[----:B----4-:R-:W-:-:S05]  /*13130*/  IADD3 R3, R19, R3, R12 ;  /* 0x0000000313037210 */ /* 0x010fca0007ffe00c */
        /* <DEDUP_REMOVED lines=111> */
.L_x_2254:
[----:B------:R-:W3:Y:S01]  /*13830*/  S2R R0, SR_TID.X ;  /* 0x0000000000007919 */ /* 0x000ee20000002100 */
[----:B--2---:R2:W-:Y:S01]  /*13840*/  SYNCS.ARRIVE.TRANS64.A1T0 RZ, [R20+URZ+0x38850], RZ ;  /* 0x038850ff14ff79a7 */ /* 0x0045e2000810003f */
[----:B------:R4:W5:Y:S01]  /*13850*/  LDL R6, [R1+0x4] ;  /* 0x0000040001067983 */ /* 0x0009620000100800 */
[----:B---3--:R-:W-:Y:S01]  /*13860*/  LOP3.LUT R0, R0, 0x7f, RZ, 0xc0, !PT ;  /* 0x0000007f00007812 */ /* 0x008fe200078ec0ff */
[----:B------:R-:W-:Y:S03]  /*13870*/  BAR.SYNC.DEFER_BLOCKING 0x2, 0x80 ;  /* 0x0082000000007b1d */ /* 0x000fe60000010000 */
[----:B------:R-:W-:-:S03]  /*13880*/  ISETP.NE.AND P0, PT, R0, RZ, PT ;  /* 0x000000ff0000720c */ /* 0x000fc60003f05270 */
[----:B------:R4:W5:Y:S10]  /*13890*/  LDL R0, [R1] ;  /* 0x0000000001007983 */ /* 0x0009740000100800 */
[----:B--2---:R-:W-:-:S05]  /*138a0*/  @!P0 VIADD R20, R20, 0x38880 ;  /* 0x0003888014148836 */ /* 0x004fca0000000000 */
[----:B------:R-:W-:-:S04]  /*138b0*/  @!P0 PRMT R20, RZ, 0x654, R20 ;  /* 0x00000654ff148816 */ /* 0x000fc80000000014 */
[----:B------:R4:W-:Y:S01]  /*138c0*/  @!P0 SYNCS.ARRIVE.TRANS64.RED.A1T0 RZ, [R20+URZ], RZ ;  /* 0x000000ff14ff89a7 */ /* 0x0009e2000810043f */
[C---:B------:R-:W-:Y:S01]  /*138d0*/  ISETP.GT.AND P0, PT, R17.reuse, RZ, PT ;  /* 0x000000ff1100720c */ /* 0x040fe20003f04270 */
[----:B------:R-:W-:-:S12]  /*138e0*/  VIADD R17, R17, 0xffffffff ;  /* 0xffffffff11117836 */ /* 0x000fd80000000000 */
[----:B----4-:R-:W-:Y:S05]  /*138f0*/  @P0 BRA `(.L_x_2255) ;  /* 0xffffffec004c0947 */ /* 0x010fea000383ffff */
.L_x_2233:
[----:B------:R-:W2:Y:S01]  /*13900*/  S2R R2, SR_TID.X ;  /* 0x0000000000027919 */ /* 0x000ea20000002100 */
[----:B------:R-:W-:Y:S01]  /*13910*/  BSSY B0, `(.L_x_2256) ;  /* 0x0000011000007945 */ /* 0x000fe20003800000 */
[----:B--2---:R-:W-:-:S04]  /*13920*/  LOP3.LUT R2, R2, 0x7f, RZ, 0xc0, !PT ;  /* 0x0000007f02027812 */ /* 0x004fc800078ec0ff */
[----:B------:R-:W-:-:S13]  /*13930*/  ISETP.NE.AND P0, PT, R2, RZ, PT ;  /* 0x000000ff0200720c */ /* 0x000fda0003f05270 */
[----:B------:R-:W-:Y:S05]  /*13940*/  @P0 BRA `(.L_x_2257) ;  /* 0x0000000000340947 */ /* 0x000fea0003800000 */
[----:B-1----:R-:W1:Y:S01]  /*13950*/  S2R R3, SR_LANEID ;  /* 0x0000000000037919 */ /* 0x002e620000000000 */
[----:B------:R-:W-:Y:S02]  /*13960*/  VOTEU.ANY UR4, UPT, PT ;  /* 0x0000000000047886 */ /* 0x000fe400038e0100 */
[----:B-----5:R-:W1:Y:S08]  /*13970*/  FLO.U32 R0, UR4 ;  /* 0x0000000400007d00 */ /* 0x020e7000080e0000 */
[----:B------:R-:W2:Y:S01]  /*13980*/  POPC R5, UR4 ;  /* 0x0000000400057d09 */ /* 0x000ea20008000000 */
[----:B-1----:R-:W-:-:S02]  /*13990*/  ISETP.EQ.U32.AND P1, PT, R0, R3, PT ;  /* 0x000000030000720c */ /* 0x002fc40003f22070 */
[----:B------:R-:W2:Y:S11]  /*139a0*/  LDC.64 R2, c[0x0][0xc60] ;  /* 0x00031800ff027b82 */ /* 0x000eb60000000a00 */
[----:B--2---:R-:W2:Y:S01]  /*139b0*/  @P1 ATOMG.E.ADD.STRONG.GPU PT, R3, desc[UR50][R2.64], R5 ;  /* 0x00000005020319a8 */ /* 0x004ea200081ee1f2 */
[----:B------:R-:W1:Y:S02]  /*139c0*/  S2R R4, SR_LTMASK ;  /* 0x0000000000047919 */ /* 0x000e640000003900 */
[----:B-1----:R-:W-:-:S04]  /*139d0*/  LOP3.LUT R4, R4, UR4, RZ, 0xc0, !PT ;  /* 0x0000000404047c12 */ /* 0x002fc8000f8ec0ff */
[----:B0-----:R-:W0:Y:S01]  /*139e0*/  POPC R7, R4 ;  /* 0x0000000400077309 */ /* 0x001e220000000000 */
[----:B--2---:R-:W0:Y:S02]  /*139f0*/  SHFL.IDX PT, R0, R3, R0, 0x1f ;  /* 0x00001f0003007589 */ /* 0x004e2400000e0000 */
[----:B0-----:R-:W-:-:S05]  /*13a00*/  IADD3 R0, R0, UR40, R7 ;  /* 0x0000002800007c10 */ /* 0x001fca000fffe007 */
[----:B------:R2:W-:Y:S02]  /*13a10*/  STL [R1+0x10], R0 ;  /* 0x0000100001007387 */ /* 0x0005e40000100800 */
.L_x_2257:
[----:B------:R-:W-:Y:S05]  /*13a20*/  BSYNC B0 ;  /* 0x0000000000007941 */ /* 0x000fea0003800000 */
.L_x_2256:
[----:B------:R-:W-:-:S06]  /*13a30*/  UISETP.NE.AND UP0, UPT, UR39, 0x3, UPT ;  /* 0x000000032700788c */ /* 0x000fcc000bf05270 */
[----:B------:R-:W-:-:S13]  /*13a40*/  PLOP3.LUT P1, PT, PT, PT, UP0, 0x80, 0x0 ;  /* 0x000000000000781c */ /* 0x000fda0003f2f008 */
[----:B------:R-:W-:Y:S05]  /*13a50*/  @!P1 BRA `(.L_x_2258) ;  /* 0x0000000000049947 */ /* 0x000fea0003800000 */
[----:B------:R-:W-:Y:S01]  /*13a60*/  BPT.TRAP 0x1 ;  /* 0x000000040000795c */ /* 0x000fe20000300000 */
.L_x_2258:
[----:B-1----:R-:W3:Y:S04]  /*13a70*/  LDL R3, [R1+0x4] ;  /* 0x0000040001037983 */ /* 0x002ee80000100800 */
[----:B------:R-:W4:Y:S01]  /*13a80*/  LDL R2, [R1] ;  /* 0x0000000001027983 */ /* 0x000f220000100800 */
[----:B--2--5:R-:W-:Y:S01]  /*13a90*/  IMAD.U32 R0, RZ, RZ, UR41 ;  /* 0x00000029ff007e24 */ /* 0x024fe2000f8e00ff */
[----:B------:R-:W-:Y:S04]  /*13aa0*/  BSSY B0, `(.L_x_2259) ;  /* 0x0000007000007945 */ /* 0x000fe80003800000 */
[----:B------:R-:W-:-:S02]  /*13ab0*/  ISETP.NE.AND P2, PT, R0, 0x3, PT ;  /* 0x000000030000780c */ /* 0x000fc40003f45270 */
[----:B---3--:R-:W-:-:S04]  /*13ac0*/  LOP3.LUT R0, R3, 0x1, RZ, 0x3c, !PT ;  /* 0x0000000103007812 */ /* 0x008fc800078e3cff */
[----:B------:R-:W-:Y:S01]  /*13ad0*/  SHF.L.U32 R0, R0, 0x1f, RZ ;  /* 0x0000001f00007819 */ /* 0x000fe200000006ff */
[----:B----4-:R-:W-:-:S04]  /*13ae0*/  IMAD R17, R2, 0x8, R19 ;  /* 0x0000000802117824 */ /* 0x010fc800078e0213 */
[----:B------:R-:W1:Y:S02]  /*13af0*/  SYNCS.PHASECHK.TRANS64.TRYWAIT P1, [R17+URZ+0x38870], R0 ;  /* 0x03887000110075a7 */ /* 0x000e64000802017f */
[----:B-1----:R-:W-:Y:S05]  /*13b00*/  @!P1 BRA `(.L_x_2260) ;  /* 0x00000028008c9947 */ /* 0x002fea0003800000 */
.L_x_2320:
[----:B------:R-:W-:Y:S05]  /*13b10*/  BSYNC B0 ;  /* 0x0000000000007941 */ /* 0x000fea0003800000 */
.L_x_2259:
[----:B------:R-:W-:Y:S05]  /*13b20*/  @!P2 BRA `(.L_x_2261) ;  /* 0x000000000004a947 */ /* 0x000fea0003800000 */
[----:B------:R-:W-:Y:S01]  /*13b30*/  BPT.TRAP 0x1 ;  /* 0x000000040000795c */ /* 0x000fe20000300000 */
.L_x_2261:
[----:B-1----:R-:W2:Y:S02]  /*13b40*/  LDL R0, [R1+0x4] ;  /* 0x0000040001007983 */ /* 0x002ea40000100800 */
[----:B--2---:R-:W-:-:S04]  /*13b50*/  SHF.L.U32 R0, R0, 0x1f, RZ ;  /* 0x0000001f00007819 */ /* 0x004fc800000006ff */
[----:B------:R-:W1:Y:S02]  /*13b60*/  SYNCS.PHASECHK.TRANS64.TRYWAIT P1, [R17+URZ+0x38860], R0 ;  /* 0x03886000110075a7 */ /* 0x000e64000802017f */
[----:B-1----:R-:W-:Y:S05]  /*13b70*/  @!P1 BRA `(.L_x_2262) ;  /* 0x0000002800849947 */ /* 0x002fea0003800000 */
.L_x_2321:
[----:B------:R-:W2:Y:S04]  /*13b80*/  LDL R18, [R1] ;  /* 0x0000000001127983 */ /* 0x000ea80000100800 */
[----:B------:R-:W1:Y:S04]  /*13b90*/  LDL R2, [R1+0x2c] ;  /* 0x00002c0001027983 */ /* 0x000e680000100800 */
[----:B------:R-:W3:Y:S04]  /*13ba0*/  LDL R16, [R1+0x20] ;  /* 0x0000200001107983 */ /* 0x000ee80000100800 */
[----:B------:R-:W4:Y:S01]  /*13bb0*/  LDL R12, [R1+0x28] ;  /* 0x00002800010c7983 */ /* 0x000f220000100800 */
[----:B------:R-:W-:Y:S05]  /*13bc0*/  WARPSYNC.ALL ;  /* 0x0000000000007948 */ /* 0x000fea0003800000 */
[----:B--2---:R-:W-:-:S05]  /*13bd0*/  IMAD.SHL.U32 R3, R18, 0x8000, RZ ;  /* 0x0000800012037824 */ /* 0x004fca00078e00ff */
[----:B-1----:R-:W-:-:S05]  /*13be0*/  LOP3.LUT R0, R3, R2, RZ, 0xfc, !PT ;  /* 0x0000000203007212 */ /* 0x002fca00078efcff */
[----:B------:R-:W-:-:S05]  /*13bf0*/  IMAD.IADD R0, R19, 0x1, R0 ;  /* 0x0000000113007824 */ /* 0x000fca00078e0200 */
[----:B0-----:R-:W0:Y:S01]  /*13c00*/  LDSM.16.MT88.4 R4, [R0+0x10400] ;  /* 0x010400000004783b */ /* 0x001e220000004200 */
        /* <DEDUP_REMOVED lines=118> */
.L_x_2263:
        /* <DEDUP_REMOVED lines=13> */
.L_x_2208:
[----:B------:R-:W-:Y:S05]  /*14440*/  BSYNC B7 ;  /* 0x0000000000077941 */ /* 0x000fea0003800000 */
.L_x_2206:
[----:B0--3--:R-:W2:Y:S02]  /*14450*/  LDL R0, [R1+0x38] ;  /* 0x0000380001007983 */ /* 0x009ea40000100800 */
[----:B--2---:R-:W-:-:S13]  /*14460*/  ISETP.NE.AND P0, PT, R0, RZ, PT ;  /* 0x000000ff0000720c */ /* 0x004fda0003f05270 */
        /* <DEDUP_REMOVED lines=14> */
.L_x_2264:
        /* <DEDUP_REMOVED lines=41> */
.L_x_2270:
        /* <DEDUP_REMOVED lines=14> */
.L_x_2269:
[----:B------:R-:W-:Y:S05]  /*148c0*/  BSYNC B0 ;  /* 0x0000000000007941 */ /* 0x000fea0003800000 */
.L_x_2268:
        /* <DEDUP_REMOVED lines=21> */
.L_x_2266:
        /* <DEDUP_REMOVED lines=21> */
.L_x_2271:
[----:B------:R-:W3:Y:S01]  /*14b70*/  I2F.RP R3, R8 ;  /* 0x0000000800037306 */ /* 0x000ee20000209400 */
[----:B0-2---:R-:W-:-:S04]  /*14b80*/  IMAD R9, R2, R10, R6 ;  /* 0x0000000a02097224 */ /* 0x005fc800078e0206 */
[----:B------:R-:W-:Y:S01]  /*14b90*/  IMAD.IADD R0, R0, 0x1, -R9 ;  /* 0x0000000100007824 */ /* 0x000fe200078e0a09 */
[----:B------:R2:W-:Y:S02]  /*14ba0*/  STL [R1+0x10], R9 ;  /* 0x0000100901007387 */ /* 0x0005e40000100800 */
[----:B---3--:R-:W0:Y:S02]  /*14bb0*/  MUFU.RCP R3, R3 ;  /* 0x0000000300037308 */ /* 0x008e240000001000 */
        /* <DEDUP_REMOVED lines=27> */
[----:B------:R-:W0:Y:S08]  /*14d70*/  I2F.RP R3, R8 ;  /* 0x0000000800037306 */ /* 0x000e300000209400 */
        /* <DEDUP_REMOVED lines=30> */
.L_x_2267:
[----:B------:R0:W-:Y:S01]  /*14f60*/  STL [R1+0x10], R0 ;  /* 0x0000100001007387 */ /* 0x0001e20000100800 */
[----:B------:R-:W-:Y:S01]  /*14f70*/  ULDC UR42, c[0x0][0xc3c] ;  /* 0x00030f00002a7ab9 */ /* 0x000fe20000000800 */
[----:B------:R-:W-:Y:S02]  /*14f80*/  UMOV UR36, URZ ;  /* 0x0000003f00247c82 */ /* 0x000fe40008000000 */
[----:B------:R0:W-:Y:S03]  /*14f90*/  STL [R1+0x14], RZ ;  /* 0x000014ff01007387 */ /* 0x0001e60000100800 */
.L_x_2272:
        /* <DEDUP_REMOVED lines=15> */
.L_x_2265:
[----:B------:R-:W-:Y:S02]  /*15090*/  ULDC UR4, c[0x0][0xc3c] ;  /* 0x00030f0000047ab9 */ /* 0x000fe40000000800 */
[----:B------:R-:W-:-:S06]  /*150a0*/  UISETP.GE.AND UP0, UPT, UR42, UR4, UPT ;  /* 0x000000042a00728c */ /* 0x000fcc000bf06270 */
[----:B------:R-:W-:-:S13]  /*150b0*/  PLOP3.LUT P0, PT, PT, PT, UP0, 0x80, 0x0 ;  /* 0x000000000000781c */ /* 0x000fda0003f0f008 */
[----:B------:R-:W-:Y:S05]  /*150c0*/  @!P0 BRA `(.L_x_2273) ;  /* 0xffffffb000fc8947 */ /* 0x000fea000383ffff */
.L_x_2202:
        /* <DEDUP_REMOVED lines=12> */
.L_x_2322:
[----:B------:R-:W-:Y:S05]  /*15190*/  BSYNC B0 ;  /* 0x0000000000007941 */ /* 0x000fea0003800000 */
.L_x_2274:
[----:B------:R-:W-:-:S03]  /*151a0*/  UMOV UR4, 0xffffffff ;  /* 0xffffffff00047882 */ /* 0x000fc60000000000 */
[----:B------:R-:W-:Y:S05]  /*151b0*/  BRA.DIV UR4, `(.L_x_2276) ;  /* 0x00000016041c7947 */ /* 0x000fea000b800000 */
[----:B------:R-:W1:Y:S02]  /*151c0*/  S2R R2, SR_TID.X ;  /* 0x0000000000027919 */ /* 0x000e640000002100 */
[----:B-1----:R-:W-:-:S04]  /*151d0*/  SHF.R.U32.HI R2, RZ, 0x5, R2 ;  /* 0x00000005ff027819 */ /* 0x002fc80000011602 */
[----:B------:R-:W-:-:S05]  /*151e0*/  LOP3.LUT R2, R2, 0x3, RZ, 0xc0, !PT ;  /* 0x0000000302027812 */ /* 0x000fca00078ec0ff */
[----:B------:R1:W2:Y:S02]  /*151f0*/  SHFL.IDX PT, R14, R2, RZ, 0x1f ;  /* 0x00001fff020e7589 */ /* 0x0002a400000e0000 */
.L_x_2325:
[----:B--2---:R-:W-:Y:S01]  /*15200*/  ISETP.NE.AND P0, PT, R14, RZ, PT ;  /* 0x000000ff0e00720c */ /* 0x004fe20003f05270 */
[----:B------:R-:W-:-:S12]  /*15210*/  BSSY B0, `(.L_x_2277) ;  /* 0x000002e000007945 */ /* 0x000fd80003800000 */
[----:B------:R-:W-:Y:S05]  /*15220*/  @P0 BRA `(.L_x_2278) ;  /* 0x0000000000b00947 */ /* 0x000fea0003800000 */
[----:B------:R-:W-:-:S03]  /*15230*/  UMOV UR4, 0xffffffff ;  /* 0xffffffff00047882 */ /* 0x000fc60000000000 */
[----:B------:R-:W-:Y:S05]  /*15240*/  BRA.DIV UR4, `(.L_x_2279) ;  /* 0x00000016042c7947 */ /* 0x000fea000b800000 */
[----:B------:R-:W-:-:S13]  /*15250*/  ELECT P6, URZ, PT ;  /* 0x00000000003f782f */ /* 0x000fda00038c0000 */
.L_x_2328:
[----:B------:R-:W-:Y:S05]  /*15260*/  @!P6 BRA `(.L_x_2278) ;  /* 0x0000000000a0e947 */ /* 0x000fea0003800000 */
[----:B------:R-:W-:-:S06]  /*15270*/  ULOP3.LUT UR4, UR38, 0x2, URZ, 0xfc, !UPT ;  /* 0x0000000226047892 */ /* 0x000fcc000f8efc3f */
[----:B-1----:R-:W-:-:S05]  /*15280*/  IMAD.U32 R2, RZ, RZ, UR4 ;  /* 0x00000004ff027e24 */ /* 0x002fca000f8e00ff */
[----:B------:R-:W-:-:S13]  /*15290*/  ISETP.NE.AND P0, PT, R2, 0x3, PT ;  /* 0x000000030200780c */ /* 0x000fda0003f05270 */
[----:B------:R-:W-:Y:S05]  /*152a0*/  @!P0 BRA `(.L_x_2280) ;  /* 0x0000000000048947 */ /* 0x000fea0003800000 */
[----:B------:R-:W-:Y:S01]  /*152b0*/  BPT.TRAP 0x1 ;  /* 0x000000040000795c */ /* 0x000fe20000300000 */
.L_x_2280:
        /* <DEDUP_REMOVED lines=14> */
.L_x_2329:
[----:B------:R-:W1:Y:S02]  /*153a0*/  SYNCS.PHASECHK.TRANS64.TRYWAIT P1, [R7+URZ], R2 ;  /* 0x00000002070075a7 */ /* 0x000e64000802017f */
[----:B-1----:R-:W-:Y:S05]  /*153b0*/  @!P1 BRA `(.L_x_2282) ;  /* 0x0000001400049947 */ /* 0x002fea0003800000 */
.L_x_2330:
[----:B------:R-:W-:Y:S05]  /*153c0*/  @!P0 BRA `(.L_x_2283) ;  /* 0x0000000000048947 */ /* 0x000fea0003800000 */
[----:B------:R-:W-:Y:S01]  /*153d0*/  BPT.TRAP 0x1 ;  /* 0x000000040000795c */ /* 0x000fe20000300000 */
.L_x_2283:
[----:B------:R-:W2:Y:S02]  /*153e0*/  LDL.LU R4, [R1] ;  /* 0x0000000001047983 */ /* 0x000ea40000300800 */
[----:B--2---:R-:W-:-:S04]  /*153f0*/  IMAD R4, R4, 0x8, R0 ;  /* 0x0000000804047824 */ /* 0x004fc800078e0200 */
[----:B------:R-:W2:Y:S02]  /*15400*/  SYNCS.PHASECHK.TRANS64.TRYWAIT P1, [R4+URZ+0x38860], R5 ;  /* 0x03886005040075a7 */ /* 0x000ea4000802017f */
[----:B--2---:R-:W-:Y:S05]  /*15410*/  @!P1 BRA `(.L_x_2284) ;  /* 0x0000001400009947 */ /* 0x004fea0003800000 */
.L_x_2331:
[----:B------:R-:W-:Y:S05]  /*15420*/  @!P0 BRA `(.L_x_2285) ;  /* 0x0000000000048947 */ /* 0x000fea0003800000 */
[----:B------:R-:W-:Y:S01]  /*15430*/  BPT.TRAP 0x1 ;  /* 0x000000040000795c */ /* 0x000fe20000300000 */
.L_x_2285:
[----:B------:R-:W-:-:S04]  /*15440*/  IMAD R3, R3, 0x8, R0 ;  /* 0x0000000803037824 */ /* 0x000fc800078e0200 */
[----:B------:R-:W3:Y:S02]  /*15450*/  SYNCS.PHASECHK.TRANS64.TRYWAIT P1, [R3+URZ+0x38860], R2 ;  /* 0x03886002030075a7 */ /* 0x000ee4000802017f */
[----:B---3--:R-:W-:Y:S05]  /*15460*/  @!P1 BRA `(.L_x_2286) ;  /* 0x0000001400009947 */ /* 0x008fea0003800000 */
.L_x_2332:
[----:B------:R-:W-:Y:S05]  /*15470*/  @!P0 BRA `(.L_x_2287) ;  /* 0x0000000000048947 */ /* 0x000fea0003800000 */
[----:B------:R-:W-:Y:S01]  /*15480*/  BPT.TRAP 0x1 ;  /* 0x000000040000795c */ /* 0x000fe20000300000 */
.L_x_2287:
[----:B------:R-:W4:Y:S02]  /*15490*/  SYNCS.PHASECHK.TRANS64.TRYWAIT P0, [R4+URZ+0x38880], R5 ;  /* 0x03888005040075a7 */ /* 0x000f24000800017f */
[----:B----4-:R-:W-:Y:S05]  /*154a0*/  @!P0 BRA `(.L_x_2288) ;  /* 0x0000001400048947 */ /* 0x010fea0003800000 */
.L_x_2289:
[----:B------:R0:W0:Y:S02]  /*154b0*/  SYNCS.PHASECHK.TRANS64.TRYWAIT P0, [R3+URZ+0x38880], R2 ;  /* 0x03888002030075a7 */ /* 0x000024000800017f */
[----:B0-----:R-:W-:Y:S05]  /*154c0*/  @!P0 NANOSLEEP.SYNCS 0x989680 ;  /* 0x009896800000895d */ /* 0x001fea0003900000 */
[----:B------:R-:W0:Y:S02]  /*154d0*/  @!P0 SYNCS.PHASECHK.TRANS64 P0, [R3+URZ+0x38880], R2 ;  /* 0x03888002030085a7 */ /* 0x000e24000800007f */
[----:B0-----:R-:W-:Y:S05]  /*154e0*/  @!P0 BRA `(.L_x_2289) ;  /* 0xfffffffc00f08947 */ /* 0x001fea000383ffff */
.L_x_2278:
[----:B------:R-:W-:Y:S05]  /*154f0*/  BSYNC B0 ;  /* 0x0000000000007941 */ /* 0x000fea0003800000 */
.L_x_2277:
[----:B------:R-:W-:Y:S05]  /*15500*/  EXIT ;  /* 0x000000000000794d */ /* 0x000fea0003800000 */
.L_x_2141:
[----:B0-----:R-:W-:-:S04]  /*15510*/  IMAD.U32 R3, RZ, RZ, UR41 ;  /* 0x00000029ff037e24 */ /* 0x001fc8000f8e00ff */
[----:B------:R0:W1:Y:S03]  /*15520*/  SYNCS.PHASECHK.TRANS64.TRYWAIT P1, [R3+URZ+0x38800], R6 ;  /* 0x03880006030075a7 */ /* 0x000066000802017f */
[----:B-1----:R-:W-:Y:S05]  /*15530*/  @!P1 NANOSLEEP.SYNCS 0x989680 ;  /* 0x009896800000995d */ /* 0x002fea0003900000 */
[----:B------:R-:W1:Y:S02]  /*15540*/  @!P1 SYNCS.PHASECHK.TRANS64 P1, [R3+URZ+0x38800], R6 ;  /* 0x03880006030095a7 */ /* 0x000e64000802007f */
[----:B-1----:R-:W-:Y:S05]  /*15550*/  @!P1 BRA `(.L_x_2141) ;  /* 0xfffffffc00ec9947 */ /* 0x002fea000383ffff */
[----:B------:R-:W-:Y:S05]  /*15560*/  BRA `(.L_x_2290) ;  /* 0xfffffec800147947 */ /* 0x000fea000383ffff */
.L_x_2145:
[----:B-1----:R1:W2:Y:S02]  /*15570*/  SYNCS.PHASECHK.TRANS64.TRYWAIT P2, [R2+URZ+0x38830], R3 ;  /* 0x03883003020075a7 */ /* 0x0022a4000804017f */
[----:B--2---:R-:W-:Y:S05]  /*15580*/  @!P2 NANOSLEEP.SYNCS 0x989680 ;  /* 0x009896800000a95d */ /* 0x004fea0003900000 */
[----:B------:R-:W2:Y:S02]  /*15590*/  @!P2 SYNCS.PHASECHK.TRANS64 P2, [R2+URZ+0x38830], R3 ;  /* 0x038830030200a5a7 */ /* 0x000ea4000804007f */
[----:B--2---:R-:W-:Y:S05]  /*155a0*/  @!P2 BRA `(.L_x_2145) ;  /* 0xfffffffc00f0a947 */ /* 0x004fea000383ffff */
[----:B------:R-:W-:Y:S05]  /*155b0*/  BRA `(.L_x_2144) ;  /* 0xfffffec800387947 */ /* 0x000fea000383ffff */
.L_x_2150:
[----:B-1----:R-:W-:-:S04]  /*155c0*/  IMAD.U32 R7, RZ, RZ, UR6 ;  /* 0x00000006ff077e24 */ /* 0x002fc8000f8e00ff */
[----:B------:R1:W2:Y:S03]  /*155d0*/  SYNCS.PHASECHK.TRANS64.TRYWAIT P3, [R7+URZ+0x38830], R6 ;  /* 0x03883006070075a7 */ /* 0x0002a6000806017f */
[----:B--2---:R-:W-:Y:S05]  /*155e0*/  @!P3 NANOSLEEP.SYNCS 0x989680 ;  /* 0x009896800000b95d */ /* 0x004fea0003900000 */
[----:B------:R-:W2:Y:S02]  /*155f0*/  @!P3 SYNCS.PHASECHK.TRANS64 P3, [R7+URZ+0x38830], R6 ;  /* 0x038830060700b5a7 */ /* 0x000ea4000806007f */
[----:B--2---:R-:W-:Y:S05]  /*15600*/  @!P3 BRA `(.L_x_2150) ;  /* 0xfffffffc00ecb947 */ /* 0x004fea000383ffff */
[----:B------:R-:W-:Y:S05]  /*15610*/  BRA `(.L_x_2147) ;  /* 0xfffffef400cc7947 */ /* 0x000fea000383ffff */
.L_x_2154:
[----:B-1----:R-:W-:-:S04]  /*15620*/  IMAD.U32 R7, RZ, RZ, UR6 ;  /* 0x00000006ff077e24 */ /* 0x002fc8000f8e00ff */
[----:B------:R1:W2:Y:S03]  /*15630*/  SYNCS.PHASECHK.TRANS64.TRYWAIT P3, [R7+URZ+0x38850], R6 ;  /* 0x03885006070075a7 */ /* 0x0002a6000806017f */
[----:B--2---:R-:W-:Y:S05]  /*15640*/  @!P3 NANOSLEEP.SYNCS 0x989680 ;  /* 0x009896800000b95d */ /* 0x004fea0003900000 */
[----:B------:R-:W2:Y:S02]  /*15650*/  @!P3 SYNCS.PHASECHK.TRANS64 P3, [R7+URZ+0x38850], R6 ;  /* 0x038850060700b5a7 */ /* 0x000ea4000806007f */
[----:B--2---:R-:W-:Y:S05]  /*15660*/  @!P3 BRA `(.L_x_2154) ;  /* 0xfffffffc00ecb947 */ /* 0x004fea000383ffff */
[----:B------:R-:W-:Y:S05]  /*15670*/  BRA `(.L_x_2151) ;  /* 0xfffffef800a07947 */ /* 0x000fea000383ffff */
.L_x_2161:
[----:B-1----:R-:W-:-:S04]  /*15680*/  IMAD.U32 R7, RZ, RZ, UR6 ;  /* 0x00000006ff077e24 */ /* 0x002fc8000f8e00ff */
[----:B------:R1:W2:Y:S03]  /*15690*/  SYNCS.PHASECHK.TRANS64.TRYWAIT P2, [R7+URZ+0x38830], R6 ;  /* 0x03883006070075a7 */ /* 0x0002a6000804017f */
[----:B--2---:R-:W-:Y:S05]  /*156a0*/  @!P2 NANOSLEEP.SYNCS 0x989680 ;  /* 0x009896800000a95d */ /* 0x004fea0003900000 */
[----:B------:R-:W2:Y:S02]  /*156b0*/  @!P2 SYNCS.PHASECHK.TRANS64 P2, [R7+URZ+0x38830], R6 ;  /* 0x038830060700a5a7 */ /* 0x000ea4000804007f */
[----:B--2---:R-:W-:Y:S05]  /*156c0*/  @!P2 BRA `(.L_x_2161) ;  /* 0xfffffffc00eca947 */ /* 0x004fea000383ffff */
[----:B------:R-:W-:Y:S05]  /*156d0*/  BRA `(.L_x_2158) ;  /* 0xffffff2800d47947 */ /* 0x000fea000383ffff */
.L_x_2165:
[----:B-1----:R-:W-:-:S04]  /*156e0*/  IMAD.U32 R7, RZ, RZ, UR6 ;  /* 0x00000006ff077e24 */ /* 0x002fc8000f8e00ff */
[----:B------:R1:W2:Y:S03]  /*156f0*/  SYNCS.PHASECHK.TRANS64.TRYWAIT P2, [R7+URZ+0x38850], R6 ;  /* 0x03885006070075a7 */ /* 0x0002a6000804017f */
[----:B--2---:R-:W-:Y:S05]  /*15700*/  @!P2 NANOSLEEP.SYNCS 0x989680 ;  /* 0x009896800000a95d */ /* 0x004fea0003900000 */
[----:B------:R-:W2:Y:S02]  /*15710*/  @!P2 SYNCS.PHASECHK.TRANS64 P2, [R7+URZ+0x38850], R6 ;  /* 0x038850060700a5a7 */ /* 0x000ea4000804007f */
[----:B--2---:R-:W-:Y:S05]  /*15720*/  @!P2 BRA `(.L_x_2165) ;  /* 0xfffffffc00eca947 */ /* 0x004fea000383ffff */
[----:B------:R-:W-:Y:S05]  /*15730*/  BRA `(.L_x_2162) ;  /* 0xffffff2c009c7947 */ /* 0x000fea000383ffff */
.L_x_2171:
[----:B-1----:R-:W-:-:S04]  /*15740*/  IMAD.U32 R5, RZ, RZ, UR16 ;  /* 0x00000010ff057e24 */ /* 0x002fc8000f8e00ff */
[----:B------:R1:W2:Y:S03]  /*15750*/  SYNCS.PHASECHK.TRANS64.TRYWAIT P1, [R5+URZ+0x38850], R0 ;  /* 0x03885000050075a7 */ /* 0x0002a6000802017f */
[----:B--2---:R-:W-:Y:S05]  /*15760*/  @!P1 NANOSLEEP.SYNCS 0x989680 ;  /* 0x009896800000995d */ /* 0x004fea0003900000 */
[----:B------:R-:W2:Y:S02]  /*15770*/  @!P1 SYNCS.PHASECHK.TRANS64 P1, [R5+URZ+0x38850], R0 ;  /* 0x03885000050095a7 */ /* 0x000ea4000802007f */
[----:B--2---:R-:W-:Y:S05]  /*15780*/  @!P1 BRA `(.L_x_2171) ;  /* 0xfffffffc00ec9947 */ /* 0x004fea000383ffff */
[----:B------:R-:W-:Y:S05]  /*15790*/  BRA `(.L_x_2170) ;  /* 0xffffff5400407947 */ /* 0x000fea000383ffff */
.L_x_2217:
[----:B------:R-:W-:Y:S02]  /*157a0*/  IMAD.MOV.U32 R13, RZ, RZ, R0 ;  /* 0x000000ffff0d7224 */ /* 0x000fe400078e0000 */
[----:B------:R-:W-:Y:S02]  /*157b0*/  IMAD.MOV.U32 R12, RZ, RZ, RZ ;  /* 0x000000ffff0c7224 */ /* 0x000fe400078e00ff */
[----:B------:R-:W-:Y:S02]  /*157c0*/  IMAD.MOV.U32 R11, RZ, RZ, 0x1f ;  /* 0x0000001fff0b7424 */ /* 0x000fe400078e00ff */
[----:B------:R-:W-:-:S07]  /*157d0*/  IMAD.MOV.U32 R15, RZ, RZ, -0x1 ;  /* 0xffffffffff0f7424 */ /* 0x000fce00078e00ff */
[----:B-12---:R-:W-:Y:S05]  /*157e0*/  WARPSYNC.COLLECTIVE R15, `(.L_x_2291) ;  /* 0x000000000f087348 */ /* 0x006fea0003c00000 */
[----:B------:R0:W3:Y:S02]  /*157f0*/  SHFL.IDX P6, R14, R13, R12, R11 ;  /* 0x0000000c0d0e7389 */ /* 0x0000e400000c000b */
[----:B0123--:R-:W-:Y:S01]  /*15800*/  ENDCOLLECTIVE ;  /* 0x000000000000791b */ /* 0x00ffe20003800000 */
.L_x_2291:
[----:B------:R-:W-:Y:S05]  /*15810*/  BRA `(.L_x_2292) ;  /* 0xffffffb800bc7947 */ /* 0x000fea000383ffff */
.L_x_2219:
[----:B------:R-:W-:Y:S01]  /*15820*/  BSSY B0, `(.L_x_2293) ;  /* 0x0000006000007945 */ /* 0x000fe20003800000 */
[----:B------:R-:W-:-:S07]  /*15830*/  IMAD.MOV.U32 R15, RZ, RZ, -0x1 ;  /* 0xffffffffff0f7424 */ /* 0x000fce00078e00ff */
[----:B-12---:R-:W-:Y:S05]  /*15840*/  WARPSYNC.COLLECTIVE R15, `(.L_x_2294) ;  /* 0x000000000f0c7348 */ /* 0x006fea0003c00000 */
[----:B------:R-:W-:Y:S02]  /*15850*/  ELECT P6, UR62, PT ;  /* 0x00000000003e782f */ /* 0x000fe400038c0000 */
[----:B------:R-:W-:Y:S01]  /*15860*/  MOV R14, UR62 ;  /* 0x0000003e000e7c02 */ /* 0x000fe20008000f00 */
[----:B-12---:R-:W-:Y:S10]  /*15870*/  ENDCOLLECTIVE ;  /* 0x000000000000791b */ /* 0x006ff40003800000 */
.L_x_2294:
[----:B------:R-:W-:Y:S05]  /*15880*/  BSYNC B0 ;  /* 0x0000000000007941 */ /* 0x000fea0003800000 */
.L_x_2293:
[----:B------:R-:W-:Y:S05]  /*15890*/  BRA `(.L_x_2295) ;  /* 0xffffffb800c07947 */ /* 0x000fea000383ffff */
.L_x_2221:
[----:B0-----:R0:W2:Y:S02]  /*158a0*/  SYNCS.PHASECHK.TRANS64.TRYWAIT P0, [R4+URZ+0x38880], R3 ;  /* 0x03888003040075a7 */ /* 0x0010a4000800017f */
[----:B--2---:R-:W-:Y:S05]  /*158b0*/  @!P0 NANOSLEEP.SYNCS 0x989680 ;  /* 0x009896800000895d */ /* 0x004fea0003900000 */
[----:B------:R-:W2:Y:S02]  /*158c0*/  @!P0 SYNCS.PHASECHK.TRANS64 P0, [R4+URZ+0x38880], R3 ;  /* 0x03888003040085a7 */ /* 0x000ea4000800007f */
[----:B--2---:R-:W-:Y:S05]  /*158d0*/  @!P0 BRA `(.L_x_2221) ;  /* 0xfffffffc00f08947 */ /* 0x004fea000383ffff */
[----:B------:R-:W-:Y:S05]  /*158e0*/  BRA `(.L_x_2296) ;  /* 0xffffffbc00247947 */ /* 0x000fea000383ffff */
.L_x_2223:
[----:B--2---:R2:W3:Y:S02]  /*158f0*/  SYNCS.PHASECHK.TRANS64.TRYWAIT P0, [R4+URZ+0x38840], R3 ;  /* 0x03884003040075a7 */ /* 0x0044e4000800017f */
[----:B---3--:R-:W-:Y:S05]  /*15900*/  @!P0 NANOSLEEP.SYNCS 0x989680 ;  /* 0x009896800000895d */ /* 0x008fea0003900000 */
[----:B------:R-:W3:Y:S02]  /*15910*/  @!P0 SYNCS.PHASECHK.TRANS64 P0, [R4+URZ+0x38840], R3 ;  /* 0x03884003040085a7 */ /* 0x000ee4000800007f */
[----:B---3--:R-:W-:Y:S05]  /*15920*/  @!P0 BRA `(.L_x_2223) ;  /* 0xfffffffc00f08947 */ /* 0x008fea000383ffff */
[----:B------:R-:W-:Y:S05]  /*15930*/  BRA `(.L_x_2297) ;  /* 0xffffffbc00947947 */ /* 0x000fea000383ffff */
.L_x_2227:
[----:B------:R-:W-:Y:S01]  /*15940*/  IMAD.MOV.U32 R13, RZ, RZ, R0 ;  /* 0x000000ffff0d7224 */ /* 0x000fe200078e0000 */
[----:B------:R-:W-:Y:S01]  /*15950*/  LOP3.LUT R7, R7, 0x7f, RZ, 0xc0, !PT ;  /* 0x0000007f07077812 */ /* 0x000fe200078ec0ff */
[----:B------:R-:W-:Y:S02]  /*15960*/  IMAD.MOV.U32 R12, RZ, RZ, RZ ;  /* 0x000000ffff0c7224 */ /* 0x000fe400078e00ff */
[----:B------:R-:W-:Y:S01]  /*15970*/  IMAD.MOV.U32 R11, RZ, RZ, 0x181f ;  /* 0x0000181fff0b7424 */ /* 0x000fe200078e00ff */
[----:B------:R-:W-:Y:S01]  /*15980*/  SHF.R.U32.HI R4, RZ, 0x3, R7 ;  /* 0x00000003ff047819 */ /* 0x000fe20000011607 */
[----:B------:R-:W-:Y:S02]  /*15990*/  IMAD.MOV.U32 R15, RZ, RZ, -0x1 ;  /* 0xffffffffff0f7424 */ /* 0x000fe400078e00ff */
[----:B------:R-:W-:Y:S02]  /*159a0*/  IMAD R3, R18, R5, RZ ;  /* 0x0000000512037224 */ /* 0x000fe400078e02ff */
[----:B------:R-:W-:-:S07]  /*159b0*/  IMAD R4, R8, 0x80, R4 ;  /* 0x0000008008047824 */ /* 0x000fce00078e0204 */
[----:B-----5:R-:W-:Y:S05]  /*159c0*/  WARPSYNC.COLLECTIVE R15, `(.L_x_2298) ;  /* 0x000000000f087348 */ /* 0x020fea0003c00000 */
[----:B------:R0:W1:Y:S02]  /*159d0*/  SHFL.IDX P6, R14, R13, R12, R11 ;  /* 0x0000000c0d0e7389 */ /* 0x00006400000c000b */
[----:B01---5:R-:W-:Y:S01]  /*159e0*/  ENDCOLLECTIVE ;  /* 0x000000000000791b */ /* 0x023fe20003800000 */
.L_x_2298:
[C---:B------:R-:W-:Y:S01]  /*159f0*/  VIADD R5, R4.reuse, 0x10 ;  /* 0x0000001004057836 */ /* 0x040fe20000000000 */
[----:B------:R-:W-:Y:S01]  /*15a00*/  ISETP.GE.AND P2, PT, R4, R3, PT ;  /* 0x000000030400720c */ /* 0x000fe20003f46270 */
[----:B------:R-:W-:Y:S02]  /*15a10*/  IMAD.MOV.U32 R13, RZ, RZ, R2 ;  /* 0x000000ffff0d7224 */ /* 0x000fe400078e0002 */
[----:B------:R-:W-:-:S10]  /*15a20*/  IMAD.MOV.U32 R6, RZ, RZ, R14 ;  /* 0x000000ffff067224 */ /* 0x000fd400078e000e */
[----:B------:R-:W-:Y:S05]  /*15a30*/  WARPSYNC.COLLECTIVE R15, `(.L_x_2299) ;  /* 0x000000000f087348 */ /* 0x000fea0003c00000 */
[----:B------:R0:W1:Y:S02]  /*15a40*/  SHFL.IDX P6, R14, R13, R12, R11 ;  /* 0x0000000c0d0e7389 */ /* 0x00006400000c000b */
[----:B01----:R-:W-:Y:S01]  /*15a50*/  ENDCOLLECTIVE ;  /* 0x000000000000791b */ /* 0x003fe20003800000 */
.L_x_2299:
[----:B------:R-:W-:Y:S02]  /*15a60*/  IMAD.MOV.U32 R13, RZ, RZ, R0 ;  /* 0x000000ffff0d7224 */ /* 0x000fe400078e0000 */
[----:B------:R-:W-:Y:S02]  /*15a70*/  IMAD.MOV.U32 R12, RZ, RZ, 0x1 ;  /* 0x00000001ff0c7424 */ /* 0x000fe400078e00ff */
[----:B------:R-:W-:-:S07]  /*15a80*/  IMAD.MOV.U32 R7, RZ, RZ, R14 ;  /* 0x000000ffff077224 */ /* 0x000fce00078e000e */
[----:B------:R-:W-:Y:S05]  /*15a90*/  WARPSYNC.COLLECTIVE R15, `(.L_x_2300) ;  /* 0x000000000f087348 */ /* 0x000fea0003c00000 */
[----:B------:R0:W1:Y:S02]  /*15aa0*/  SHFL.IDX P6, R14, R13, R12, R11 ;  /* 0x0000000c0d0e7389 */ /* 0x00006400000c000b */
[----:B01----:R-:W-:Y:S01]  /*15ab0*/  ENDCOLLECTIVE ;  /* 0x000000000000791b */ /* 0x003fe20003800000 */
.L_x_2300:
        /* <DEDUP_REMOVED lines=10> */
.L_x_2301:
        /* <DEDUP_REMOVED lines=12> */
.L_x_2302:
[----:B------:R-:W-:-:S05]  /*15c20*/  @!P2 IADD3 R5, P3, R10, R5, RZ ;  /* 0x000000050a05a210 */ /* 0x000fca0007f7e0ff */
[----:B------:R-:W-:Y:S02]  /*15c30*/  @!P2 IMAD.X R6, RZ, RZ, R8, P3 ;  /* 0x000000ffff06a224 */ /* 0x000fe400018e0608 */
[C---:B------:R-:W-:Y:S02]  /*15c40*/  VIADD R8, R4.reuse, 0x60 ;  /* 0x0000006004087836 */ /* 0x040fe40000000000 */
        /* <DEDUP_REMOVED lines=14> */
.L_x_2303:
[----:B------:R-:W-:Y:S02]  /*15d30*/  IMAD.MOV.U32 R13, RZ, RZ, R0 ;  /* 0x000000ffff0d7224 */ /* 0x000fe400078e0000 */
[----:B------:R-:W-:Y:S02]  /*15d40*/  IMAD.MOV.U32 R12, RZ, RZ, 0x3 ;  /* 0x00000003ff0c7424 */ /* 0x000fe400078e00ff */
[----:B------:R-:W-:-:S07]  /*15d50*/  IMAD.MOV.U32 R6, RZ, RZ, R14 ;  /* 0x000000ffff067224 */ /* 0x000fce00078e000e */
[----:B------:R-:W-:Y:S05]  /*15d60*/  WARPSYNC.COLLECTIVE R15, `(.L_x_2304) ;  /* 0x000000000f087348 */ /* 0x000fea0003c00000 */
[----:B------:R0:W1:Y:S02]  /*15d70*/  SHFL.IDX P6, R14, R13, R12, R11 ;  /* 0x0000000c0d0e7389 */ /* 0x00006400000c000b */
[----:B01----:R-:W-:Y:S01]  /*15d80*/  ENDCOLLECTIVE ;  /* 0x000000000000791b */ /* 0x003fe20003800000 */
.L_x_2304:
        /* <DEDUP_REMOVED lines=15> */
.L_x_2305:
[----:B------:R-:W-:Y:S02]  /*15e80*/  IMAD.MOV.U32 R13, RZ, RZ, R0 ;  /* 0x000000ffff0d7224 */ /* 0x000fe400078e0000 */
[----:B------:R-:W-:Y:S02]  /*15e90*/  IMAD.MOV.U32 R12, RZ, RZ, 0x4 ;  /* 0x00000004ff0c7424 */ /* 0x000fe400078e00ff */
[----:B------:R-:W-:-:S07]  /*15ea0*/  IMAD.MOV.U32 R6, RZ, RZ, R14 ;  /* 0x000000ffff067224 */ /* 0x000fce00078e000e */
[----:B------:R-:W-:Y:S05]  /*15eb0*/  WARPSYNC.COLLECTIVE R15, `(.L_x_2306) ;  /* 0x000000000f087348 */ /* 0x000fea0003c00000 */
[----:B------:R0:W1:Y:S02]  /*15ec0*/  SHFL.IDX P6, R14, R13, R12, R11 ;  /* 0x0000000c0d0e7389 */ /* 0x00006400000c000b */
[----:B01----:R-:W-:Y:S01]  /*15ed0*/  ENDCOLLECTIVE ;  /* 0x000000000000791b */ /* 0x003fe20003800000 */
.L_x_2306:
        /* <DEDUP_REMOVED lines=15> */
.L_x_2307:
[----:B------:R-:W-:Y:S02]  /*15fd0*/  IMAD.MOV.U32 R13, RZ, RZ, R0 ;  /* 0x000000ffff0d7224 */ /* 0x000fe400078e0000 */
[----:B------:R-:W-:Y:S02]  /*15fe0*/  IMAD.MOV.U32 R12, RZ, RZ, 0x5 ;  /* 0x00000005ff0c7424 */ /* 0x000fe400078e00ff */
[----:B------:R-:W-:-:S07]  /*15ff0*/  IMAD.MOV.U32 R6, RZ, RZ, R14 ;  /* 0x000000ffff067224 */ /* 0x000fce00078e000e */
[----:B------:R-:W-:Y:S05]  /*16000*/  WARPSYNC.COLLECTIVE R15, `(.L_x_2308) ;  /* 0x000000000f087348 */ /* 0x000fea0003c00000 */
[----:B------:R0:W1:Y:S02]  /*16010*/  SHFL.IDX P6, R14, R13, R12, R11 ;  /* 0x0000000c0d0e7389 */ /* 0x00006400000c000b */
[----:B01----:R-:W-:Y:S01]  /*16020*/  ENDCOLLECTIVE ;  /* 0x000000000000791b */ /* 0x003fe20003800000 */
.L_x_2308:
        /* <DEDUP_REMOVED lines=15> */
.L_x_2309:
[----:B------:R-:W-:Y:S02]  /*16120*/  IMAD.MOV.U32 R13, RZ, RZ, R0 ;  /* 0x000000ffff0d7224 */ /* 0x000fe400078e0000 */
[----:B------:R-:W-:Y:S02]  /*16130*/  IMAD.MOV.U32 R12, RZ, RZ, 0x6 ;  /* 0x00000006ff0c7424 */ /* 0x000fe400078e00ff */
[----:B------:R-:W-:-:S07]  /*16140*/  IMAD.MOV.U32 R6, RZ, RZ, R14 ;  /* 0x000000ffff067224 */ /* 0x000fce00078e000e */
[----:B------:R-:W-:Y:S05]  /*16150*/  WARPSYNC.COLLECTIVE R15, `(.L_x_2310) ;  /* 0x000000000f087348 */ /* 0x000fea0003c00000 */
[----:B------:R0:W1:Y:S02]  /*16160*/  SHFL.IDX P6, R14, R13, R12, R11 ;  /* 0x0000000c0d0e7389 */ /* 0x00006400000c000b */
[----:B01----:R-:W-:Y:S01]  /*16170*/  ENDCOLLECTIVE ;  /* 0x000000000000791b */ /* 0x003fe20003800000 */
.L_x_2310:
        /* <DEDUP_REMOVED lines=14> */
.L_x_2311:
[----:B------:R-:W-:Y:S02]  /*16260*/  IMAD.MOV.U32 R13, RZ, RZ, R0 ;  /* 0x000000ffff0d7224 */ /* 0x000fe400078e0000 */
[----:B------:R-:W-:Y:S02]  /*16270*/  IMAD.MOV.U32 R12, RZ, RZ, 0x7 ;  /* 0x00000007ff0c7424 */ /* 0x000fe400078e00ff */
[----:B------:R-:W-:-:S07]  /*16280*/  IMAD.MOV.U32 R6, RZ, RZ, R14 ;  /* 0x000000ffff067224 */ /* 0x000fce00078e000e */
[----:B------:R-:W-:Y:S05]  /*16290*/  WARPSYNC.COLLECTIVE R15, `(.L_x_2312) ;  /* 0x000000000f087348 */ /* 0x000fea0003c00000 */
[----:B------:R0:W1:Y:S02]  /*162a0*/  SHFL.IDX P6, R14, R13, R12, R11 ;  /* 0x0000000c0d0e7389 */ /* 0x00006400000c000b */
[----:B01----:R-:W-:Y:S01]  /*162b0*/  ENDCOLLECTIVE ;  /* 0x000000000000791b */ /* 0x003fe20003800000 */
.L_x_2312:
        /* <DEDUP_REMOVED lines=13> */
.L_x_2313:
[----:B------:R-:W-:Y:S01]  /*16390*/  IMAD.MOV.U32 R2, RZ, RZ, R14 ;  /* 0x000000ffff027224 */ /* 0x000fe200078e000e */
[----:B------:R-:W-:Y:S06]  /*163a0*/  BRA `(.L_x_2314) ;  /* 0xffffffc000087947 */ /* 0x000fec000383ffff */
.L_x_2232:
[----:B-1----:R1:W2:Y:S02]  /*163b0*/  SYNCS.PHASECHK.TRANS64.TRYWAIT P0, [R19+URZ+0x38820], R0 ;  /* 0x03882000130075a7 */ /* 0x0022a4000800017f */
[----:B--2---:R-:W-:Y:S05]  /*163c0*/  @!P0 NANOSLEEP.SYNCS 0x989680 ;  /* 0x009896800000895d */ /* 0x004fea0003900000 */
[----:B------:R-:W2:Y:S02]  /*163d0*/  @!P0 SYNCS.PHASECHK.TRANS64 P0, [R19+URZ+0x38820], R0 ;  /* 0x03882000130085a7 */ /* 0x000ea4000800007f */
[----:B--2---:R-:W-:Y:S05]  /*163e0*/  @!P0 BRA `(.L_x_2232) ;  /* 0xfffffffc00f08947 */ /* 0x004fea000383ffff */
[----:B------:R-:W-:Y:S05]  /*163f0*/  BRA `(.L_x_2315) ;  /* 0xffffffc000747947 */ /* 0x000fea000383ffff */
.L_x_2238:
[----:B--2---:R2:W3:Y:S02]  /*16400*/  SYNCS.PHASECHK.TRANS64.TRYWAIT P0, [R4+URZ+0x38880], R3 ;  /* 0x03888003040075a7 */ /* 0x0044e4000800017f */
[----:B---3--:R-:W-:Y:S05]  /*16410*/  @!P0 NANOSLEEP.SYNCS 0x989680 ;  /* 0x009896800000895d */ /* 0x008fea0003900000 */
[----:B------:R-:W3:Y:S02]  /*16420*/  @!P0 SYNCS.PHASECHK.TRANS64 P0, [R4+URZ+0x38880], R3 ;  /* 0x03888003040085a7 */ /* 0x000ee4000800007f */
[----:B---3--:R-:W-:Y:S05]  /*16430*/  @!P0 BRA `(.L_x_2238) ;  /* 0xfffffffc00f08947 */ /* 0x008fea000383ffff */
[----:B------:R-:W-:Y:S05]  /*16440*/  BRA `(.L_x_2316) ;  /* 0xffffffc400287947 */ /* 0x000fea000383ffff */
.L_x_2244:
[----:B-1----:R1:W3:Y:S02]  /*16450*/  SYNCS.PHASECHK.TRANS64.TRYWAIT P0, [R4+URZ+0x38840], R3 ;  /* 0x03884003040075a7 */ /* 0x0022e4000800017f */
[----:B---3--:R-:W-:Y:S05]  /*16460*/  @!P0 NANOSLEEP.SYNCS 0x989680 ;  /* 0x009896800000895d */ /* 0x008fea0003900000 */
[----:B------:R-:W3:Y:S02]  /*16470*/  @!P0 SYNCS.PHASECHK.TRANS64 P0, [R4+URZ+0x38840], R3 ;  /* 0x03884003040085a7 */ /* 0x000ee4000800007f */
[----:B---3--:R-:W-:Y:S05]  /*16480*/  @!P0 BRA `(.L_x_2244) ;  /* 0xfffffffc00f08947 */ /* 0x008fea000383ffff */
[----:B------:R-:W-:Y:S05]  /*16490*/  BRA `(.L_x_2317) ;  /* 0xffffffc400e87947 */ /* 0x000fea000383ffff */
.L_x_2251:
[----:B--2---:R2:W3:Y:S02]  /*164a0*/  SYNCS.PHASECHK.TRANS64.TRYWAIT P0, [R20+URZ+0x38870], R2 ;  /* 0x03887002140075a7 */ /* 0x0044e4000800017f */
[----:B---3--:R-:W-:Y:S05]  /*164b0*/  @!P0 NANOSLEEP.SYNCS 0x989680 ;  /* 0x009896800000895d */ /* 0x008fea0003900000 */
[----:B------:R-:W3:Y:S02]  /*164c0*/  @!P0 SYNCS.PHASECHK.TRANS64 P0, [R20+URZ+0x38870], R2 ;  /* 0x03887002140085a7 */ /* 0x000ee4000800007f */
[----:B---3--:R-:W-:Y:S05]  /*164d0*/  @!P0 BRA `(.L_x_2251) ;  /* 0xfffffffc00f08947 */ /* 0x008fea000383ffff */
[----:B------:R-:W-:Y:S05]  /*164e0*/  BRA `(.L_x_2318) ;  /* 0xffffffc800c07947 */ /* 0x000fea000383ffff */
.L_x_2253:
[----:B--2---:R2:W3:Y:S02]  /*164f0*/  SYNCS.PHASECHK.TRANS64.TRYWAIT P0, [R20+URZ+0x38860], R2 ;  /* 0x03886002140075a7 */ /* 0x0044e4000800017f */
[----:B---3--:R-:W-:Y:S05]  /*16500*/  @!P0 NANOSLEEP.SYNCS 0x989680 ;  /* 0x009896800000895d */ /* 0x008fea0003900000 */
[----:B------:R-:W3:Y:S02]  /*16510*/  @!P0 SYNCS.PHASECHK.TRANS64 P0, [R20+URZ+0x38860], R2 ;  /* 0x03886002140085a7 */ /* 0x000ee4000800007f */
[----:B---3--:R-:W-:Y:S05]  /*16520*/  @!P0 BRA `(.L_x_2253) ;  /* 0xfffffffc00f08947 */ /* 0x008fea000383ffff */
[----:B------:R-:W-:Y:S05]  /*16530*/  BRA `(.L_x_2319) ;  /* 0xffffffc800c87947 */ /* 0x000fea000383ffff */
.L_x_2260:
[----:B-1----:R1:W2:Y:S02]  /*16540*/  SYNCS.PHASECHK.TRANS64.TRYWAIT P1, [R17+URZ+0x38870], R0 ;  /* 0x03887000110075a7 */ /* 0x0022a4000802017f */
[----:B--2---:R-:W-:Y:S05]  /*16550*/  @!P1 NANOSLEEP.SYNCS 0x989680 ;  /* 0x009896800000995d */ /* 0x004fea0003900000 */
[----:B------:R-:W2:Y:S02]  /*16560*/  @!P1 SYNCS.PHASECHK.TRANS64 P1, [R17+URZ+0x38870], R0 ;  /* 0x03887000110095a7 */ /* 0x000ea4000802007f */
[----:B--2---:R-:W-:Y:S05]  /*16570*/  @!P1 BRA `(.L_x_2260) ;  /* 0xfffffffc00f09947 */ /* 0x004fea000383ffff */
[----:B------:R-:W-:Y:S05]  /*16580*/  BRA `(.L_x_2320) ;  /* 0xffffffd400607947 */ /* 0x000fea000383ffff */
.L_x_2262:
[----:B-1----:R1:W2:Y:S02]  /*16590*/  SYNCS.PHASECHK.TRANS64.TRYWAIT P1, [R17+URZ+0x38860], R0 ;  /* 0x03886000110075a7 */ /* 0x0022a4000802017f */
[----:B--2---:R-:W-:Y:S05]  /*165a0*/  @!P1 NANOSLEEP.SYNCS 0x989680 ;  /* 0x009896800000995d */ /* 0x004fea0003900000 */
[----:B------:R-:W2:Y:S02]  /*165b0*/  @!P1 SYNCS.PHASECHK.TRANS64 P1, [R17+URZ+0x38860], R0 ;  /* 0x03886000110095a7 */ /* 0x000ea4000802007f */
[----:B--2---:R-:W-:Y:S05]  /*165c0*/  @!P1 BRA `(.L_x_2262) ;  /* 0xfffffffc00f09947 */ /* 0x004fea000383ffff */
[----:B------:R-:W-:Y:S05]  /*165d0*/  BRA `(.L_x_2321) ;  /* 0xffffffd400687947 */ /* 0x000fea000383ffff */
.L_x_2275:
[----:B0-----:R0:W1:Y:S02]  /*165e0*/  SYNCS.PHASECHK.TRANS64.TRYWAIT P0, [R0+URZ+0x38820], R3 ;  /* 0x03882003000075a7 */ /* 0x001064000800017f */
[----:B-1----:R-:W-:Y:S05]  /*165f0*/  @!P0 NANOSLEEP.SYNCS 0x989680 ;  /* 0x009896800000895d */ /* 0x002fea0003900000 */
[----:B------:R-:W1:Y:S02]  /*16600*/  @!P0 SYNCS.PHASECHK.TRANS64 P0, [R0+URZ+0x38820], R3 ;  /* 0x03882003000085a7 */ /* 0x000e64000800007f */
[----:B-1----:R-:W-:Y:S05]  /*16610*/  @!P0 BRA `(.L_x_2275) ;  /* 0xfffffffc00f08947 */ /* 0x002fea000383ffff */
[----:B------:R-:W-:Y:S05]  /*16620*/  BRA `(.L_x_2322) ;  /* 0xffffffe800d87947 */ /* 0x000fea000383ffff */
.L_x_2276:
        /* <DEDUP_REMOVED lines=11> */
.L_x_2324:
[----:B------:R-:W-:Y:S05]  /*166e0*/  BSYNC B0 ;  /* 0x0000000000007941 */ /* 0x000fea0003800000 */
.L_x_2323:
[----:B------:R-:W-:Y:S05]  /*166f0*/  BRA `(.L_x_2325) ;  /* 0xffffffe800c07947 */ /* 0x000fea000383ffff */
.L_x_2279:
[----:B------:R-:W-:Y:S01]  /*16700*/  BSSY B1, `(.L_x_2326) ;  /* 0x0000006000017945 */ /* 0x000fe20003800000 */
[----:B------:R-:W-:-:S07]  /*16710*/  IMAD.MOV.U32 R15, RZ, RZ, -0x1 ;  /* 0xffffffffff0f7424 */ /* 0x000fce00078e00ff */
[----:B01----:R-:W-:Y:S05]  /*16720*/  WARPSYNC.COLLECTIVE R15, `(.L_x_2327) ;  /* 0x000000000f0c7348 */ /* 0x003fea0003c00000 */
[----:B------:R-:W-:Y:S02]  /*16730*/  ELECT P6, UR62, PT ;  /* 0x00000000003e782f */ /* 0x000fe400038c0000 */
[----:B------:R-:W-:Y:S01]  /*16740*/  MOV R14, UR62 ;  /* 0x0000003e000e7c02 */ /* 0x000fe20008000f00 */
[----:B01----:R-:W-:Y:S10]  /*16750*/  ENDCOLLECTIVE ;  /* 0x000000000000791b */ /* 0x003ff40003800000 */
.L_x_2327:
[----:B------:R-:W-:Y:S05]  /*16760*/  BSYNC B1 ;  /* 0x0000000000017941 */ /* 0x000fea0003800000 */
.L_x_2326:
[----:B------:R-:W-:Y:S05]  /*16770*/  BRA `(.L_x_2328) ;  /* 0xffffffe800b87947 */ /* 0x000fea000383ffff */
.L_x_2281:
[----:B0-----:R0:W1:Y:S02]  /*16780*/  SYNCS.PHASECHK.TRANS64.TRYWAIT P1, [R6+URZ], R5 ;  /* 0x00000005060075a7 */ /* 0x001064000802017f */
[----:B-1----:R-:W-:Y:S05]  /*16790*/  @!P1 NANOSLEEP.SYNCS 0x989680 ;  /* 0x009896800000995d */ /* 0x002fea0003900000 */
[----:B------:R-:W1:Y:S02]  /*167a0*/  @!P1 SYNCS.PHASECHK.TRANS64 P1, [R6+URZ], R5 ;  /* 0x00000005060095a7 */ /* 0x000e64000802007f */
[----:B-1----:R-:W-:Y:S05]  /*167b0*/  @!P1 BRA `(.L_x_2281) ;  /* 0xfffffffc00f09947 */ /* 0x002fea000383ffff */
[----:B------:R-:W-:Y:S05]  /*167c0*/  BRA `(.L_x_2329) ;  /* 0xffffffe800f47947 */ /* 0x000fea000383ffff */
.L_x_2282:
[----:B-1----:R1:W2:Y:S02]  /*167d0*/  SYNCS.PHASECHK.TRANS64.TRYWAIT P1, [R7+URZ], R2 ;  /* 0x00000002070075a7 */ /* 0x0022a4000802017f */
[----:B--2---:R-:W-:Y:S05]  /*167e0*/  @!P1 NANOSLEEP.SYNCS 0x989680 ;  /* 0x009896800000995d */ /* 0x004fea0003900000 */
[----:B------:R-:W2:Y:S02]  /*167f0*/  @!P1 SYNCS.PHASECHK.TRANS64 P1, [R7+URZ], R2 ;  /* 0x00000002070095a7 */ /* 0x000ea4000802007f */
[----:B--2---:R-:W-:Y:S05]  /*16800*/  @!P1 BRA `(.L_x_2282) ;  /* 0xfffffffc00f09947 */ /* 0x004fea000383ffff */
[----:B------:R-:W-:Y:S05]  /*16810*/  BRA `(.L_x_2330) ;  /* 0xffffffe800e87947 */ /* 0x000fea000383ffff */
.L_x_2284:
[----:B--2---:R2:W3:Y:S02]  /*16820*/  SYNCS.PHASECHK.TRANS64.TRYWAIT P1, [R4+URZ+0x38860], R5 ;  /* 0x03886005040075a7 */ /* 0x0044e4000802017f */
[----:B---3--:R-:W-:Y:S05]  /*16830*/  @!P1 NANOSLEEP.SYNCS 0x989680 ;  /* 0x009896800000995d */ /* 0x008fea0003900000 */
[----:B------:R-:W3:Y:S02]  /*16840*/  @!P1 SYNCS.PHASECHK.TRANS64 P1, [R4+URZ+0x38860], R5 ;  /* 0x03886005040095a7 */ /* 0x000ee4000802007f */
[----:B---3--:R-:W-:Y:S05]  /*16850*/  @!P1 BRA `(.L_x_2284) ;  /* 0xfffffffc00f09947 */ /* 0x008fea000383ffff */
[----:B------:R-:W-:Y:S05]  /*16860*/  BRA `(.L_x_2331) ;  /* 0xffffffe800ec7947 */ /* 0x000fea000383ffff */
.L_x_2286:
[----:B---3--:R3:W4:Y:S02]  /*16870*/  SYNCS.PHASECHK.TRANS64.TRYWAIT P1, [R3+URZ+0x38860], R2 ;  /* 0x03886002030075a7 */ /* 0x008724000802017f */
[----:B----4-:R-:W-:Y:S05]  /*16880*/  @!P1 NANOSLEEP.SYNCS 0x989680 ;  /* 0x009896800000995d */ /* 0x010fea0003900000 */
[----:B------:R-:W4:Y:S02]  /*16890*/  @!P1 SYNCS.PHASECHK.TRANS64 P1, [R3+URZ+0x38860], R2 ;  /* 0x03886002030095a7 */ /* 0x000f24000802007f */
[----:B----4-:R-:W-:Y:S05]  /*168a0*/  @!P1 BRA `(.L_x_2286) ;  /* 0xfffffffc00f09947 */ /* 0x010fea000383ffff */
[----:B------:R-:W-:Y:S05]  /*168b0*/  BRA `(.L_x_2332) ;  /* 0xffffffe800ec7947 */ /* 0x000fea000383ffff */
.L_x_2288:
[----:B----4-:R4:W0:Y:S02]  /*168c0*/  SYNCS.PHASECHK.TRANS64.TRYWAIT P0, [R4+URZ+0x38880], R5 ;  /* 0x03888005040075a7 */ /* 0x010824000800017f */
[----:B0-----:R-:W-:Y:S05]  /*168d0*/  @!P0 NANOSLEEP.SYNCS 0x989680 ;  /* 0x009896800000895d */ /* 0x001fea0003900000 */
[----:B------:R-:W0:Y:S02]  /*168e0*/  @!P0 SYNCS.PHASECHK.TRANS64 P0, [R4+URZ+0x38880], R5 ;  /* 0x03888005040085a7 */ /* 0x000e24000800007f */
[----:B0-----:R-:W-:Y:S05]  /*168f0*/  @!P0 BRA `(.L_x_2288) ;  /* 0xfffffffc00f08947 */ /* 0x001fea000383ffff */
[----:B------:R-:W-:Y:S05]  /*16900*/  BRA `(.L_x_2289) ;  /* 0xffffffe800e87947 */ /* 0x000fea000383ffff */
.L_x_2333:
        /* <DEDUP_REMOVED lines=15> */
.L_x_2903:


//--------------------- .text._ZN7cutlass13device_kernelIN5flash11enable_sm90INS1_16FlashAttnFwdSm90INS1_25CollectiveMainloopFwdSm90ILi2EN4cute5tupleIJNS5_1CILi1EEES8_S8_EEENS6_IJNS7_ILi128EEESA_NS7_ILi256EEEEEELi256ENS_12float_e4m3_tEfNS_4arch4Sm90ELb1ELb0ELb1ELb1ELb0ELb1ELb0ELb1ELb1ELb1ELb0ELb0EEENS1_21CollectiveEpilogueFwdINS6_IJSA_SB_SA_EEES9_NS_10bfloat16_tESF_Li256ELb1ELb1ELb0ELb1EEENS1_36VarlenDynamicPersistentTileSchedulerILi128ELi128ELi256ELi128ELb0ELb1ELb1ELb1ELb1ELb1EEEEEEEEEvNT_6ParamsE --------------------------
	.section	.text._ZN7cutlass13device_kernelIN5flash11enable_sm90INS1_16FlashAttnFwdSm90INS1_25CollectiveMainloopFwdSm90ILi2EN4cute5tupleIJNS5_1CILi1EEES8_S8_EEENS6_IJNS7_ILi128EEESA_NS7_ILi256EEEEEELi256ENS_12float_e4m3_tEfNS_4arch4Sm90ELb1ELb0ELb1ELb1ELb0ELb1ELb0ELb1ELb1ELb1ELb0ELb0EEENS1_21CollectiveEpilogueFwdINS6_IJSA_SB_SA_EEES9_NS_10bfloat16_tESF_Li256ELb1ELb1ELb0ELb1EEENS1_36VarlenDynamicPersistentTileSchedulerILi128ELi128ELi256ELi128ELb0ELb1ELb1ELb1ELb1ELb1EEEEEEEEEvNT_6ParamsE,"ax",@progbits
	.align	128
.text._ZN7cutlass13device_kernelIN5flash11enable_sm90INS1_16FlashAttnFwdSm90INS1_25CollectiveMainloopFwdSm90ILi2EN4cute5tupleIJNS5_1CILi1EEES8_S8_EEENS6_IJNS7_ILi128EEESA_NS7_ILi256EEEEEELi256ENS_12float_e4m3_tEfNS_4arch4Sm90ELb1ELb0ELb1ELb1ELb0ELb1ELb0ELb1ELb1ELb1ELb0ELb0EEENS1_21CollectiveEpilogueFwdINS6_IJSA_SB_SA_EEES9_NS_10bfloat16_tESF_Li256ELb1ELb1ELb0ELb1EEENS1_36VarlenDynamicPersistentTileSchedulerILi128ELi128ELi256ELi128ELb0ELb1ELb1ELb1ELb1ELb1EEEEEEEEEvNT_6ParamsE:
        .type           _ZN7cutlass13device_kernelIN5flash11enable_sm90INS1_16FlashAttnFwdSm90INS1_25CollectiveMainloopFwdSm90ILi2EN4cute5tupleIJNS5_1CILi1EEES8_S8_EEENS6_IJNS7_ILi128EEESA_NS7_ILi256EEEEEELi256ENS_12float_e4m3_tEfNS_4arch4Sm90ELb1ELb0ELb1ELb1ELb0ELb1ELb0ELb1ELb1ELb1ELb0ELb0EEENS1_21CollectiveEpilogueFwdINS6_IJSA_SB_SA_EEES9_NS_10bfloat16_tESF_Li256ELb1ELb1ELb0ELb1EEENS1_36VarlenDynamicPersistentTileSchedulerILi128ELi128ELi256ELi128ELb0ELb1ELb1ELb1ELb1ELb1EEEEEEEEEvNT_6ParamsE,@function
        .size           _ZN7cutlass13device_kernelIN5flash11enable_sm90INS1_16FlashAttnFwdSm90INS1_25CollectiveMainloopFwdSm90ILi2EN4cute5tupleIJNS5_1CILi1EEES8_S8_EEENS6_IJNS7_ILi128EEESA_NS7_ILi256EEEEEELi256ENS_12float_e4m3_tEfNS_4arch4Sm90ELb1ELb0ELb1ELb1ELb0ELb1ELb0ELb1ELb1ELb1ELb0ELb0EEENS1_21CollectiveEpilogueFwdINS6_IJSA_SB_SA_EEES9_NS_10bfloat16_tESF_Li256ELb1ELb1ELb0ELb1EEENS1_36VarlenDynamicPersistentTileSchedulerILi128ELi128ELi256ELi128ELb0ELb1ELb1ELb1ELb1ELb1EEEEEEEEEvNT_6ParamsE,(.L_x_2904 - _ZN7cutlass13device_kernelIN5flash11enable_sm90INS1_16FlashAttnFwdSm90INS1_25CollectiveMainloopFwdSm90ILi2EN4cute5tupleIJNS5_1CILi1EEES8_S8_EEENS6_IJNS7_ILi128EEESA_NS7_ILi256EEEEEELi256ENS_12float_e4m3_tEfNS_4arch4Sm90ELb1ELb0ELb1ELb1ELb0ELb1ELb0ELb1ELb1ELb1ELb0ELb0EEENS1_21CollectiveEpilogueFwdINS6_IJSA_SB_SA_EEES9_NS_10bfloat16_tESF_Li256ELb1ELb1ELb0ELb1EEENS1_36VarlenDynamicPersistentTileSchedulerILi128ELi128ELi256ELi128ELb0ELb1ELb1ELb1ELb1ELb1EEEEEEEEEvNT_6ParamsE)
        .other          _ZN7cutlass13device_kernelIN5flash11enable_sm90INS1_16FlashAttnFwdSm90INS1_25CollectiveMainloopFwdSm90ILi2EN4cute5tupleIJNS5_1CILi1EEES8_S8_EEENS6_IJNS7_ILi128EEESA_NS7_ILi256EEEEEELi256ENS_12float_e4m3_tEfNS_4arch4Sm90ELb1ELb0ELb1ELb1ELb0ELb1ELb0ELb1ELb1ELb1ELb0ELb0EEENS1_21CollectiveEpilogueFwdINS6_IJSA_SB_SA_EEES9_NS_10bfloat16_tESF_Li256ELb1ELb1ELb0ELb1EEENS1_36VarlenDynamicPersistentTileSchedulerILi128ELi128ELi256ELi128ELb0ELb1ELb1ELb1ELb1ELb1EEEEEEEEEvNT_6ParamsE,@"STO_CUDA_ENTRY STV_DEFAULT"
_ZN7cutlass13device_kernelIN5flash11enable_sm90INS1_16FlashAttnFwdSm90INS1_25CollectiveMainloopFwdSm90ILi2EN4cute5tupleIJNS5_1CILi1EEES8_S8_EEENS6_IJNS7_ILi128EEESA_NS7_ILi256EEEEEELi256ENS_12float_e4m3_tEfNS_4arch4Sm90ELb1ELb0ELb1ELb1ELb0ELb1ELb0ELb1ELb1ELb1ELb0ELb0EEENS1_21CollectiveEpilogueFwdINS6_IJSA_SB_SA_EEES9_NS_10bfloat16_tESF_Li256ELb1ELb1ELb0ELb1EEENS1_36VarlenDynamicPersistentTileSchedulerILi128ELi128ELi256ELi128ELb0ELb1ELb1ELb1ELb1ELb1EEEEEEEEEvNT_6ParamsE:
        /* <DEDUP_REMOVED lines=24> */
.L_x_2335:
[----:B------:R-:W-:Y:S05]  /*0180*/  BSYNC B0 ;  /* 0x0000000000007941 */ /* 0x000fea0003800000 */
.L_x_2334:
        /* <DEDUP_REMOVED lines=41> */
.L_x_2336:
        /* <DEDUP_REMOVED lines=22> */
.L_x_2337:
        /* <DEDUP_REMOVED lines=18> */
.L_x_2338:
        /* <DEDUP_REMOVED lines=22> */
.L_x_2339:
        /* <DEDUP_REMOVED lines=22> */
.L_x_2340:
        /* <DEDUP_REMOVED lines=8> */
.L_x_2343:
        /* <DEDUP_REMOVED lines=22> */
[----:B------:R-:W-:Y:S01]  /*0b40*/  CS2R R234, SRZ ;  /* 0x0000000000ea7805 */ /* 0x000fe2000001ff00 */
[----:B------:R-:W-:Y:S01]  /*0b50*/  IMAD.MOV.U32 R236, RZ, RZ, RZ ;  /* 0x000000ffffec7224 */ /* 0x000fe200078e00ff */
[----:B------:R-:W-:Y:S01]  /*0b60*/  ULOP3.LUT UR45, UR40, 0x1, URZ, 0xfc, !UPT ;  /* 0x00000001282d7892 */ /* 0x000fe2000f8efc3f */
[----:B------:R-:W-:-:S08]  /*0b70*/  UMOV UR43, URZ ;  /* 0x0000003f002b7c82 */ /* 0x000fd00008000000 */
[----:B------:R-:W-:Y:S01]  /*0b80*/  UIADD3 UR44, UR44, 0x20400, URZ ;  /* 0x000204002c2c7890 */ /* 0x000fe2000fffe03f */
[----:B0-----:R-:W-:-:S05]  /*0b90*/  VIADD R0, R0, 0xffffff80 ;  /* 0xffffff8000007836 */ /* 0x001fca0000000000 */
[----:B------:R-:W-:-:S04]  /*0ba0*/  SHF.R.S32.HI R3, RZ, 0x1f, R0 ;  /* 0x0000001fff037819 */ /* 0x000fc80000011400 */
[CC--:B------:R-:W-:Y:S02]  /*0bb0*/  LEA.HI R2, R3.reuse, R0.reuse, RZ, 0x7 ;  /* 0x0000000003027211 */ /* 0x0c0fe400078f38ff */
[CC--:B------:R-:W-:Y:S02]  /*0bc0*/  LEA.HI R5, R3.reuse, R0.reuse, RZ, 0x4 ;  /* 0x0000000003057211 */ /* 0x0c0fe400078f20ff */
[CC--:B------:R-:W-:Y:S02]  /*0bd0*/  LEA.HI R19, R3.reuse, R0.reuse, RZ, 0x3 ;  /* 0x0000000003137211 */ /* 0x0c0fe400078f18ff */
[CC--:B------:R-:W-:Y:S02]  /*0be0*/  LEA.HI R8, R3.reuse, R0.reuse, RZ, 0x2 ;  /* 0x0000000003087211 */ /* 0x0c0fe400078f10ff */
[----:B------:R-:W-:Y:S02]  /*0bf0*/  LOP3.LUT R9, R2, 0xffffff80, RZ, 0xc0, !PT ;  /* 0xffffff8002097812 */ /* 0x000fe400078ec0ff */
[----:B------:R-:W-:-:S02]  /*0c00*/  LEA.HI R6, R3, R0, RZ, 0x5 ;  /* 0x0000000003067211 */ /* 0x000fc400078f28ff */
[----:B------:R-:W-:Y:S01]  /*0c10*/  LEA.HI R4, R3, R0, RZ, 0x6 ;  /* 0x0000000003047211 */ /* 0x000fe200078f30ff */
[----:B------:R-:W-:Y:S01]  /*0c20*/  IMAD.IADD R9, R0, 0x1, -R9 ;  /* 0x0000000100097824 */ /* 0x000fe200078e0a09 */
[----:B------:R-:W-:Y:S01]  /*0c30*/  LOP3.LUT R7, R5, 0x3fffff0, RZ, 0xc0, !PT ;  /* 0x03fffff005077812 */ /* 0x000fe200078ec0ff */
[----:B------:R-:W-:Y:S01]  /*0c40*/  IMAD.SHL.U32 R6, R6, 0x20, RZ ;  /* 0x0000002006067824 */ /* 0x000fe200078e00ff */
[----:B------:R-:W-:Y:S02]  /*0c50*/  LOP3.LUT R3, R19, 0xfffffff8, RZ, 0xc0, !PT ;  /* 0xfffffff813037812 */ /* 0x000fe400078ec0ff */
[----:B------:R-:W-:Y:S01]  /*0c60*/  LOP3.LUT R11, R8, 0xfffffffc, RZ, 0xc0, !PT ;  /* 0xfffffffc080b7812 */ /* 0x000fe200078ec0ff */
[C---:B------:R-:W-:Y:S01]  /*0c70*/  IMAD.IADD R7, R0.reuse, 0x1, -R7 ;  /* 0x0000000100077824 */ /* 0x040fe200078e0a07 */
[----:B------:R-:W-:Y:S01]  /*0c80*/  SHF.R.S32.HI R8, RZ, 0x1f, R9 ;  /* 0x0000001fff087819 */ /* 0x000fe20000011409 */
[C---:B------:R-:W-:Y:S01]  /*0c90*/  IMAD.IADD R22, R0.reuse, 0x1, -R3 ;  /* 0x0000000100167824 */ /* 0x040fe200078e0a03 */
[----:B------:R-:W-:-:S02]  /*0ca0*/  IADD3 R13, R0, -R11, RZ ;  /* 0x8000000b000d7210 */ /* 0x000fc40007ffe0ff */
[----:B------:R-:W-:Y:S01]  /*0cb0*/  SHF.R.S32.HI R0, RZ, 0x4, R5 ;  /* 0x00000004ff007819 */ /* 0x000fe20000011405 */
[----:B------:R-:W-:Y:S01]  /*0cc0*/  IMAD.SHL.U32 R16, R22, 0x10, RZ ;  /* 0x0000001016107824 */ /* 0x000fe200078e00ff */
[----:B------:R-:W-:Y:S01]  /*0cd0*/  LEA.HI R10, R8, R9, RZ, 0x2 ;  /* 0x00000009080a7211 */ /* 0x000fe200078f10ff */
[----:B------:R-:W-:Y:S01]  /*0ce0*/  IMAD.SHL.U32 R22, R22, 0x8, RZ ;  /* 0x0000000816167824 */ /* 0x000fe200078e00ff */
[----:B------:R-:W-:Y:S02]  /*0cf0*/  LEA.HI R5, R5, R0, RZ, 0x1 ;  /* 0x0000000005057211 */ /* 0x000fe400078f08ff */
[----:B------:R-:W-:Y:S01]  /*0d00*/  SHF.R.S32.HI R3, RZ, 0x7, R2 ;  /* 0x00000007ff037819 */ /* 0x000fe20000011402 */
[----:B------:R-:W-:Y:S01]  /*0d10*/  VIADD R233, R22, 0x40 ;  /* 0x0000004016e97836 */ /* 0x000fe20000000000 */
[----:B------:R-:W-:Y:S02]  /*0d20*/  LOP3.LUT R5, R5, 0x1ffffffe, RZ, 0xc0, !PT ;  /* 0x1ffffffe05057812 */ /* 0x000fe400078ec0ff */
[----:B------:R-:W-:-:S02]  /*0d30*/  SHF.R.S32.HI R11, RZ, 0x2, R10 ;  /* 0x00000002ff0b7819 */ /* 0x000fc4000001140a */
[----:B------:R-:W-:Y:S01]  /*0d40*/  SHF.R.S32.HI R12, RZ, 0x1f, R10 ;  /* 0x0000001fff0c7819 */ /* 0x000fe2000001140a */
[----:B------:R-:W-:Y:S01]  /*0d50*/  IMAD.IADD R5, R0, 0x1, -R5 ;  /* 0x0000000100057824 */ /* 0x000fe200078e0a05 */
[----:B------:R-:W-:Y:S02]  /*0d60*/  LEA.HI R2, R2, R3, RZ, 0x1 ;  /* 0x0000000302027211 */ /* 0x000fe400078f08ff */
[----:B------:R-:W-:Y:S02]  /*0d70*/  LOP3.LUT R6, R6, 0xfffffc00, RZ, 0xc0, !PT ;  /* 0xfffffc0006067812 */ /* 0x000fe400078ec0ff */
[----:B------:R-:W-:Y:S02]  /*0d80*/  LEA.HI R12, R12, R11, RZ, 0x3 ;  /* 0x0000000b0c0c7211 */ /* 0x000fe400078f18ff */
[----:B------:R-:W-:Y:S01]  /*0d90*/  LOP3.LUT R2, R2, 0x3fffffe, RZ, 0xc0, !PT ;  /* 0x03fffffe02027812 */ /* 0x000fe200078ec0ff */
[----:B------:R-:W-:Y:S01]  /*0da0*/  IMAD R6, R7, 0x40, R6 ;  /* 0x0000004007067824 */ /* 0x000fe200078e0206 */
[----:B------:R-:W-:-:S02]  /*0db0*/  LEA.HI R0, R13, R13, RZ, 0x1 ;  /* 0x0000000d0d007211 */ /* 0x000fc400078f08ff */
[----:B------:R-:W-:Y:S01]  /*0dc0*/  SHF.R.S32.HI R19, RZ, 0x3, R19 ;  /* 0x00000003ff137819 */ /* 0x000fe20000011413 */
[----:B------:R-:W-:Y:S01]  /*0dd0*/  IMAD.IADD R2, R3, 0x1, -R2 ;  /* 0x0000000103027824 */ /* 0x000fe200078e0a02 */
[----:B------:R-:W-:Y:S01]  /*0de0*/  LOP3.LUT R12, R12, 0xfffffff8, RZ, 0xc0, !PT ;  /* 0xfffffff80c0c7812 */ /* 0x000fe200078ec0ff */
[----:B------:R-:W-:Y:S01]  /*0df0*/  IMAD R3, R5, 0x8, R6 ;  /* 0x0000000805037824 */ /* 0x000fe200078e0206 */
[----:B------:R-:W-:Y:S01]  /*0e00*/  LOP3.LUT R0, R0, 0x1ffffffe, RZ, 0xc0, !PT ;  /* 0x1ffffffe00007812 */ /* 0x000fe200078ec0ff */
[----:B------:R-:W-:Y:S01]  /*0e10*/  VIADD R5, R19, 0x40 ;  /* 0x0000004013057836 */ /* 0x000fe20000000000 */
[----:B------:R-:W-:Y:S01]  /*0e20*/  LOP3.LUT R10, R10, 0x7ffffffc, RZ, 0xc0, !PT ;  /* 0x7ffffffc0a0a7812 */ /* 0x000fe200078ec0ff */
[----:B------:R-:W-:Y:S01]  /*0e30*/  IMAD.IADD R11, R11, 0x1, -R12 ;  /* 0x000000010b0b7824 */ /* 0x000fe200078e0a0c */
[----:B------:R-:W-:Y:S01]  /*0e40*/  IADD3 R13, R13, -R0, RZ ;  /* 0x800000000d0d7210 */ /* 0x000fe20007ffe0ff */
[----:B------:R-:W-:Y:S01]  /*0e50*/  VIADD R12, R19, 0x60 ;  /* 0x00000060130c7836 */ /* 0x000fe20000000000 */
[----:B------:R-:W-:Y:S01]  /*0e60*/  LEA.HI R8, R8, R9, RZ, 0x5 ;  /* 0x0000000908087211 */ /* 0x000fe200078f28ff */
[----:B------:R-:W-:Y:S01]  /*0e70*/  IMAD.IADD R0, R9, 0x1, -R10 ;  /* 0x0000000109007824 */ /* 0x000fe200078e0a0a */
[----:B------:R0:W-:Y:S01]  /*0e80*/  STL [R1+0x64], R3 ;  /* 0x0000640301007387 */ /* 0x0001e20000100800 */
[----:B------:R-:W-:Y:S01]  /*0e90*/  IMAD.SHL.U32 R237, R19, 0x80, RZ ;  /* 0x0000008013ed7824 */ /* 0x000fe200078e00ff */
[----:B------:R-:W-:-:S02]  /*0ea0*/  SHF.R.S32.HI R8, RZ, 0x5, R8 ;  /* 0x00000005ff087819 */ /* 0x000fc40000011408 */
[----:B------:R1:W-:Y:S01]  /*0eb0*/  STL [R1+0x38], R0 ;  /* 0x0000380001007387 */ /* 0x0003e20000100800 */
[----:B------:R-:W-:Y:S02]  /*0ec0*/  SHF.R.S32.HI R7, RZ, 0x1f, R12 ;  /* 0x0000001fff077819 */ /* 0x000fe4000001140c */
[----:B------:R-:W-:Y:S01]  /*0ed0*/  IMAD R11, R8, 0x10, R11 ;  /* 0x00000010080b7824 */ /* 0x000fe200078e020b */
[----:B------:R-:W-:Y:S02]  /*0ee0*/  SHF.L.U32 R6, R12, 0x7, RZ ;  /* 0x000000070c067819 */ /* 0x000fe400000006ff */
[----:B0-----:R-:W-:Y:S01]  /*0ef0*/  SHF.R.S32.HI R3, RZ, 0x1f, R5 ;  /* 0x0000001fff037819 */ /* 0x001fe20000011405 */
[----:B------:R-:W-:Y:S01]  /*0f00*/  IMAD R2, R2, 0x40, R11 ;  /* 0x0000004002027824 */ /* 0x000fe200078e020b */
[----:B------:R-:W-:Y:S01]  /*0f10*/  LEA.HI R8, R7, R12, RZ, 0x3 ;  /* 0x0000000c07087211 */ /* 0x000fe200078f18ff */
[----:B-1----:R-:W-:Y:S01]  /*0f20*/  IMAD.SHL.U32 R0, R5, 0x80, RZ ;  /* 0x0000008005007824 */ /* 0x002fe200078e00ff */
[----:B------:R-:W-:-:S03]  /*0f30*/  LEA.HI R5, R3, R5, RZ, 0x3 ;  /* 0x0000000503057211 */ /* 0x000fc600078f18ff */
[----:B------:R-:W-:Y:S01]  /*0f40*/  IMAD.SHL.U32 R8, R8, 0x80, RZ ;  /* 0x0000008008087824 */ /* 0x000fe200078e00ff */
[----:B------:R-:W-:Y:S01]  /*0f50*/  LOP3.LUT R7, R6, 0x380, RZ, 0xc0, !PT ;  /* 0x0000038006077812 */ /* 0x000fe200078ec0ff */
[----:B------:R-:W-:Y:S01]  /*0f60*/  IMAD.SHL.U32 R5, R5, 0x80, RZ ;  /* 0x0000008005057824 */ /* 0x000fe200078e00ff */
[----:B------:R-:W-:Y:S02]  /*0f70*/  LOP3.LUT R3, R0, 0x380, RZ, 0xc0, !PT ;  /* 0x0000038000037812 */ /* 0x000fe400078ec0ff */
[----:B------:R-:W-:Y:S02]  /*0f80*/  LOP3.LUT R10, R8, 0xfffffc00, RZ, 0xc0, !PT ;  /* 0xfffffc00080a7812 */ /* 0x000fe400078ec0ff */
[----:B------:R-:W-:Y:S02]  /*0f90*/  SHF.R.U32.HI R0, RZ, 0x3, R3 ;  /* 0x00000003ff007819 */ /* 0x000fe40000011603 */
[----:B------:R-:W-:Y:S02]  /*0fa0*/  LOP3.LUT R9, R3, 0x70, R16, 0xf8, !PT ;  /* 0x0000007003097812 */ /* 0x000fe400078ef810 */
[----:B------:R-:W-:Y:S01]  /*0fb0*/  LOP3.LUT R12, R5, 0xfffffc00, RZ, 0xc0, !PT ;  /* 0xfffffc00050c7812 */ /* 0x000fe200078ec0ff */
[----:B------:R-:W-:Y:S01]  /*0fc0*/  VIADD R5, R19, 0x20 ;  /* 0x0000002013057836 */ /* 0x000fe20000000000 */
[----:B------:R-:W-:-:S02]  /*0fd0*/  SHF.R.U32.HI R3, RZ, 0x3, R7 ;  /* 0x00000003ff037819 */ /* 0x000fc40000011607 */
[----:B------:R-:W-:Y:S01]  /*0fe0*/  LOP3.LUT R9, R12, R9, R0, 0xf6, !PT ;  /* 0x000000090c097212 */ /* 0x000fe200078ef600 */
[----:B------:R-:W-:Y:S01]  /*0ff0*/  IMAD R0, R13, 0x8, R2 ;  /* 0x000000080d007824 */ /* 0x000fe200078e0202 */
[----:B------:R-:W-:Y:S01]  /*1000*/  STL [R1+0x2c], R12 ;  /* 0x00002c0c01007387 */ /* 0x000fe20000100800 */
[----:B------:R-:W-:Y:S02]  /*1010*/  SHF.R.S32.HI R2, RZ, 0x1f, R5 ;  /* 0x0000001fff027819 */ /* 0x000fe40000011405 */
[----:B------:R-:W-:Y:S01]  /*1020*/  LOP3.LUT R6, R7, 0x70, R16, 0xf8, !PT ;  /* 0x0000007007067812 */ /* 0x000fe200078ef810 */
[----:B------:R-:W-:Y:S01]  /*1030*/  STL [R1+0x28], R10 ;  /* 0x0000280a01007387 */ /* 0x000fe20000100800 */
[----:B------:R-:W-:Y:S02]  /*1040*/  SHF.L.U32 R4, R4, 0x4, RZ ;  /* 0x0000000404047819 */ /* 0x000fe400000006ff */
[----:B------:R-:W-:Y:S01]  /*1050*/  LEA.HI R2, R2, R5, RZ, 0x3 ;  /* 0x0000000502027211 */ /* 0x000fe200078f18ff */
[----:B------:R-:W-:Y:S01]  /*1060*/  STL [R1+0x14], R25 ;  /* 0x0000141901007387 */ /* 0x000fe20000100800 */
[----:B------:R-:W-:-:S02]  /*1070*/  LOP3.LUT R7, R10, R6, R3, 0xf6, !PT ;  /* 0x000000060a077212 */ /* 0x000fc400078ef603 */
[----:B------:R-:W-:Y:S01]  /*1080*/  LOP3.LUT R237, R237, 0x380, RZ, 0xc0, !PT ;  /* 0x00000380eded7812 */ /* 0x000fe200078ec0ff */
[----:B------:R0:W-:Y:S01]  /*1090*/  STL [R1+0x3c], R0 ;  /* 0x00003c0001007387 */ /* 0x0001e20000100800 */
[----:B------:R-:W-:Y:S01]  /*10a0*/  LOP3.LUT R3, R4, 0xfffffc00, RZ, 0xc0, !PT ;  /* 0xfffffc0004037812 */ /* 0x000fe200078ec0ff */
[----:B------:R-:W-:Y:S01]  /*10b0*/  IMAD.SHL.U32 R2, R2, 0x80, RZ ;  /* 0x0000008002027824 */ /* 0x000fe200078e00ff */
[----:B------:R-:W-:Y:S01]  /*10c0*/  SHF.R.S32.HI R4, RZ, 0x1f, R19 ;  /* 0x0000001fff047819 */ /* 0x000fe20000011413 */
[----:B------:R-:W-:Y:S01]  /*10d0*/  STL [R1+0x18], R26 ;  /* 0x0000181a01007387 */ /* 0x000fe20000100800 */
[----:B------:R-:W-:Y:S02]  /*10e0*/  SHF.R.U32.HI R6, RZ, 0x3, R237 ;  /* 0x00000003ff067819 */ /* 0x000fe400000116ed */
[----:B------:R-:W-:Y:S01]  /*10f0*/  LOP3.LUT R2, R2, 0xfffffc00, RZ, 0xc0, !PT ;  /* 0xfffffc0002027812 */ /* 0x000fe200078ec0ff */
[----:B------:R-:W-:Y:S01]  /*1100*/  STL [R1+0x1c], R27 ;  /* 0x00001c1b01007387 */ /* 0x000fe20000100800 */
[----:B------:R-:W-:Y:S01]  /*1110*/  SHF.R.S32.HI R17, RZ, 0x1f, R16 ;  /* 0x0000001fff117819 */ /* 0x000fe20000011410 */
[----:B0-----:R-:W-:-:S02]  /*1120*/  IMAD.SHL.U32 R0, R5, 0x80, RZ ;  /* 0x0000008005007824 */ /* 0x001fc400078e00ff */
[----:B------:R0:W-:Y:S03]  /*1130*/  STL [R1+0x4], R3 ;  /* 0x0000040301007387 */ /* 0x0001e60000100800 */
[----:B------:R-:W-:Y:S01]  /*1140*/  LOP3.LUT R4, R0, 0x380, RZ, 0xc0, !PT ;  /* 0x0000038000047812 */ /* 0x000fe200078ec0ff */
[----:B------:R1:W-:Y:S01]  /*1150*/  STL [R1+0x30], R2 ;  /* 0x0000300201007387 */ /* 0x0003e20000100800 */
[----:B------:R-:W-:Y:S02]  /*1160*/  LOP3.LUT R0, R237, 0x70, R16, 0xf8, !PT ;  /* 0x00000070ed007812 */ /* 0x000fe400078ef810 */
[----:B------:R-:W-:Y:S02]  /*1170*/  SHF.R.U32.HI R5, RZ, 0x3, R4 ;  /* 0x00000003ff057819 */ /* 0x000fe40000011604 */
[----:B------:R-:W-:Y:S02]  /*1180*/  LOP3.LUT R4, R4, 0x70, R16, 0xf8, !PT ;  /* 0x0000007004047812 */ /* 0x000fe400078ef810 */
[----:B0-----:R-:W-:-:S02]  /*1190*/  LOP3.LUT R3, R3, R0, R6, 0xf6, !PT ;  /* 0x0000000003037212 */ /* 0x001fc400078ef606 */
[----:B------:R-:W-:Y:S01]  /*11a0*/  LOP3.LUT R5, R2, R4, R5, 0xf6, !PT ;  /* 0x0000000402057212 */ /* 0x000fe200078ef605 */
[C---:B-1----:R-:W-:Y:S01]  /*11b0*/  IMAD.IADD R2, R18.reuse, 0x1, R7 ;  /* 0x0000000112027824 */ /* 0x042fe200078e0207 */
[C---:B------:R-:W-:Y:S01]  /*11c0*/  IADD3 R0, R18.reuse, R3, RZ ;  /* 0x0000000312007210 */ /* 0x040fe20007ffe0ff */
[----:B------:R-:W-:-:S04]  /*11d0*/  IMAD.IADD R3, R18, 0x1, R9 ;  /* 0x0000000112037824 */ /* 0x000fc800078e0209 */
[----:B------:R0:W-:Y:S04]  /*11e0*/  STL [R1+0x34], R0 ;  /* 0x0000340001007387 */ /* 0x0001e80000100800 */
[----:B------:R1:W-:Y:S04]  /*11f0*/  STL [R1+0x5c], R3 ;  /* 0x00005c0301007387 */ /* 0x0003e80000100800 */
[----:B------:R1:W-:Y:S01]  /*1200*/  STL [R1+0x58], R2 ;  /* 0x0000580201007387 */ /* 0x0003e20000100800 */
[----:B0-----:R-:W-:-:S05]  /*1210*/  IMAD.IADD R0, R18, 0x1, R5 ;  /* 0x0000000112007824 */ /* 0x001fca00078e0205 */
[----:B------:R1:W-:Y:S02]  /*1220*/  STL [R1+0x60], R0 ;  /* 0x0000600001007387 */ /* 0x0003e40000100800 */
.L_x_2549:
        /* <DEDUP_REMOVED lines=10> */
[----:B------:R-:W-:Y:S01]  /*12d0*/  IMAD.MOV.U32 R29, RZ, RZ, RZ ;  /* 0x000000ffff1d7224 */ /* 0x000fe200078e00ff */
        /* <DEDUP_REMOVED lines=12> */
[----:B---3--:R-:W-:Y:S01]  /*13a0*/  IADD3 R8, P3, R28, UR6, RZ ;  /* 0x000000061c087c10 */ /* 0x008fe2000ff7e0ff */
        /* <DEDUP_REMOVED lines=8> */
[----:B------:R-:W2:Y:S01]  /*1430*/  @P2 LDG.E R2, desc[UR46][R6.64] ;  /* 0x0000002e06022981 */ /* 0x000ea2000c1e1900 */
[----:B------:R-:W-:-:S03]  /*1440*/  UISETP.NE.U32.AND UP0, UPT, UR4, URZ, UPT ;  /* 0x0000003f0400728c */ /* 0x000fc6000bf05070 */
[----:B------:R-:W-:Y:S01]  /*1450*/  ULDC UR4, c[0x0][0x424] ;  /* 0x0001090000047ab9 */ /* 0x000fe20000000800 */
[----:B------:R-:W-:-:S03]  /*1460*/  UISETP.NE.AND.EX UP0, UPT, UR5, URZ, UPT, UP0 ;  /* 0x0000003f0500728c */ /* 0x000fc6000bf05300 */
[----:B------:R-:W-:Y:S01]  /*1470*/  ULDC UR5, c[0x0][0x2f0] ;  /* 0x0000bc0000057ab9 */ /* 0x000fe20000000800 */
[----:B------:R-:W-:-:S04]  /*1480*/  USEL UR4, UR4, 0x1, UP0 ;  /* 0x0000000104047887 */ /* 0x000fc80008000000 */
[----:B------:R-:W-:-:S03]  /*1490*/  UIMAD UR4, UR4, UR5, URZ ;  /* 0x00000005040472a4 */ /* 0x000fc6000f8e023f */
[----:B------:R-:W-:-:S03]  /*14a0*/  ULDC UR5, c[0x0][0x348] ;  /* 0x0000d20000057ab9 */ /* 0x000fc60000000800 */
[----:B------:R-:W-:Y:S02]  /*14b0*/  IMAD.U32 R26, RZ, RZ, UR4 ;  /* 0x00000004ff1a7e24 */ /* 0x000fe4000f8e00ff */
[----:B------:R-:W-:Y:S01]  /*14c0*/  IMAD.MOV.U32 R27, RZ, RZ, R0 ;  /* 0x000000ffff1b7224 */ /* 0x000fe200078e0000 */
[----:B--2---:R0:W-:Y:S01]  /*14d0*/  STL [R1+0xc], R2 ;  /* 0x00000c0201007387 */ /* 0x0041e20000100800 */
[----:B------:R-:W-:Y:S02]  /*14e0*/  IMAD.MOV.U32 R10, RZ, RZ, R2 ;  /* 0x000000ffff0a7224 */ /* 0x000fe400078e0002 */
[----:B0-----:R-:W-:Y:S01]  /*14f0*/  IMAD.U32 R2, RZ, RZ, UR5 ;  /* 0x00000005ff027e24 */ /* 0x001fe2000f8e00ff */
[----:B-1----:R-:W-:Y:S06]  /*1500*/  @P2 BRA `(.L_x_2345) ;  /* 0x0000000000282947 */ /* 0x002fec0003800000 */
[----:B------:R-:W-:Y:S02]  /*1510*/  ULDC.64 UR4, c[0x0][0xa00] ;  /* 0x0002800000047ab9 */ /* 0x000fe40000000a00 */
[----:B------:R-:W-:-:S04]  /*1520*/  ISETP.NE.U32.AND P1, PT, RZ, UR4, PT ;  /* 0x00000004ff007c0c */ /* 0x000fc8000bf25070 */
[----:B------:R-:W-:-:S13]  /*1530*/  ISETP.NE.AND.EX P1, PT, RZ, UR5, PT, P1 ;  /* 0x00000005ff007c0c */ /* 0x000fda000bf25310 */
[----:B------:R-:W-:Y:S05]  /*1540*/  @!P1 BRA `(.L_x_2345) ;  /* 0x0000000000189947 */ /* 0x000fea0003800000 */
[----:B------:R-:W0:Y:S02]  /*1550*/  LDC.64 R4, c[0x0][0xa00] ;  /* 0x00028000ff047b82 */ /* 0x000e240000000a00 */
[----:B0-----:R-:W-:-:S05]  /*1560*/  IMAD.WIDE R4, R27, 0x4, R4 ;  /* 0x000000041b047825 */ /* 0x001fca00078e0204 */
[----:B------:R-:W2:Y:S04]  /*1570*/  LDG.E R0, desc[UR46][R4.64] ;  /* 0x0000002e04007981 */ /* 0x000ea8000c1e1900 */
[----:B------:R-:W2:Y:S02]  /*1580*/  LDG.E R7, desc[UR46][R4.64+0x4] ;  /* 0x0000042e04077981 */ /* 0x000ea4000c1e1900 */
[----:B--2---:R-:W-:-:S05]  /*1590*/  IMAD.IADD R10, R7, 0x1, -R0 ;  /* 0x00000001070a7824 */ /* 0x004fca00078e0a00 */
[----:B------:R0:W-:Y:S02]  /*15a0*/  STL [R1+0xc], R10 ;  /* 0x00000c0a01007387 */ /* 0x0001e40000100800 */
.L_x_2345:
[----:B------:R-:W2:Y:S01]  /*15b0*/  LDL R31, [R1+0x18] ;  /* 0x00001800011f7983 */ /* 0x000ea20000100800 */
[----:B------:R-:W-:Y:S02]  /*15c0*/  ULDC.64 UR4, c[0x0][0xa20] ;  /* 0x0002880000047ab9 */ /* 0x000fe40000000a00 */
[----:B------:R-:W-:-:S04]  /*15d0*/  ISETP.NE.U32.AND P1, PT, RZ, UR4, PT ;  /* 0x00000004ff007c0c */ /* 0x000fc8000bf25070 */
[----:B------:R-:W-:Y:S01]  /*15e0*/  ISETP.NE.AND.EX P1, PT, RZ, UR5, PT, P1 ;  /* 0x00000005ff007c0c */ /* 0x000fe2000bf25310 */
[----:B--2---:R1:W-:-:S12]  /*15f0*/  STL [R1+0x40], R31 ;  /* 0x0000401f01007387 */ /* 0x0043d80000100800 */
[----:B------:R-:W-:Y:S05]  /*1600*/  @!P1 BRA `(.L_x_2346) ;  /* 0x0000000000109947 */ /* 0x000fea0003800000 */
[----:B------:R-:W-:-:S04]  /*1610*/  IADD3 R4, P0, R28, UR4, RZ ;  /* 0x000000041c047c10 */ /* 0x000fc8000ff1e0ff */
[----:B------:R-:W-:-:S05]  /*1620*/  IADD3.X R5, R30, UR5, RZ, P0, !PT ;  /* 0x000000051e057c10 */ /* 0x000fca00087fe4ff */
[----:B------:R2:W5:Y:S01]  /*1630*/  LDG.E R26, desc[UR46][R4.64] ;  /* 0x0000002e041a7981 */ /* 0x000562000c1e1900 */
[----:B------:R-:W-:Y:S05]  /*1640*/  BRA `(.L_x_2347) ;  /* 0x0000000000107947 */ /* 0x000fea0003800000 */
.L_x_2346:
[----:B------:R-:W-:Y:S05]  /*1650*/  @!P0 BRA `(.L_x_2347) ;  /* 0x00000000000c8947 */ /* 0x000fea0003800000 */
[----:B------:R-:W2:Y:S04]  /*1660*/  LDG.E R5, desc[UR46][R8.64] ;  /* 0x0000002e08057981 */ /* 0x000ea8000c1e1900 */
[----:B------:R-:W2:Y:S02]  /*1670*/  LDG.E R26, desc[UR46][R8.64+0x4] ;  /* 0x0000042e081a7981 */ /* 0x000ea4000c1e1900 */
[----:B--2---:R-:W-:-:S07]  /*1680*/  IMAD.IADD R26, R26, 0x1, -R5 ;  /* 0x000000011a1a7824 */ /* 0x004fce00078e0a05 */
.L_x_2347:
[----:B------:R-:W-:Y:S01]  /*1690*/  ULDC.64 UR4, c[0x0][0xa10] ;  /* 0x0002840000047ab9 */ /* 0x000fe20000000a00 */
[----:B------:R-:W3:Y:S01]  /*16a0*/  LDL.LU R12, [R1+0x14] ;  /* 0x00001400010c7983 */ /* 0x000ee20000300800 */
[----:B------:R-:W-:Y:S01]  /*16b0*/  ISETP.NE.U32.AND P0, PT, RZ, UR4, PT ;  /* 0x00000004ff007c0c */ /* 0x000fe2000bf05070 */
[----:B------:R-:W4:Y:S03]  /*16c0*/  LDC R8, c[0x0][0x448] ;  /* 0x00011200ff087b82 */ /* 0x000f260000000800 */
[----:B------:R-:W-:Y:S01]  /*16d0*/  ISETP.NE.AND.EX P0, PT, RZ, UR5, PT, P0 ;  /* 0x00000005ff007c0c */ /* 0x000fe2000bf05300 */
[----:B------:R-:W-:-:S12]  /*16e0*/  ULDC.64 UR4, c[0x0][0xa30] ;  /* 0x00028c0000047ab9 */ /* 0x000fd80000000a00 */
[----:B--2---:R-:W2:Y:S02]  /*16f0*/  @P0 LDC.64 R4, c[0x0][0xa10] ;  /* 0x00028400ff040b82 */ /* 0x004ea40000000a00 */
[----:B--2---:R-:W-:-:S05]  /*1700*/  @P0 IMAD.WIDE R4, R27, 0x4, R4 ;  /* 0x000000041b040825 */ /* 0x004fca00078e0204 */
[----:B------:R-:W2:Y:S04]  /*1710*/  @P0 LDG.E R0, desc[UR46][R4.64] ;  /* 0x0000002e04000981 */ /* 0x000ea8000c1e1900 */
[----:B------:R0:W2:Y:S01]  /*1720*/  @P0 LDG.E R9, desc[UR46][R4.64+0x4] ;  /* 0x0000042e04090981 */ /* 0x0000a2000c1e1900 */
[----:B------:R-:W-:Y:S02]  /*1730*/  ISETP.NE.U32.AND P1, PT, RZ, UR4, PT ;  /* 0x00000004ff007c0c */ /* 0x000fe4000bf25070 */
[----:B-----5:R-:W-:Y:S02]  /*1740*/  MOV R116, R26 ;  /* 0x0000001a00747202 */ /* 0x020fe40000000f00 */
[----:B------:R-:W-:-:S13]  /*1750*/  ISETP.NE.AND.EX P1, PT, RZ, UR5, PT, P1 ;  /* 0x00000005ff007c0c */ /* 0x000fda000bf25310 */
[----:B------:R-:W-:-:S04]  /*1760*/  @P1 IADD3 R6, P2, R28, UR4, RZ ;  /* 0x000000041c061c10 */ /* 0x000fc8000ff5e0ff */
[----:B------:R-:W-:-:S05]  /*1770*/  @P1 IADD3.X R7, R30, UR5, RZ, P2, !PT ;  /* 0x000000051e071c10 */ /* 0x000fca00097fe4ff */
[----:B------:R1:W5:Y:S01]  /*1780*/  @P1 LDG.E R116, desc[UR46][R6.64] ;  /* 0x0000002e06741981 */ /* 0x000362000c1e1900 */
[----:B----4-:R-:W-:-:S13]  /*1790*/  ISETP.NE.AND P1, PT, R8, 0x1, PT ;  /* 0x000000010800780c */ /* 0x010fda0003f25270 */
[----:B------:R-:W4:Y:S08]  /*17a0*/  @P1 LDC R11, c[0x0][0x44c] ;  /* 0x00011300ff0b1b82 */ /* 0x000f300000000800 */
[----:B0-----:R-:W0:Y:S01]  /*17b0*/  @P1 LDC R5, c[0x0][0x450] ;  /* 0x00011400ff051b82 */ /* 0x001e220000000800 */
[----:B---3--:R-:W-:-:S04]  /*17c0*/  IMAD.SHL.U32 R12, R12, 0x80, RZ ;  /* 0x000000800c0c7824 */ /* 0x008fc800078e00ff */
[----:B------:R-:W-:Y:S01]  /*17d0*/  VIADD R4, R12, 0x7f ;  /* 0x0000007f0c047836 */ /* 0x000fe20000000000 */
[----:B------:R3:W-:Y:S01]  /*17e0*/  STL [R1+0x8], R12 ;  /* 0x0000080c01007387 */ /* 0x0007e20000100800 */
[----:B--2---:R-:W-:Y:S02]  /*17f0*/  @P0 IMAD.IADD R2, R9, 0x1, -R0 ;  /* 0x0000000109020824 */ /* 0x004fe400078e0a00 */
[----:B------:R-:W-:Y:S02]  /*1800*/  IMAD.IADD R9, R26, 0x1, -R3 ;  /* 0x000000011a097824 */ /* 0x000fe400078e0a03 */
[----:B----4-:R-:W-:-:S04]  /*1810*/  @P1 IMAD.HI.U32 R0, R4, R11, RZ ;  /* 0x0000000b04001227 */ /* 0x010fc800078e00ff */
[----:B-1----:R-:W-:Y:S01]  /*1820*/  IMAD.IADD R6, R9, 0x1, R2 ;  /* 0x0000000109067824 */ /* 0x002fe200078e0202 */
[----:B0-----:R-:W-:Y:S01]  /*1830*/  @P1 SHF.R.U32.HI R4, RZ, R5, R0 ;  /* 0x00000005ff041219 */ /* 0x001fe20000011600 */
[----:B------:R-:W-:Y:S02]  /*1840*/  IMAD.MOV R24, RZ, RZ, -R9 ;  /* 0x000000ffff187224 */ /* 0x000fe400078e0a09 */
[C---:B------:R-:W-:Y:S01]  /*1850*/  VIADD R0, R6.reuse, 0x7f ;  /* 0x0000007f06007836 */ /* 0x040fe20000000000 */
[----:B------:R-:W-:Y:S01]  /*1860*/  IADD3 R130, R6, 0x80, -R10 ;  /* 0x0000008006827810 */ /* 0x000fe20007ffe80a */
[----:B------:R3:W-:Y:S01]  /*1870*/  STL [R1+0x10], R6 ;  /* 0x0000100601007387 */ /* 0x0007e20000100800 */
[----:B------:R-:W-:Y:S02]  /*1880*/  VIMNMX R24, RZ, R24, !PT ;  /* 0x00000018ff187248 */ /* 0x000fe40007fe0100 */
[----:B------:R-:W-:Y:S02]  /*1890*/  IADD3 R4, R130, R4, RZ ;  /* 0x0000000482047210 */ /* 0x000fe40007ffe0ff */
[----:B------:R-:W-:-:S02]  /*18a0*/  SHF.R.S32.HI R3, RZ, 0x1f, R0 ;  /* 0x0000001fff037819 */ /* 0x000fc40000011400 */
[----:B------:R-:W-:Y:S02]  /*18b0*/  SHF.R.S32.HI R5, RZ, 0x1f, R4 ;  /* 0x0000001fff057819 */ /* 0x000fe40000011404 */
[----:B------:R-:W-:Y:S02]  /*18c0*/  LEA.HI R3, R3, R0, RZ, 0x7 ;  /* 0x0000000003037211 */ /* 0x000fe400078f38ff */
[----:B------:R-:W-:Y:S02]  /*18d0*/  LEA.HI R5, R5, R4, RZ, 0x7 ;  /* 0x0000000405057211 */ /* 0x000fe400078f38ff */
[----:B------:R-:W-:Y:S02]  /*18e0*/  SHF.R.S32.HI R131, RZ, 0x7, R3 ;  /* 0x00000007ff837819 */ /* 0x000fe40000011403 */
[----:B------:R-:W-:-:S04]  /*18f0*/  SHF.R.S32.HI R0, RZ, 0x7, R5 ;  /* 0x00000007ff007819 */ /* 0x000fc80000011405 */
[----:B------:R-:W-:-:S05]  /*1900*/  VIMNMX R0, R131, R0, PT ;  /* 0x0000000083007248 */ /* 0x000fca0003fe0100 */
[----:B------:R-:W-:-:S05]  /*1910*/  IMAD R3, R0, 0x80, -R9 ;  /* 0x0000008000037824 */ /* 0x000fca00078e0a09 */
[----:B------:R-:W-:-:S04]  /*1920*/  VIMNMX R3, R3, R2, PT ;  /* 0x0000000203037248 */ /* 0x000fc80003fe0100 */
        /* <DEDUP_REMOVED lines=9> */
[----:B---3--:R-:W-:Y:S05]  /*19c0*/  @!P1 BRA `(.L_x_2348) ;  /* 0x000000a400b09947 */ /* 0x008fea0003800000 */
        /* <DEDUP_REMOVED lines=12> */
[----:B------:R-:W-:Y:S01]  /*1a90*/  MOV R13, RZ ;  /* 0x000000ff000d7202 */ /* 0x000fe20000000f00 */
[----:B------:R-:W-:Y:S02]  /*1aa0*/  IMAD.U32 R6, RZ, RZ, UR4 ;  /* 0x00000004ff067e24 */ /* 0x000fe4000f8e00ff */
[----:B------:R-:W-:-:S02]  /*1ab0*/  IMAD.U32 R7, RZ, RZ, UR5 ;  /* 0x00000005ff077e24 */ /* 0x000fc4000f8e00ff */
[----:B------:R-:W-:Y:S02]  /*1ac0*/  IMAD.U32 R11, RZ, RZ, UR7 ;  /* 0x00000007ff0b7e24 */ /* 0x000fe4000f8e00ff */
[----:B------:R-:W-:Y:S02]  /*1ad0*/  IMAD.MOV.U32 R8, RZ, RZ, 0x70 ;  /* 0x00000070ff087424 */ /* 0x000fe400078e00ff */
[----:B0-----:R-:W-:-:S07]  /*1ae0*/  IMAD.MOV.U32 R12, RZ, RZ, 0x1 ;  /* 0x00000001ff0c7424 */ /* 0x001fce00078e00ff */
[----:B------:R-:W-:-:S07]  /*1af0*/  LEPC R20, `(.L_x_2350) ;  /* 0x000000001014794e */ /* 0x000fce0000000000 */
[----:B-1---5:R-:W-:Y:S05]  /*1b00*/  CALL.ABS.NOINC R14 ;  /* 0x000000000e007343 */ /* 0x022fea0003c00000 */
.L_x_2350:
[----:B------:R-:W-:Y:S05]  /*1b10*/  BSYNC B6 ;  /* 0x0000000000067941 */ /* 0x000fea0003800000 */
.L_x_2349:
        /* <DEDUP_REMOVED lines=20> */
.L_x_2352:
[----:B------:R-:W-:Y:S05]  /*1c60*/  BSYNC B6 ;  /* 0x0000000000067941 */ /* 0x000fea0003800000 */
.L_x_2351:
[----:B------:R-:W-:Y:S01]  /*1c70*/  ULDC.64 UR4, c[0x0][0x9f8] ;  /* 0x00027e0000047ab9 */ /* 0x000fe20000000a00 */
[----:B------:R-:W0:Y:S01]  /*1c80*/  LDC.64 R102, c[0x0][0x300] ;  /* 0x0000c000ff667b82 */ /* 0x000e220000000a00 */
[----:B------:R-:W-:Y:S01]  /*1c90*/  ISETP.NE.U32.AND P0, PT, RZ, UR4, PT ;  /* 0x00000004ff007c0c */ /* 0x000fe2000bf05070 */
[----:B------:R-:W1:Y:S01]  /*1ca0*/  S2R R20, SR_TID.X ;  /* 0x0000000000147919 */ /* 0x000e620000002100 */
[----:B------:R-:W-:Y:S01]  /*1cb0*/  IMAD.IADD R46, R29, 0x1, R26 ;  /* 0x000000011d2e7824 */ /* 0x000fe200078e021a */
[----:B------:R-:W-:Y:S01]  /*1cc0*/  SHF.R.S32.HI R8, RZ, 0x1f, R31 ;  /* 0x0000001fff087819 */ /* 0x000fe2000001141f */
[----:B------:R-:W-:Y:S01]  /*1cd0*/  ULDC.64 UR6, c[0x0][0xa08] ;  /* 0x0002820000067ab9 */ /* 0x000fe20000000a00 */
[----:B------:R-:W-:Y:S01]  /*1ce0*/  ISETP.NE.AND.EX P0, PT, RZ, UR5, PT, P0 ;  /* 0x00000005ff007c0c */ /* 0x000fe2000bf05300 */
[----:B------:R-:W2:Y:S01]  /*1cf0*/  LDL R26, [R1+0x30] ;  /* 0x00003000011a7983 */ /* 0x000ea20000100800 */
[----:B------:R-:W3:Y:S03]  /*1d00*/  LDC.64 R32, c[0x0][0x3f8] ;  /* 0x0000fe00ff207b82 */ /* 0x000ee60000000a00 */
[----:B------:R-:W4:Y:S05]  /*1d10*/  LDL R21, [R1+0x2c] ;  /* 0x00002c0001157983 */ /* 0x000f2a0000100800 */
[----:B------:R-:W3:Y:S03]  /*1d20*/  LDC R39, c[0x0][0x3f4] ;  /* 0x0000fd00ff277b82 */ /* 0x000ee60000000800 */
[----:B------:R-:W-:-:S04]  /*1d30*/  @P0 IADD3 R4, P1, R28, UR4, RZ ;  /* 0x000000041c040c10 */ /* 0x000fc8000ff3e0ff */
[----:B------:R-:W-:Y:S01]  /*1d40*/  @P0 IADD3.X R5, R30, UR5, RZ, P1, !PT ;  /* 0x000000051e050c10 */ /* 0x000fe20008ffe4ff */
[----:B------:R-:W-:-:S04]  /*1d50*/  ULDC.64 UR4, c[0x0][0x308] ;  /* 0x0000c20000047ab9 */ /* 0x000fc80000000a00 */
[----:B------:R1:W2:Y:S01]  /*1d60*/  @P0 LDG.E R27, desc[UR46][R4.64] ;  /* 0x0000002e041b0981 */ /* 0x0002a2000c1e1900 */
[----:B------:R-:W-:Y:S01]  /*1d70*/  SHF.R.S32.HI R43, RZ, 0x1f, R46 ;  /* 0x0000001fff2b7819 */ /* 0x000fe2000001142e */
[----:B0-----:R-:W-:Y:S01]  /*1d80*/  IMAD.WIDE.U32 R6, R46, R102, RZ ;  /* 0x000000662e067225 */ /* 0x001fe200078e00ff */
[----:B------:R-:W-:-:S03]  /*1d90*/  ISETP.NE.U32.AND P0, PT, RZ, UR6, PT ;  /* 0x00000006ff007c0c */ /* 0x000fc6000bf05070 */
[----:B------:R-:W-:Y:S01]  /*1da0*/  IMAD R0, R43, R102, RZ ;  /* 0x000000662b007224 */ /* 0x000fe200078e02ff */
[----:B------:R-:W-:Y:S02]  /*1db0*/  ISETP.NE.AND.EX P0, PT, RZ, UR7, PT, P0 ;  /* 0x00000007ff007c0c */ /* 0x000fe4000bf05300 */
[----:B-1----:R-:W-:Y:S01]  /*1dc0*/  SHF.R.U32.HI R36, RZ, 0x7, R20 ;  /* 0x00000007ff247819 */ /* 0x002fe20000011614 */
[----:B------:R-:W-:Y:S01]  /*1dd0*/  IMAD R3, R46, R103, R0 ;  /* 0x000000672e037224 */ /* 0x000fe200078e0200 */
[----:B------:R-:W4:Y:S01]  /*1de0*/  LDL R20, [R1+0x28] ;  /* 0x0000280001147983 */ /* 0x000f220000100800 */
[----:B------:R-:W-:Y:S01]  /*1df0*/  IMAD R0, R8, UR4, RZ ;  /* 0x0000000408007c24 */ /* 0x000fe2000f8e02ff */
[----:B------:R-:W-:Y:S01]  /*1e00*/  ISETP.NE.AND P6, PT, R36, 0x1, PT ;  /* 0x000000012400780c */ /* 0x000fe20003fc5270 */
[----:B------:R-:W-:Y:S02]  /*1e10*/  IMAD.IADD R7, R7, 0x1, R3 ;  /* 0x0000000107077824 */ /* 0x000fe400078e0203 */
[----:B------:R-:W-:-:S02]  /*1e20*/  IMAD R3, R31, UR5, R0 ;  /* 0x000000051f037c24 */ /* 0x000fc4000f8e0200 */
[----:B------:R-:W-:Y:S01]  /*1e30*/  IMAD.WIDE.U32 R4, R31, UR4, R6 ;  /* 0x000000041f047c25 */ /* 0x000fe2000f8e0006 */
[----:B------:R-:W-:-:S03]  /*1e40*/  ULDC.64 UR4, c[0x0][0x310] ;  /* 0x0000c40000047ab9 */ /* 0x000fc60000000a00 */
[----:B------:R-:W-:Y:S01]  /*1e50*/  IMAD.IADD R5, R5, 0x1, R3 ;  /* 0x0000000105057824 */ /* 0x000fe200078e0203 */
[----:B------:R-:W-:Y:S02]  /*1e60*/  SHF.R.S32.HI R34, RZ, 0x1f, R19 ;  /* 0x0000001fff227819 */ /* 0x000fe40000011413 */
[----:B------:R-:W-:Y:S01]  /*1e70*/  SHF.R.S32.HI R23, RZ, 0x1f, R22 ;  /* 0x0000001fff177819 */ /* 0x000fe20000011416 */
[----:B---3--:R-:W-:Y:S01]  /*1e80*/  IMAD.WIDE.U32 R10, R19, R32, R16 ;  /* 0x00000020130a7225 */ /* 0x008fe200078e0010 */
[----:B------:R-:W-:Y:S02]  /*1e90*/  ISETP.GE.AND P2, PT, R16, R39, PT ;  /* 0x000000271000720c */ /* 0x000fe40003f46270 */
[----:B--2---:R-:W-:Y:S02]  /*1ea0*/  SHF.R.S32.HI R0, RZ, 0x1f, R27 ;  /* 0x0000001fff007819 */ /* 0x004fe4000001141b */
[----:B------:R-:W-:Y:S02]  /*1eb0*/  SEL R99, R27, RZ, !P0 ;  /* 0x000000ff1b637207 */ /* 0x000fe40004000000 */
[----:B------:R-:W2:Y:S01]  /*1ec0*/  LDL R27, [R1+0x4] ;  /* 0x00000400011b7983 */ /* 0x000ea20000100800 */
[----:B------:R-:W-:-:S02]  /*1ed0*/  SEL R9, R0, RZ, !P0 ;  /* 0x000000ff00097207 */ /* 0x000fc40004000000 */
[----:B------:R-:W-:Y:S02]  /*1ee0*/  IMAD.WIDE.U32 R100, R99, UR4, R4 ;  /* 0x0000000463647c25 */ /* 0x000fe4000f8e0004 */
[----:B------:R-:W0:Y:S02]  /*1ef0*/  LDC.64 R4, c[0x0][0x408] ;  /* 0x00010200ff047b82 */ /* 0x000e240000000a00 */
[----:B------:R-:W-:-:S04]  /*1f00*/  IMAD R0, R9, UR4, RZ ;  /* 0x0000000409007c24 */ /* 0x000fc8000f8e02ff */
[----:B------:R-:W-:Y:S01]  /*1f10*/  IMAD R41, R99, UR5, R0 ;  /* 0x0000000563297c24 */ /* 0x000fe2000f8e0200 */
[----:B------:R-:W-:Y:S05]  /*1f20*/  @!P6 WARPSYNC.ALL ;  /* 0x000000000000e948 */ /* 0x000fea0003800000 */
[----:B------:R-:W-:Y:S02]  /*1f30*/  ULDC.64 UR4, c[0x0][0x330] ;  /* 0x0000cc0000047ab9 */ /* 0x000fe40000000a00 */
[----:B------:R-:W-:Y:S02]  /*1f40*/  IMAD R0, R8, UR4, RZ ;  /* 0x0000000408007c24 */ /* 0x000fe4000f8e02ff */
[----:B------:R-:W-:-:S04]  /*1f50*/  IMAD.WIDE.U32 R6, R31, UR4, R16 ;  /* 0x000000041f067c25 */ /* 0x000fc8000f8e0010 */
[----:B------:R-:W-:Y:S01]  /*1f60*/  IMAD R3, R31, UR5, R0 ;  /* 0x000000051f037c24 */ /* 0x000fe2000f8e0200 */
[----:B------:R-:W-:Y:S02]  /*1f70*/  ULDC.64 UR4, c[0x0][0x338] ;  /* 0x0000ce0000047ab9 */ /* 0x000fe40000000a00 */
[----:B------:R-:W-:Y:S02]  /*1f80*/  IMAD R0, R9, UR4, RZ ;  /* 0x0000000409007c24 */ /* 0x000fe4000f8e02ff */
[----:B------:R-:W-:Y:S02]  /*1f90*/  IADD3 R7, R7, R3, RZ ;  /* 0x0000000307077210 */ /* 0x000fe40007ffe0ff */
[C---:B------:R-:W-:Y:S02]  /*1fa0*/  IMAD R109, R99.reuse, UR5, R0 ;  /* 0x00000005636d7c24 */ /* 0x040fe4000f8e0200 */
[----:B------:R-:W-:Y:S02]  /*1fb0*/  IMAD R0, R34, R32, RZ ;  /* 0x0000002022007224 */ /* 0x000fe400078e02ff */
[----:B------:R-:W-:Y:S01]  /*1fc0*/  IMAD.WIDE.U32 R98, R99, UR4, R6 ;  /* 0x0000000463627c25 */ /* 0x000fe2000f8e0006 */
[----:B------:R-:W-:Y:S01]  /*1fd0*/  IADD3 R38, R19, 0x60, RZ ;  /* 0x0000006013267810 */ /* 0x000fe20007ffe0ff */
[----:B------:R-:W-:-:S02]  /*1fe0*/  ULDC UR4, c[0x0][0x2f4] ;  /* 0x0000bd0000047ab9 */ /* 0x000fc40000000800 */
[C---:B------:R-:W-:Y:S02]  /*1ff0*/  IMAD R3, R19.reuse, R33, R0 ;  /* 0x0000002113037224 */ /* 0x040fe400078e0200 */
[----:B------:R-:W-:-:S04]  /*2000*/  IMAD.WIDE.U32 R6, R19, R32, R22 ;  /* 0x0000002013067225 */ /* 0x000fc800078e0016 */
[----:B------:R-:W-:Y:S02]  /*2010*/  IMAD.IADD R7, R7, 0x1, R3 ;  /* 0x0000000107077824 */ /* 0x000fe400078e0203 */
[----:B------:R-:W-:Y:S01]  /*2020*/  IMAD.IADD R11, R3, 0x1, R11 ;  /* 0x00000001030b7824 */ /* 0x000fe200078e020b */
[----:B------:R-:W-:Y:S01]  /*2030*/  SEL R3, R39, RZ, P2 ;  /* 0x000000ff27037207 */ /* 0x000fe20001000000 */
[----:B0-----:R-:W-:-:S04]  /*2040*/  IMAD.WIDE.U32 R8, R19, R4, R22 ;  /* 0x0000000413087225 */ /* 0x001fc800078e0016 */
[----:B------:R-:W-:Y:S02]  /*2050*/  IMAD.IADD R3, R16, 0x1, R3 ;  /* 0x0000000110037824 */ /* 0x000fe400078e0203 */
[C---:B------:R-:W-:Y:S02]  /*2060*/  VIADD R15, R19.reuse, 0x20 ;  /* 0x00000020130f7836 */ /* 0x040fe40000000000 */
[C---:B------:R-:W-:Y:S02]  /*2070*/  VIADD R35, R19.reuse, 0x40 ;  /* 0x0000004013237836 */ /* 0x040fe40000000000 */
[----:B------:R-:W-:Y:S02]  /*2080*/  VIADD R28, R19, 0x20 ;  /* 0x00000020131c7836 */ /* 0x000fe40000000000 */
[----:B------:R-:W-:Y:S01]  /*2090*/  IMAD.MOV.U32 R92, RZ, RZ, R8 ;  /* 0x000000ffff5c7224 */ /* 0x000fe200078e0008 */
[----:B------:R-:W-:Y:S01]  /*20a0*/  SHF.R.S32.HI R8, RZ, 0x1f, R3 ;  /* 0x0000001fff087819 */ /* 0x000fe20000011403 */
[----:B------:R-:W-:-:S02]  /*20b0*/  IMAD R12, R34, R4, RZ ;  /* 0x00000004220c7224 */ /* 0x000fc400078e02ff */
[----:B------:R-:W-:Y:S02]  /*20c0*/  IMAD.SHL.U32 R15, R15, 0x80, RZ ;  /* 0x000000800f0f7824 */ /* 0x000fe400078e00ff */
[----:B------:R-:W-:Y:S02]  /*20d0*/  IMAD.SHL.U32 R30, R35, 0x80, RZ ;  /* 0x00000080231e7824 */ /* 0x000fe400078e00ff */
[----:B------:R-:W-:Y:S02]  /*20e0*/  IMAD.SHL.U32 R29, R38, 0x80, RZ ;  /* 0x00000080261d7824 */ /* 0x000fe400078e00ff */
[----:B------:R-:W-:Y:S01]  /*20f0*/  IMAD.SHL.U32 R28, R28, 0x80, RZ ;  /* 0x000000801c1c7824 */ /* 0x000fe200078e00ff */
[C---:B------:R-:W-:Y:S01]  /*2100*/  LEA.HI R48, R8.reuse, R3, RZ, 0x4 ;  /* 0x0000000308307211 */ /* 0x040fe200078f20ff */
[C---:B------:R-:W-:Y:S01]  /*2110*/  IMAD R91, R19.reuse, R5, R12 ;  /* 0x00000005135b7224 */ /* 0x040fe200078e020c */
[----:B------:R-:W-:Y:S01]  /*2120*/  LEA.HI R3, R8, R3, RZ, 0x7 ;  /* 0x0000000308037211 */ /* 0x000fe200078f38ff */
[----:B------:R-:W-:Y:S01]  /*2130*/  IMAD.WIDE.U32 R12, R19, R4, R16 ;  /* 0x00000004130c7225 */ /* 0x000fe200078e0010 */
[----:B------:R-:W-:-:S02]  /*2140*/  LOP3.LUT R15, R15, 0x380, RZ, 0xc0, !PT ;  /* 0x000003800f0f7812 */ /* 0x000fc400078ec0ff */
[----:B------:R-:W-:Y:S02]  /*2150*/  LOP3.LUT R30, R30, 0x380, RZ, 0xc0, !PT ;  /* 0x000003801e1e7812 */ /* 0x000fe400078ec0ff */
[----:B------:R-:W-:Y:S02]  /*2160*/  LOP3.LUT R29, R29, 0x380, RZ, 0xc0, !PT ;  /* 0x000003801d1d7812 */ /* 0x000fe400078ec0ff */
[----:B------:R-:W-:Y:S01]  /*2170*/  LOP3.LUT R28, R28, 0x380, RZ, 0xc0, !PT ;  /* 0x000003801c1c7812 */ /* 0x000fe200078ec0ff */
[----:B------:R-:W-:Y:S01]  /*2180*/  IMAD.IADD R93, R9, 0x1, R91 ;  /* 0x00000001095d7824 */ /* 0x000fe200078e025b */
[----:B------:R-:W-:Y:S01]  /*2190*/  SHF.L.U32 R8, R3, 0x7, RZ ;  /* 0x0000000703087819 */ /* 0x000fe200000006ff */
[----:B------:R-:W-:Y:S01]  /*21a0*/  IMAD.MOV.U32 R90, RZ, RZ, R12 ;  /* 0x000000ffff5a7224 */ /* 0x000fe200078e000c */
[--C-:B------:R-:W-:Y:S02]  /*21b0*/  LOP3.LUT R3, R237, 0x70, R48.reuse, 0xf8, !PT ;  /* 0x00000070ed037812 */ /* 0x100fe400078ef830 */
[----:B------:R-:W-:-:S02]  /*21c0*/  LOP3.LUT R9, R15, 0x70, R48, 0xf8, !PT ;  /* 0x000000700f097812 */ /* 0x000fc400078ef830 */
[----:B------:R-:W-:Y:S02]  /*21d0*/  SHF.R.U32.HI R37, RZ, 0x3, R237 ;  /* 0x00000003ff257819 */ /* 0x000fe400000116ed */
[----:B------:R-:W-:Y:S02]  /*21e0*/  SHF.R.U32.HI R135, RZ, 0x3, R30 ;  /* 0x00000003ff877819 */ /* 0x000fe4000001161e */
[----:B------:R-:W-:Y:S02]  /*21f0*/  SHF.R.U32.HI R134, RZ, 0x3, R29 ;  /* 0x00000003ff867819 */ /* 0x000fe4000001161d */
[----:B------:R-:W-:Y:S02]  /*2200*/  LOP3.LUT R12, R30, 0x70, R48, 0xf8, !PT ;  /* 0x000000701e0c7812 */ /* 0x000fe400078ef830 */
[----:B------:R-:W-:Y:S02]  /*2210*/  SHF.R.U32.HI R28, RZ, 0x3, R28 ;  /* 0x00000003ff1c7819 */ /* 0x000fe4000001161c */
[----:B------:R-:W-:Y:S01]  /*2220*/  LOP3.LUT R15, R29, 0x70, R48, 0xf8, !PT ;  /* 0x000000701d0f7812 */ /* 0x000fe200078ef830 */
[----:B------:R-:W-:Y:S01]  /*2230*/  IMAD.IADD R91, R91, 0x1, R13 ;  /* 0x000000015b5b7824 */ /* 0x000fe200078e020d */
[----:B-----5:R-:W-:-:S02]  /*2240*/  SHF.R.S32.HI R31, RZ, 0x1f, R116 ;  /* 0x0000001fff1f7819 */ /* 0x020fc40000011474 */
[----:B------:R-:W-:Y:S02]  /*2250*/  LOP3.LUT R8, R8, 0xffffc000, RZ, 0xc0, !PT ;  /* 0xffffc00008087812 */ /* 0x000fe400078ec0ff */
[----:B------:R-:W-:Y:S02]  /*2260*/  LOP3.LUT R3, R3, R37, RZ, 0x3c, !PT ;  /* 0x0000002503037212 */ /* 0x000fe400078e3cff */
[----:B------:R-:W-:Y:S02]  /*2270*/  LOP3.LUT R9, R9, R28, RZ, 0x3c, !PT ;  /* 0x0000001c09097212 */ /* 0x000fe400078e3cff */
[----:B------:R-:W-:Y:S02]  /*2280*/  LOP3.LUT R13, R12, R135, RZ, 0x3c, !PT ;  /* 0x000000870c0d7212 */ /* 0x000fe400078e3cff */
[----:B------:R-:W-:Y:S01]  /*2290*/  LOP3.LUT R15, R15, R134, RZ, 0x3c, !PT ;  /* 0x000000860f0f7212 */ /* 0x000fe200078e3cff */
[-C--:B------:R-:W-:Y:S01]  /*22a0*/  IMAD R14, R31, R32.reuse, RZ ;  /* 0x000000201f0e7224 */ /* 0x080fe200078e02ff */
[----:B------:R-:W-:Y:S01]  /*22b0*/  SHF.L.U64.HI R89, R102, 0x5, R103 ;  /* 0x0000000566597819 */ /* 0x000fe20000010267 */
[----:B------:R-:W-:Y:S01]  /*22c0*/  IMAD.WIDE.U32 R96, R116, R32, R6 ;  /* 0x0000002074607225 */ /* 0x000fe200078e0006 */
[----:B------:R-:W-:-:S02]  /*22d0*/  IADD3 R112, R9, R8, R26 ;  /* 0x0000000809707210 */ /* 0x000fc40007ffe01a */
[----:B----4-:R-:W-:Y:S01]  /*22e0*/  IADD3 R28, R13, R8, R21 ;  /* 0x000000080d1c7210 */ /* 0x010fe20007ffe015 */
[----:B------:R-:W-:Y:S01]  /*22f0*/  IMAD.WIDE.U32 R94, R116, R32, R10 ;  /* 0x00000020745e7225 */ /* 0x000fe200078e000a */
[C-C-:B------:R-:W-:Y:S02]  /*2300*/  SHF.L.U64.HI R12, R4.reuse, 0x5, R5.reuse ;  /* 0x00000005040c7819 */ /* 0x140fe40000010205 */
[--C-:B------:R-:W-:Y:S01]  /*2310*/  SHF.L.U64.HI R11, R4, 0x6, R5.reuse ;  /* 0x00000006040b7819 */ /* 0x100fe20000010205 */
[----:B------:R-:W-:Y:S01]  /*2320*/  IMAD.SHL.U32 R88, R102, 0x20, RZ ;  /* 0x0000002066587824 */ /* 0x000fe200078e00ff */
[C---:B------:R-:W-:Y:S01]  /*2330*/  SHF.L.U64.HI R10, R4.reuse, 0x7, R5 ;  /* 0x00000007040a7819 */ /* 0x040fe20000010205 */
[-C--:B------:R-:W-:Y:S02]  /*2340*/  IMAD R31, R31, R4.reuse, RZ ;  /* 0x000000041f1f7224 */ /* 0x080fe400078e02ff */
[----:B------:R-:W-:Y:S02]  /*2350*/  IMAD.SHL.U32 R9, R4, 0x20, RZ ;  /* 0x0000002004097824 */ /* 0x000fe400078e00ff */
[----:B------:R-:W-:-:S04]  /*2360*/  IMAD.WIDE.U32 R92, R116, R4, R92 ;  /* 0x00000004745c7225 */ /* 0x000fc800078e005c */
[----:B------:R-:W-:-:S04]  /*2370*/  IMAD.WIDE.U32 R90, R116, R4, R90 ;  /* 0x00000004745a7225 */ /* 0x000fc800078e005a */
[----:B------:R-:W-:Y:S01]  /*2380*/  IMAD.SHL.U32 R7, R4, 0x80, RZ ;  /* 0x0000008004077824 */ /* 0x000fe200078e00ff */
[----:B------:R-:W-:Y:S01]  /*2390*/  SHF.R.S32.HI R119, RZ, 0x1f, R35 ;  /* 0x0000001fff777819 */ /* 0x000fe20000011423 */
[C---:B------:R-:W-:Y:S01]  /*23a0*/  IMAD.WIDE.U32 R132, R19.reuse, R102, R88 ;  /* 0x0000006613847225 */ /* 0x040fe200078e0058 */
[----:B------:R-:W-:-:S03]  /*23b0*/  IADD3 R46, P0, R19, R46, RZ ;  /* 0x0000002e132e7210 */ /* 0x000fc60007f1e0ff */
[----:B------:R-:W-:-:S04]  /*23c0*/  IMAD.WIDE.U32 R44, R19, R102, R16 ;  /* 0x00000066132c7225 */ /* 0x000fc800078e0010 */
[----:B------:R-:W-:Y:S02]  /*23d0*/  IMAD R49, R116, R5, R31 ;  /* 0x0000000574317224 */ /* 0x000fe400078e021f */
[----:B------:R-:W-:Y:S02]  /*23e0*/  VIADD R40, R19, 0x20 ;  /* 0x0000002013287836 */ /* 0x000fe40000000000 */
[----:B------:R-:W-:Y:S02]  /*23f0*/  IMAD.SHL.U32 R114, R39, 0x2, RZ ;  /* 0x0000000227727824 */ /* 0x000fe400078e00ff */
[----:B------:R-:W-:Y:S01]  /*2400*/  IMAD.X R47, R34, 0x1, R43, P0 ;  /* 0x00000001222f7824 */ /* 0x000fe200000e062b */
[----:B------:R-:W-:Y:S01]  /*2410*/  IADD3 R39, P0, R100, R44, RZ ;  /* 0x0000002c64277210 */ /* 0x000fe20007f1e0ff */
[----:B------:R-:W-:Y:S01]  /*2420*/  IMAD R37, R116, R33, R14 ;  /* 0x0000002174257224 */ /* 0x000fe200078e020e */
[C-C-:B------:R-:W-:Y:S01]  /*2430*/  SHF.L.U64.HI R26, R32.reuse, 0x5, R33.reuse ;  /* 0x00000005201a7819 */ /* 0x140fe20000010221 */
[C---:B------:R-:W-:Y:S01]  /*2440*/  IMAD.SHL.U32 R14, R32.reuse, 0x40, RZ ;  /* 0x00000040200e7824 */ /* 0x040fe200078e00ff */
[C---:B------:R-:W-:Y:S01]  /*2450*/  SHF.L.U64.HI R21, R32.reuse, 0x6, R33 ;  /* 0x0000000620157819 */ /* 0x040fe20000010221 */
[----:B------:R-:W-:-:S02]  /*2460*/  IMAD.SHL.U32 R13, R32, 0x80, RZ ;  /* 0x00000080200d7824 */ /* 0x000fc400078e00ff */
[----:B------:R-:W-:Y:S01]  /*2470*/  IMAD.IADD R41, R101, 0x1, R41 ;  /* 0x0000000165297824 */ /* 0x000fe200078e0229 */
[----:B------:R-:W-:Y:S01]  /*2480*/  P2R R0, PR, RZ, 0x4 ;  /* 0x00000004ff007803 */ /* 0x000fe20000000000 */
[----:B------:R-:W-:Y:S01]  /*2490*/  VIADD R6, R16, 0x80 ;  /* 0x0000008010067836 */ /* 0x000fe20000000000 */
[----:B------:R-:W-:Y:S02]  /*24a0*/  SHF.R.S32.HI R120, RZ, 0x1f, R40 ;  /* 0x0000001fff787819 */ /* 0x000fe40000011428 */
[----:B------:R-:W-:Y:S02]  /*24b0*/  SHF.L.U64.HI R31, R102, 0x6, R103 ;  /* 0x00000006661f7819 */ /* 0x000fe40000010267 */
[----:B------:R-:W-:Y:S02]  /*24c0*/  IADD3 R42, P3, R100, 0x80, RZ ;  /* 0x00000080642a7810 */ /* 0x000fe40007f7e0ff */
[----:B------:R-:W-:Y:S02]  /*24d0*/  IADD3 R43, P2, R39, 0x80, RZ ;  /* 0x00000080272b7810 */ /* 0x000fe40007f5e0ff */
[----:B------:R-:W-:Y:S01]  /*24e0*/  LOP3.LUT R40, R48, 0xfffffff0, RZ, 0xc0, !PT ;  /* 0xfffffff030287812 */ /* 0x000fe200078ec0ff */
[----:B------:R-:W-:Y:S01]  /*24f0*/  VIADD R126, R36, 0x8 ;  /* 0x00000008247e7836 */ /* 0x000fe20000000000 */
[----:B------:R-:W-:Y:S01]  /*2500*/  SHF.R.S32.HI R118, RZ, 0x1f, R38 ;  /* 0x0000001fff767819 */ /* 0x000fe20000011426 */
[----:B------:R-:W-:Y:S01]  /*2510*/  IMAD.IADD R36, R97, 0x1, R37 ;  /* 0x0000000161247824 */ /* 0x000fe200078e0225 */
[----:B------:R-:W-:Y:S01]  /*2520*/  SHF.L.U32 R127, R102, 0x7, RZ ;  /* 0x00000007667f7819 */ /* 0x000fe200000006ff */
[----:B------:R-:W-:Y:S01]  /*2530*/  IMAD.IADD R38, R93, 0x1, R49 ;  /* 0x000000015d267824 */ /* 0x000fe200078e0231 */
[----:B------:R-:W-:Y:S01]  /*2540*/  IADD3 R37, R37, R95, RZ ;  /* 0x0000005f25257210 */ /* 0x000fe20007ffe0ff */
[----:B------:R-:W-:Y:S01]  /*2550*/  IMAD.IADD R104, R49, 0x1, R91 ;  /* 0x0000000131687824 */ /* 0x000fe200078e025b */
[----:B------:R-:W-:Y:S01]  /*2560*/  SHF.R.S32.HI R105, RZ, 0x4, R48 ;  /* 0x00000004ff697819 */ /* 0x000fe20000011430 */
[----:B------:R-:W-:Y:S01]  /*2570*/  IMAD.X R107, RZ, RZ, R41, P3 ;  /* 0x000000ffff6b7224 */ /* 0x000fe200018e0629 */
[----:B------:R-:W-:-:S02]  /*2580*/  SHF.R.S32.HI R106, RZ, 0x1f, R40 ;  /* 0x0000001fff6a7819 */ /* 0x000fc40000011428 */
[----:B------:R-:W-:Y:S02]  /*2590*/  IADD3 R109, R99, R109, RZ ;  /* 0x0000006d636d7210 */ /* 0x000fe40007ffe0ff */
[-C--:B--2---:R-:W-:Y:S02]  /*25a0*/  IADD3 R113, R3, R8.reuse, R27 ;  /* 0x0000000803717210 */ /* 0x084fe40007ffe01b */
[----:B------:R-:W-:Y:S02]  /*25b0*/  IADD3 R27, R15, R8, R20 ;  /* 0x000000080f1b7210 */ /* 0x000fe40007ffe014 */
[----:B------:R-:W-:Y:S01]  /*25c0*/  SHF.L.U32 R8, R4, 0x6, RZ ;  /* 0x0000000604087819 */ /* 0x000fe200000006ff */
[----:B------:R-:W-:-:S04]  /*25d0*/  IMAD R4, R34, R102, RZ ;  /* 0x0000006622047224 */ /* 0x000fc800078e02ff */
[----:B------:R-:W-:Y:S01]  /*25e0*/  IMAD R35, R19, R103, R4 ;  /* 0x0000006713237224 */ /* 0x000fe200078e0204 */
[----:B------:R-:W-:Y:S01]  /*25f0*/  @!P6 BAR.SYNC.DEFER_BLOCKING 0x9, 0x100 ;  /* 0x024400000000eb1d */ /* 0x000fe20000010000 */
[----:B------:R-:W-:Y:S02]  /*2600*/  IADD3 R4, P1, R88, R132, RZ ;  /* 0x0000008458047210 */ /* 0x000fe40007f3e0ff */
[----:B------:R-:W-:Y:S01]  /*2610*/  IMAD.IADD R5, R35, 0x1, R133 ;  /* 0x0000000123057824 */ /* 0x000fe200078e0285 */
[C---:B------:R-:W-:Y:S01]  /*2620*/  SHF.L.U64.HI R20, R32.reuse, 0x7, R33 ;  /* 0x0000000720147819 */ /* 0x040fe20000010221 */
[----:B------:R-:W-:Y:S02]  /*2630*/  IMAD.SHL.U32 R15, R32, 0x20, RZ ;  /* 0x00000020200f7824 */ /* 0x000fe400078e00ff */
[----:B------:R-:W-:Y:S02]  /*2640*/  IMAD.IADD R34, R45, 0x1, R35 ;  /* 0x000000012d227824 */ /* 0x000fe400078e0223 */
[----:B------:R-:W-:Y:S01]  /*2650*/  IMAD.X R32, R5, 0x1, R89, P1 ;  /* 0x0000000105207824 */ /* 0x000fe200008e0659 */
[----:B------:R-:W-:-:S02]  /*2660*/  IADD3 R33, P1, R4, R88, RZ ;  /* 0x0000005804217210 */ /* 0x000fc40007f3e0ff */
[----:B------:R-:W-:Y:S01]  /*2670*/  SHF.L.U64.HI R3, R102, 0x7, R103 ;  /* 0x0000000766037819 */ /* 0x000fe20000010267 */
[----:B------:R-:W-:Y:S01]  /*2680*/  IMAD.X R103, R34, 0x1, R41, P0 ;  /* 0x0000000122677824 */ /* 0x000fe200000e0629 */
[----:B------:R-:W-:Y:S01]  /*2690*/  ISETP.GE.AND P0, PT, R16, UR4, PT ;  /* 0x0000000410007c0c */ /* 0x000fe2000bf06270 */
[----:B------:R-:W-:Y:S01]  /*26a0*/  IMAD.X R35, R32, 0x1, R89, P1 ;  /* 0x0000000120237824 */ /* 0x000fe200008e0659 */
[----:B------:R-:W-:Y:S01]  /*26b0*/  ISETP.GE.AND P1, PT, R6, UR4, PT ;  /* 0x0000000406007c0c */ /* 0x000fe2000bf26270 */
[----:B------:R-:W-:-:S12]  /*26c0*/  IMAD.X R108, RZ, RZ, R103, P2 ;  /* 0x000000ffff6c7224 */ /* 0x000fd800010e0667 */
.L_x_2436:
[----:B------:R-:W2:Y:S01]  /*26d0*/  LDL R49, [R1+0x4] ;  /* 0x0000040001317983 */ /* 0x000ea20000100800 */
[----:B------:R-:W0:Y:S01]  /*26e0*/  LDC R124, c[0x0][0x3f4] ;  /* 0x0000fd00ff7c7b82 */ /* 0x000e220000000800 */
[----:B------:R-:W-:Y:S02]  /*26f0*/  SHF.R.U32.HI R50, RZ, 0x3, R237 ;  /* 0x00000003ff327819 */ /* 0x000fe400000116ed */
[----:B------:R-:W-:Y:S01]  /*2700*/  LOP3.LUT R48, R237, 0x70, R16, 0xf8, !PT ;  /* 0x00000070ed307812 */ /* 0x000fe200078ef810 */
[----:B------:R-:W-:Y:S01]  /*2710*/  VIADD R25, R25, 0xffffffff ;  /* 0xffffffff19197836 */ /* 0x000fe20000000000 */
[----:B------:R-:W-:Y:S05]  /*2720*/  YIELD ;  /* 0x0000000000007946 */ /* 0x000fea0003800000 */
[----:B------:R-:W-:Y:S01]  /*2730*/  ISETP.GT.AND P3, PT, R25, R24, PT ;  /* 0x000000181900720c */ /* 0x000fe20003f64270 */
[----:B------:R-:W-:Y:S01]  /*2740*/  BSSY B0, `(.L_x_2353) ;  /* 0x0000917000007945 */ /* 0x000fe20003800000 */
[----:B0-----:R-:W-:-:S02]  /*2750*/  ISETP.GE.AND P2, PT, R124, 0x1, PT ;  /* 0x000000017c00780c */ /* 0x001fc40003f46270 */
[----:B------:R-:W-:Y:S02]  /*2760*/  P2R R111, PR, RZ, 0x8 ;  /* 0x00000008ff6f7803 */ /* 0x000fe40000000000 */
[----:B--2---:R-:W-:-:S05]  /*2770*/  LOP3.LUT R115, R49, R48, R50, 0xf6, !PT ;  /* 0x0000003031737212 */ /* 0x004fca00078ef632 */
[----:B------:R-:W-:-:S04]  /*2780*/  IMAD R115, R232, 0x8000, R115 ;  /* 0x00008000e8737824 */ /* 0x000fc800078e0273 */
[----:B------:R-:W-:Y:S01]  /*2790*/  IMAD.IADD R115, R18, 0x1, R115 ;  /* 0x0000000112737824 */ /* 0x000fe200078e0273 */
[----:B------:R-:W-:Y:S06]  /*27a0*/  @!P2 BRA `(.L_x_2354) ;  /* 0x0000008800f4a947 */ /* 0x000fec0003800000 */
        /* <DEDUP_REMOVED lines=12> */
[----:B------:R-:W-:-:S04]  /*2870*/  IMAD.WIDE.U32 R48, R13, R25, RZ ;  /* 0x000000190d307225 */ /* 0x000fc800078e00ff */
[----:B------:R-:W-:-:S04]  /*2880*/  IMAD.WIDE.U32 R50, R7, R25, RZ ;  /* 0x0000001907327225 */ /* 0x000fc800078e00ff */
[----:B------:R-:W-:Y:S02]  /*2890*/  IMAD.IADD R125, R123, 0x1, R125 ;  /* 0x000000017b7d7824 */ /* 0x000fe400078e027d */
        /* <DEDUP_REMOVED lines=27> */
.L_x_2357:
[----:B------:R-:W-:Y:S05]  /*2a50*/  BSYNC B1 ;  /* 0x0000000000017941 */ /* 0x000fea0003800000 */
.L_x_2356:
[----:B0-----:R-:W-:Y:S01]  /*2a60*/  IADD3 R52, R19, 0x20, RZ ;  /* 0x0000002013347810 */ /* 0x001fe20007ffe0ff */
[----:B------:R-:W-:Y:S01]  /*2a70*/  BSSY B1, `(.L_x_2358) ;  /* 0x0000024000017945 */ /* 0x000fe20003800000 */
[----:B------:R-:W-:Y:S02]  /*2a80*/  CS2R R72, SRZ ;  /* 0x0000000000487805 */ /* 0x000fe4000001ff00 */
[----:B------:R-:W-:Y:S02]  /*2a90*/  CS2R R70, SRZ ;  /* 0x0000000000467805 */ /* 0x000fe4000001ff00 */
[----:B------:R-:W-:Y:S02]  /*2aa0*/  ISETP.GE.AND P3, PT, R52, R117, PT ;  /* 0x000000753400720c */ /* 0x000fe40003f66270 */
[----:B------:R-:W-:Y:S02]  /*2ab0*/  CS2R R52, SRZ ;  /* 0x0000000000347805 */ /* 0x000fe4000001ff00 */
[----:B------:R-:W-:-:S02]  /*2ac0*/  CS2R R60, SRZ ;  /* 0x00000000003c7805 */ /* 0x000fc4000001ff00 */
[----:B------:R-:W-:Y:S02]  /*2ad0*/  CS2R R64, SRZ ;  /* 0x0000000000407805 */ /* 0x000fe4000001ff00 */
[----:B------:R-:W-:Y:S02]  /*2ae0*/  CS2R R62, SRZ ;  /* 0x00000000003e7805 */ /* 0x000fe4000001ff00 */
[----:B------:R-:W-:Y:S02]  /*2af0*/  CS2R R66, SRZ ;  /* 0x0000000000427805 */ /* 0x000fe4000001ff00 */
[----:B------:R-:W-:Y:S02]  /*2b00*/  CS2R R56, SRZ ;  /* 0x0000000000387805 */ /* 0x000fe4000001ff00 */
[----:B------:R-:W-:Y:S02]  /*2b10*/  CS2R R54, SRZ ;  /* 0x0000000000367805 */ /* 0x000fe4000001ff00 */
[----:B------:R-:W-:Y:S01]  /*2b20*/  CS2R R58, SRZ ;  /* 0x00000000003a7805 */ /* 0x000fe2000001ff00 */
[----:B-----5:R-:W-:Y:S01]  /*2b30*/  IMAD.MOV.U32 R136, RZ, RZ, R76 ;  /* 0x000000ffff887224 */ /* 0x020fe200078e004c */
[----:B------:R-:W-:Y:S01]  /*2b40*/  CS2R R74, SRZ ;  /* 0x00000000004a7805 */ /* 0x000fe2000001ff00 */
[----:B------:R-:W-:Y:S01]  /*2b50*/  IMAD.MOV.U32 R146, RZ, RZ, R80 ;  /* 0x000000ffff927224 */ /* 0x000fe200078e0050 */
        /* <DEDUP_REMOVED lines=21> */
.L_x_2359:
[----:B------:R-:W-:Y:S05]  /*2cb0*/  BSYNC B1 ;  /* 0x0000000000017941 */ /* 0x000fea0003800000 */
.L_x_2358:
        /* <DEDUP_REMOVED lines=25> */
.L_x_2361:
[----:B------:R-:W-:Y:S05]  /*2e50*/  BSYNC B1 ;  /* 0x0000000000017941 */ /* 0x000fea0003800000 */
.L_x_2360:
[----:B0-----:R-:W-:Y:S01]  /*2e60*/  VIADD R84, R19, 0x60 ;  /* 0x0000006013547836 */ /* 0x001fe20000000000 */
[----:B------:R-:W-:Y:S04]  /*2e70*/  BSSY B1, `(.L_x_2362) ;  /* 0x000001d000017945 */ /* 0x000fe80003800000 */
[----:B------:R-:W-:-:S13]  /*2e80*/  ISETP.GE.AND P4, PT, R84, R117, PT ;  /* 0x000000755400720c */ /* 0x000fda0003f86270 */
[----:B------:R-:W-:Y:S05]  /*2e90*/  @P4 BRA `(.L_x_2363) ;  /* 0x0000000000684947 */ /* 0x000fea0003800000 */
[----:B------:R-:W0:Y:S01]  /*2ea0*/  LDC.64 R52, c[0x0][0x3f8] ;  /* 0x0000fe00ff347b82 */ /* 0x000e220000000a00 */
[----:B------:R-:W-:Y:S01]  /*2eb0*/  IMAD.MOV.U32 R49, RZ, RZ, R129 ;  /* 0x000000ffff317224 */ /* 0x000fe200078e0081 */
[----:B------:R-:W-:Y:S01]  /*2ec0*/  MOV R51, R121 ;  /* 0x0000007900337202 */ /* 0x000fe20000000f00 */
[----:B------:R-:W-:Y:S01]  /*2ed0*/  ULDC.64 UR4, c[0x0][0x3e8] ;  /* 0x0000fa0000047ab9 */ /* 0x000fe20000000a00 */
[----:B------:R-:W-:Y:S02]  /*2ee0*/  CS2R R56, SRZ ;  /* 0x0000000000387805 */ /* 0x000fe4000001ff00 */
[----:B------:R-:W-:Y:S01]  /*2ef0*/  CS2R R58, SRZ ;  /* 0x00000000003a7805 */ /* 0x000fe2000001ff00 */
[----:B0-----:R-:W-:Y:S02]  /*2f00*/  IMAD R53, R53, 0x60, RZ ;  /* 0x0000006035357824 */ /* 0x001fe400078e02ff */
[----:B------:R-:W-:-:S04]  /*2f10*/  IMAD.WIDE.U32 R48, R52, 0x60, R48 ;  /* 0x0000006034307825 */ /* 0x000fc800078e0030 */
[----:B------:R-:W-:Y:S01]  /*2f20*/  IMAD.IADD R49, R49, 0x1, R53 ;  /* 0x0000000131317824 */ /* 0x000fe200078e0235 */
[----:B------:R-:W-:Y:S01]  /*2f30*/  IADD3 R48, P5, P6, R96, UR4, R48 ;  /* 0x0000000460307c10 */ /* 0x000fe2000febe030 */
[----:B------:R-:W0:Y:S03]  /*2f40*/  LDC.64 R52, c[0x0][0x408] ;  /* 0x00010200ff347b82 */ /* 0x000e260000000a00 */
[----:B------:R-:W-:Y:S01]  /*2f50*/  IADD3.X R49, R36, UR5, R49, P5, P6 ;  /* 0x0000000524317c10 */ /* 0x000fe2000afec431 */
[----:B------:R-:W-:Y:S01]  /*2f60*/  ULDC.64 UR4, c[0x0][0x400] ;  /* 0x0001000000047ab9 */ /* 0x000fe20000000a00 */
        /* <DEDUP_REMOVED lines=13> */
.L_x_2363:
[----:B------:R-:W-:Y:S05]  /*3040*/  BSYNC B1 ;  /* 0x0000000000017941 */ /* 0x000fea0003800000 */
.L_x_2362:
[----:B------:R-:W-:Y:S01]  /*3050*/  UISETP.NE.AND UP0, UPT, UR45, 0x3, UPT ;  /* 0x000000032d00788c */ /* 0x000fe2000bf05270 */
[----:B------:R-:W-:Y:S01]  /*3060*/  IMAD.MOV.U32 R145, RZ, RZ, R78 ;  /* 0x000000ffff917224 */ /* 0x000fe200078e004e */
[----:B-----5:R-:W-:Y:S01]  /*3070*/  MOV R142, R74 ;  /* 0x0000004a008e7202 */ /* 0x020fe20000000f00 */
[----:B------:R-:W-:Y:S01]  /*3080*/  IMAD.MOV.U32 R156, RZ, RZ, R82 ;  /* 0x000000ffff9c7224 */ /* 0x000fe200078e0052 */
[----:B------:R-:W-:Y:S01]  /*3090*/  MOV R85, R54 ;  /* 0x0000003600557202 */ /* 0x000fe20000000f00 */
[----:B------:R-:W-:Y:S01]  /*30a0*/  IMAD.MOV.U32 R139, RZ, RZ, R68 ;  /* 0x000000ffff8b7224 */ /* 0x000fe200078e0044 */
[----:B------:R-:W-:Y:S01]  /*30b0*/  PLOP3.LUT P5, PT, PT, PT, UP0, 0x80, 0x0 ;  /* 0x000000000000781c */ /* 0x000fe20003faf008 */
[----:B------:R-:W-:Y:S02]  /*30c0*/  IMAD.MOV.U32 R141, RZ, RZ, R72 ;  /* 0x000000ffff8d7224 */ /* 0x000fe400078e0048 */
[----:B------:R-:W-:Y:S02]  /*30d0*/  IMAD.MOV.U32 R140, RZ, RZ, R70 ;  /* 0x000000ffff8c7224 */ /* 0x000fe400078e0046 */
[----:B------:R-:W-:-:S02]  /*30e0*/  IMAD.MOV.U32 R128, RZ, RZ, R60 ;  /* 0x000000ffff807224 */ /* 0x000fc400078e003c */
[----:B------:R-:W-:Y:S02]  /*30f0*/  IMAD.MOV.U32 R137, RZ, RZ, R64 ;  /* 0x000000ffff897224 */ /* 0x000fe400078e0040 */
[----:B------:R-:W-:Y:S02]  /*3100*/  IMAD.MOV.U32 R129, RZ, RZ, R62 ;  /* 0x000000ffff817224 */ /* 0x000fe400078e003e */
[----:B------:R-:W-:Y:S02]  /*3110*/  IMAD.MOV.U32 R138, RZ, RZ, R66 ;  /* 0x000000ffff8a7224 */ /* 0x000fe400078e0042 */
[----:B------:R-:W-:Y:S02]  /*3120*/  IMAD.MOV.U32 R84, RZ, RZ, R52 ;  /* 0x000000ffff547224 */ /* 0x000fe400078e0034 */
[----:B------:R-:W-:Y:S02]  /*3130*/  IMAD.MOV.U32 R86, RZ, RZ, R56 ;  /* 0x000000ffff567224 */ /* 0x000fe400078e0038 */
[----:B------:R-:W-:Y:S01]  /*3140*/  IMAD.MOV.U32 R87, RZ, RZ, R58 ;  /* 0x000000ffff577224 */ /* 0x000fe200078e003a */
[----:B------:R-:W-:Y:S06]  /*3150*/  @!P5 BRA `(.L_x_2364) ;  /* 0x000000000004d947 */ /* 0x000fec0003800000 */
[----:B------:R-:W-:Y:S01]  /*3160*/  BPT.TRAP 0x1 ;  /* 0x000000040000795c */ /* 0x000fe20000300000 */
.L_x_2364:
[----:B------:R-:W-:Y:S01]  /*3170*/  IMAD R110, R232, 0x8, R18 ;  /* 0x00000008e86e7824 */ /* 0x000fe200078e0212 */
[----:B------:R-:W-:Y:S01]  /*3180*/  SHF.L.U32 R121, R236, 0x1f, RZ ;  /* 0x0000001fec797819 */ /* 0x000fe200000006ff */
[----:B------:R-:W-:Y:S03]  /*3190*/  BSSY B1, `(.L_x_2365) ;  /* 0x0000003000017945 */ /* 0x000fe60003800000 */
[----:B------:R-:W1:Y:S02]  /*31a0*/  SYNCS.PHASECHK.TRANS64.TRYWAIT P6, [R110+URZ+0x38890], R121 ;  /* 0x038890796e0075a7 */ /* 0x000e6400080c017f */
[----:B-1----:R-:W-:Y:S05]  /*31b0*/  @!P6 BRA `(.L_x_2366) ;  /* 0x000002840078e947 */ /* 0x002fea0003800000 */
.L_x_2684:
[----:B------:R-:W-:Y:S05]  /*31c0*/  BSYNC B1 ;  /* 0x0000000000017941 */ /* 0x000fea0003800000 */
.L_x_2365:
        /* <DEDUP_REMOVED lines=16> */
[----:B------:R-:W-:Y:S01]  /*32d0*/  LOP3.LUT R82, R81, 0xff0000ff, RZ, 0xc0, !PT ;  /* 0xff0000ff51527812 */ /* 0x000fe200078ec0ff */
[----:B------:R-:W-:Y:S01]  /*32e0*/  IMAD.SHL.U32 R81, R149, 0x100, RZ ;  /* 0x0000010095517824 */ /* 0x000fe200078e00ff */
[----:B------:R-:W-:Y:S01]  /*32f0*/  LOP3.LUT R149, R148, 0xff00, R83, 0xf8, !PT ;  /* 0x0000ff0094957812 */ /* 0x000fe200078ef853 */
[----:B------:R-:W-:Y:S01]  /*3300*/  IMAD.U32 R148, R150, 0x10000, RZ ;  /* 0x0001000096947824 */ /* 0x000fe200078e00ff */
[----:B--2---:R-:W-:-:S02]  /*3310*/  MOV R80, R48 ;  /* 0x0000003000507202 */ /* 0x004fc40000000f00 */
[----:B------:R-:W-:Y:S01]  /*3320*/  LOP3.LUT R82, R82, 0xff00, R81, 0xf8, !PT ;  /* 0x0000ff0052527812 */ /* 0x000fe200078ef851 */
[----:B------:R-:W-:Y:S01]  /*3330*/  IMAD.U32 R81, R151, 0x10000, RZ ;  /* 0x0001000097517824 */ /* 0x000fe200078e00ff */
[----:B------:R-:W-:Y:S02]  /*3340*/  F2FP.F16.E4M3.UNPACK_B R83, R156.H1 ;  /* 0x0000009cff53723e */ /* 0x000fe400030006ff */
[-C--:B------:R-:W-:Y:S02]  /*3350*/  F2FP.F16.E4M3.UNPACK_B R48, R49.reuse ;  /* 0x00000031ff30723e */ /* 0x080fe400020006ff */
[----:B------:R-:W-:Y:S01]  /*3360*/  LOP3.LUT R153, R149, 0xff0000, R148, 0xf8, !PT ;  /* 0x00ff000095997812 */ /* 0x000fe200078ef894 */
[--C-:B------:R-:W-:Y:S01]  /*3370*/  HADD2.F32 R151, -RZ, R83.reuse.H0_H0 ;  /* 0x20000053ff977230 */ /* 0x100fe20000004100 */
[----:B------:R-:W-:Y:S01]  /*3380*/  LOP3.LUT R150, R82, 0xff0000, R81, 0xf8, !PT ;  /* 0x00ff000052967812 */ /* 0x000fe200078ef851 */
[--C-:B------:R-:W-:Y:S01]  /*3390*/  HADD2.F32 R81, -RZ, R48.reuse.H1_H1 ;  /* 0x30000030ff517230 */ /* 0x100fe20000004100 */
[----:B------:R-:W-:Y:S01]  /*33a0*/  F2FP.F16.E4M3.UNPACK_B R148, R146.H1 ;  /* 0x00000092ff94723e */ /* 0x000fe200030006ff */
[----:B------:R-:W-:Y:S01]  /*33b0*/  HADD2.F32 R48, -RZ, R48.H0_H0 ;  /* 0x20000030ff307230 */ /* 0x000fe20000004100 */
[----:B------:R-:W-:Y:S01]  /*33c0*/  F2FP.F16.E4M3.UNPACK_B R49, R49.H1 ;  /* 0x00000031ff31723e */ /* 0x000fe200030006ff */
[----:B------:R-:W-:-:S02]  /*33d0*/  HADD2.F32 R152, -RZ, R83.H1_H1 ;  /* 0x30000053ff987230 */ /* 0x000fc40000004100 */
[-C--:B------:R-:W-:Y:S01]  /*33e0*/  FMUL.FTZ R155, R81, R151.reuse ;  /* 0x00000097519b7220 */ /* 0x080fe20000410000 */
[--C-:B------:R-:W-:Y:S02]  /*33f0*/  HADD2.F32 R149, -RZ, R148.reuse.H0_H0 ;  /* 0x20000094ff957230 */ /* 0x100fe40000004100 */
[C---:B------:R-:W-:Y:S01]  /*3400*/  FMUL.FTZ R154, R48.reuse, R151 ;  /* 0x00000097309a7220 */ /* 0x040fe20000410000 */
[--C-:B------:R-:W-:Y:S01]  /*3410*/  HADD2.F32 R83, -RZ, R49.reuse.H1_H1 ;  /* 0x30000031ff537230 */ /* 0x100fe20000004100 */
[----:B------:R-:W-:Y:S01]  /*3420*/  F2FP.F16.E4M3.UNPACK_B R151, R156 ;  /* 0x0000009cff97723e */ /* 0x000fe200020006ff */
[----:B------:R-:W-:Y:S02]  /*3430*/  HADD2.F32 R82, -RZ, R49.H0_H0 ;  /* 0x20000031ff527230 */ /* 0x000fe40000004100 */
[-C--:B------:R-:W-:Y:S01]  /*3440*/  FFMA.FTZ R48, R48, R149.reuse, -R155 ;  /* 0x0000009530307223 */ /* 0x080fe2000001089b */
[----:B------:R-:W-:Y:S02]  /*3450*/  HADD2.F32 R148, -RZ, R148.H1_H1 ;  /* 0x30000094ff947230 */ /* 0x000fe40000004100 */
[-C--:B------:R-:W-:Y:S01]  /*3460*/  FMUL.FTZ R155, R83, R152.reuse ;  /* 0x00000098539b7220 */ /* 0x080fe20000410000 */
[----:B------:R-:W-:Y:S01]  /*3470*/  FFMA.FTZ R49, R81, R149, R154 ;  /* 0x0000009551317223 */ /* 0x000fe2000001009a */
[C---:B------:R-:W-:Y:S01]  /*3480*/  FMUL.FTZ R152, R82.reuse, R152 ;  /* 0x0000009852987220 */ /* 0x040fe20000410000 */
[----:B------:R-:W-:Y:S01]  /*3490*/  F2FP.F16.E4M3.UNPACK_B R81, R80.H1 ;  /* 0x00000050ff51723e */ /* 0x000fe200030006ff */
[----:B------:R-:W-:Y:S01]  /*34a0*/  FFMA.FTZ R156, R82, R148, -R155 ;  /* 0x00000094529c7223 */ /* 0x000fe2000001089b */
[----:B------:R-:W-:Y:S01]  /*34b0*/  F2FP.F16.E4M3.UNPACK_B R80, R80 ;  /* 0x00000050ff50723e */ /* 0x000fe200020006ff */
[----:B------:R-:W-:Y:S01]  /*34c0*/  FFMA.FTZ R157, R83, R148, R152 ;  /* 0x00000094539d7223 */ /* 0x000fe20000010098 */
[----:B------:R-:W-:Y:S01]  /*34d0*/  F2FP.F16.E4M3.UNPACK_B R146, R146 ;  /* 0x00000092ff92723e */ /* 0x000fe200020006ff */
[----:B------:R-:W-:-:S02]  /*34e0*/  HADD2.F32 R82, -RZ, R81.H0_H0 ;  /* 0x20000051ff527230 */ /* 0x000fc40000004100 */
[----:B------:R-:W-:Y:S01]  /*34f0*/  HADD2.F32 R83, -RZ, R81.H1_H1 ;  /* 0x30000051ff537230 */ /* 0x000fe20000004100 */
[----:B------:R-:W-:Y:S01]  /*3500*/  F2FP.SATFINITE.E4M3.F32.PACK_AB_MERGE_C R160, R157, R156, RZ ;  /* 0x0000009c9da0723e */ /* 0x000fe200048070ff */
[--C-:B------:R-:W-:Y:S02]  /*3510*/  HADD2.F32 R149, -RZ, R151.reuse.H1_H1 ;  /* 0x30000097ff957230 */ /* 0x100fe40000004100 */
[--C-:B------:R-:W-:Y:S01]  /*3520*/  HADD2.F32 R81, -RZ, R80.reuse.H0_H0 ;  /* 0x20000050ff517230 */ /* 0x100fe20000004100 */
[----:B------:R-:W-:Y:S01]  /*3530*/  F2FP.SATFINITE.E4M3.F32.PACK_AB_MERGE_C R49, R49, R48, R160 ;  /* 0x000000303131723e */ /* 0x000fe200048070a0 */
[----:B------:R-:W-:Y:S02]  /*3540*/  HADD2.F32 R151, -RZ, R151.H0_H0 ;  /* 0x20000097ff977230 */ /* 0x000fe40000004100 */
[-C--:B------:R-:W-:Y:S01]  /*3550*/  FMUL.FTZ R154, R82, R149.reuse ;  /* 0x00000095529a7220 */ /* 0x080fe20000410000 */
[----:B------:R-:W-:Y:S02]  /*3560*/  HADD2.F32 R80, -RZ, R80.H1_H1 ;  /* 0x30000050ff507230 */ /* 0x000fe40000004100 */
[----:B------:R-:W-:Y:S01]  /*3570*/  FMUL.FTZ R155, R83, R149 ;  /* 0x00000095539b7220 */ /* 0x000fe20000410000 */
[--C-:B------:R-:W-:Y:S01]  /*3580*/  HADD2.F32 R148, -RZ, R146.reuse.H1_H1 ;  /* 0x30000092ff947230 */ /* 0x100fe20000004100 */
[----:B------:R-:W-:Y:S01]  /*3590*/  F2FP.F16.E4M3.UNPACK_B R149, R153.H1 ;  /* 0x00000099ff95723e */ /* 0x000fe200030006ff */
[----:B------:R-:W-:-:S02]  /*35a0*/  HADD2.F32 R146, -RZ, R146.H0_H0 ;  /* 0x20000092ff927230 */ /* 0x000fc40000004100 */
[-C--:B------:R-:W-:Y:S01]  /*35b0*/  FMUL.FTZ R152, R80, R151.reuse ;  /* 0x0000009750987220 */ /* 0x080fe20000410000 */
[----:B------:R-:W-:Y:S01]  /*35c0*/  FMUL.FTZ R151, R81, R151 ;  /* 0x0000009751977220 */ /* 0x000fe20000410000 */
[-C--:B------:R-:W-:Y:S01]  /*35d0*/  FFMA.FTZ R83, R83, R148.reuse, R154 ;  /* 0x0000009453537223 */ /* 0x080fe2000001009a */
[----:B------:R-:W-:Y:S01]  /*35e0*/  FFMA.FTZ R82, R82, R148, -R155 ;  /* 0x0000009452527223 */ /* 0x000fe2000001089b */
[-C--:B------:R-:W-:Y:S01]  /*35f0*/  FFMA.FTZ R154, R81, R146.reuse, -R152 ;  /* 0x00000092519a7223 */ /* 0x080fe20000010898 */
        /* <DEDUP_REMOVED lines=31> */
[----:B------:R-:W-:Y:S01]  /*37f0*/  HADD2.F32 R50, -RZ, R50.H1_H1 ;  /* 0x30000032ff327230 */ /* 0x000fe20000004100 */
[----:B------:R-:W-:Y:S01]  /*3800*/  F2FP.SATFINITE.E4M3.F32.PACK_AB_MERGE_C R151, R151, R156, RZ ;  /* 0x0000009c9797723e */ /* 0x000fe200048070ff */
[----:B------:R-:W-:-:S02]  /*3810*/  HADD2.F32 R149, -RZ, R149.H0_H0 ;  /* 0x20000095ff957230 */ /* 0x000fc40000004100 */
[----:B------:R-:W-:Y:S02]  /*3820*/  HADD2.F32 R146, -RZ, R146.H0_H0 ;  /* 0x20000092ff927230 */ /* 0x000fe40000004100 */
        /* <DEDUP_REMOVED lines=11> */
.L_x_2372:
[----:B------:R-:W-:Y:S05]  /*38e0*/  BSYNC B3 ;  /* 0x0000000000037941 */ /* 0x000fea0003800000 */
.L_x_2371:
[----:B------:R-:W-:Y:S02]  /*38f0*/  ULDC.64 UR4, c[0x0][0x2e8] ;  /* 0x0000ba0000047ab9 */ /* 0x000fe40000000a00 */
[----:B------:R-:W-:-:S04]  /*3900*/  IADD3 R80, P2, P6, R143, UR4, R100 ;  /* 0x000000048f507c10 */ /* 0x000fc8000fe5e064 */
[----:B------:R-:W-:-:S05]  /*3910*/  IADD3.X R81, R144, UR5, R41, P2, P6 ;  /* 0x0000000590517c10 */ /* 0x000fca00097ec429 */
[----:B--2---:R2:W-:Y:S04]  /*3920*/  STG.E.128 desc[UR46][R80.64], R48 ;  /* 0x0000003050007986 */ /* 0x0045e8000c101d2e */
.L_x_2370:
[----:B------:R-:W-:Y:S05]  /*3930*/  BSYNC B2 ;  /* 0x0000000000027941 */ /* 0x000fea0003800000 */
.L_x_2369:
        /* <DEDUP_REMOVED lines=58> */
[-C--:B------:R-:W-:Y:S01]  /*3ce0*/  F2FP.F16.E4M3.UNPACK_B R80, R82.reuse.H1 ;  /* 0x00000052ff50723e */ /* 0x080fe200030006ff */
[-C--:B------:R-:W-:Y:S01]  /*3cf0*/  FMUL.FTZ R146, R76, R145.reuse ;  /* 0x000000914c927220 */ /* 0x080fe20000410000 */
[C---:B------:R-:W-:Y:S01]  /*3d00*/  FMUL.FTZ R145, R77.reuse, R145 ;  /* 0x000000914d917220 */ /* 0x040fe20000410000 */
[----:B------:R-:W-:Y:S02]  /*3d10*/  F2FP.F16.E4M3.UNPACK_B R82, R82 ;  /* 0x00000052ff52723e */ /* 0x000fe400020006ff */
[-C--:B------:R-:W-:Y:S01]  /*3d20*/  FFMA.FTZ R146, R77, R136.reuse, -R146 ;  /* 0x000000884d927223 */ /* 0x080fe20000010892 */
[----:B------:R-:W-:Y:S01]  /*3d30*/  F2FP.SATFINITE.E4M3.F32.PACK_AB_MERGE_C R153, R150, R83, RZ ;  /* 0x000000539699723e */ /* 0x000fe200048070ff */
[----:B------:R-:W-:Y:S01]  /*3d40*/  FFMA.FTZ R149, R76, R136, R145 ;  /* 0x000000884c957223 */ /* 0x000fe20000010091 */
[-C--:B------:R-:W-:Y:S01]  /*3d50*/  F2FP.F16.E4M3.UNPACK_B R77, R51.reuse.H1 ;  /* 0x00000033ff4d723e */ /* 0x080fe200030006ff */
[--C-:B------:R-:W-:Y:S01]  /*3d60*/  HADD2.F32 R81, -RZ, R80.reuse.H1_H1 ;  /* 0x30000050ff517230 */ /* 0x100fe20000004100 */
[----:B------:R-:W-:Y:S01]  /*3d70*/  F2FP.F16.E4M3.UNPACK_B R83, R148.H1 ;  /* 0x00000094ff53723e */ /* 0x000fe200030006ff */
[----:B------:R-:W-:Y:S01]  /*3d80*/  HADD2.F32 R80, -RZ, R80.H0_H0 ;  /* 0x20000050ff507230 */ /* 0x000fe20000004100 */
        /* <DEDUP_REMOVED lines=9> */
[----:B------:R-:W-:Y:S02]  /*3e20*/  HADD2.F32 R136, -RZ, R148.H1_H1 ;  /* 0x30000094ff887230 */ /* 0x000fe40000004100 */
[C---:B------:R-:W-:Y:S01]  /*3e30*/  FMUL.FTZ R150, R78.reuse, R145 ;  /* 0x000000914e967220 */ /* 0x040fe20000410000 */
[----:B------:R-:W-:Y:S02]  /*3e40*/  HADD2.F32 R76, -RZ, R76.H0_H0 ;  /* 0x2000004cff4c7230 */ /* 0x000fe40000004100 */
[----:B------:R-:W-:Y:S01]  /*3e50*/  FFMA.FTZ R151, R78, R81, -R151 ;  /* 0x000000514e977223 */ /* 0x000fe20000010897 */
[----:B------:R-:W-:Y:S02]  /*3e60*/  HADD2.F32 R78, -RZ, R82.H1_H1 ;  /* 0x30000052ff4e7230 */ /* 0x000fe40000004100 */
[----:B------:R-:W-:Y:S01]  /*3e70*/  FMUL.FTZ R145, R77, R136 ;  /* 0x000000884d917220 */ /* 0x000fe20000410000 */
[----:B------:R-:W-:-:S02]  /*3e80*/  HADD2.F32 R83, -RZ, R83.H0_H0 ;  /* 0x20000053ff537230 */ /* 0x000fc40000004100 */
[C---:B------:R-:W-:Y:S01]  /*3e90*/  FMUL.FTZ R136, R76.reuse, R136 ;  /* 0x000000884c887220 */ /* 0x040fe20000410000 */
[----:B------:R-:W-:Y:S02]  /*3ea0*/  HADD2.F32 R148, -RZ, R148.H0_H0 ;  /* 0x20000094ff947230 */ /* 0x000fe40000004100 */
[-C--:B------:R-:W-:Y:S01]  /*3eb0*/  FFMA.FTZ R145, R76, R78.reuse, -R145 ;  /* 0x0000004e4c917223 */ /* 0x080fe20000010891 */
[--C-:B------:R-:W-:Y:S02]  /*3ec0*/  HADD2.F32 R76, -RZ, R51.reuse.H0_H0 ;  /* 0x20000033ff4c7230 */ /* 0x100fe40000004100 */
[----:B------:R-:W-:Y:S01]  /*3ed0*/  FFMA.FTZ R136, R77, R78, R136 ;  /* 0x0000004e4d887223 */ /* 0x000fe20000010088 */
[----:B------:R-:W-:Y:S02]  /*3ee0*/  HADD2.F32 R77, -RZ, R51.H1_H1 ;  /* 0x30000033ff4d7230 */ /* 0x000fe40000004100 */
[----:B------:R-:W-:Y:S01]  /*3ef0*/  FFMA.FTZ R152, R79, R81, R150 ;  /* 0x000000514f987223 */ /* 0x000fe20000010096 */
[----:B------:R-:W-:-:S02]  /*3f00*/  HADD2.F32 R51, -RZ, R50.H0_H0 ;  /* 0x20000032ff337230 */ /* 0x000fc40000004100 */
[-C--:B------:R-:W-:Y:S01]  /*3f10*/  FMUL.FTZ R150, R76, R83.reuse ;  /* 0x000000534c967220 */ /* 0x080fe20000410000 */
[----:B------:R-:W-:Y:S02]  /*3f20*/  HADD2.F32 R50, -RZ, R50.H1_H1 ;  /* 0x30000032ff327230 */ /* 0x000fe40000004100 */
[----:B------:R-:W-:Y:S01]  /*3f30*/  FMUL.FTZ R81, R77, R83 ;  /* 0x000000534d517220 */ /* 0x000fe20000410000 */
[----:B------:R-:W-:Y:S02]  /*3f40*/  HADD2.F32 R82, -RZ, R82.H0_H0 ;  /* 0x20000052ff527230 */ /* 0x000fe40000004100 */
[----:B------:R-:W-:Y:S01]  /*3f50*/  FMUL.FTZ R79, R51, R148 ;  /* 0x00000094334f7220 */ /* 0x000fe20000410000 */
[----:B------:R-:W-:Y:S01]  /*3f60*/  FFMA.FTZ R150, R77, R80, R150 ;  /* 0x000000504d967223 */ /* 0x000fe20000010096 */
[----:B------:R-:W-:Y:S01]  /*3f70*/  FMUL.FTZ R78, R50, R148 ;  /* 0x00000094324e7220 */ /* 0x000fe20000410000 */
[----:B------:R-:W-:Y:S01]  /*3f80*/  FFMA.FTZ R81, R76, R80, -R81 ;  /* 0x000000504c517223 */ /* 0x000fe20000010851 */
[-C--:B------:R-:W-:Y:S01]  /*3f90*/  FFMA.FTZ R79, R50, R82.reuse, R79 ;  /* 0x00000052324f7223 */ /* 0x080fe2000001004f */
[----:B------:R-:W-:Y:S01]  /*3fa0*/  F2FP.SATFINITE.E4M3.F32.PACK_AB_MERGE_C R136, R136, R145, RZ ;  /* 0x000000918888723e */ /* 0x000fe200048070ff */
[----:B------:R-:W-:Y:S01]  /*3fb0*/  FFMA.FTZ R78, R51, R82, -R78 ;  /* 0x00000052334e7223 */ /* 0x000fe2000001084e */
[----:B------:R-:W-:-:S02]  /*3fc0*/  F2FP.SATFINITE.E4M3.F32.PACK_AB_MERGE_C R151, R152, R151, RZ ;  /* 0x000000979897723e */ /* 0x000fc400048070ff */
[----:B------:R-:W-:Y:S02]  /*3fd0*/  F2FP.SATFINITE.E4M3.F32.PACK_AB_MERGE_C R48, R149, R146, R153 ;  /* 0x000000929530723e */ /* 0x000fe40004807099 */
[----:B------:R-:W-:Y:S02]  /*3fe0*/  F2FP.SATFINITE.E4M3.F32.PACK_AB_MERGE_C R50, R79, R78, R136 ;  /* 0x0000004e4f32723e */ /* 0x000fe40004807088 */
[----:B------:R-:W-:-:S07]  /*3ff0*/  F2FP.SATFINITE.E4M3.F32.PACK_AB_MERGE_C R51, R150, R81, R151 ;  /* 0x000000519633723e */ /* 0x000fce0004807097 */
.L_x_2374:
[----:B------:R-:W-:Y:S05]  /*4000*/  BSYNC B2 ;  /* 0x0000000000027941 */ /* 0x000fea0003800000 */
.L_x_2373:
[----:B------:R-:W-:Y:S02]  /*4010*/  ULDC.64 UR4, c[0x0][0x2e8] ;  /* 0x0000ba0000047ab9 */ /* 0x000fe40000000a00 */
[----:B------:R-:W-:-:S04]  /*4020*/  IADD3 R76, P2, P6, R42, UR4, R143 ;  /* 0x000000042a4c7c10 */ /* 0x000fc8000fe5e08f */
[----:B------:R-:W-:-:S05]  /*4030*/  IADD3.X R77, R107, UR5, R144, P2, P6 ;  /* 0x000000056b4d7c10 */ /* 0x000fca00097ec490 */
[----:B--2---:R3:W-:Y:S04]  /*4040*/  STG.E.128 desc[UR46][R76.64], R48 ;  /* 0x000000304c007986 */ /* 0x0047e8000c101d2e */
.L_x_2368:
[----:B------:R-:W-:Y:S05]  /*4050*/  BSYNC B1 ;  /* 0x0000000000017941 */ /* 0x000fea0003800000 */
.L_x_2367:
        /* <DEDUP_REMOVED lines=113> */
.L_x_2380:
[----:B------:R-:W-:Y:S05]  /*4770*/  BSYNC B3 ;  /* 0x0000000000037941 */ /* 0x000fea0003800000 */
.L_x_2379:
[----:B------:R-:W-:Y:S02]  /*4780*/  ULDC.64 UR4, c[0x0][0x2e8] ;  /* 0x0000ba0000047ab9 */ /* 0x000fe40000000a00 */
[----:B------:R-:W-:-:S04]  /*4790*/  IADD3 R72, P2, P3, R77, UR4, R100 ;  /* 0x000000044d487c10 */ /* 0x000fc8000fb5e064 */
[----:B------:R-:W-:-:S05]  /*47a0*/  IADD3.X R73, R76, UR5, R41, P2, P3 ;  /* 0x000000054c497c10 */ /* 0x000fca00097e6429 */
[----:B--2---:R3:W-:Y:S04]  /*47b0*/  STG.E.128 desc[UR46][R72.64], R48 ;  /* 0x0000003048007986 */ /* 0x0047e8000c101d2e */
.L_x_2378:
[----:B------:R-:W-:Y:S05]  /*47c0*/  BSYNC B2 ;  /* 0x0000000000027941 */ /* 0x000fea0003800000 */
.L_x_2377:
        /* <DEDUP_REMOVED lines=10> */
[----:B------:R-:W-:Y:S01]  /*4870*/  SHF.R.U32.HI R75, RZ, 0x10, R69 ;  /* 0x00000010ff4b7819 */ /* 0x000fe20000011645 */
[----:B--2---:R-:W-:Y:S01]  /*4880*/  IMAD.MOV.U32 R68, RZ, RZ, R48 ;  /* 0x000000ffff447224 */ /* 0x004fe200078e0030 */
[----:B------:R-:W-:Y:S01]  /*4890*/  LOP3.LUT R70, R69, 0xff0000ff, RZ, 0xc0, !PT ;  /* 0xff0000ff45467812 */ /* 0x000fe200078ec0ff */
[----:B------:R-:W-:Y:S01]  /*48a0*/  IMAD.SHL.U32 R69, R74, 0x100, RZ ;  /* 0x000001004a457824 */ /* 0x000fe200078e00ff */
[----:B------:R-:W-:Y:S01]  /*48b0*/  LOP3.LUT R74, R72, 0xff00, R71, 0xf8, !PT ;  /* 0x0000ff00484a7812 */ /* 0x000fe200078ef847 */
[----:B------:R-:W-:Y:S01]  /*48c0*/  IMAD.U32 R71, R73, 0x10000, RZ ;  /* 0x0001000049477824 */ /* 0x000fe200078e00ff */
[----:B------:R-:W-:-:S02]  /*48d0*/  F2FP.F16.E4M3.UNPACK_B R48, R49 ;  /* 0x00000031ff30723e */ /* 0x000fc400020006ff */
[----:B------:R-:W-:Y:S01]  /*48e0*/  LOP3.LUT R70, R70, 0xff00, R69, 0xf8, !PT ;  /* 0x0000ff0046467812 */ /* 0x000fe200078ef845 */
[----:B------:R-:W-:Y:S01]  /*48f0*/  IMAD.U32 R69, R75, 0x10000, RZ ;  /* 0x000100004b457824 */ /* 0x000fe200078e00ff */
[-C--:B------:R-:W-:Y:S02]  /*4900*/  F2FP.F16.E4M3.UNPACK_B R72, R140.reuse.H1 ;  /* 0x0000008cff48723e */ /* 0x080fe400030006ff */
[----:B------:R-:W-:Y:S02]  /*4910*/  F2FP.F16.E4M3.UNPACK_B R49, R49.H1 ;  /* 0x00000031ff31723e */ /* 0x000fe400030006ff */
[----:B------:R-:W-:Y:S01]  /*4920*/  LOP3.LUT R78, R74, 0xff0000, R71, 0xf8, !PT ;  /* 0x00ff00004a4e7812 */ /* 0x000fe200078ef847 */
[--C-:B------:R-:W-:Y:S01]  /*4930*/  HADD2.F32 R75, -RZ, R72.reuse.H1_H1 ;  /* 0x30000048ff4b7230 */ /* 0x100fe20000004100 */
[-C--:B------:R-:W-:Y:S01]  /*4940*/  F2FP.F16.E4M3.UNPACK_B R71, R139.reuse.H1 ;  /* 0x0000008bff47723e */ /* 0x080fe200030006ff */
[----:B------:R-:W-:Y:S01]  /*4950*/  HADD2.F32 R74, -RZ, R72.H0_H0 ;  /* 0x20000048ff4a7230 */ /* 0x000fe20000004100 */
[----:B------:R-:W-:Y:S01]  /*4960*/  LOP3.LUT R73, R70, 0xff0000, R69, 0xf8, !PT ;  /* 0x00ff000046497812 */ /* 0x000fe200078ef845 */
[----:B------:R-:W-:Y:S01]  /*4970*/  HADD2.F32 R70, -RZ, R49.H1_H1 ;  /* 0x30000031ff467230 */ /* 0x000fe20000004100 */
[----:B------:R-:W-:Y:S01]  /*4980*/  F2FP.F16.E4M3.UNPACK_B R140, R140 ;  /* 0x0000008cff8c723e */ /* 0x000fe200020006ff */
[----:B------:R-:W-:Y:S01]  /*4990*/  HADD2.F32 R72, -RZ, R71.H0_H0 ;  /* 0x20000047ff487230 */ /* 0x000fe20000004100 */
[----:B------:R-:W-:Y:S01]  /*49a0*/  F2FP.F16.E4M3.UNPACK_B R139, R139 ;  /* 0x0000008bff8b723e */ /* 0x000fe200020006ff */
[----:B------:R-:W-:-:S02]  /*49b0*/  HADD2.F32 R69, -RZ, R48.H1_H1 ;  /* 0x30000030ff457230 */ /* 0x000fc40000004100 */
[-C--:B------:R-:W-:Y:S01]  /*49c0*/  FMUL.FTZ R80, R70, R75.reuse ;  /* 0x0000004b46507220 */ /* 0x080fe20000410000 */
[----:B------:R-:W-:Y:S02]  /*49d0*/  HADD2.F32 R49, -RZ, R49.H0_H0 ;  /* 0x20000031ff317230 */ /* 0x000fe40000004100 */
[----:B------:R-:W-:Y:S02]  /*49e0*/  HADD2.F32 R71, -RZ, R71.H1_H1 ;  /* 0x30000047ff477230 */ /* 0x000fe40000004100 */
[----:B------:R-:W-:Y:S01]  /*49f0*/  FMUL.FTZ R79, R69, R74 ;  /* 0x0000004a454f7220 */ /* 0x000fe20000410000 */
[----:B------:R-:W-:Y:S02]  /*4a00*/  HADD2.F32 R48, -RZ, R48.H0_H0 ;  /* 0x20000030ff307230 */ /* 0x000fe40000004100 */
[C---:B------:R-:W-:Y:S01]  /*4a10*/  FMUL.FTZ R75, R49.reuse, R75 ;  /* 0x0000004b314b7220 */ /* 0x040fe20000410000 */
[-C--:B------:R-:W-:Y:S01]  /*4a20*/  FFMA.FTZ R82, R49, R71.reuse, -R80 ;  /* 0x0000004731527223 */ /* 0x080fe20000010850 */
[----:B------:R-:W-:Y:S01]  /*4a30*/  F2FP.F16.E4M3.UNPACK_B R49, R68.H1 ;  /* 0x00000044ff31723e */ /* 0x000fe200030006ff */
[C---:B------:R-:W-:Y:S01]  /*4a40*/  FMUL.FTZ R74, R48.reuse, R74 ;  /* 0x0000004a304a7220 */ /* 0x040fe20000410000 */
[----:B------:R-:W-:Y:S01]  /*4a50*/  F2FP.F16.E4M3.UNPACK_B R68, R68 ;  /* 0x00000044ff44723e */ /* 0x000fe200020006ff */
[-C--:B------:R-:W-:Y:S01]  /*4a60*/  FFMA.FTZ R48, R48, R72.reuse, -R79 ;  /* 0x0000004830307223 */ /* 0x080fe2000001084f */
[----:B------:R-:W-:Y:S01]  /*4a70*/  FFMA.FTZ R83, R70, R71, R75 ;  /* 0x0000004746537223 */ /* 0x000fe2000001004b */
[----:B------:R-:W-:Y:S01]  /*4a80*/  FFMA.FTZ R81, R69, R72, R74 ;  /* 0x0000004845517223 */ /* 0x000fe2000001004a */
[----:B------:R-:W-:-:S02]  /*4a90*/  HADD2.F32 R72, -RZ, R140.H1_H1 ;  /* 0x3000008cff487230 */ /* 0x000fc40000004100 */
[--C-:B------:R-:W-:Y:S02]  /*4aa0*/  HADD2.F32 R69, -RZ, R49.reuse.H0_H0 ;  /* 0x20000031ff457230 */ /* 0x100fe40000004100 */
        /* <DEDUP_REMOVED lines=10> */
[----:B------:R-:W-:Y:S01]  /*4b50*/  F2FP.SATFINITE.E4M3.F32.PACK_AB_MERGE_C R140, R83, R82, RZ ;  /* 0x00000052538c723e */ /* 0x000fe200048070ff */
        /* <DEDUP_REMOVED lines=8> */
[-C--:B------:R-:W-:Y:S01]  /*4be0*/  F2FP.F16.E4M3.UNPACK_B R71, R73.reuse.H1 ;  /* 0x00000049ff47723e */ /* 0x080fe200030006ff */
[----:B------:R-:W-:Y:S01]  /*4bf0*/  HADD2.F32 R69, -RZ, R68.H0_H0 ;  /* 0x20000044ff457230 */ /* 0x000fe20000004100 */
[----:B------:R-:W-:Y:S01]  /*4c00*/  F2FP.F16.E4M3.UNPACK_B R49, R50.H1 ;  /* 0x00000032ff31723e */ /* 0x000fe200030006ff */
[----:B------:R-:W-:Y:S01]  /*4c10*/  HADD2.F32 R79, -RZ, R74.H1_H1 ;  /* 0x3000004aff4f7230 */ /* 0x000fe20000004100 */
[----:B------:R-:W-:Y:S01]  /*4c20*/  F2FP.F16.E4M3.UNPACK_B R78, R78 ;  /* 0x0000004eff4e723e */ /* 0x000fe200020006ff */
[----:B------:R-:W-:Y:S01]  /*4c30*/  HADD2.F32 R72, -RZ, R71.H1_H1 ;  /* 0x30000047ff487230 */ /* 0x000fe20000004100 */
        /* <DEDUP_REMOVED lines=37> */
.L_x_2382:
[----:B------:R-:W-:Y:S05]  /*4e90*/  BSYNC B2 ;  /* 0x0000000000027941 */ /* 0x000fea0003800000 */
.L_x_2381:
[----:B------:R-:W-:Y:S02]  /*4ea0*/  ULDC.64 UR4, c[0x0][0x2e8] ;  /* 0x0000ba0000047ab9 */ /* 0x000fe40000000a00 */
[----:B------:R-:W-:-:S04]  /*4eb0*/  IADD3 R68, P2, P3, R42, UR4, R77 ;  /* 0x000000042a447c10 */ /* 0x000fc8000fb5e04d */
[----:B------:R-:W-:-:S05]  /*4ec0*/  IADD3.X R69, R107, UR5, R76, P2, P3 ;  /* 0x000000056b457c10 */ /* 0x000fca00097e644c */
[----:B--2---:R4:W-:Y:S04]  /*4ed0*/  STG.E.128 desc[UR46][R68.64], R48 ;  /* 0x0000003044007986 */ /* 0x0049e8000c101d2e */
.L_x_2376:
[----:B------:R-:W-:Y:S05]  /*4ee0*/  BSYNC B1 ;  /* 0x0000000000017941 */ /* 0x000fea0003800000 */
.L_x_2375:
        /* <DEDUP_REMOVED lines=12> */
[--C-:B------:R-:W-:Y:S02]  /*4fb0*/  SHF.R.U32.HI R72, RZ, 0x8, R65.reuse ;  /* 0x00000008ff487819 */ /* 0x100fe40000011641 */
[----:B------:R-:W-:Y:S02]  /*4fc0*/  SHF.R.U32.HI R74, RZ, 0x10, R65 ;  /* 0x00000010ff4a7819 */ /* 0x000fe40000011641 */
[----:B------:R-:W-:Y:S01]  /*4fd0*/  LOP3.LUT R71, R65, 0xff0000ff, RZ, 0xc0, !PT ;  /* 0xff0000ff41477812 */ /* 0x000fe200078ec0ff */
[----:B--2---:R-:W-:Y:S01]  /*4fe0*/  IMAD.MOV.U32 R65, RZ, RZ, R50 ;  /* 0x000000ffff417224 */ /* 0x004fe200078e0032 */
[----:B------:R-:W-:Y:S01]  /*4ff0*/  MOV R66, R51 ;  /* 0x0000003300427202 */ /* 0x000fe20000000f00 */
[----:B------:R-:W-:Y:S01]  /*5000*/  IMAD.SHL.U32 R51, R64, 0x100, RZ ;  /* 0x0000010040337824 */ /* 0x000fe200078e00ff */
[----:B------:R-:W-:Y:S01]  /*5010*/  SHF.R.U32.HI R73, RZ, 0x10, R67 ;  /* 0x00000010ff497819 */ /* 0x000fe20000011643 */
[----:B------:R-:W-:Y:S01]  /*5020*/  IMAD.SHL.U32 R50, R72, 0x100, RZ ;  /* 0x0000010048327824 */ /* 0x000fe200078e00ff */
[----:B------:R-:W-:-:S03]  /*5030*/  LOP3.LUT R70, R67, 0xff0000ff, RZ, 0xc0, !PT ;  /* 0xff0000ff43467812 */ /* 0x000fc600078ec0ff */
[----:B------:R-:W-:Y:S01]  /*5040*/  IMAD.U32 R67, R73, 0x10000, RZ ;  /* 0x0001000049437824 */ /* 0x000fe200078e00ff */
[----:B------:R-:W-:Y:S01]  /*5050*/  LOP3.LUT R72, R70, 0xff00, R51, 0xf8, !PT ;  /* 0x0000ff0046487812 */ /* 0x000fe200078ef833 */
[----:B------:R-:W-:Y:S01]  /*5060*/  IMAD.U32 R51, R74, 0x10000, RZ ;  /* 0x000100004a337824 */ /* 0x000fe200078e00ff */
[----:B------:R-:W-:Y:S02]  /*5070*/  LOP3.LUT R64, R71, 0xff00, R50, 0xf8, !PT ;  /* 0x0000ff0047407812 */ /* 0x000fe400078ef832 */
        /* <DEDUP_REMOVED lines=91> */
.L_x_2388:
[----:B------:R-:W-:Y:S05]  /*5630*/  BSYNC B3 ;  /* 0x0000000000037941 */ /* 0x000fea0003800000 */
.L_x_2387:
[----:B------:R-:W-:Y:S02]  /*5640*/  ULDC.64 UR4, c[0x0][0x2e8] ;  /* 0x0000ba0000047ab9 */ /* 0x000fe40000000a00 */
[----:B------:R-:W-:-:S04]  /*5650*/  IADD3 R64, P2, P3, R69, UR4, R100 ;  /* 0x0000000445407c10 */ /* 0x000fc8000fb5e064 */
[----:B------:R-:W-:-:S05]  /*5660*/  IADD3.X R65, R68, UR5, R41, P2, P3 ;  /* 0x0000000544417c10 */ /* 0x000fca00097e6429 */
[----:B--2---:R4:W-:Y:S04]  /*5670*/  STG.E.128 desc[UR46][R64.64], R48 ;  /* 0x0000003040007986 */ /* 0x0049e8000c101d2e */
.L_x_2386:
[----:B------:R-:W-:Y:S05]  /*5680*/  BSYNC B2 ;  /* 0x0000000000027941 */ /* 0x000fea0003800000 */
.L_x_2385:
        /* <DEDUP_REMOVED lines=13> */
[----:B------:R-:W-:Y:S01]  /*5760*/  SHF.R.U32.HI R67, RZ, 0x10, R61 ;  /* 0x00000010ff437819 */ /* 0x000fe2000001163d */
[----:B------:R-:W-:Y:S01]  /*5770*/  IMAD.MOV.U32 R61, RZ, RZ, R50 ;  /* 0x000000ffff3d7224 */ /* 0x000fe200078e0032 */
[----:B------:R-:W-:-:S02]  /*5780*/  LOP3.LUT R51, R60, 0xff00, R51, 0xf8, !PT ;  /* 0x0000ff003c337812 */ /* 0x000fc400078ef833 */
[----:B------:R-:W-:Y:S01]  /*5790*/  LOP3.LUT R63, R64, 0xff00, R63, 0xf8, !PT ;  /* 0x0000ff00403f7812 */ /* 0x000fe200078ef83f */
[----:B------:R-:W-:Y:S01]  /*57a0*/  IMAD.U32 R60, R67, 0x10000, RZ ;  /* 0x00010000433c7824 */ /* 0x000fe200078e00ff */
        /* <DEDUP_REMOVED lines=92> */
.L_x_2390:
[----:B------:R-:W-:Y:S05]  /*5d70*/  BSYNC B2 ;  /* 0x0000000000027941 */ /* 0x000fea0003800000 */
.L_x_2389:
[----:B------:R-:W-:Y:S02]  /*5d80*/  ULDC.64 UR4, c[0x0][0x2e8] ;  /* 0x0000ba0000047ab9 */ /* 0x000fe40000000a00 */
[----:B------:R-:W-:-:S04]  /*5d90*/  IADD3 R60, P2, P3, R42, UR4, R69 ;  /* 0x000000042a3c7c10 */ /* 0x000fc8000fb5e045 */
[----:B------:R-:W-:-:S05]  /*5da0*/  IADD3.X R61, R107, UR5, R68, P2, P3 ;  /* 0x000000056b3d7c10 */ /* 0x000fca00097e6444 */
[----:B--2---:R0:W-:Y:S04]  /*5db0*/  STG.E.128 desc[UR46][R60.64], R48 ;  /* 0x000000303c007986 */ /* 0x0041e8000c101d2e */
.L_x_2384:
[----:B------:R-:W-:Y:S05]  /*5dc0*/  BSYNC B1 ;  /* 0x0000000000017941 */ /* 0x000fea0003800000 */
.L_x_2383:
[----:B------:R-:W-:Y:S05]  /*5dd0*/  @P4 BRA `(.L_x_2391) ;  /* 0x0000005800b44947 */ /* 0x000fea0003800000 */
[----:B------:R-:W-:Y:S01]  /*5de0*/  IADD3 R123, P2, P3, R33, R122, R16 ;  /* 0x0000007a217b7210 */ /* 0x000fe20007b5e010 */
[----:B------:R-:W-:Y:S03]  /*5df0*/  BSSY B1, `(.L_x_2392) ;  /* 0x0000074000017945 */ /* 0x000fe60003800000 */
[----:B0-----:R-:W-:Y:S01]  /*5e00*/  IADD3.X R60, R35, R125, R17, P2, P3 ;  /* 0x0000007d233c7210 */ /* 0x001fe200017e6411 */
[----:B------:R-:W-:Y:S08]  /*5e10*/  @P0 BRA `(.L_x_2393) ;  /* 0x0000000400c40947 */ /* 0x000ff00003800000 */
[----:B--234-:R0:W2:Y:S01]  /*5e20*/  LDS.128 R48, [R115+0x2b400] ;  /* 0x02b4000073307984 */ /* 0x01c0a20000000c00 */
        /* <DEDUP_REMOVED lines=8> */
[----:B------:R-:W-:Y:S01]  /*5eb0*/  SHF.R.U32.HI R63, RZ, 0x10, R57 ;  /* 0x00000010ff3f7819 */ /* 0x000fe20000011639 */
[----:B------:R-:W-:Y:S01]  /*5ec0*/  IMAD.MOV.U32 R57, RZ, RZ, R50 ;  /* 0x000000ffff397224 */ /* 0x000fe200078e0032 */
[----:B------:R-:W-:Y:S01]  /*5ed0*/  SHF.R.U32.HI R64, RZ, 0x10, R59 ;  /* 0x00000010ff407819 */ /* 0x000fe2000001163b */
[----:B------:R-:W-:Y:S01]  /*5ee0*/  IMAD.SHL.U32 R50, R62, 0x100, RZ ;  /* 0x000001003e327824 */ /* 0x000fe200078e00ff */
[----:B------:R-:W-:-:S02]  /*5ef0*/  LOP3.LUT R61, R59, 0xff0000ff, RZ, 0xc0, !PT ;  /* 0xff0000ff3b3d7812 */ /* 0x000fc400078ec0ff */
[----:B------:R-:W-:Y:S01]  /*5f00*/  LOP3.LUT R51, R56, 0xff00, R51, 0xf8, !PT ;  /* 0x0000ff0038337812 */ /* 0x000fe200078ef833 */
[----:B------:R-:W-:Y:S01]  /*5f10*/  IMAD.U32 R64, R64, 0x10000, RZ ;  /* 0x0001000040407824 */ /* 0x000fe200078e00ff */
[----:B------:R-:W-:Y:S02]  /*5f20*/  LOP3.LUT R59, R61, 0xff00, R50, 0xf8, !PT ;  /* 0x0000ff003d3b7812 */ /* 0x000fe400078ef832 */
[----:B------:R-:W-:Y:S02]  /*5f30*/  SHF.L.U32 R56, R63, 0x10, RZ ;  /* 0x000000103f387819 */ /* 0x000fe400000006ff */
[----:B------:R-:W-:Y:S02]  /*5f40*/  F2FP.F16.E4M3.UNPACK_B R61, R87.H1 ;  /* 0x00000057ff3d723e */ /* 0x000fe400030006ff */
[-C--:B------:R-:W-:Y:S02]  /*5f50*/  F2FP.F16.E4M3.UNPACK_B R50, R49.reuse ;  /* 0x00000031ff32723e */ /* 0x080fe400020006ff */
[----:B------:R-:W-:Y:S01]  /*5f60*/  LOP3.LUT R65, R59, 0xff0000, R64, 0xf8, !PT ;  /* 0x00ff00003b417812 */ /* 0x000fe200078ef840 */
[--C-:B------:R-:W-:Y:S01]  /*5f70*/  HADD2.F32 R63, -RZ, R61.reuse.H0_H0 ;  /* 0x2000003dff3f7230 */ /* 0x100fe20000004100 */
[----:B------:R-:W-:Y:S01]  /*5f80*/  LOP3.LUT R62, R51, 0xff0000, R56, 0xf8, !PT ;  /* 0x00ff0000333e7812 */ /* 0x000fe200078ef838 */
[--C-:B------:R-:W-:Y:S01]  /*5f90*/  HADD2.F32 R51, -RZ, R50.reuse.H1_H1 ;  /* 0x30000032ff337230 */ /* 0x100fe20000004100 */
        /* <DEDUP_REMOVED lines=19> */
[----:B------:R-:W-:Y:S01]  /*60d0*/  HADD2.F32 R59, -RZ, R87.H1_H1 ;  /* 0x30000057ff3b7230 */ /* 0x000fe20000004100 */
[----:B------:R-:W-:Y:S01]  /*60e0*/  F2FP.F16.E4M3.UNPACK_B R48, R48 ;  /* 0x00000030ff30723e */ /* 0x000fe200020006ff */
[----:B------:R-:W-:-:S02]  /*60f0*/  HADD2.F32 R56, -RZ, R86.H1_H1 ;  /* 0x30000056ff387230 */ /* 0x000fc40000004100 */
[--C-:B------:R-:W-:Y:S01]  /*6100*/  HADD2.F32 R51, -RZ, R49.reuse.H1_H1 ;  /* 0x30000031ff337230 */ /* 0x100fe20000004100 */
[----:B------:R-:W-:Y:S01]  /*6110*/  F2FP.SATFINITE.E4M3.F32.PACK_AB_MERGE_C R74, R70, R63, RZ ;  /* 0x0000003f464a723e */ /* 0x000fe200048070ff */
[----:B------:R-:W-:Y:S02]  /*6120*/  HADD2.F32 R50, -RZ, R49.H0_H0 ;  /* 0x20000031ff327230 */ /* 0x000fe40000004100 */
[--C-:B------:R-:W-:Y:S02]  /*6130*/  HADD2.F32 R49, -RZ, R48.reuse.H0_H0 ;  /* 0x20000030ff317230 */ /* 0x100fe40000004100 */
[-C--:B------:R-:W-:Y:S01]  /*6140*/  FMUL.FTZ R61, R51, R59.reuse ;  /* 0x0000003b333d7220 */ /* 0x080fe20000410000 */
[----:B------:R-:W-:Y:S02]  /*6150*/  HADD2.F32 R87, -RZ, R87.H0_H0 ;  /* 0x20000057ff577230 */ /* 0x000fe40000004100 */
[----:B------:R-:W-:Y:S01]  /*6160*/  FMUL.FTZ R66, R50, R59 ;  /* 0x0000003b32427220 */ /* 0x000fe20000410000 */
[----:B------:R-:W-:-:S02]  /*6170*/  HADD2.F32 R48, -RZ, R48.H1_H1 ;  /* 0x30000030ff307230 */ /* 0x000fc40000004100 */
[-C--:B------:R-:W-:Y:S01]  /*6180*/  FFMA.FTZ R61, R50, R56.reuse, -R61 ;  /* 0x00000038323d7223 */ /* 0x080fe2000001083d */
[----:B------:R-:W-:Y:S02]  /*6190*/  HADD2.F32 R86, -RZ, R86.H0_H0 ;  /* 0x20000056ff567230 */ /* 0x000fe40000004100 */
[----:B------:R-:W-:Y:S01]  /*61a0*/  FFMA.FTZ R56, R51, R56, R66 ;  /* 0x0000003833387223 */ /* 0x000fe20000010042 */
[-C--:B------:R-:W-:Y:S01]  /*61b0*/  FMUL.FTZ R64, R48, R87.reuse ;  /* 0x0000005730407220 */ /* 0x080fe20000410000 */
[----:B------:R-:W-:-:S03]  /*61c0*/  FMUL.FTZ R87, R49, R87 ;  /* 0x0000005731577220 */ /* 0x000fc60000410000 */
[----:B------:R-:W-:Y:S01]  /*61d0*/  F2FP.SATFINITE.E4M3.F32.PACK_AB_MERGE_C R73, R56, R61, RZ ;  /* 0x0000003d3849723e */ /* 0x000fe200048070ff */
[----:B------:R-:W-:Y:S01]  /*61e0*/  FFMA.FTZ R66, R49, R86, -R64 ;  /* 0x0000005631427223 */ /* 0x000fe20000010840 */
[----:B------:R-:W-:Y:S01]  /*61f0*/  F2FP.F16.E4M3.UNPACK_B R49, R58.H1 ;  /* 0x0000003aff31723e */ /* 0x000fe200030006ff */
[----:B------:R-:W-:Y:S01]  /*6200*/  FFMA.FTZ R87, R48, R86, R87 ;  /* 0x0000005630577223 */ /* 0x000fe20000010057 */
[----:B------:R-:W-:Y:S02]  /*6210*/  F2FP.F16.E4M3.UNPACK_B R61, R65.H1 ;  /* 0x00000041ff3d723e */ /* 0x000fe400030006ff */
[-C--:B------:R-:W-:Y:S01]  /*6220*/  F2FP.F16.E4M3.UNPACK_B R56, R62.reuse.H1 ;  /* 0x0000003eff38723e */ /* 0x080fe200030006ff */
[----:B------:R-:W-:Y:S01]  /*6230*/  HADD2.F32 R51, -RZ, R49.H1_H1 ;  /* 0x30000031ff337230 */ /* 0x000fe20000004100 */
[----:B------:R-:W-:Y:S01]  /*6240*/  F2FP.F16.E4M3.UNPACK_B R48, R57.H1 ;  /* 0x00000039ff30723e */ /* 0x000fe200030006ff */
        /* <DEDUP_REMOVED lines=18> */
[----:B------:R-:W-:Y:S02]  /*6370*/  HADD2.F32 R65, -RZ, R65.H0_H0 ;  /* 0x20000041ff417230 */ /* 0x000fe40000004100 */
[----:B------:R-:W-:Y:S01]  /*6380*/  FFMA.FTZ R64, R49, R50, R64 ;  /* 0x0000003231407223 */ /* 0x000fe20000010040 */
[--C-:B------:R-:W-:Y:S02]  /*6390*/  HADD2.F32 R49, -RZ, R58.reuse.H0_H0 ;  /* 0x2000003aff317230 */ /* 0x100fe40000004100 */
[----:B------:R-:W-:Y:S01]  /*63a0*/  FFMA.FTZ R72, R51, R59, R70 ;  /* 0x0000003b33487223 */ /* 0x000fe20000010046 */
[--C-:B------:R-:W-:Y:S02]  /*63b0*/  HADD2.F32 R48, -RZ, R57.reuse.H0_H0 ;  /* 0x20000039ff307230 */ /* 0x100fe40000004100 */
[----:B------:R-:W-:Y:S01]  /*63c0*/  HADD2.F32 R58, -RZ, R58.H1_H1 ;  /* 0x3000003aff3a7230 */ /* 0x000fe20000004100 */
[----:B------:R-:W-:Y:S01]  /*63d0*/  F2FP.SATFINITE.E4M3.F32.PACK_AB_MERGE_C R64, R64, R69, RZ ;  /* 0x000000454040723e */ /* 0x000fe200048070ff */
[----:B------:R-:W-:-:S02]  /*63e0*/  HADD2.F32 R57, -RZ, R57.H1_H1 ;  /* 0x30000039ff397230 */ /* 0x000fc40000004100 */
[----:B------:R-:W-:Y:S01]  /*63f0*/  FMUL.FTZ R50, R48, R65 ;  /* 0x0000004130327220 */ /* 0x000fe20000410000 */
[----:B------:R-:W-:Y:S02]  /*6400*/  HADD2.F32 R62, -RZ, R62.H0_H0 ;  /* 0x2000003eff3e7230 */ /* 0x000fe40000004100 */
[----:B------:R-:W-:Y:S01]  /*6410*/  FMUL.FTZ R70, R58, R61 ;  /* 0x0000003d3a467220 */ /* 0x000fe20000410000 */
[----:B------:R-:W-:Y:S02]  /*6420*/  HADD2.F32 R56, -RZ, R56.H0_H0 ;  /* 0x20000038ff387230 */ /* 0x000fe40000004100 */
[----:B------:R-:W-:Y:S01]  /*6430*/  FMUL.FTZ R51, R57, R65 ;  /* 0x0000004139337220 */ /* 0x000fe20000410000 */
[----:B------:R-:W-:Y:S01]  /*6440*/  FMUL.FTZ R61, R49, R61 ;  /* 0x0000003d313d7220 */ /* 0x000fe20000410000 */
[-C--:B------:R-:W-:Y:S01]  /*6450*/  FFMA.FTZ R50, R57, R62.reuse, R50 ;  /* 0x0000003e39327223 */ /* 0x080fe20000010032 */
[----:B------:R-:W-:Y:S01]  /*6460*/  F2FP.SATFINITE.E4M3.F32.PACK_AB_MERGE_C R71, R72, R71, RZ ;  /* 0x000000474847723e */ /* 0x000fe200048070ff */
[----:B------:R-:W-:Y:S01]  /*6470*/  FFMA.FTZ R51, R48, R62, -R51 ;  /* 0x0000003e30337223 */ /* 0x000fe20000010833 */
[-C--:B------:R-:W-:Y:S01]  /*6480*/  FFMA.FTZ R70, R49, R56.reuse, -R70 ;  /* 0x0000003831467223 */ /* 0x080fe20000010846 */
[----:B------:R-:W-:Y:S01]  /*6490*/  FFMA.FTZ R61, R58, R56, R61 ;  /* 0x000000383a3d7223 */ /* 0x000fe2000001003d */
[----:B------:R-:W-:-:S02]  /*64a0*/  F2FP.SATFINITE.E4M3.F32.PACK_AB_MERGE_C R49, R68, R67, R74 ;  /* 0x000000434431723e */ /* 0x000fc4000480704a */
[----:B------:R-:W-:Y:S02]  /*64b0*/  F2FP.SATFINITE.E4M3.F32.PACK_AB_MERGE_C R50, R50, R51, R64 ;  /* 0x000000333232723e */ /* 0x000fe40004807040 */
[----:B------:R-:W-:Y:S02]  /*64c0*/  F2FP.SATFINITE.E4M3.F32.PACK_AB_MERGE_C R48, R87, R66, R73 ;  /* 0x000000425730723e */ /* 0x000fe40004807049 */
[----:B------:R-:W-:-:S07]  /*64d0*/  F2FP.SATFINITE.E4M3.F32.PACK_AB_MERGE_C R51, R61, R70, R71 ;  /* 0x000000463d33723e */ /* 0x000fce0004807047 */
.L_x_2395:
[----:B------:R-:W-:Y:S05]  /*64e0*/  BSYNC B2 ;  /* 0x0000000000027941 */ /* 0x000fea0003800000 */
.L_x_2394:
[----:B------:R-:W-:Y:S02]  /*64f0*/  ULDC.64 UR4, c[0x0][0x2e8] ;  /* 0x0000ba0000047ab9 */ /* 0x000fe40000000a00 */
[----:B------:R-:W-:-:S04]  /*6500*/  IADD3 R56, P2, P3, R123, UR4, R100 ;  /* 0x000000047b387c10 */ /* 0x000fc8000fb5e064 */
[----:B------:R-:W-:-:S05]  /*6510*/  IADD3.X R57, R60, UR5, R41, P2, P3 ;  /* 0x000000053c397c10 */ /* 0x000fca00097e6429 */
[----:B--2---:R0:W-:Y:S04]  /*6520*/  STG.E.128 desc[UR46][R56.64], R48 ;  /* 0x0000003038007986 */ /* 0x0041e8000c101d2e */
.L_x_2393:
[----:B------:R-:W-:Y:S05]  /*6530*/  BSYNC B1 ;  /* 0x0000000000017941 */ /* 0x000fea0003800000 */
.L_x_2392:
        /* <DEDUP_REMOVED lines=13> */
[----:B------:R-:W-:Y:S01]  /*6610*/  LOP3.LUT R56, R55, 0xff0000ff, RZ, 0xc0, !PT ;  /* 0xff0000ff37387812 */ /* 0x000fe200078ec0ff */
[----:B------:R-:W-:-:S02]  /*6620*/  IMAD.SHL.U32 R51, R52, 0x100, RZ ;  /* 0x0000010034337824 */ /* 0x000fc400078e00ff */
[----:B------:R-:W-:Y:S01]  /*6630*/  IMAD.U32 R55, R59, 0x10000, RZ ;  /* 0x000100003b377824 */ /* 0x000fe200078e00ff */
[----:B------:R-:W-:Y:S02]  /*6640*/  LOP3.LUT R52, R57, 0xff00, R50, 0xf8, !PT ;  /* 0x0000ff0039347812 */ /* 0x000fe400078ef832 */
        /* <DEDUP_REMOVED lines=92> */
.L_x_2397:
[----:B------:R-:W-:Y:S05]  /*6c10*/  BSYNC B1 ;  /* 0x0000000000017941 */ /* 0x000fea0003800000 */
.L_x_2396:
[----:B------:R-:W-:Y:S02]  /*6c20*/  ULDC.64 UR4, c[0x0][0x2e8] ;  /* 0x0000ba0000047ab9 */ /* 0x000fe40000000a00 */
[----:B------:R-:W-:-:S04]  /*6c30*/  IADD3 R52, P2, P3, R42, UR4, R123 ;  /* 0x000000042a347c10 */ /* 0x000fc8000fb5e07b */
[----:B------:R-:W-:-:S05]  /*6c40*/  IADD3.X R53, R107, UR5, R60, P2, P3 ;  /* 0x000000056b357c10 */ /* 0x000fca00097e643c */
[----:B--2---:R0:W-:Y:S01]  /*6c50*/  STG.E.128 desc[UR46][R52.64], R48 ;  /* 0x0000003034007986 */ /* 0x0041e2000c101d2e */
[----:B------:R-:W-:Y:S05]  /*6c60*/  BRA `(.L_x_2391) ;  /* 0x0000004c00107947 */ /* 0x000fea0003800000 */
.L_x_2355:
[C---:B------:R-:W-:Y:S01]  /*6c70*/  ISETP.GE.AND P5, PT, R19.reuse, R117, PT ;  /* 0x000000751300720c */ /* 0x040fe20003fa6270 */
[C---:B------:R-:W-:Y:S01]  /*6c80*/  VIADD R52, R19.reuse, 0x60 ;  /* 0x0000006013347836 */ /* 0x040fe20000000000 */
[----:B------:R-:W-:Y:S01]  /*6c90*/  P2R R61, PR, RZ, 0x1 ;  /* 0x00000001ff3d7803 */ /* 0x000fe20000000000 */
[C---:B------:R-:W-:Y:S01]  /*6ca0*/  VIADD R60, R19.reuse, 0x20 ;  /* 0x00000020133c7836 */ /* 0x040fe20000000000 */
[----:B------:R-:W-:Y:S01]  /*6cb0*/  ISETP.GE.OR P5, PT, R16, R124, P5 ;  /* 0x0000007c1000720c */ /* 0x000fe20002fa6670 */
[----:B------:R-:W-:-:S12]  /*6cc0*/  VIADD R62, R19, 0x40 ;  /* 0x00000040133e7836 */ /* 0x000fd80000000000 */
        /* <DEDUP_REMOVED lines=24> */
[----:B------:R-:W-:-:S04]  /*6e50*/  ISETP.GE.AND P4, PT, R60, R117, PT ;  /* 0x000000753c00720c */ /* 0x000fc80003f86270 */
        /* <DEDUP_REMOVED lines=19> */
[----:B-1----:R-:W-:-:S05]  /*6f90*/  @!P4 IADD3 R66, P6, R53, R66, RZ ;  /* 0x000000423542c210 */ /* 0x002fca0007fde0ff */
[----:B------:R-:W-:Y:S01]  /*6fa0*/  @!P4 IMAD.X R67, R54, 0x1, R67, P6 ;  /* 0x000000013643c824 */ /* 0x000fe200030e0643 */
[----:B--2---:R-:W-:Y:S02]  /*6fb0*/  @!P3 IADD3 R68, P6, R49, R68, RZ ;  /* 0x000000443144b210 */ /* 0x004fe40007fde0ff */
[----:B------:R-:W-:-:S03]  /*6fc0*/  CS2R R54, SRZ ;  /* 0x0000000000367805 */ /* 0x000fc6000001ff00 */
[----:B------:R-:W-:Y:S01]  /*6fd0*/  @!P3 IMAD.X R69, R52, 0x1, R69, P6 ;  /* 0x000000013445b824 */ /* 0x000fe200030e0645 */
[----:B---3--:R-:W-:Y:S02]  /*6fe0*/  @!P3 IADD3 R84, P6, R51, R84, RZ ;  /* 0x000000543354b210 */ /* 0x008fe40007fde0ff */
[----:B------:R-:W-:Y:S02]  /*6ff0*/  CS2R R50, SRZ ;  /* 0x0000000000327805 */ /* 0x000fe4000001ff00 */
[----:B------:R-:W-:Y:S02]  /*7000*/  CS2R R52, SRZ ;  /* 0x0000000000347805 */ /* 0x000fe4000001ff00 */
[----:B------:R-:W-:Y:S02]  /*7010*/  @!P3 IADD3.X R85, R48, R85, RZ, P6, !PT ;  /* 0x000000553055b210 */ /* 0x000fe400037fe4ff */
[----:B------:R-:W-:Y:S02]  /*7020*/  CS2R R48, SRZ ;  /* 0x0000000000307805 */ /* 0x000fe4000001ff00 */
[----:B------:R-:W-:Y:S01]  /*7030*/  CS2R R60, SRZ ;  /* 0x00000000003c7805 */ /* 0x000fe2000001ff00 */
[----:B------:R0:W2:Y:S04]  /*7040*/  @!P5 LDG.E.128 R52, desc[UR46][R58.64] ;  /* 0x0000002e3a34d981 */ /* 0x0000a8000c1e1d00 */
[----:B------:R1:W3:Y:S04]  /*7050*/  @!P5 LDG.E.128 R48, desc[UR46][R56.64] ;  /* 0x0000002e3830d981 */ /* 0x0002e8000c1e1d00 */
[----:B------:R4:W5:Y:S01]  /*7060*/  @!P4 LDG.E.128 R60, desc[UR46][R66.64] ;  /* 0x0000002e423cc981 */ /* 0x000962000c1e1d00 */
[----:B0-----:R-:W-:-:S02]  /*7070*/  CS2R R58, SRZ ;  /* 0x00000000003a7805 */ /* 0x001fc4000001ff00 */
[----:B-1----:R-:W-:Y:S02]  /*7080*/  CS2R R56, SRZ ;  /* 0x0000000000387805 */ /* 0x002fe4000001ff00 */
[----:B----4-:R-:W-:-:S04]  /*7090*/  CS2R R66, SRZ ;  /* 0x0000000000427805 */ /* 0x010fc8000001ff00 */
[----:B------:R0:W4:Y:S01]  /*70a0*/  @!P4 LDG.E.128 R56, desc[UR46][R64.64] ;  /* 0x0000002e4038c981 */ /* 0x000122000c1e1d00 */
[----:B------:R-:W-:Y:S02]  /*70b0*/  CS2R R70, SRZ ;  /* 0x0000000000467805 */ /* 0x000fe4000001ff00 */
[----:B------:R-:W-:Y:S02]  /*70c0*/  CS2R R72, SRZ ;  /* 0x0000000000487805 */ /* 0x000fe4000001ff00 */
[----:B------:R-:W-:Y:S02]  /*70d0*/  CS2R R74, SRZ ;  /* 0x00000000004a7805 */ /* 0x000fe4000001ff00 */
[----:B------:R-:W-:Y:S02]  /*70e0*/  CS2R R76, SRZ ;  /* 0x00000000004c7805 */ /* 0x000fe4000001ff00 */
[----:B------:R-:W-:Y:S02]  /*70f0*/  CS2R R78, SRZ ;  /* 0x00000000004e7805 */ /* 0x000fe4000001ff00 */
[----:B------:R-:W4:Y:S01]  /*7100*/  @!P2 LDG.E.128 R72, desc[UR46][R80.64] ;  /* 0x0000002e5048a981 */ /* 0x000f22000c1e1d00 */
[----:B0-----:R-:W-:-:S03]  /*7110*/  CS2R R64, SRZ ;  /* 0x0000000000407805 */ /* 0x001fc6000001ff00 */
[----:B------:R-:W4:Y:S04]  /*7120*/  @!P2 LDG.E.128 R76, desc[UR46][R82.64] ;  /* 0x0000002e524ca981 */ /* 0x000f28000c1e1d00 */
        /* <DEDUP_REMOVED lines=8> */
[----:B---3--:R-:W-:Y:S02]  /*71b0*/  IMAD.MOV.U32 R155, RZ, RZ, R48 ;  /* 0x000000ffff9b7224 */ /* 0x008fe400078e0030 */
[----:B------:R-:W-:Y:S02]  /*71c0*/  IMAD.MOV.U32 R153, RZ, RZ, R50 ;  /* 0x000000ffff997224 */ /* 0x000fe400078e0032 */
[----:B-----5:R-:W-:-:S02]  /*71d0*/  IMAD.MOV.U32 R146, RZ, RZ, R60 ;  /* 0x000000ffff927224 */ /* 0x020fc400078e003c */
[----:B------:R-:W-:Y:S02]  /*71e0*/  IMAD.MOV.U32 R147, RZ, RZ, R62 ;  /* 0x000000ffff937224 */ /* 0x000fe400078e003e */
[----:B----4-:R-:W-:Y:S01]  /*71f0*/  IMAD.MOV.U32 R149, RZ, RZ, R56 ;  /* 0x000000ffff957224 */ /* 0x010fe200078e0038 */
[----:B------:R-:W-:Y:S01]  /*7200*/  MOV R148, R58 ;  /* 0x0000003a00947202 */ /* 0x000fe20000000f00 */
[----:B------:R-:W-:Y:S02]  /*7210*/  IMAD.MOV.U32 R136, RZ, RZ, R72 ;  /* 0x000000ffff887224 */ /* 0x000fe400078e0048 */
[----:B------:R-:W-:Y:S02]  /*7220*/  IMAD.MOV.U32 R137, RZ, RZ, R74 ;  /* 0x000000ffff897224 */ /* 0x000fe400078e004a */
[----:B------:R-:W-:Y:S02]  /*7230*/  IMAD.MOV.U32 R138, RZ, RZ, R76 ;  /* 0x000000ffff8a7224 */ /* 0x000fe400078e004c */
[----:B------:R-:W-:-:S02]  /*7240*/  IMAD.MOV.U32 R139, RZ, RZ, R78 ;  /* 0x000000ffff8b7224 */ /* 0x000fc400078e004e */
[----:B------:R-:W-:Y:S02]  /*7250*/  IMAD.MOV.U32 R140, RZ, RZ, R64 ;  /* 0x000000ffff8c7224 */ /* 0x000fe400078e0040 */
[----:B------:R-:W-:Y:S02]  /*7260*/  IMAD.MOV.U32 R142, RZ, RZ, R66 ;  /* 0x000000ffff8e7224 */ /* 0x000fe400078e0042 */
[----:B------:R-:W-:Y:S01]  /*7270*/  IMAD.MOV.U32 R144, RZ, RZ, R68 ;  /* 0x000000ffff907224 */ /* 0x000fe200078e0044 */
[----:B------:R-:W-:Y:S01]  /*7280*/  MOV R145, R70 ;  /* 0x0000004600917202 */ /* 0x000fe20000000f00 */
[----:B------:R-:W-:Y:S06]  /*7290*/  @!P5 BRA `(.L_x_2398) ;  /* 0x000000000004d947 */ /* 0x000fec0003800000 */
[----:B------:R-:W-:Y:S01]  /*72a0*/  BPT.TRAP 0x1 ;  /* 0x000000040000795c */ /* 0x000fe20000300000 */
.L_x_2398:
        /* <DEDUP_REMOVED lines=9> */
.L_x_2685:
[----:B------:R-:W-:Y:S05]  /*7340*/  BSYNC B1 ;  /* 0x0000000000017941 */ /* 0x000fea0003800000 */
.L_x_2399:
[----:B------:R-:W-:Y:S01]  /*7350*/  ISETP.GE.OR P3, PT, R19, R117, P0 ;  /* 0x000000751300720c */ /* 0x000fe20000766670 */
[----:B------:R-:W-:-:S12]  /*7360*/  BSSY B1, `(.L_x_2401) ;  /* 0x00000f8000017945 */ /* 0x000fd80003800000 */
[----:B------:R-:W-:Y:S05]  /*7370*/  @P3 BRA `(.L_x_2402) ;  /* 0x0000000c00d83947 */ /* 0x000fea0003800000 */
[----:B------:R-:W3:Y:S01]  /*7380*/  LDL R82, [R1+0x4] ;  /* 0x0000040001527983 */ /* 0x000ee20000100800 */
[----:B------:R-:W-:Y:S02]  /*7390*/  SHF.R.S32.HI R80, RZ, 0x1f, R19 ;  /* 0x0000001fff507819 */ /* 0x000fe40000011413 */
[----:B------:R-:W-:-:S03]  /*73a0*/  ISETP.NE.AND P6, PT, R0, RZ, PT ;  /* 0x000000ff0000720c */ /* 0x000fc60003fc5270 */
[-C--:B--2---:R-:W-:Y:S02]  /*73b0*/  IMAD R80, R80, R124.reuse, RZ ;  /* 0x0000007c50507224 */ /* 0x084fe400078e02ff */
[----:B------:R-:W-:-:S04]  /*73c0*/  IMAD.WIDE.U32 R128, R19, R124, R122 ;  /* 0x0000007c13807225 */ /* 0x000fc800078e007a */
[----:B------:R-:W-:Y:S01]  /*73d0*/  IMAD R81, R19, R125, R80 ;  /* 0x0000007d13517224 */ /* 0x000fe200078e0250 */
[----:B------:R-:W-:-:S03]  /*73e0*/  SEL R80, R114, R143, !P6 ;  /* 0x0000008f72507207 */ /* 0x000fc60007000000 */
[----:B------:R-:W-:Y:S01]  /*73f0*/  IMAD.IADD R150, R81, 0x1, R129 ;  /* 0x0000000151967824 */ /* 0x000fe200078e0281 */
[----:B------:R-:W-:-:S04]  /*7400*/  SHF.R.S32.HI R81, RZ, 0x1f, R80 ;  /* 0x0000001fff517819 */ /* 0x000fc80000011450 */
[----:B------:R-:W-:-:S04]  /*7410*/  LEA.HI R80, R81, R80, RZ, 0x5 ;  /* 0x0000005051507211 */ /* 0x000fc800078f28ff */
[----:B------:R-:W-:-:S04]  /*7420*/  LEA.HI.SX32 R80, R80, R105, 0x1b ;  /* 0x0000006950507211 */ /* 0x000fc800078fdaff */
[----:B------:R-:W-:Y:S01]  /*7430*/  SHF.R.S32.HI R81, RZ, 0x1f, R80 ;  /* 0x0000001fff517819 */ /* 0x000fe20000011450 */
[----:B------:R-:W-:-:S03]  /*7440*/  IMAD.SHL.U32 R152, R80, 0x10, RZ ;  /* 0x0000001050987824 */ /* 0x000fc600078e00ff */
[----:B------:R-:W-:Y:S02]  /*7450*/  LEA.HI R81, R81, R80, RZ, 0x3 ;  /* 0x0000005051517211 */ /* 0x000fe400078f18ff */
[----:B------:R-:W-:Y:S02]  /*7460*/  SHF.R.U32.HI R83, RZ, 0x3, R237 ;  /* 0x00000003ff537819 */ /* 0x000fe400000116ed */
[----:B------:R-:W-:Y:S01]  /*7470*/  LOP3.LUT R80, R237, 0x70, R152, 0xf8, !PT ;  /* 0x00000070ed507812 */ /* 0x000fe200078ef898 */
[----:B------:R-:W-:-:S03]  /*7480*/  IMAD.SHL.U32 R81, R81, 0x800, RZ ;  /* 0x0000080051517824 */ /* 0x000fc600078e00ff */
[----:B------:R-:W-:Y:S02]  /*7490*/  LOP3.LUT R80, R80, R83, RZ, 0x3c, !PT ;  /* 0x0000005350507212 */ /* 0x000fe400078e3cff */
[----:B------:R-:W-:Y:S01]  /*74a0*/  LOP3.LUT R81, R81, 0xffffc000, RZ, 0xc0, !PT ;  /* 0xffffc00051517812 */ /* 0x000fe200078ec0ff */
[----:B------:R-:W-:Y:S01]  /*74b0*/  BSSY B2, `(.L_x_2403) ;  /* 0x00000d7000027945 */ /* 0x000fe20003800000 */
[----:B------:R-:W-:-:S04]  /*74c0*/  IADD3 R151, P3, P4, R100, R128, R40 ;  /* 0x0000008064977210 */ /* 0x000fc80007c7e028 */
[----:B------:R-:W-:Y:S02]  /*74d0*/  IADD3.X R158, R41, R150, R106, P3, P4 ;  /* 0x00000096299e7210 */ /* 0x000fe40001fe846a */
[----:B---3--:R-:W-:Y:S01]  /*74e0*/  IADD3 R83, R80, R81, R82 ;  /* 0x0000005150537210 */ /* 0x008fe20007ffe052 */
[----:B------:R-:W-:-:S03]  /*74f0*/  IMAD R81, R232, 0x8000, R113 ;  /* 0x00008000e8517824 */ /* 0x000fc600078e0271 */
[----:B------:R-:W-:Y:S01]  /*7500*/  LEA R83, R232, R83, 0xf ;  /* 0x00000053e8537211 */ /* 0x000fe200078e78ff */
[----:B------:R-:W-:-:S04]  /*7510*/  IMAD.IADD R81, R18, 0x1, R81 ;  /* 0x0000000112517824 */ /* 0x000fc800078e0251 */
[----:B------:R-:W-:Y:S02]  /*7520*/  IMAD.IADD R84, R18, 0x1, R83 ;  /* 0x0000000112547824 */ /* 0x000fe400078e0253 */
        /* <DEDUP_REMOVED lines=18> */
[----:B------:R-:W-:Y:S01]  /*7650*/  LOP3.LUT R51, R50, 0xff00, R51, 0xf8, !PT ;  /* 0x0000ff0032337812 */ /* 0x000fe200078ef833 */
[----:B------:R-:W-:Y:S01]  /*7660*/  IMAD.U32 R163, R163, 0x10000, RZ ;  /* 0x00010000a3a37824 */ /* 0x000fe200078e00ff */
[----:B------:R-:W-:-:S02]  /*7670*/  LOP3.LUT R52, R53, 0xff0000ff, RZ, 0xc0, !PT ;  /* 0xff0000ff35347812 */ /* 0x000fc400078ec0ff */
[----:B------:R-:W-:Y:S01]  /*7680*/  SHF.R.U32.HI R159, RZ, 0x10, R53 ;  /* 0x00000010ff9f7819 */ /* 0x000fe20000011635 */
[----:B------:R-:W-:Y:S01]  /*7690*/  IMAD.SHL.U32 R53, R160, 0x100, RZ ;  /* 0x00000100a0357824 */ /* 0x000fe200078e00ff */
[----:B------:R-:W-:Y:S01]  /*76a0*/  LOP3.LUT R50, R48, 0xff0000, R49, 0xf8, !PT ;  /* 0x00ff000030327812 */ /* 0x000fe200078ef831 */
[----:B------:R-:W-:Y:S01]  /*76b0*/  IMAD.U32 R48, R161, 0x10000, RZ ;  /* 0x00010000a1307824 */ /* 0x000fe200078e00ff */
[----:B------:R-:W-:Y:S02]  /*76c0*/  LOP3.LUT R162, R54, 0xff00, R55, 0xf8, !PT ;  /* 0x0000ff0036a27812 */ /* 0x000fe400078ef837 */
[----:B------:R-:W-:Y:S02]  /*76d0*/  F2FP.F16.E4M3.UNPACK_B R161, R156.H1 ;  /* 0x0000009cffa1723e */ /* 0x000fe400030006ff */
[----:B--2---:R-:W-:Y:S02]  /*76e0*/  F2FP.F16.E4M3.UNPACK_B R55, R84.H1 ;  /* 0x00000054ff37723e */ /* 0x004fe400030006ff */
[----:B-1----:R-:W-:Y:S01]  /*76f0*/  F2FP.F16.E4M3.UNPACK_B R54, R80.H1 ;  /* 0x00000050ff36723e */ /* 0x002fe200030006ff */
[----:B------:R-:W-:Y:S01]  /*7700*/  HADD2.F32 R49, -RZ, R161.H0_H0 ;  /* 0x200000a1ff317230 */ /* 0x000fe20000004100 */
[----:B------:R-:W-:Y:S01]  /*7710*/  LOP3.LUT R160, R52, 0xff00, R53, 0xf8, !PT ;  /* 0x0000ff0034a07812 */ /* 0x000fe200078ef835 */
[----:B------:R-:W-:Y:S01]  /*7720*/  HADD2.F32 R53, -RZ, R55.H0_H0 ;  /* 0x20000037ff357230 */ /* 0x000fe20000004100 */
[----:B------:R-:W-:Y:S01]  /*7730*/  F2FP.F16.E4M3.UNPACK_B R157, R155.H1 ;  /* 0x0000009bff9d723e */ /* 0x000fe200030006ff */
[----:B------:R-:W-:Y:S01]  /*7740*/  HADD2.F32 R52, -RZ, R54.H0_H0 ;  /* 0x20000036ff347230 */ /* 0x000fe20000004100 */
[----:B------:R-:W-:Y:S01]  /*7750*/  LOP3.LUT R48, R51, 0xff0000, R48, 0xf8, !PT ;  /* 0x00ff000033307812 */ /* 0x000fe200078ef830 */
[----:B------:R-:W-:-:S02]  /*7760*/  IMAD.U32 R51, R159, 0x10000, RZ ;  /* 0x000100009f337824 */ /* 0x000fc400078e00ff */
[CC--:B------:R-:W-:Y:S01]  /*7770*/  FMUL.FTZ R165, R53.reuse, R49.reuse ;  /* 0x0000003135a57220 */ /* 0x0c0fe20000410000 */
[----:B------:R-:W-:Y:S02]  /*7780*/  HADD2.F32 R159, -RZ, R157.H0_H0 ;  /* 0x2000009dff9f7230 */ /* 0x000fe40000004100 */
[----:B------:R-:W-:Y:S01]  /*7790*/  FMUL.FTZ R164, R52, R49 ;  /* 0x0000003134a47220 */ /* 0x000fe20000410000 */
        /* <DEDUP_REMOVED lines=40> */
[----:B------:R-:W-:Y:S01]  /*7a20*/  F2FP.SATFINITE.E4M3.F32.PACK_AB_MERGE_C R53, R54, R53, RZ ;  /* 0x000000353635723e */ /* 0x000fe200048070ff */
[----:B------:R-:W-:Y:S02]  /*7a30*/  HADD2.F32 R159, -RZ, R156.H0_H0 ;  /* 0x2000009cff9f7230 */ /* 0x000fe40000004100 */
[----:B------:R-:W-:Y:S01]  /*7a40*/  FMUL.FTZ R166, R161, R164 ;  /* 0x000000a4a1a67220 */ /* 0x000fe20000410000 */
[----:B------:R-:W-:Y:S01]  /*7a50*/  HADD2.F32 R162, -RZ, R163.H0_H0 ;  /* 0x200000a3ffa27230 */ /* 0x000fe20000004100 */
[----:B------:R-:W-:Y:S01]  /*7a60*/  F2FP.SATFINITE.E4M3.F32.PACK_AB_MERGE_C R52, R55, R52, RZ ;  /* 0x000000343734723e */ /* 0x000fe200048070ff */
        /* <DEDUP_REMOVED lines=8> */
[----:B------:R-:W-:Y:S01]  /*7af0*/  F2FP.F16.E4M3.UNPACK_B R154, R86 ;  /* 0x00000056ff9a723e */ /* 0x000fe200020006ff */
[----:B------:R-:W-:Y:S01]  /*7b00*/  FFMA.FTZ R169, R156, R163, -R167 ;  /* 0x000000a39ca97223 */ /* 0x000fe200000108a7 */
[----:B------:R-:W-:Y:S01]  /*7b10*/  F2FP.F16.E4M3.UNPACK_B R156, R153 ;  /* 0x00000099ff9c723e */ /* 0x000fe200020006ff */
[----:B------:R-:W-:Y:S01]  /*7b20*/  FFMA.FTZ R171, R160, R163, R165 ;  /* 0x000000a3a0ab7223 */ /* 0x000fe200000100a5 */
[----:B------:R-:W-:-:S02]  /*7b30*/  HADD2.F32 R160, -RZ, R159.H0_H0 ;  /* 0x2000009fffa07230 */ /* 0x000fc40000004100 */
[----:B------:R-:W-:Y:S01]  /*7b40*/  FFMA.FTZ R164, R161, R162, R164 ;  /* 0x000000a2a1a47223 */ /* 0x000fe200000100a4 */
[----:B------:R-:W-:Y:S01]  /*7b50*/  HADD2.F32 R153, -RZ, R154.H0_H0 ;  /* 0x2000009aff997230 */ /* 0x000fe20000004100 */
[----:B------:R-:W-:Y:S01]  /*7b60*/  F2FP.SATFINITE.E4M3.F32.PACK_AB_MERGE_C R84, R157, R84, R53 ;  /* 0x000000549d54723e */ /* 0x000fe20004807035 */
[----:B------:R-:W-:Y:S01]  /*7b70*/  HADD2.F32 R163, -RZ, R159.H1_H1 ;  /* 0x3000009fffa37230 */ /* 0x000fe20000004100 */
[----:B------:R-:W-:Y:S01]  /*7b80*/  F2FP.F16.E4M3.UNPACK_B R54, R85 ;  /* 0x00000055ff36723e */ /* 0x000fe200020006ff */
[----:B------:R-:W-:Y:S02]  /*7b90*/  HADD2.F32 R86, -RZ, R82.H0_H0 ;  /* 0x20000052ff567230 */ /* 0x000fe40000004100 */
[----:B------:R-:W-:Y:S01]  /*7ba0*/  FMUL.FTZ R165, R153, R160 ;  /* 0x000000a099a57220 */ /* 0x000fe20000410000 */
[----:B------:R-:W-:Y:S01]  /*7bb0*/  HADD2.F32 R154, -RZ, R154.H1_H1 ;  /* 0x3000009aff9a7230 */ /* 0x000fe20000004100 */
[----:B------:R-:W-:Y:S01]  /*7bc0*/  F2FP.F16.E4M3.UNPACK_B R55, R51 ;  /* 0x00000033ff37723e */ /* 0x000fe200020006ff */
[----:B------:R-:W-:-:S02]  /*7bd0*/  HADD2.F32 R82, -RZ, R82.H1_H1 ;  /* 0x30000052ff527230 */ /* 0x000fc40000004100 */
[----:B------:R-:W-:Y:S01]  /*7be0*/  FMUL.FTZ R160, R86, R160 ;  /* 0x000000a056a07220 */ /* 0x000fe20000410000 */
[--C-:B------:R-:W-:Y:S02]  /*7bf0*/  HADD2.F32 R159, -RZ, R156.reuse.H0_H0 ;  /* 0x2000009cff9f7230 */ /* 0x100fe40000004100 */
[----:B------:R-:W-:Y:S01]  /*7c00*/  FMUL.FTZ R167, R154, R163 ;  /* 0x000000a39aa77220 */ /* 0x000fe20000410000 */
[----:B------:R-:W-:Y:S01]  /*7c10*/  HADD2.F32 R161, -RZ, R156.H1_H1 ;  /* 0x3000009cffa17230 */ /* 0x000fe20000004100 */
[----:B------:R-:W-:Y:S01]  /*7c20*/  F2FP.F16.E4M3.UNPACK_B R53, R81 ;  /* 0x00000051ff35723e */ /* 0x000fe200020006ff */
[----:B------:R-:W-:Y:S01]  /*7c30*/  FMUL.FTZ R163, R82, R163 ;  /* 0x000000a352a37220 */ /* 0x000fe20000410000 */
[-C--:B------:R-:W-:Y:S01]  /*7c40*/  FFMA.FTZ R165, R86, R159.reuse, -R165 ;  /* 0x0000009f56a57223 */ /* 0x080fe200000108a5 */
[----:B------:R-:W-:Y:S01]  /*7c50*/  FFMA.FTZ R86, R153, R159, R160 ;  /* 0x0000009f99567223 */ /* 0x000fe200000100a0 */
[----:B------:R-:W-:Y:S01]  /*7c60*/  F2FP.SATFINITE.E4M3.F32.PACK_AB_MERGE_C R80, R155, R80, R52 ;  /* 0x000000509b50723e */ /* 0x000fe20004807034 */
[----:B------:R-:W-:Y:S01]  /*7c70*/  FFMA.FTZ R163, R154, R161, R163 ;  /* 0x000000a19aa37223 */ /* 0x000fe200000100a3 */
[----:B------:R-:W-:Y:S01]  /*7c80*/  HADD2.F32 R153, -RZ, R54.H0_H0 ;  /* 0x20000036ff997230 */ /* 0x000fe20000004100 */
[----:B------:R-:W-:Y:S01]  /*7c90*/  F2FP.F16.E4M3.UNPACK_B R154, R50 ;  /* 0x00000032ff9a723e */ /* 0x000fe200020006ff */
[----:B------:R-:W-:Y:S01]  /*7ca0*/  HADD2.F32 R156, -RZ, R55.H0_H0 ;  /* 0x20000037ff9c7230 */ /* 0x000fe20000004100 */
[----:B------:R-:W-:Y:S01]  /*7cb0*/  F2FP.F16.E4M3.UNPACK_B R81, R81.H1 ;  /* 0x00000051ff51723e */ /* 0x000fe200030006ff */
        /* <DEDUP_REMOVED lines=10> */
[----:B------:R-:W-:Y:S01]  /*7d60*/  HADD2.F32 R154, -RZ, R154.H1_H1 ;  /* 0x3000009aff9a7230 */ /* 0x000fe20000004100 */
[----:B------:R-:W-:Y:S01]  /*7d70*/  F2FP.F16.E4M3.UNPACK_B R155, R51.H1 ;  /* 0x00000033ff9b723e */ /* 0x000fe200030006ff */
[CC--:B------:R-:W-:Y:S01]  /*7d80*/  FMUL.FTZ R160, R54.reuse, R156.reuse ;  /* 0x0000009c36a07220 */ /* 0x0c0fe20000410000 */
[----:B------:R-:W-:Y:S01]  /*7d90*/  FMUL.FTZ R153, R55, R156 ;  /* 0x0000009c37997220 */ /* 0x000fe20000410000 */
[----:B------:R-:W-:Y:S01]  /*7da0*/  F2FP.SATFINITE.E4M3.F32.PACK_AB_MERGE_C R164, R171, R164, RZ ;  /* 0x000000a4aba4723e */ /* 0x000fe200048070ff */
[----:B------:R-:W-:Y:S01]  /*7db0*/  HADD2.F32 R51, -RZ, R81.H0_H0 ;  /* 0x20000051ff337230 */ /* 0x000fe20000004100 */
[----:B------:R-:W-:Y:S01]  /*7dc0*/  F2FP.F16.E4M3.UNPACK_B R50, R50.H1 ;  /* 0x00000032ff32723e */ /* 0x000fe200030006ff */
[----:B------:R-:W-:Y:S01]  /*7dd0*/  FFMA.FTZ R54, R54, R154, R153 ;  /* 0x0000009a36367223 */ /* 0x000fe20000010099 */
[----:B------:R-:W-:-:S02]  /*7de0*/  HADD2.F32 R153, -RZ, R85.H0_H0 ;  /* 0x20000055ff997230 */ /* 0x000fc40000004100 */
[----:B------:R-:W-:Y:S01]  /*7df0*/  FFMA.FTZ R55, R55, R154, -R160 ;  /* 0x0000009a37377223 */ /* 0x000fe200000108a0 */
[----:B------:R-:W-:Y:S01]  /*7e00*/  HADD2.F32 R156, -RZ, R155.H0_H0 ;  /* 0x2000009bff9c7230 */ /* 0x000fe20000004100 */
[----:B------:R-:W-:Y:S01]  /*7e10*/  F2FP.SATFINITE.E4M3.F32.PACK_AB_MERGE_C R86, R163, R86, R164 ;  /* 0x00000056a356723e */ /* 0x000fe200048070a4 */
[----:B------:R-:W-:Y:S01]  /*7e20*/  HADD2.F32 R85, -RZ, R85.H1_H1 ;  /* 0x30000055ff557230 */ /* 0x000fe20000004100 */
[----:B------:R-:W-:Y:S01]  /*7e30*/  F2FP.F16.E4M3.UNPACK_B R159, R49.H1 ;  /* 0x00000031ff9f723e */ /* 0x000fe200030006ff */
[----:B------:R-:W-:Y:S02]  /*7e40*/  HADD2.F32 R160, -RZ, R155.H1_H1 ;  /* 0x3000009bffa07230 */ /* 0x000fe40000004100 */
[-C--:B------:R-:W-:Y:S01]  /*7e50*/  FMUL.FTZ R162, R153, R156.reuse ;  /* 0x0000009c99a27220 */ /* 0x080fe20000410000 */
[----:B------:R-:W-:Y:S02]  /*7e60*/  HADD2.F32 R154, -RZ, R50.H0_H0 ;  /* 0x20000032ff9a7230 */ /* 0x000fe40000004100 */
[----:B------:R-:W-:Y:S01]  /*7e70*/  FMUL.FTZ R164, R51, R156 ;  /* 0x0000009c33a47220 */ /* 0x000fe20000410000 */
[----:B------:R-:W-:-:S02]  /*7e80*/  HADD2.F32 R81, -RZ, R81.H1_H1 ;  /* 0x30000051ff517230 */ /* 0x000fc40000004100 */
[----:B------:R-:W-:Y:S01]  /*7e90*/  FFMA.FTZ R82, R82, R161, -R167 ;  /* 0x000000a152527223 */ /* 0x000fe200000108a7 */
[----:B------:R-:W-:Y:S02]  /*7ea0*/  HADD2.F32 R156, -RZ, R50.H1_H1 ;  /* 0x30000032ff9c7230 */ /* 0x000fe40000004100 */
[----:B------:R-:W-:Y:S01]  /*7eb0*/  FMUL.FTZ R50, R85, R160 ;  /* 0x000000a055327220 */ /* 0x000fe20000410000 */
[-C--:B------:R-:W-:Y:S01]  /*7ec0*/  FFMA.FTZ R164, R153, R154.reuse, R164 ;  /* 0x0000009a99a47223 */ /* 0x080fe200000100a4 */
[----:B------:R-:W-:Y:S01]  /*7ed0*/  F2FP.F16.E4M3.UNPACK_B R153, R87 ;  /* 0x00000057ff99723e */ /* 0x000fe200020006ff */
[----:B------:R-:W-:Y:S01]  /*7ee0*/  FFMA.FTZ R162, R51, R154, -R162 ;  /* 0x0000009a33a27223 */ /* 0x000fe200000108a2 */
[C---:B------:R-:W-:Y:S01]  /*7ef0*/  FFMA.FTZ R163, R81.reuse, R156, -R50 ;  /* 0x0000009c51a37223 */ /* 0x040fe20000010832 */
[----:B------:R-:W-:Y:S01]  /*7f00*/  F2FP.F16.E4M3.UNPACK_B R50, R83 ;  /* 0x00000053ff32723e */ /* 0x000fe200020006ff */
[----:B------:R-:W-:Y:S01]  /*7f10*/  FMUL.FTZ R160, R81, R160 ;  /* 0x000000a051a07220 */ /* 0x000fe20000410000 */
[----:B------:R-:W-:Y:S01]  /*7f20*/  F2FP.F16.E4M3.UNPACK_B R87, R87.H1 ;  /* 0x00000057ff57723e */ /* 0x000fe200030006ff */
[----:B------:R-:W-:Y:S01]  /*7f30*/  HADD2.F32 R161, -RZ, R159.H0_H0 ;  /* 0x2000009fffa17230 */ /* 0x000fe20000004100 */
[----:B------:R-:W-:Y:S01]  /*7f40*/  F2FP.F16.E4M3.UNPACK_B R83, R83.H1 ;  /* 0x00000053ff53723e */ /* 0x000fe200030006ff */
[--C-:B------:R-:W-:Y:S01]  /*7f50*/  HADD2.F32 R51, -RZ, R50.reuse.H0_H0 ;  /* 0x20000032ff337230 */ /* 0x100fe20000004100 */
[----:B------:R-:W-:Y:S01]  /*7f60*/  F2FP.F16.E4M3.UNPACK_B R157, R49 ;  /* 0x00000031ff9d723e */ /* 0x000fe200020006ff */
[----:B------:R-:W-:Y:S01]  /*7f70*/  HADD2.F32 R50, -RZ, R50.H1_H1 ;  /* 0x30000032ff327230 */ /* 0x000fe20000004100 */
[----:B------:R-:W-:Y:S01]  /*7f80*/  F2FP.SATFINITE.E4M3.F32.PACK_AB_MERGE_C R166, R169, R166, RZ ;  /* 0x000000a6a9a6723e */ /* 0x000fe200048070ff */
[--C-:B------:R-:W-:Y:S01]  /*7f90*/  HADD2.F32 R81, -RZ, R83.reuse.H0_H0 ;  /* 0x20000053ff517230 */ /* 0x100fe20000004100 */
[-C--:B------:R-:W-:Y:S01]  /*7fa0*/  F2FP.F16.E4M3.UNPACK_B R49, R48.reuse ;  /* 0x00000030ff31723e */ /* 0x080fe200020006ff */
[----:B------:R-:W-:Y:S01]  /*7fb0*/  HADD2.F32 R83, -RZ, R83.H1_H1 ;  /* 0x30000053ff537230 */ /* 0x000fe20000004100 */
[----:B------:R-:W-:Y:S01]  /*7fc0*/  F2FP.F16.E4M3.UNPACK_B R154, R48.H1 ;  /* 0x00000030ff9a723e */ /* 0x000fe200030006ff */
[----:B------:R-:W-:Y:S01]  /*7fd0*/  HADD2.F32 R48, -RZ, R87.H0_H0 ;  /* 0x20000057ff307230 */ /* 0x000fe20000004100 */
[----:B------:R-:W-:Y:S01]  /*7fe0*/  F2FP.SATFINITE.E4M3.F32.PACK_AB_MERGE_C R82, R82, R165, R166 ;  /* 0x000000a55252723e */ /* 0x000fe200048070a6 */
[----:B------:R-:W-:Y:S01]  /*7ff0*/  FFMA.FTZ R165, R85, R156, R160 ;  /* 0x0000009c55a57223 */ /* 0x000fe200000100a0 */
[----:B------:R-:W-:Y:S01]  /*8000*/  HADD2.F32 R85, -RZ, R153.H0_H0 ;  /* 0x20000099ff557230 */ /* 0x000fe20000004100 */
[----:B------:R-:W-:Y:S01]  /*8010*/  F2FP.SATFINITE.E4M3.F32.PACK_AB_MERGE_C R162, R163, R162, RZ ;  /* 0x000000a2a3a2723e */ /* 0x000fe200048070ff */
[----:B------:R-:W-:-:S02]  /*8020*/  HADD2.F32 R160, -RZ, R157.H0_H0 ;  /* 0x2000009dffa07230 */ /* 0x000fc40000004100 */
[CC--:B------:R-:W-:Y:S01]  /*8030*/  FMUL.FTZ R168, R48.reuse, R161.reuse ;  /* 0x000000a130a87220 */ /* 0x0c0fe20000410000 */
[----:B------:R-:W-:Y:S02]  /*8040*/  HADD2.F32 R155, -RZ, R154.H0_H0 ;  /* 0x2000009aff9b7230 */ /* 0x000fe40000004100 */
[----:B------:R-:W-:Y:S01]  /*8050*/  FMUL.FTZ R161, R81, R161 ;  /* 0x000000a151a17220 */ /* 0x000fe20000410000 */
[----:B------:R-:W-:Y:S02]  /*8060*/  HADD2.F32 R156, -RZ, R49.H0_H0 ;  /* 0x20000031ff9c7230 */ /* 0x000fe40000004100 */
[-C--:B------:R-:W-:Y:S01]  /*8070*/  FMUL.FTZ R166, R85, R160.reuse ;  /* 0x000000a055a67220 */ /* 0x080fe20000410000 */
[C---:B------:R-:W-:Y:S01]  /*8080*/  FMUL.FTZ R160, R51.reuse, R160 ;  /* 0x000000a033a07220 */ /* 0x040fe20000410000 */
[----:B------:R-:W-:Y:S01]  /*8090*/  FFMA.FTZ R161, R48, R155, R161 ;  /* 0x0000009b30a17223 */ /* 0x000fe200000100a1 */
[----:B------:R-:W-:Y:S02]  /*80a0*/  HADD2.F32 R87, -RZ, R87.H1_H1 ;  /* 0x30000057ff577230 */ /* 0x000fe40000004100 */
[----:B------:R-:W-:Y:S01]  /*80b0*/  FFMA.FTZ R166, R51, R156, -R166 ;  /* 0x0000009c33a67223 */ /* 0x000fe200000108a6 */
[----:B------:R-:W-:-:S02]  /*80c0*/  HADD2.F32 R48, -RZ, R159.H1_H1 ;  /* 0x3000009fff307230 */ /* 0x000fc40000004100 */
[----:B------:R-:W-:Y:S01]  /*80d0*/  FFMA.FTZ R160, R85, R156, R160 ;  /* 0x0000009c55a07223 */ /* 0x000fe200000100a0 */
[----:B------:R-:W-:Y:S02]  /*80e0*/  HADD2.F32 R153, -RZ, R153.H1_H1 ;  /* 0x30000099ff997230 */ /* 0x000fe40000004100 */
[----:B------:R-:W-:Y:S01]  /*80f0*/  FFMA.FTZ R168, R81, R155, -R168 ;  /* 0x0000009b51a87223 */ /* 0x000fe200000108a8 */
[----:B------:R-:W-:Y:S02]  /*8100*/  HADD2.F32 R157, -RZ, R157.H1_H1 ;  /* 0x3000009dff9d7230 */ /* 0x000fe40000004100 */
[-C--:B------:R-:W-:Y:S01]  /*8110*/  FMUL.FTZ R156, R87, R48.reuse ;  /* 0x00000030579c7220 */ /* 0x080fe20000410000 */
[----:B------:R-:W-:Y:S02]  /*8120*/  HADD2.F32 R154, -RZ, R154.H1_H1 ;  /* 0x3000009aff9a7230 */ /* 0x000fe40000004100 */
[----:B------:R-:W-:Y:S01]  /*8130*/  FMUL.FTZ R170, R83, R48 ;  /* 0x0000003053aa7220 */ /* 0x000fe20000410000 */
[----:B------:R-:W-:-:S02]  /*8140*/  HADD2.F32 R49, -RZ, R49.H1_H1 ;  /* 0x30000031ff317230 */ /* 0x000fc40000004100 */
[-C--:B------:R-:W-:Y:S01]  /*8150*/  FMUL.FTZ R51, R153, R157.reuse ;  /* 0x0000009d99337220 */ /* 0x080fe20000410000 */
[C---:B------:R-:W-:Y:S01]  /*8160*/  FMUL.FTZ R48, R50.reuse, R157 ;  /* 0x0000009d32307220 */ /* 0x040fe20000410000 */
[-C--:B------:R-:W-:Y:S01]  /*8170*/  FFMA.FTZ R83, R83, R154.reuse, -R156 ;  /* 0x0000009a53537223 */ /* 0x080fe2000001089c */
[----:B------:R-:W-:Y:S01]  /*8180*/  FFMA.FTZ R170, R87, R154, R170 ;  /* 0x0000009a57aa7223 */ /* 0x000fe200000100aa */
[-C--:B------:R-:W-:Y:S01]  /*8190*/  FFMA.FTZ R51, R50, R49.reuse, -R51 ;  /* 0x0000003132337223 */ /* 0x080fe20000010833 */
[----:B------:R-:W-:Y:S01]  /*81a0*/  FFMA.FTZ R49, R153, R49, R48 ;  /* 0x0000003199317223 */ /* 0x000fe20000010030 */
[----:B------:R-:W-:Y:S02]  /*81b0*/  F2FP.SATFINITE.E4M3.F32.PACK_AB_MERGE_C R164, R165, R164, RZ ;  /* 0x000000a4a5a4723e */ /* 0x000fe400048070ff */
[----:B------:R-:W-:Y:S02]  /*81c0*/  F2FP.SATFINITE.E4M3.F32.PACK_AB_MERGE_C R83, R83, R168, RZ ;  /* 0x000000a85353723e */ /* 0x000fe400048070ff */
[----:B------:R-:W-:-:S02]  /*81d0*/  F2FP.SATFINITE.E4M3.F32.PACK_AB_MERGE_C R161, R170, R161, RZ ;  /* 0x000000a1aaa1723e */ /* 0x000fc400048070ff */
[----:B------:R-:W-:Y:S02]  /*81e0*/  F2FP.SATFINITE.E4M3.F32.PACK_AB_MERGE_C R81, R55, R52, R162 ;  /* 0x000000343751723e */ /* 0x000fe400048070a2 */
[----:B------:R-:W-:Y:S02]  /*81f0*/  F2FP.SATFINITE.E4M3.F32.PACK_AB_MERGE_C R83, R51, R166, R83 ;  /* 0x000000a63353723e */ /* 0x000fe40004807053 */
[----:B------:R-:W-:Y:S02]  /*8200*/  F2FP.SATFINITE.E4M3.F32.PACK_AB_MERGE_C R85, R54, R53, R164 ;  /* 0x000000353655723e */ /* 0x000fe400048070a4 */
[----:B------:R-:W-:-:S07]  /*8210*/  F2FP.SATFINITE.E4M3.F32.PACK_AB_MERGE_C R87, R49, R160, R161 ;  /* 0x000000a03157723e */ /* 0x000fce00048070a1 */
.L_x_2404:
[----:B------:R-:W-:Y:S05]  /*8220*/  BSYNC B2 ;  /* 0x0000000000027941 */ /* 0x000fea0003800000 */
.L_x_2403:
        /* <DEDUP_REMOVED lines=11> */
.L_x_2402:
[----:B------:R-:W-:Y:S05]  /*82e0*/  BSYNC B1 ;  /* 0x0000000000017941 */ /* 0x000fea0003800000 */
.L_x_2401:
[----:B-1----:R-:W-:Y:S01]  /*82f0*/  VIADD R49, R19, 0x20 ;  /* 0x0000002013317836 */ /* 0x002fe20000000000 */
[----:B------:R-:W-:Y:S04]  /*8300*/  BSSY B1, `(.L_x_2405) ;  /* 0x0000105000017945 */ /* 0x000fe80003800000 */
        /* <DEDUP_REMOVED lines=12> */
[----:B------:R-:W-:Y:S01]  /*83d0*/  IADD3 R82, R81, R49, RZ ;  /* 0x0000003151527210 */ /* 0x000fe20007ffe0ff */
[----:B------:R-:W-:Y:S01]  /*83e0*/  IMAD.SHL.U32 R51, R51, 0x80, RZ ;  /* 0x0000008033337824 */ /* 0x000fe200078e00ff */
[----:B------:R-:W-:Y:S01]  /*83f0*/  SHF.R.S32.HI R49, RZ, 0x1f, R48 ;  /* 0x0000001fff317819 */ /* 0x000fe20000011430 */
[----:B------:R-:W-:Y:S01]  /*8400*/  IMAD.SHL.U32 R52, R52, 0x80, RZ ;  /* 0x0000008034347824 */ /* 0x000fe200078e00ff */
[----:B------:R-:W-:-:S02]  /*8410*/  IADD3.X R86, R41, R82, R106, P3, P4 ;  /* 0x0000005229567210 */ /* 0x000fc40001fe846a */
        /* <DEDUP_REMOVED lines=11> */
[----:B------:R-:W-:-:S04]  /*84d0*/  LOP3.LUT R49, R49, 0xffffc000, RZ, 0xc0, !PT ;  /* 0xffffc00031317812 */ /* 0x000fc800078ec0ff */
[----:B---3--:R-:W-:Y:S01]  /*84e0*/  IADD3 R51, R48, R49, R50 ;  /* 0x0000003130337210 */ /* 0x008fe20007ffe032 */
[----:B------:R-:W-:-:S04]  /*84f0*/  IMAD R49, R232, 0x8000, R112 ;  /* 0x00008000e8317824 */ /* 0x000fc800078e0270 */
[----:B------:R-:W-:Y:S02]  /*8500*/  IMAD R51, R232, 0x8000, R51 ;  /* 0x00008000e8337824 */ /* 0x000fe400078e0233 */
[C---:B------:R-:W-:Y:S02]  /*8510*/  IMAD.IADD R49, R18.reuse, 0x1, R49 ;  /* 0x0000000112317824 */ /* 0x040fe400078e0231 */
[----:B------:R-:W-:-:S04]  /*8520*/  IMAD.IADD R52, R18, 0x1, R51 ;  /* 0x0000000112347824 */ /* 0x000fc800078e0233 */
[----:B------:R-:W1:Y:S04]  /*8530*/  LDS.128 R48, [R49+0x28400] ;  /* 0x0284000031307984 */ /* 0x000e680000000c00 */
[----:B------:R-:W2:Y:S01]  /*8540*/  LDS.128 R52, [R52+0x28400] ;  /* 0x0284000034347984 */ /* 0x000ea20000000c00 */
[----:B------:R-:W-:Y:S05]  /*8550*/  @P2 BRA `(.L_x_2408) ;  /* 0x0000000c004c2947 */ /* 0x000fea0003800000 */
[----:B------:R-:W-:Y:S01]  /*8560*/  SHF.R.U32.HI R153, RZ, 0x8, R57 ;  /* 0x00000008ff997819 */ /* 0x000fe20000011639 */
[----:B--2---:R-:W-:Y:S01]  /*8570*/  IMAD.MOV.U32 R62, RZ, RZ, R52 ;  /* 0x000000ffff3e7224 */ /* 0x004fe200078e0034 */
[----:B-1----:R-:W-:Y:S01]  /*8580*/  MOV R60, R48 ;  /* 0x00000030003c7202 */ /* 0x002fe20000000f00 */
[----:B------:R-:W-:Y:S01]  /*8590*/  IMAD.MOV.U32 R56, RZ, RZ, R49 ;  /* 0x000000ffff387224 */ /* 0x000fe200078e0031 */
[----:B------:R-:W-:Y:S01]  /*85a0*/  LOP3.LUT R87, R57, 0xff0000ff, RZ, 0xc0, !PT ;  /* 0xff0000ff39577812 */ /* 0x000fe200078ec0ff */
[----:B------:R-:W-:Y:S01]  /*85b0*/  IMAD.SHL.U32 R48, R153, 0x100, RZ ;  /* 0x0000010099307824 */ /* 0x000fe200078e00ff */
[----:B------:R-:W-:Y:S02]  /*85c0*/  SHF.R.U32.HI R151, RZ, 0x8, R59 ;  /* 0x00000008ff977819 */ /* 0x000fe4000001163b */
        /* <DEDUP_REMOVED lines=19> */
[----:B------:R-:W-:Y:S01]  /*8700*/  F2FP.F16.E4M3.UNPACK_B R129, R146.H1 ;  /* 0x00000092ff81723e */ /* 0x000fe200030006ff */
[----:B------:R-:W-:Y:S01]  /*8710*/  IMAD.U32 R128, R128, 0x10000, RZ ;  /* 0x0001000080807824 */ /* 0x000fe200078e00ff */
        /* <DEDUP_REMOVED lines=12> */
[C---:B------:R-:W-:Y:S01]  /*87e0*/  FMUL.FTZ R150, R58.reuse, R49 ;  /* 0x000000313a967220 */ /* 0x040fe20000410000 */
[----:B------:R-:W-:Y:S01]  /*87f0*/  LOP3.LUT R49, R153, 0xff0000, R128, 0xf8, !PT ;  /* 0x00ff000099317812 */ /* 0x000fe200078ef880 */
[----:B------:R-:W-:Y:S01]  /*8800*/  HADD2.F32 R128, -RZ, R84.H1_H1 ;  /* 0x30000054ff807230 */ /* 0x000fe20000004100 */
[----:B------:R-:W-:Y:S01]  /*8810*/  F2FP.F16.E4M3.UNPACK_B R146, R146 ;  /* 0x00000092ff92723e */ /* 0x000fe200020006ff */
[-C--:B------:R-:W-:Y:S01]  /*8820*/  FFMA.FTZ R58, R58, R87.reuse, -R155 ;  /* 0x000000573a3a7223 */ /* 0x080fe2000001089b */
[----:B------:R-:W-:Y:S01]  /*8830*/  FFMA.FTZ R59, R59, R87, R150 ;  /* 0x000000573b3b7223 */ /* 0x000fe20000010096 */
[----:B------:R-:W-:Y:S01]  /*8840*/  HADD2.F32 R84, -RZ, R129.H1_H1 ;  /* 0x30000081ff547230 */ /* 0x000fe20000004100 */
[----:B------:R-:W-:Y:S01]  /*8850*/  F2FP.F16.E4M3.UNPACK_B R60, R60 ;  /* 0x0000003cff3c723e */ /* 0x000fe200020006ff */
[----:B------:R-:W-:Y:S01]  /*8860*/  HADD2.F32 R87, -RZ, R63.H1_H1 ;  /* 0x3000003fff577230 */ /* 0x000fe20000004100 */
[----:B------:R-:W-:Y:S01]  /*8870*/  F2FP.F16.E4M3.UNPACK_B R63, R62 ;  /* 0x0000003eff3f723e */ /* 0x000fe200020006ff */
[----:B------:R-:W-:-:S02]  /*8880*/  HADD2.F32 R129, -RZ, R146.H0_H0 ;  /* 0x20000092ff817230 */ /* 0x000fc40000004100 */
[-C--:B------:R-:W-:Y:S01]  /*8890*/  FMUL.FTZ R152, R61, R84.reuse ;  /* 0x000000543d987220 */ /* 0x080fe20000410000 */
[----:B------:R-:W-:Y:S01]  /*88a0*/  F2FP.F16.E4M3.UNPACK_B R149, R149 ;  /* 0x00000095ff95723e */ /* 0x000fe200020006ff */
[----:B------:R-:W-:Y:S01]  /*88b0*/  FMUL.FTZ R150, R87, R84 ;  /* 0x0000005457967220 */ /* 0x000fe20000410000 */
[----:B------:R-:W-:Y:S01]  /*88c0*/  HADD2.F32 R84, -RZ, R63.H0_H0 ;  /* 0x2000003fff547230 */ /* 0x000fe20000004100 */
[----:B------:R-:W-:Y:S01]  /*88d0*/  LOP3.LUT R52, R151, 0xff0000, R52, 0xf8, !PT ;  /* 0x00ff000097347812 */ /* 0x000fe200078ef834 */
[----:B------:R-:W-:Y:S02]  /*88e0*/  HADD2.F32 R62, -RZ, R60.H0_H0 ;  /* 0x2000003cff3e7230 */ /* 0x000fe40000004100 */
[----:B------:R-:W-:Y:S01]  /*88f0*/  FFMA.FTZ R154, R87, R128, R152 ;  /* 0x00000080579a7223 */ /* 0x000fe20000010098 */
[----:B------:R-:W-:Y:S02]  /*8900*/  HADD2.F32 R87, -RZ, R149.H0_H0 ;  /* 0x20000095ff577230 */ /* 0x000fe40000004100 */
[----:B------:R-:W-:Y:S01]  /*8910*/  FMUL.FTZ R151, R84, R129 ;  /* 0x0000008154977220 */ /* 0x000fe20000410000 */
[----:B------:R-:W-:-:S02]  /*8920*/  HADD2.F32 R146, -RZ, R146.H1_H1 ;  /* 0x30000092ff927230 */ /* 0x000fc40000004100 */
[C---:B------:R-:W-:Y:S01]  /*8930*/  FMUL.FTZ R129, R62.reuse, R129 ;  /* 0x000000813e817220 */ /* 0x040fe20000410000 */
[----:B------:R-:W-:Y:S02]  /*8940*/  HADD2.F32 R63, -RZ, R63.H1_H1 ;  /* 0x3000003fff3f7230 */ /* 0x000fe40000004100 */
[----:B------:R-:W-:Y:S01]  /*8950*/  FFMA.FTZ R61, R61, R128, -R150 ;  /* 0x000000803d3d7223 */ /* 0x000fe20000010896 */
        /* <DEDUP_REMOVED lines=11> */
[--C-:B------:R-:W-:Y:S01]  /*8a10*/  HADD2.F32 R129, -RZ, R62.reuse.H0_H0 ;  /* 0x2000003eff817230 */ /* 0x100fe20000004100 */
[-C--:B------:R-:W-:Y:S01]  /*8a20*/  F2FP.F16.E4M3.UNPACK_B R128, R148.reuse.H1 ;  /* 0x00000094ff80723e */ /* 0x080fe200030006ff */
[----:B------:R-:W-:Y:S01]  /*8a30*/  HADD2.F32 R149, -RZ, R62.H1_H1 ;  /* 0x3000003eff957230 */ /* 0x000fe20000004100 */
[----:B------:R-:W-:Y:S01]  /*8a40*/  F2FP.F16.E4M3.UNPACK_B R147, R147 ;  /* 0x00000093ff93723e */ /* 0x000fe200020006ff */
[----:B------:R-:W-:Y:S01]  /*8a50*/  HADD2.F32 R87, -RZ, R84.H0_H0 ;  /* 0x20000054ff577230 */ /* 0x000fe20000004100 */
[----:B------:R-:W-:Y:S01]  /*8a60*/  F2FP.F16.E4M3.UNPACK_B R57, R57 ;  /* 0x00000039ff39723e */ /* 0x000fe200020006ff */
[----:B------:R-:W-:Y:S01]  /*8a70*/  HADD2.F32 R62, -RZ, R60.H0_H0 ;  /* 0x2000003cff3e7230 */ /* 0x000fe20000004100 */
[----:B------:R-:W-:Y:S01]  /*8a80*/  F2FP.F16.E4M3.UNPACK_B R148, R148 ;  /* 0x00000094ff94723e */ /* 0x000fe200020006ff */
[----:B------:R-:W-:-:S02]  /*8a90*/  HADD2.F32 R84, -RZ, R84.H1_H1 ;  /* 0x30000054ff547230 */ /* 0x000fc40000004100 */
[-C--:B------:R-:W-:Y:S01]  /*8aa0*/  FMUL.FTZ R155, R87, R129.reuse ;  /* 0x00000081579b7220 */ /* 0x080fe20000410000 */
[----:B------:R-:W-:Y:S02]  /*8ab0*/  HADD2.F32 R60, -RZ, R60.H1_H1 ;  /* 0x3000003cff3c7230 */ /* 0x000fe40000004100 */
[----:B------:R-:W-:Y:S01]  /*8ac0*/  FMUL.FTZ R152, R62, R129 ;  /* 0x000000813e987220 */ /* 0x000fe20000410000 */
[--C-:B------:R-:W-:Y:S02]  /*8ad0*/  HADD2.F32 R129, -RZ, R128.reuse.H1_H1 ;  /* 0x30000080ff817230 */ /* 0x100fe40000004100 */
[-C--:B------:R-:W-:Y:S01]  /*8ae0*/  FMUL.FTZ R157, R84, R149.reuse ;  /* 0x00000095549d7220 */ /* 0x080fe20000410000 */
[----:B------:R-:W-:Y:S02]  /*8af0*/  HADD2.F32 R63, -RZ, R128.H0_H0 ;  /* 0x20000080ff3f7230 */ /* 0x000fe40000004100 */
[C---:B------:R-:W-:Y:S01]  /*8b00*/  FMUL.FTZ R149, R60.reuse, R149 ;  /* 0x000000953c957220 */ /* 0x040fe20000410000 */
[----:B------:R-:W-:Y:S01]  /*8b10*/  F2FP.SATFINITE.E4M3.F32.PACK_AB_MERGE_C R58, R61, R58, RZ ;  /* 0x0000003a3d3a723e */ /* 0x000fe200048070ff */
[----:B------:R-:W-:Y:S01]  /*8b20*/  FFMA.FTZ R156, R60, R129, -R157 ;  /* 0x000000813c9c7223 */ /* 0x000fe2000001089d */
[----:B------:R-:W-:Y:S01]  /*8b30*/  F2FP.F16.E4M3.UNPACK_B R60, R54 ;  /* 0x00000036ff3c723e */ /* 0x000fe200020006ff */
[-C--:B------:R-:W-:Y:S01]  /*8b40*/  FFMA.FTZ R155, R62, R63.reuse, -R155 ;  /* 0x0000003f3e9b7223 */ /* 0x080fe2000001089b */
[----:B------:R-:W-:Y:S01]  /*8b50*/  FFMA.FTZ R152, R87, R63, R152 ;  /* 0x0000003f57987223 */ /* 0x000fe20000010098 */
[----:B------:R-:W-:-:S02]  /*8b60*/  HADD2.F32 R87, -RZ, R147.H0_H0 ;  /* 0x20000093ff577230 */ /* 0x000fc40000004100 */
[----:B------:R-:W-:Y:S01]  /*8b70*/  FFMA.FTZ R149, R84, R129, R149 ;  /* 0x0000008154957223 */ /* 0x000fe20000010095 */
[--C-:B------:R-:W-:Y:S01]  /*8b80*/  HADD2.F32 R62, -RZ, R60.reuse.H0_H0 ;  /* 0x2000003cff3e7230 */ /* 0x100fe20000004100 */
[----:B------:R-:W-:Y:S01]  /*8b90*/  F2FP.F16.E4M3.UNPACK_B R61, R56 ;  /* 0x00000038ff3d723e */ /* 0x000fe200020006ff */
[----:B------:R-:W-:Y:S01]  /*8ba0*/  HADD2.F32 R54, -RZ, R57.H0_H0 ;  /* 0x20000039ff367230 */ /* 0x000fe20000004100 */
[----:B------:R-:W-:Y:S01]  /*8bb0*/  F2FP.SATFINITE.E4M3.F32.PACK_AB_MERGE_C R155, R156, R155, RZ ;  /* 0x0000009b9c9b723e */ /* 0x000fe200048070ff */
[----:B------:R-:W-:Y:S02]  /*8bc0*/  HADD2.F32 R147, -RZ, R147.H1_H1 ;  /* 0x30000093ff937230 */ /* 0x000fe40000004100 */
[-C--:B------:R-:W-:Y:S01]  /*8bd0*/  FMUL.FTZ R129, R62, R87.reuse ;  /* 0x000000573e817220 */ /* 0x080fe20000410000 */
[----:B------:R-:W-:Y:S02]  /*8be0*/  HADD2.F32 R60, -RZ, R60.H1_H1 ;  /* 0x3000003cff3c7230 */ /* 0x000fe40000004100 */
[----:B------:R-:W-:Y:S01]  /*8bf0*/  FMUL.FTZ R87, R54, R87 ;  /* 0x0000005736577220 */ /* 0x000fe20000410000 */
[----:B------:R-:W-:Y:S01]  /*8c00*/  HADD2.F32 R63, -RZ, R148.H0_H0 ;  /* 0x20000094ff3f7230 */ /* 0x000fe20000004100 */
[----:B------:R-:W-:Y:S01]  /*8c10*/  F2FP.SATFINITE.E4M3.F32.PACK_AB_MERGE_C R58, R146, R151, R58 ;  /* 0x00000097923a723e */ /* 0x000fe2000480703a */
[----:B------:R-:W-:-:S02]  /*8c20*/  HADD2.F32 R57, -RZ, R57.H1_H1 ;  /* 0x30000039ff397230 */ /* 0x000fc40000004100 */
[----:B------:R-:W-:Y:S01]  /*8c30*/  FMUL.FTZ R128, R60, R147 ;  /* 0x000000933c807220 */ /* 0x000fe20000410000 */
[----:B------:R-:W-:Y:S02]  /*8c40*/  HADD2.F32 R148, -RZ, R148.H1_H1 ;  /* 0x30000094ff947230 */ /* 0x000fe40000004100 */
[-C--:B------:R-:W-:Y:S01]  /*8c50*/  FFMA.FTZ R54, R54, R63.reuse, -R129 ;  /* 0x0000003f36367223 */ /* 0x080fe20000010881 */
[----:B------:R-:W-:Y:S01]  /*8c60*/  FFMA.FTZ R84, R62, R63, R87 ;  /* 0x0000003f3e547223 */ /* 0x000fe20000010057 */
[C---:B------:R-:W-:Y:S01]  /*8c70*/  FMUL.FTZ R147, R57.reuse, R147 ;  /* 0x0000009339937220 */ /* 0x040fe20000410000 */
[----:B------:R-:W-:Y:S01]  /*8c80*/  F2FP.F16.E4M3.UNPACK_B R62, R53 ;  /* 0x00000035ff3e723e */ /* 0x000fe200020006ff */
[----:B------:R-:W-:Y:S01]  /*8c90*/  FFMA.FTZ R57, R57, R148, -R128 ;  /* 0x0000009439397223 */ /* 0x000fe20000010880 */
[----:B------:R-:W-:Y:S01]  /*8ca0*/  F2FP.F16.E4M3.UNPACK_B R129, R52 ;  /* 0x00000034ff81723e */ /* 0x000fe200020006ff */
[----:B------:R-:W-:Y:S01]  /*8cb0*/  FFMA.FTZ R147, R60, R148, R147 ;  /* 0x000000943c937223 */ /* 0x000fe20000010093 */
[----:B------:R-:W-:Y:S01]  /*8cc0*/  F2FP.F16.E4M3.UNPACK_B R87, R50 ;  /* 0x00000032ff57723e */ /* 0x000fe200020006ff */
[----:B------:R-:W-:Y:S01]  /*8cd0*/  HADD2.F32 R63, -RZ, R62.H0_H0 ;  /* 0x2000003eff3f7230 */ /* 0x000fe20000004100 */
[----:B------:R-:W-:Y:S01]  /*8ce0*/  F2FP.SATFINITE.E4M3.F32.PACK_AB_MERGE_C R149, R149, R152, RZ ;  /* 0x000000989595723e */ /* 0x000fe200048070ff */
[----:B------:R-:W-:Y:S01]  /*8cf0*/  HADD2.F32 R146, -RZ, R129.H0_H0 ;  /* 0x20000081ff927230 */ /* 0x000fe20000004100 */
[----:B------:R-:W-:Y:S01]  /*8d00*/  F2FP.SATFINITE.E4M3.F32.PACK_AB_MERGE_C R57, R57, R54, R155 ;  /* 0x000000363939723e */ /* 0x000fe2000480709b */
[----:B------:R-:W-:Y:S01]  /*8d10*/  HADD2.F32 R60, -RZ, R61.H0_H0 ;  /* 0x2000003dff3c7230 */ /* 0x000fe20000004100 */
[----:B------:R-:W-:Y:S01]  /*8d20*/  F2FP.SATFINITE.E4M3.F32.PACK_AB_MERGE_C R54, R147, R84, R149 ;  /* 0x000000549336723e */ /* 0x000fe20004807095 */
        /* <DEDUP_REMOVED lines=16> */
[--C-:B------:R-:W-:Y:S01]  /*8e30*/  HADD2.F32 R84, -RZ, R63.reuse.H0_H0 ;  /* 0x2000003fff547230 */ /* 0x100fe20000004100 */
[----:B------:R-:W-:Y:S01]  /*8e40*/  F2FP.F16.E4M3.UNPACK_B R50, R50.H1 ;  /* 0x00000032ff32723e */ /* 0x000fe200030006ff */
[----:B------:R-:W-:Y:S01]  /*8e50*/  HADD2.F32 R62, -RZ, R56.H0_H0 ;  /* 0x20000038ff3e7230 */ /* 0x000fe20000004100 */
[----:B------:R-:W-:Y:S01]  /*8e60*/  F2FP.SATFINITE.E4M3.F32.PACK_AB_MERGE_C R59, R154, R59, RZ ;  /* 0x0000003b9a3b723e */ /* 0x000fe200048070ff */
[----:B------:R-:W-:-:S02]  /*8e70*/  HADD2.F32 R63, -RZ, R63.H1_H1 ;  /* 0x3000003fff3f7230 */ /* 0x000fc40000004100 */
[--C-:B------:R-:W-:Y:S01]  /*8e80*/  HADD2.F32 R146, -RZ, R128.reuse.H1_H1 ;  /* 0x30000080ff927230 */ /* 0x100fe20000004100 */
[----:B------:R-:W-:Y:S01]  /*8e90*/  F2FP.SATFINITE.E4M3.F32.PACK_AB_MERGE_C R59, R153, R150, R59 ;  /* 0x00000096993b723e */ /* 0x000fe2000480703b */
[----:B------:R-:W-:Y:S02]  /*8ea0*/  HADD2.F32 R129, -RZ, R128.H0_H0 ;  /* 0x20000080ff817230 */ /* 0x000fe40000004100 */
[----:B------:R-:W-:Y:S02]  /*8eb0*/  HADD2.F32 R56, -RZ, R56.H1_H1 ;  /* 0x30000038ff387230 */ /* 0x000fe40000004100 */
[----:B------:R-:W-:Y:S01]  /*8ec0*/  FMUL.FTZ R149, R63, R146 ;  /* 0x000000923f957220 */ /* 0x000fe20000410000 */
[--C-:B------:R-:W-:Y:S02]  /*8ed0*/  HADD2.F32 R87, -RZ, R50.reuse.H0_H0 ;  /* 0x20000032ff577230 */ /* 0x100fe40000004100 */
[----:B------:R-:W-:Y:S01]  /*8ee0*/  FMUL.FTZ R147, R84, R129 ;  /* 0x0000008154937220 */ /* 0x000fe20000410000 */
[----:B------:R-:W-:-:S02]  /*8ef0*/  HADD2.F32 R128, -RZ, R50.H1_H1 ;  /* 0x30000032ff807230 */ /* 0x000fc40000004100 */
[----:B------:R-:W-:Y:S01]  /*8f00*/  FMUL.FTZ R146, R56, R146 ;  /* 0x0000009238927220 */ /* 0x000fe20000410000 */
[C---:B------:R-:W-:Y:S01]  /*8f10*/  FMUL.FTZ R129, R62.reuse, R129 ;  /* 0x000000813e817220 */ /* 0x040fe20000410000 */
[----:B------:R-:W-:Y:S01]  /*8f20*/  FFMA.FTZ R150, R62, R87, -R147 ;  /* 0x000000573e967223 */ /* 0x000fe20000010893 */
[----:B------:R-:W-:Y:S01]  /*8f30*/  F2FP.F16.E4M3.UNPACK_B R147, R49.H1 ;  /* 0x00000031ff93723e */ /* 0x000fe200030006ff */
[-C--:B------:R-:W-:Y:S01]  /*8f40*/  FFMA.FTZ R152, R63, R128.reuse, R146 ;  /* 0x000000803f987223 */ /* 0x080fe20000010092 */
[----:B------:R-:W-:Y:S01]  /*8f50*/  F2FP.F16.E4M3.UNPACK_B R63, R55.H1 ;  /* 0x00000037ff3f723e */ /* 0x000fe200030006ff */
[----:B------:R-:W-:Y:S01]  /*8f60*/  FFMA.FTZ R151, R84, R87, R129 ;  /* 0x0000005754977223 */ /* 0x000fe20000010081 */
[----:B------:R-:W-:Y:S01]  /*8f70*/  F2FP.F16.E4M3.UNPACK_B R50, R51 ;  /* 0x00000033ff32723e */ /* 0x000fe200020006ff */
[----:B------:R-:W-:Y:S01]  /*8f80*/  FFMA.FTZ R153, R56, R128, -R149 ;  /* 0x0000008038997223 */ /* 0x000fe20000010895 */
[----:B------:R-:W-:Y:S01]  /*8f90*/  F2FP.F16.E4M3.UNPACK_B R146, R49 ;  /* 0x00000031ff92723e */ /* 0x000fe200020006ff */
[----:B------:R-:W-:Y:S01]  /*8fa0*/  HADD2.F32 R149, -RZ, R147.H0_H0 ;  /* 0x20000093ff957230 */ /* 0x000fe20000004100 */
[----:B------:R-:W-:Y:S01]  /*8fb0*/  F2FP.F16.E4M3.UNPACK_B R62, R55 ;  /* 0x00000037ff3e723e */ /* 0x000fe200020006ff */
        /* <DEDUP_REMOVED lines=17> */
[-C--:B------:R-:W-:Y:S01]  /*90d0*/  FFMA.FTZ R154, R55, R128.reuse, -R154 ;  /* 0x00000080379a7223 */ /* 0x080fe2000001089a */
[----:B------:R-:W-:Y:S02]  /*90e0*/  HADD2.F32 R51, -RZ, R51.H1_H1 ;  /* 0x30000033ff337230 */ /* 0x000fe40000004100 */
[----:B------:R-:W-:Y:S01]  /*90f0*/  FFMA.FTZ R155, R84, R128, R155 ;  /* 0x00000080549b7223 */ /* 0x000fe2000001009b */
[----:B------:R-:W-:Y:S01]  /*9100*/  FFMA.FTZ R149, R48, R129, R149 ;  /* 0x0000008130957223 */ /* 0x000fe20000010095 */
[----:B------:R-:W-:Y:S02]  /*9110*/  HADD2.F32 R62, -RZ, R62.H1_H1 ;  /* 0x3000003eff3e7230 */ /* 0x000fe40000004100 */
[----:B------:R-:W-:Y:S01]  /*9120*/  FMUL.FTZ R84, R63, R56 ;  /* 0x000000383f547220 */ /* 0x000fe20000410000 */
[----:B------:R-:W-:-:S02]  /*9130*/  HADD2.F32 R55, -RZ, R146.H1_H1 ;  /* 0x30000092ff377230 */ /* 0x000fc40000004100 */
[----:B------:R-:W-:Y:S01]  /*9140*/  FMUL.FTZ R56, R51, R56 ;  /* 0x0000003833387220 */ /* 0x000fe20000410000 */
[----:B------:R-:W-:Y:S01]  /*9150*/  HADD2.F32 R50, -RZ, R50.H1_H1 ;  /* 0x30000032ff327230 */ /* 0x000fe20000004100 */
[----:B------:R-:W-:Y:S01]  /*9160*/  F2FP.SATFINITE.E4M3.F32.PACK_AB_MERGE_C R150, R153, R150, RZ ;  /* 0x000000969996723e */ /* 0x000fe200048070ff */
        /* <DEDUP_REMOVED lines=14> */
[----:B------:R-:W-:Y:S02]  /*9250*/  F2FP.SATFINITE.E4M3.F32.PACK_AB_MERGE_C R53, R52, R61, R151 ;  /* 0x0000003d3435723e */ /* 0x000fe40004807097 */
[----:B------:R-:W-:Y:S02]  /*9260*/  F2FP.SATFINITE.E4M3.F32.PACK_AB_MERGE_C R51, R87, R154, R84 ;  /* 0x0000009a5733723e */ /* 0x000fe40004807054 */
[----:B------:R-:W-:Y:S02]  /*9270*/  F2FP.SATFINITE.E4M3.F32.PACK_AB_MERGE_C R55, R62, R155, R56 ;  /* 0x0000009b3e37723e */ /* 0x000fe40004807038 */
[----:B------:R-:W-:-:S07]  /*9280*/  MOV R52, R59 ;  /* 0x0000003b00347202 */ /* 0x000fce0000000f00 */
.L_x_2408:
[----:B------:R-:W-:Y:S05]  /*9290*/  BSYNC B2 ;  /* 0x0000000000027941 */ /* 0x000fea0003800000 */
.L_x_2407:
        /* <DEDUP_REMOVED lines=11> */
.L_x_2406:
[----:B------:R-:W-:Y:S05]  /*9350*/  BSYNC B1 ;  /* 0x0000000000017941 */ /* 0x000fea0003800000 */
.L_x_2405:
        /* <DEDUP_REMOVED lines=34> */
[----:B------:R-:W-:Y:S01]  /*9580*/  LOP3.LUT R63, R65, 0xff0000ff, RZ, 0xc0, !PT ;  /* 0xff0000ff413f7812 */ /* 0x000fe200078ec0ff */
[----:B------:R-:W-:Y:S01]  /*9590*/  IMAD.MOV.U32 R62, RZ, RZ, R54 ;  /* 0x000000ffff3e7224 */ /* 0x000fe200078e0036 */
[----:B------:R-:W-:Y:S01]  /*95a0*/  SHF.R.U32.HI R87, RZ, 0x10, R65 ;  /* 0x00000010ff577819 */ /* 0x000fe20000011641 */
[----:B-1----:R-:W-:Y:S01]  /*95b0*/  IMAD.MOV.U32 R65, RZ, RZ, R48 ;  /* 0x000000ffff417224 */ /* 0x002fe200078e0030 */
[----:B------:R-:W-:Y:S02]  /*95c0*/  SHF.R.U32.HI R82, RZ, 0x8, R69 ;  /* 0x00000008ff527819 */ /* 0x000fe40000011645 */
[----:B------:R-:W-:Y:S01]  /*95d0*/  SHF.L.U32 R48, R60, 0x8, RZ ;  /* 0x000000083c307819 */ /* 0x000fe200000006ff */
        /* <DEDUP_REMOVED lines=84> */
[--C-:B------:R-:W-:Y:S02]  /*9b20*/  HADD2.F32 R69, -RZ, R145.reuse.H0_H0 ;  /* 0x20000091ff457230 */ /* 0x100fe40000004100 */
[----:B------:R-:W-:Y:S01]  /*9b30*/  FFMA.FTZ R129, R65, R70, -R66 ;  /* 0x0000004641817223 */ /* 0x000fe20000010842 */
[----:B------:R-:W-:Y:S01]  /*9b40*/  F2FP.F16.E4M3.UNPACK_B R65, R62 ;  /* 0x0000003eff41723e */ /* 0x000fe200020006ff */
[--C-:B------:R-:W-:Y:S01]  /*9b50*/  HADD2.F32 R62, -RZ, R60.reuse.H0_H0 ;  /* 0x2000003cff3e7230 */ /* 0x100fe20000004100 */
        /* <DEDUP_REMOVED lines=25> */
[----:B------:R-:W-:Y:S01]  /*9cf0*/  F2FP.F16.E4M3.UNPACK_B R70, R52 ;  /* 0x00000034ff46723e */ /* 0x000fe200020006ff */
[----:B------:R-:W-:Y:S01]  /*9d00*/  HADD2.F32 R65, -RZ, R66.H0_H0 ;  /* 0x20000042ff417230 */ /* 0x000fe20000004100 */
[----:B------:R-:W-:Y:S01]  /*9d10*/  F2FP.SATFINITE.E4M3.F32.PACK_AB_MERGE_C R60, R60, R69, R144 ;  /* 0x000000453c3c723e */ /* 0x000fe20004807090 */
[----:B------:R-:W-:-:S02]  /*9d20*/  HADD2.F32 R69, -RZ, R67.H1_H1 ;  /* 0x30000043ff457230 */ /* 0x000fc40000004100 */
[-C--:B------:R-:W-:Y:S01]  /*9d30*/  FMUL.FTZ R84, R68, R82.reuse ;  /* 0x0000005244547220 */ /* 0x080fe20000410000 */
[----:B------:R-:W-:Y:S02]  /*9d40*/  HADD2.F32 R71, -RZ, R70.H0_H0 ;  /* 0x20000046ff477230 */ /* 0x000fe40000004100 */
[C---:B------:R-:W-:Y:S01]  /*9d50*/  FMUL.FTZ R67, R65.reuse, R82 ;  /* 0x0000005241437220 */ /* 0x040fe20000410000 */
[----:B------:R-:W-:Y:S01]  /*9d60*/  HADD2.F32 R81, -RZ, R81.H1_H1 ;  /* 0x30000051ff517230 */ /* 0x000fe20000004100 */
[----:B------:R-:W-:Y:S01]  /*9d70*/  F2FP.SATFINITE.E4M3.F32.PACK_AB_MERGE_C R63, R140, R83, R87 ;  /* 0x000000538c3f723e */ /* 0x000fe20004807057 */
[----:B------:R-:W-:Y:S02]  /*9d80*/  HADD2.F32 R66, -RZ, R66.H1_H1 ;  /* 0x30000042ff427230 */ /* 0x000fe40000004100 */
[-C--:B------:R-:W-:Y:S01]  /*9d90*/  FFMA.FTZ R65, R65, R71.reuse, -R84 ;  /* 0x0000004741417223 */ /* 0x080fe20000010854 */
[----:B------:R-:W-:Y:S01]  /*9da0*/  FFMA.FTZ R83, R68, R71, R67 ;  /* 0x0000004744537223 */ /* 0x000fe20000010043 */
[----:B------:R-:W-:-:S02]  /*9db0*/  HADD2.F32 R70, -RZ, R70.H1_H1 ;  /* 0x30000046ff467230 */ /* 0x000fc40000004100 */
[CC--:B------:R-:W-:Y:S01]  /*9dc0*/  FMUL.FTZ R71, R69.reuse, R81.reuse ;  /* 0x0000005145477220 */ /* 0x0c0fe20000410000 */
[C---:B------:R-:W-:Y:S01]  /*9dd0*/  FMUL.FTZ R68, R66.reuse, R81 ;  /* 0x0000005142447220 */ /* 0x040fe20000410000 */
[----:B------:R-:W-:Y:S02]  /*9de0*/  F2FP.F16.E4M3.UNPACK_B R49, R49.H1 ;  /* 0x00000031ff31723e */ /* 0x000fe400030006ff */
[-C--:B------:R-:W-:Y:S01]  /*9df0*/  FFMA.FTZ R84, R66, R70.reuse, -R71 ;  /* 0x0000004642547223 */ /* 0x080fe20000010847 */
[----:B------:R-:W-:Y:S01]  /*9e00*/  F2FP.F16.E4M3.UNPACK_B R67, R53.H1 ;  /* 0x00000035ff43723e */ /* 0x000fe200030006ff */
[----:B------:R-:W-:Y:S01]  /*9e10*/  FFMA.FTZ R86, R69, R70, R68 ;  /* 0x0000004645567223 */ /* 0x000fe20000010044 */
[----:B------:R-:W-:Y:S01]  /*9e20*/  F2FP.F16.E4M3.UNPACK_B R66, R54.H1 ;  /* 0x00000036ff42723e */ /* 0x000fe200030006ff */
[----:B------:R-:W-:Y:S01]  /*9e30*/  HADD2.F32 R53, -RZ, R49.H0_H0 ;  /* 0x20000031ff357230 */ /* 0x000fe20000004100 */
[----:B------:R-:W-:Y:S01]  /*9e40*/  F2FP.F16.E4M3.UNPACK_B R52, R52.H1 ;  /* 0x00000034ff34723e */ /* 0x000fe200030006ff */
[--C-:B------:R-:W-:Y:S01]  /*9e50*/  HADD2.F32 R54, -RZ, R67.reuse.H0_H0 ;  /* 0x20000043ff367230 */ /* 0x100fe20000004100 */
[----:B------:R-:W-:Y:S01]  /*9e60*/  F2FP.SATFINITE.E4M3.F32.PACK_AB_MERGE_C R128, R129, R128, RZ ;  /* 0x000000808180723e */ /* 0x000fe200048070ff */
[--C-:B------:R-:W-:Y:S01]  /*9e70*/  HADD2.F32 R68, -RZ, R66.reuse.H0_H0 ;  /* 0x20000042ff447230 */ /* 0x100fe20000004100 */
[----:B------:R-:W-:Y:S01]  /*9e80*/  F2FP.F16.E4M3.UNPACK_B R71, R50.H1 ;  /* 0x00000032ff47723e */ /* 0x000fe200030006ff */
[----:B------:R-:W-:Y:S01]  /*9e90*/  HADD2.F32 R67, -RZ, R67.H1_H1 ;  /* 0x30000043ff437230 */ /* 0x000fe20000004100 */
[----:B------:R-:W-:Y:S01]  /*9ea0*/  F2FP.SATFINITE.E4M3.F32.PACK_AB_MERGE_C R62, R85, R62, R128 ;  /* 0x0000003e553e723e */ /* 0x000fe20004807080 */
[----:B------:R-:W-:-:S02]  /*9eb0*/  HADD2.F32 R70, -RZ, R66.H1_H1 ;  /* 0x30000042ff467230 */ /* 0x000fc40000004100 */
        /* <DEDUP_REMOVED lines=59> */
[----:B------:R-:W-:Y:S02]  /*a270*/  F2FP.SATFINITE.E4M3.F32.PACK_AB_MERGE_C R55, R50, R81, R68 ;  /* 0x000000513237723e */ /* 0x000fe40004807044 */
[----:B------:R-:W-:Y:S02]  /*a280*/  F2FP.SATFINITE.E4M3.F32.PACK_AB_MERGE_C R53, R86, R83, R87 ;  /* 0x000000535635723e */ /* 0x000fe40004807057 */
[----:B------:R-:W-:-:S07]  /*a290*/  MOV R50, R62 ;  /* 0x0000003e00327202 */ /* 0x000fce0000000f00 */
.L_x_2412:
[----:B------:R-:W-:Y:S05]  /*a2a0*/  BSYNC B2 ;  /* 0x0000000000027941 */ /* 0x000fea0003800000 */
.L_x_2411:
        /* <DEDUP_REMOVED lines=11> */
.L_x_2410:
[----:B------:R-:W-:Y:S05]  /*a360*/  BSYNC B1 ;  /* 0x0000000000017941 */ /* 0x000fea0003800000 */
.L_x_2409:
[----:B-1----:R-:W-:Y:S02]  /*a370*/  VIADD R49, R19, 0x60 ;  /* 0x0000006013317836 */ /* 0x002fe40000000000 */
[-C--:B--2---:R-:W-:Y:S02]  /*a380*/  IMAD R48, R118, R124.reuse, RZ ;  /* 0x0000007c76307224 */ /* 0x084fe400078e02ff */
[C---:B------:R-:W-:Y:S01]  /*a390*/  IMAD.WIDE.U32 R122, R49.reuse, R124, R122 ;  /* 0x0000007c317a7225 */ /* 0x040fe200078e007a */
[----:B------:R-:W-:-:S03]  /*a3a0*/  ISETP.GE.OR P3, PT, R49, R117, P0 ;  /* 0x000000753100720c */ /* 0x000fc60000766670 */
[----:B------:R-:W-:-:S10]  /*a3b0*/  IMAD R125, R49, R125, R48 ;  /* 0x0000007d317d7224 */ /* 0x000fd400078e0230 */
[----:B------:R-:W-:Y:S05]  /*a3c0*/  @P3 BRA `(.L_x_2391) ;  /* 0x0000001400383947 */ /* 0x000fea0003800000 */
[----:B------:R-:W2:Y:S01]  /*a3d0*/  LDL R50, [R1+0x28] ;  /* 0x0000280001327983 */ /* 0x000ea20000100800 */
[----:B------:R-:W1:Y:S01]  /*a3e0*/  LDC.64 R56, c[0x0][0x2e8] ;  /* 0x0000ba00ff387b82 */ /* 0x000e620000000a00 */
[----:B------:R-:W-:Y:S01]  /*a3f0*/  IMAD.IADD R60, R123, 0x1, R125 ;  /* 0x000000017b3c7824 */ /* 0x000fe200078e027d */
[----:B------:R-:W-:Y:S01]  /*a400*/  IADD3 R59, P3, P4, R100, R122, R40 ;  /* 0x0000007a643b7210 */ /* 0x000fe20007c7e028 */
[----:B------:R-:W-:Y:S01]  /*a410*/  BSSY B1, `(.L_x_2413) ;  /* 0x00000ec000017945 */ /* 0x000fe20003800000 */
[----:B------:R-:W-:Y:S02]  /*a420*/  ISETP.NE.AND P6, PT, R0, RZ, PT ;  /* 0x000000ff0000720c */ /* 0x000fe40003fc5270 */
[----:B------:R-:W-:Y:S02]  /*a430*/  IADD3.X R48, R41, R60, R106, P3, P4 ;  /* 0x0000003c29307210 */ /* 0x000fe40001fe846a */
[----:B------:R-:W-:Y:S02]  /*a440*/  SEL R143, R114, R143, !P6 ;  /* 0x0000008f728f7207 */ /* 0x000fe40007000000 */
[----:B-1----:R-:W-:-:S05]  /*a450*/  IADD3 R58, P3, R59, R56, RZ ;  /* 0x000000383b3a7210 */ /* 0x002fca0007f7e0ff */
[----:B------:R-:W-:Y:S01]  /*a460*/  IMAD.X R59, R48, 0x1, R57, P3 ;  /* 0x00000001303b7824 */ /* 0x000fe200018e0639 */
[----:B------:R-:W-:-:S04]  /*a470*/  SHF.R.S32.HI R48, RZ, 0x1f, R143 ;  /* 0x0000001fff307819 */ /* 0x000fc8000001148f */
[----:B------:R-:W-:-:S04]  /*a480*/  LEA.HI R48, R48, R143, RZ, 0x5 ;  /* 0x0000008f30307211 */ /* 0x000fc800078f28ff */
[----:B------:R-:W-:-:S04]  /*a490*/  LEA.HI.SX32 R48, R48, R105, 0x1b ;  /* 0x0000006930307211 */ /* 0x000fc800078fdaff */
[----:B------:R-:W-:Y:S01]  /*a4a0*/  SHF.R.S32.HI R49, RZ, 0x1f, R48 ;  /* 0x0000001fff317819 */ /* 0x000fe20000011430 */
[----:B------:R-:W-:-:S03]  /*a4b0*/  IMAD.SHL.U32 R61, R48, 0x10, RZ ;  /* 0x00000010303d7824 */ /* 0x000fc600078e00ff */
        /* <DEDUP_REMOVED lines=18> */
[----:B------:R-:W-:Y:S01]  /*a5e0*/  IMAD.SHL.U32 R48, R65, 0x100, RZ ;  /* 0x0000010041307824 */ /* 0x000fe200078e00ff */
[----:B------:R-:W-:Y:S01]  /*a5f0*/  SHF.R.U32.HI R71, RZ, 0x10, R73 ;  /* 0x00000010ff477819 */ /* 0x000fe20000011649 */
[----:B------:R-:W-:Y:S01]  /*a600*/  IMAD.MOV.U32 R65, RZ, RZ, R50 ;  /* 0x000000ffff417224 */ /* 0x000fe200078e0032 */
[----:B------:R-:W-:Y:S02]  /*a610*/  SHF.R.U32.HI R72, RZ, 0x10, R75 ;  /* 0x00000010ff487819 */ /* 0x000fe4000001164b */
[----:B------:R-:W-:Y:S01]  /*a620*/  LOP3.LUT R63, R63, 0xff00, R48, 0xf8, !PT ;  /* 0x0000ff003f3f7812 */ /* 0x000fe200078ef830 */
[----:B------:R-:W-:Y:S01]  /*a630*/  IMAD.SHL.U32 R48, R70, 0x100, RZ ;  /* 0x0000010046307824 */ /* 0x000fe200078e00ff */
[----:B------:R-:W-:-:S02]  /*a640*/  LOP3.LUT R67, R75, 0xff0000ff, RZ, 0xc0, !PT ;  /* 0xff0000ff4b437812 */ /* 0x000fc400078ec0ff */
[----:B------:R-:W-:Y:S02]  /*a650*/  SHF.R.U32.HI R68, RZ, 0x8, R77 ;  /* 0x00000008ff447819 */ /* 0x000fe4000001164d */
[----:B------:R-:W-:Y:S01]  /*a660*/  MOV R66, R52 ;  /* 0x0000003400427202 */ /* 0x000fe20000000f00 */
[----:B------:R-:W-:Y:S01]  /*a670*/  IMAD.U32 R52, R71, 0x10000, RZ ;  /* 0x0001000047347824 */ /* 0x000fe200078e00ff */
[----:B------:R-:W-:Y:S01]  /*a680*/  LOP3.LUT R71, R67, 0xff00, R48, 0xf8, !PT ;  /* 0x0000ff0043477812 */ /* 0x000fe200078ef830 */
[----:B------:R-:W-:Y:S01]  /*a690*/  IMAD.SHL.U32 R50, R68, 0x100, RZ ;  /* 0x0000010044327824 */ /* 0x000fe200078e00ff */
[----:B------:R-:W-:Y:S01]  /*a6a0*/  LOP3.LUT R73, R77, 0xff0000ff, RZ, 0xc0, !PT ;  /* 0xff0000ff4d497812 */ /* 0x000fe200078ec0ff */
[----:B------:R-:W-:Y:S01]  /*a6b0*/  IMAD.U32 R48, R72, 0x10000, RZ ;  /* 0x0001000048307824 */ /* 0x000fe200078e00ff */
[----:B------:R-:W-:Y:S02]  /*a6c0*/  LOP3.LUT R52, R63, 0xff0000, R52, 0xf8, !PT ;  /* 0x00ff00003f347812 */ /* 0x000fe400078ef834 */
[----:B------:R-:W-:-:S02]  /*a6d0*/  F2FP.F16.E4M3.UNPACK_B R72, R138.H1 ;  /* 0x0000008aff48723e */ /* 0x000fc400030006ff */
[----:B------:R-:W-:Y:S02]  /*a6e0*/  F2FP.F16.E4M3.UNPACK_B R67, R66.H1 ;  /* 0x00000042ff43723e */ /* 0x000fe400030006ff */
[--C-:B------:R-:W-:Y:S02]  /*a6f0*/  SHF.R.U32.HI R64, RZ, 0x8, R79.reuse ;  /* 0x00000008ff407819 */ /* 0x100fe4000001164f */
[----:B------:R-:W-:Y:S01]  /*a700*/  F2FP.F16.E4M3.UNPACK_B R63, R62.H1 ;  /* 0x0000003eff3f723e */ /* 0x000fe200030006ff */
[----:B------:R-:W-:Y:S01]  /*a710*/  HADD2.F32 R68, -RZ, R67.H0_H0 ;  /* 0x20000043ff447230 */ /* 0x000fe20000004100 */
[----:B------:R-:W-:Y:S02]  /*a720*/  SHF.R.U32.HI R74, RZ, 0x10, R79 ;  /* 0x00000010ff4a7819 */ /* 0x000fe4000001164f */
[----:B------:R-:W-:Y:S01]  /*a730*/  LOP3.LUT R75, R73, 0xff00, R50, 0xf8, !PT ;  /* 0x0000ff00494b7812 */ /* 0x000fe200078ef832 */
[----:B------:R-:W-:Y:S01]  /*a740*/  HADD2.F32 R73, -RZ, R72.H0_H0 ;  /* 0x20000048ff497230 */ /* 0x000fe20000004100 */
[----:B------:R-:W-:Y:S01]  /*a750*/  SHF.R.U32.HI R76, RZ, 0x10, R77 ;  /* 0x00000010ff4c7819 */ /* 0x000fe2000001164d */
[----:B------:R-:W-:Y:S01]  /*a760*/  IMAD.U32 R50, R74, 0x10000, RZ ;  /* 0x000100004a327824 */ /* 0x000fe200078e00ff */
[----:B------:R-:W-:Y:S01]  /*a770*/  SHF.L.U32 R54, R64, 0x8, RZ ;  /* 0x0000000840367819 */ /* 0x000fe200000006ff */
[----:B------:R-:W-:Y:S01]  /*a780*/  HADD2.F32 R64, -RZ, R63.H0_H0 ;  /* 0x2000003fff407230 */ /* 0x000fe20000004100 */
[----:B------:R-:W-:-:S02]  /*a790*/  F2FP.F16.E4M3.UNPACK_B R70, R136.H1 ;  /* 0x00000088ff46723e */ /* 0x000fc400030006ff */
[----:B------:R-:W-:Y:S01]  /*a7a0*/  LOP3.LUT R77, R79, 0xff0000ff, RZ, 0xc0, !PT ;  /* 0xff0000ff4f4d7812 */ /* 0x000fe200078ec0ff */
[-C--:B------:R-:W-:Y:S01]  /*a7b0*/  FMUL.FTZ R79, R68, R73.reuse ;  /* 0x00000049444f7220 */ /* 0x080fe20000410000 */
[----:B------:R-:W-:Y:S01]  /*a7c0*/  LOP3.LUT R48, R71, 0xff0000, R48, 0xf8, !PT ;  /* 0x00ff000047307812 */ /* 0x000fe200078ef830 */
[----:B------:R-:W-:Y:S01]  /*a7d0*/  HADD2.F32 R71, -RZ, R70.H0_H0 ;  /* 0x20000046ff477230 */ /* 0x000fe20000004100 */
[----:B------:R-:W-:Y:S01]  /*a7e0*/  LOP3.LUT R77, R77, 0xff00, R54, 0xf8, !PT ;  /* 0x0000ff004d4d7812 */ /* 0x000fe200078ef836 */
[----:B------:R-:W-:Y:S01]  /*a7f0*/  FMUL.FTZ R73, R64, R73 ;  /* 0x0000004940497220 */ /* 0x000fe20000410000 */
[----:B------:R-:W-:Y:S01]  /*a800*/  IMAD.U32 R54, R76, 0x10000, RZ ;  /* 0x000100004c367824 */ /* 0x000fe200078e00ff */
[----:B------:R-:W-:Y:S01]  /*a810*/  F2FP.F16.E4M3.UNPACK_B R138, R138 ;  /* 0x0000008aff8a723e */ /* 0x000fe200020006ff */
[-C--:B------:R-:W-:Y:S01]  /*a820*/  FFMA.FTZ R79, R64, R71.reuse, -R79 ;  /* 0x00000047404f7223 */ /* 0x080fe2000001084f */
[----:B------:R-:W-:Y:S01]  /*a830*/  LOP3.LUT R50, R77, 0xff0000, R50, 0xf8, !PT ;  /* 0x00ff00004d327812 */ /* 0x000fe200078ef832 */
[----:B------:R-:W-:Y:S01]  /*a840*/  FFMA.FTZ R77, R68, R71, R73 ;  /* 0x00000047444d7223 */ /* 0x000fe20000010049 */
[----:B------:R-:W-:Y:S01]  /*a850*/  HADD2.F32 R73, -RZ, R72.H1_H1 ;  /* 0x30000048ff497230 */ /* 0x000fe20000004100 */
[----:B------:R-:W-:Y:S01]  /*a860*/  F2FP.F16.E4M3.UNPACK_B R66, R66 ;  /* 0x00000042ff42723e */ /* 0x000fe200020006ff */
[----:B------:R-:W-:Y:S01]  /*a870*/  HADD2.F32 R68, -RZ, R67.H1_H1 ;  /* 0x30000043ff447230 */ /* 0x000fe20000004100 */
[----:B------:R-:W-:Y:S01]  /*a880*/  F2FP.F16.E4M3.UNPACK_B R62, R62 ;  /* 0x0000003eff3e723e */ /* 0x000fe200020006ff */
        /* <DEDUP_REMOVED lines=45> */
[----:B------:R-:W-:Y:S01]  /*ab60*/  FFMA.FTZ R84, R62, R63, -R85 ;  /* 0x0000003f3e547223 */ /* 0x000fe20000010855 */
[----:B------:R-:W-:Y:S01]  /*ab70*/  F2FP.F16.E4M3.UNPACK_B R137, R137 ;  /* 0x00000089ff89723e */ /* 0x000fe200020006ff */
[----:B------:R-:W-:Y:S01]  /*ab80*/  FFMA.FTZ R86, R64, R63, R71 ;  /* 0x0000003f40567223 */ /* 0x000fe20000010047 */
[----:B------:R-:W-:-:S02]  /*ab90*/  HADD2.F32 R67, -RZ, R139.H0_H0 ;  /* 0x2000008bff437230 */ /* 0x000fc40000004100 */
[----:B------:R-:W-:Y:S01]  /*aba0*/  HADD2.F32 R62, -RZ, R65.H0_H0 ;  /* 0x20000041ff3e7230 */ /* 0x000fe20000004100 */
[----:B------:R-:W-:Y:S01]  /*abb0*/  F2FP.SATFINITE.E4M3.F32.PACK_AB_MERGE_C R81, R84, R81, RZ ;  /* 0x000000515451723e */ /* 0x000fe200048070ff */
[----:B------:R-:W-:Y:S01]  /*abc0*/  HADD2.F32 R63, -RZ, R69.H0_H0 ;  /* 0x20000045ff3f7230 */ /* 0x000fe20000004100 */
[----:B------:R-:W-:Y:S01]  /*abd0*/  F2FP.SATFINITE.E4M3.F32.PACK_AB_MERGE_C R83, R86, R83, RZ ;  /* 0x000000535653723e */ /* 0x000fe200048070ff */
[----:B------:R-:W-:Y:S02]  /*abe0*/  HADD2.F32 R68, -RZ, R139.H1_H1 ;  /* 0x3000008bff447230 */ /* 0x000fe40000004100 */
[-C--:B------:R-:W-:Y:S01]  /*abf0*/  FMUL.FTZ R70, R62, R67.reuse ;  /* 0x000000433e467220 */ /* 0x080fe20000410000 */
[----:B------:R-:W-:Y:S02]  /*ac00*/  HADD2.F32 R69, -RZ, R69.H1_H1 ;  /* 0x30000045ff457230 */ /* 0x000fe40000004100 */
[----:B------:R-:W-:Y:S01]  /*ac10*/  FMUL.FTZ R71, R63, R67 ;  /* 0x000000433f477220 */ /* 0x000fe20000410000 */
[----:B------:R-:W-:-:S02]  /*ac20*/  HADD2.F32 R65, -RZ, R65.H1_H1 ;  /* 0x30000041ff417230 */ /* 0x000fc40000004100 */
[--C-:B------:R-:W-:Y:S02]  /*ac30*/  HADD2.F32 R64, -RZ, R137.reuse.H0_H0 ;  /* 0x20000089ff407230 */ /* 0x100fe40000004100 */
[-C--:B------:R-:W-:Y:S01]  /*ac40*/  FMUL.FTZ R82, R69, R68.reuse ;  /* 0x0000004445527220 */ /* 0x080fe20000410000 */
[----:B------:R-:W-:Y:S02]  /*ac50*/  HADD2.F32 R66, -RZ, R137.H1_H1 ;  /* 0x30000089ff427230 */ /* 0x000fe40000004100 */
[----:B------:R-:W-:Y:S01]  /*ac60*/  FMUL.FTZ R68, R65, R68 ;  /* 0x0000004441447220 */ /* 0x000fe20000410000 */
[-C--:B------:R-:W-:Y:S01]  /*ac70*/  FFMA.FTZ R67, R62, R64.reuse, -R71 ;  /* 0x000000403e437223 */ /* 0x080fe20000010847 */
[----:B------:R-:W-:Y:S01]  /*ac80*/  FFMA.FTZ R72, R63, R64, R70 ;  /* 0x000000403f487223 */ /* 0x000fe20000010046 */
[-C--:B------:R-:W-:Y:S01]  /*ac90*/  FFMA.FTZ R64, R65, R66.reuse, -R82 ;  /* 0x0000004241407223 */ /* 0x080fe20000010852 */
[----:B------:R-:W-:Y:S01]  /*aca0*/  FFMA.FTZ R65, R69, R66, R68 ;  /* 0x0000004245417223 */ /* 0x000fe20000010044 */
[----:B------:R-:W-:-:S02]  /*acb0*/  F2FP.SATFINITE.E4M3.F32.PACK_AB_MERGE_C R63, R80, R77, RZ ;  /* 0x0000004d503f723e */ /* 0x000fc400048070ff */
[----:B------:R-:W-:Y:S02]  /*acc0*/  F2FP.F16.E4M3.UNPACK_B R68, R53 ;  /* 0x00000035ff44723e */ /* 0x000fe400020006ff */
[----:B------:R-:W-:Y:S02]  /*acd0*/  F2FP.F16.E4M3.UNPACK_B R71, R54 ;  /* 0x00000036ff47723e */ /* 0x000fe400020006ff */
[----:B------:R-:W-:Y:S01]  /*ace0*/  F2FP.F16.E4M3.UNPACK_B R66, R49 ;  /* 0x00000031ff42723e */ /* 0x000fe200020006ff */
[--C-:B------:R-:W-:Y:S01]  /*acf0*/  HADD2.F32 R69, -RZ, R68.reuse.H0_H0 ;  /* 0x20000044ff457230 */ /* 0x100fe20000004100 */
[----:B------:R-:W-:Y:S01]  /*ad00*/  F2FP.SATFINITE.E4M3.F32.PACK_AB_MERGE_C R63, R75, R74, R63 ;  /* 0x0000004a4b3f723e */ /* 0x000fe2000480703f */
[--C-:B------:R-:W-:Y:S01]  /*ad10*/  HADD2.F32 R74, -RZ, R71.reuse.H0_H0 ;  /* 0x20000047ff4a7230 */ /* 0x100fe20000004100 */
[----:B------:R-:W-:Y:S01]  /*ad20*/  F2FP.SATFINITE.E4M3.F32.PACK_AB_MERGE_C R62, R78, R79, RZ ;  /* 0x0000004f4e3e723e */ /* 0x000fe200048070ff */
[----:B------:R-:W-:Y:S01]  /*ad30*/  HADD2.F32 R68, -RZ, R68.H1_H1 ;  /* 0x30000044ff447230 */ /* 0x000fe20000004100 */
[----:B------:R-:W-:Y:S01]  /*ad40*/  F2FP.F16.E4M3.UNPACK_B R70, R52 ;  /* 0x00000034ff46723e */ /* 0x000fe200020006ff */
[----:B------:R-:W-:Y:S01]  /*ad50*/  HADD2.F32 R71, -RZ, R71.H1_H1 ;  /* 0x30000047ff477230 */ /* 0x000fe20000004100 */
[----:B------:R-:W-:Y:S01]  /*ad60*/  F2FP.SATFINITE.E4M3.F32.PACK_AB_MERGE_C R64, R64, R67, R81 ;  /* 0x000000434040723e */ /* 0x000fe20004807051 */
[----:B------:R-:W-:Y:S01]  /*ad70*/  HADD2.F32 R67, -RZ, R66.H0_H0 ;  /* 0x20000042ff437230 */ /* 0x000fe20000004100 */
[----:B------:R-:W-:Y:S01]  /*ad80*/  F2FP.SATFINITE.E4M3.F32.PACK_AB_MERGE_C R62, R76, R73, R62 ;  /* 0x000000494c3e723e */ /* 0x000fe2000480703e */
[----:B------:R-:W-:Y:S01]  /*ad90*/  FMUL.FTZ R76, R69, R74 ;  /* 0x0000004a454c7220 */ /* 0x000fe20000410000 */
[----:B------:R-:W-:Y:S01]  /*ada0*/  F2FP.SATFINITE.E4M3.F32.PACK_AB_MERGE_C R65, R65, R72, R83 ;  /* 0x000000484141723e */ /* 0x000fe20004807053 */
[----:B------:R-:W-:-:S02]  /*adb0*/  HADD2.F32 R72, -RZ, R70.H0_H0 ;  /* 0x20000046ff487230 */ /* 0x000fc40000004100 */
[----:B------:R-:W-:Y:S01]  /*adc0*/  FMUL.FTZ R74, R67, R74 ;  /* 0x0000004a434a7220 */ /* 0x000fe20000410000 */
[----:B------:R-:W-:Y:S02]  /*add0*/  HADD2.F32 R66, -RZ, R66.H1_H1 ;  /* 0x30000042ff427230 */ /* 0x000fe40000004100 */
[----:B------:R-:W-:Y:S01]  /*ade0*/  FMUL.FTZ R73, R68, R71 ;  /* 0x0000004744497220 */ /* 0x000fe20000410000 */
[----:B------:R-:W-:Y:S01]  /*adf0*/  F2FP.F16.E4M3.UNPACK_B R49, R49.H1 ;  /* 0x00000031ff31723e */ /* 0x000fe200030006ff */
[-C--:B------:R-:W-:Y:S01]  /*ae00*/  FFMA.FTZ R74, R69, R72.reuse, R74 ;  /* 0x00000048454a7223 */ /* 0x080fe2000001004a */
[----:B------:R-:W-:Y:S02]  /*ae10*/  HADD2.F32 R69, -RZ, R70.H1_H1 ;  /* 0x30000046ff457230 */ /* 0x000fe40000004100 */
[----:B------:R-:W-:Y:S01]  /*ae20*/  FFMA.FTZ R76, R67, R72, -R76 ;  /* 0x00000048434c7223 */ /* 0x000fe2000001084c */
[----:B------:R-:W-:Y:S01]  /*ae30*/  FMUL.FTZ R71, R66, R71 ;  /* 0x0000004742477220 */ /* 0x000fe20000410000 */
[----:B------:R-:W-:Y:S01]  /*ae40*/  F2FP.F16.E4M3.UNPACK_B R67, R53.H1 ;  /* 0x00000035ff43723e */ /* 0x000fe200030006ff */
[----:B------:R-:W-:-:S02]  /*ae50*/  HADD2.F32 R53, -RZ, R49.H0_H0 ;  /* 0x20000031ff357230 */ /* 0x000fc40000004100 */
[-C--:B------:R-:W-:Y:S01]  /*ae60*/  FFMA.FTZ R75, R66, R69.reuse, -R73 ;  /* 0x00000045424b7223 */ /* 0x080fe20000010849 */
[----:B------:R-:W-:Y:S01]  /*ae70*/  F2FP.F16.E4M3.UNPACK_B R66, R54.H1 ;  /* 0x00000036ff42723e */ /* 0x000fe200030006ff */
[----:B------:R-:W-:Y:S01]  /*ae80*/  FFMA.FTZ R77, R68, R69, R71 ;  /* 0x00000045444d7223 */ /* 0x000fe20000010047 */
[--C-:B------:R-:W-:Y:S01]  /*ae90*/  HADD2.F32 R54, -RZ, R67.reuse.H0_H0 ;  /* 0x20000043ff367230 */ /* 0x100fe20000004100 */
[----:B------:R-:W-:Y:S01]  /*aea0*/  F2FP.F16.E4M3.UNPACK_B R52, R52.H1 ;  /* 0x00000034ff34723e */ /* 0x000fe200030006ff */
[----:B------:R-:W-:Y:S01]  /*aeb0*/  HADD2.F32 R67, -RZ, R67.H1_H1 ;  /* 0x30000043ff437230 */ /* 0x000fe20000004100 */
[----:B------:R-:W-:Y:S01]  /*aec0*/  F2FP.F16.E4M3.UNPACK_B R71, R50.H1 ;  /* 0x00000032ff47723e */ /* 0x000fe200030006ff */
[--C-:B------:R-:W-:Y:S02]  /*aed0*/  HADD2.F32 R68, -RZ, R66.reuse.H0_H0 ;  /* 0x20000042ff447230 */ /* 0x100fe40000004100 */
[----:B------:R-:W-:Y:S02]  /*aee0*/  HADD2.F32 R70, -RZ, R66.H1_H1 ;  /* 0x30000042ff467230 */ /* 0x000fe40000004100 */
[----:B------:R-:W-:-:S02]  /*aef0*/  HADD2.F32 R49, -RZ, R49.H1_H1 ;  /* 0x30000031ff317230 */ /* 0x000fc40000004100 */
[CC--:B------:R-:W-:Y:S01]  /*af00*/  FMUL.FTZ R72, R54.reuse, R68.reuse ;  /* 0x0000004436487220 */ /* 0x0c0fe20000410000 */
[--C-:B------:R-:W-:Y:S02]  /*af10*/  HADD2.F32 R66, -RZ, R52.reuse.H0_H0 ;  /* 0x20000034ff427230 */ /* 0x100fe40000004100 */
[----:B------:R-:W-:Y:S01]  /*af20*/  FMUL.FTZ R69, R53, R68 ;  /* 0x0000004435457220 */ /* 0x000fe20000410000 */
        /* <DEDUP_REMOVED lines=9> */
[-C--:B------:R-:W-:Y:S01]  /*afc0*/  F2FP.F16.E4M3.UNPACK_B R49, R51.reuse ;  /* 0x00000033ff31723e */ /* 0x080fe200020006ff */
[----:B------:R-:W-:Y:S01]  /*afd0*/  HADD2.F32 R66, -RZ, R54.H0_H0 ;  /* 0x20000036ff427230 */ /* 0x000fe20000004100 */
        /* <DEDUP_REMOVED lines=28> */
[CC--:B------:R-:W-:Y:S01]  /*b1a0*/  FMUL.FTZ R52, R54.reuse, R70.reuse ;  /* 0x0000004636347220 */ /* 0x0c0fe20000410000 */
[----:B------:R-:W-:Y:S02]  /*b1b0*/  HADD2.F32 R50, -RZ, R50.H1_H1 ;  /* 0x30000032ff327230 */ /* 0x000fe40000004100 */
[----:B------:R-:W-:Y:S01]  /*b1c0*/  FMUL.FTZ R53, R49, R70 ;  /* 0x0000004631357220 */ /* 0x000fe20000410000 */
[----:B------:R-:W-:Y:S01]  /*b1d0*/  F2FP.SATFINITE.E4M3.F32.PACK_AB_MERGE_C R78, R81, R78, RZ ;  /* 0x0000004e514e723e */ /* 0x000fe200048070ff */
[-C--:B------:R-:W-:Y:S01]  /*b1e0*/  FFMA.FTZ R51, R51, R48.reuse, -R66 ;  /* 0x0000003033337223 */ /* 0x080fe20000010842 */
[----:B------:R-:W-:Y:S01]  /*b1f0*/  FFMA.FTZ R68, R55, R48, R68 ;  /* 0x0000003037447223 */ /* 0x000fe20000010044 */
[-C--:B------:R-:W-:Y:S01]  /*b200*/  FFMA.FTZ R52, R49, R50.reuse, -R52 ;  /* 0x0000003231347223 */ /* 0x080fe20000010834 */
[----:B------:R-:W-:Y:S01]  /*b210*/  FFMA.FTZ R50, R54, R50, R53 ;  /* 0x0000003236327223 */ /* 0x000fe20000010035 */
[----:B------:R-:W-:Y:S01]  /*b220*/  F2FP.SATFINITE.E4M3.F32.PACK_AB_MERGE_C R79, R80, R79, RZ ;  /* 0x0000004f504f723e */ /* 0x000fe200048070ff */
[----:B------:R-:W-:Y:S01]  /*b230*/  IMAD.MOV.U32 R48, RZ, RZ, R62 ;  /* 0x000000ffff307224 */ /* 0x000fe200078e003e */
[----:B------:R-:W-:Y:S01]  /*b240*/  F2FP.SATFINITE.E4M3.F32.PACK_AB_MERGE_C R51, R51, R82, RZ ;  /* 0x000000523333723e */ /* 0x000fe200048070ff */
[----:B------:R-:W-:Y:S01]  /*b250*/  IMAD.MOV.U32 R54, RZ, RZ, R65 ;  /* 0x000000ffff367224 */ /* 0x000fe200078e0041 */
[----:B------:R-:W-:-:S02]  /*b260*/  F2FP.SATFINITE.E4M3.F32.PACK_AB_MERGE_C R68, R68, R85, RZ ;  /* 0x000000554444723e */ /* 0x000fc400048070ff */
[----:B------:R-:W-:Y:S02]  /*b270*/  F2FP.SATFINITE.E4M3.F32.PACK_AB_MERGE_C R51, R52, R83, R51 ;  /* 0x000000533433723e */ /* 0x000fe40004807033 */
[----:B------:R-:W-:Y:S01]  /*b280*/  F2FP.SATFINITE.E4M3.F32.PACK_AB_MERGE_C R55, R50, R73, R68 ;  /* 0x000000493237723e */ /* 0x000fe20004807044 */
[----:B------:R-:W-:Y:S01]  /*b290*/  IMAD.MOV.U32 R50, RZ, RZ, R64 ;  /* 0x000000ffff327224 */ /* 0x000fe200078e0040 */
[----:B------:R-:W-:Y:S02]  /*b2a0*/  F2FP.SATFINITE.E4M3.F32.PACK_AB_MERGE_C R49, R75, R76, R78 ;  /* 0x0000004c4b31723e */ /* 0x000fe4000480704e */
[----:B------:R-:W-:Y:S02]  /*b2b0*/  F2FP.SATFINITE.E4M3.F32.PACK_AB_MERGE_C R53, R77, R74, R79 ;  /* 0x0000004a4d35723e */ /* 0x000fe4000480704f */
[----:B------:R-:W-:-:S07]  /*b2c0*/  MOV R52, R63 ;  /* 0x0000003f00347202 */ /* 0x000fce0000000f00 */
.L_x_2414:
[----:B------:R-:W-:Y:S05]  /*b2d0*/  BSYNC B1 ;  /* 0x0000000000017941 */ /* 0x000fea0003800000 */
.L_x_2413:
        /* <DEDUP_REMOVED lines=10> */
.L_x_2354:
[----:B------:R-:W-:-:S06]  /*b380*/  UISETP.NE.AND UP0, UPT, UR45, 0x3, UPT ;  /* 0x000000032d00788c */ /* 0x000fcc000bf05270 */
[----:B------:R-:W-:-:S13]  /*b390*/  PLOP3.LUT P5, PT, PT, PT, UP0, 0x80, 0x0 ;  /* 0x000000000000781c */ /* 0x000fda0003faf008 */
[----:B------:R-:W-:Y:S05]  /*b3a0*/  @!P5 BRA `(.L_x_2415) ;  /* 0x000000000004d947 */ /* 0x000fea0003800000 */
[----:B------:R-:W-:Y:S01]  /*b3b0*/  BPT.TRAP 0x1 ;  /* 0x000000040000795c */ /* 0x000fe20000300000 */
.L_x_2415:
        /* <DEDUP_REMOVED lines=9> */
.L_x_2686:
[----:B------:R-:W-:Y:S05]  /*b450*/  BSYNC B1 ;  /* 0x0000000000017941 */ /* 0x000fea0003800000 */
.L_x_2416:
        /* <DEDUP_REMOVED lines=16> */
.L_x_2419:
[----:B------:R-:W-:Y:S05]  /*b560*/  BSYNC B1 ;  /* 0x0000000000017941 */ /* 0x000fea0003800000 */
.L_x_2418:
        /* <DEDUP_REMOVED lines=16> */
.L_x_2421:
[----:B------:R-:W-:Y:S05]  /*b670*/  BSYNC B1 ;  /* 0x0000000000017941 */ /* 0x000fea0003800000 */
.L_x_2420:
[----:B-1----:R-:W-:Y:S01]  /*b680*/  VIADD R48, R19, 0x40 ;  /* 0x0000004013307836 */ /* 0x002fe20000000000 */
[----:B------:R-:W-:Y:S04]  /*b690*/  BSSY B1, `(.L_x_2422) ;  /* 0x000000f000017945 */ /* 0x000fe80003800000 */
[----:B------:R-:W-:-:S13]  /*b6a0*/  ISETP.GE.AND P2, PT, R48, R117, PT ;  /* 0x000000753000720c */ /* 0x000fda0003f46270 */
[----:B------:R-:W-:Y:S05]  /*b6b0*/  @P2 BRA `(.L_x_2423) ;  /* 0x0000000000302947 */ /* 0x000fea0003800000 */
[----:B------:R-:W1:Y:S01]  /*b6c0*/  @!P0 LDC.64 R58, c[0x0][0x2e8] ;  /* 0x0000ba00ff3a8b82 */ /* 0x000e620000000a00 */
[----:B------:R-:W-:Y:S01]  /*b6d0*/  LEA R60, P2, R102, R56, 0x6 ;  /* 0x00000038663c7211 */ /* 0x000fe200078430ff */
        /* <DEDUP_REMOVED lines=10> */
.L_x_2423:
[----:B------:R-:W-:Y:S05]  /*b780*/  BSYNC B1 ;  /* 0x0000000000017941 */ /* 0x000fea0003800000 */
.L_x_2422:
        /* <DEDUP_REMOVED lines=18> */
.L_x_2391:
[----:B------:R-:W-:Y:S05]  /*b8b0*/  BSYNC B0 ;  /* 0x0000000000007941 */ /* 0x000fea0003800000 */
.L_x_2353:
        /* <DEDUP_REMOVED lines=17> */
.L_x_2425:
[----:B------:R-:W-:Y:S05]  /*b9d0*/  BSYNC B0 ;  /* 0x0000000000007941 */ /* 0x000fea0003800000 */
.L_x_2424:
[----:B------:R-:W1:Y:S01]  /*b9e0*/  SYNCS.PHASECHK.TRANS64.TRYWAIT P3, [R110+URZ+0x388b0], R121 ;  /* 0x0388b0796e0075a7 */ /* 0x000e62000806017f */
[----:B------:R-:W-:Y:S01]  /*b9f0*/  ULDC UR41, c[0x0][0x2f4] ;  /* 0x0000bd0000297ab9 */ /* 0x000fe20000000800 */
[----:B------:R-:W-:Y:S01]  /*ba00*/  ULDC.64 UR36, c[0x0][0x328] ;  /* 0x0000ca0000247ab9 */ /* 0x000fe20000000a00 */
[----:B------:R-:W-:Y:S01]  /*ba10*/  ULDC.64 UR38, c[0x0][0x318] ;  /* 0x0000c60000267ab9 */ /* 0x000fe20000000a00 */
[----:B------:R-:W-:Y:S04]  /*ba20*/  BSSY B0, `(.L_x_2426) ;  /* 0x0000002000007945 */ /* 0x000fe80003800000 */
[----:B-1----:R-:W-:Y:S05]  /*ba30*/  @!P3 BRA `(.L_x_2427) ;  /* 0x000001fc0094b947 */ /* 0x002fea0003800000 */
.L_x_2687:
[----:B------:R-:W-:Y:S05]  /*ba40*/  BSYNC B0 ;  /* 0x0000000000007941 */ /* 0x000fea0003800000 */
.L_x_2426:
[----:B------:R-:W-:Y:S01]  /*ba50*/  ISETP.GE.AND P3, PT, R19, R117, PT ;  /* 0x000000751300720c */ /* 0x000fe20003f66270 */
[----:B------:R-:W-:Y:S01]  /*ba60*/  BSSY B0, `(.L_x_2428) ;  /* 0x0000010000007945 */ /* 0x000fe20003800000 */
[----:B------:R-:W-:-:S11]  /*ba70*/  IMAD.WIDE R52, R25, 0x80, R46 ;  /* 0x0000008019347825 */ /* 0x000fd600078e022e */
[----:B------:R-:W-:Y:S05]  /*ba80*/  @P3 BRA `(.L_x_2429) ;  /* 0x0000000000343947 */ /* 0x000fea0003800000 */
[----:B0-----:R-:W-:Y:S02]  /*ba90*/  IMAD.MOV.U32 R48, RZ, RZ, R98 ;  /* 0x000000ffff307224 */ /* 0x001fe400078e0062 */
        /* <DEDUP_REMOVED lines=12> */
.L_x_2429:
[----:B------:R-:W-:Y:S05]  /*bb60*/  BSYNC B0 ;  /* 0x0000000000007941 */ /* 0x000fea0003800000 */
.L_x_2428:
        /* <DEDUP_REMOVED lines=19> */
.L_x_2431:
[----:B------:R-:W-:Y:S05]  /*bca0*/  BSYNC B0 ;  /* 0x0000000000007941 */ /* 0x000fea0003800000 */
.L_x_2430:
[----:B0-----:R-:W-:Y:S01]  /*bcb0*/  VIADD R48, R19, 0x40 ;  /* 0x0000004013307836 */ /* 0x001fe20000000000 */
[----:B------:R-:W-:Y:S04]  /*bcc0*/  BSSY B0, `(.L_x_2432) ;  /* 0x0000012000007945 */ /* 0x000fe80003800000 */
[----:B------:R-:W-:-:S13]  /*bcd0*/  ISETP.GE.AND P3, PT, R48, R117, PT ;  /* 0x000000753000720c */ /* 0x000fda0003f66270 */
[----:B------:R-:W-:Y:S05]  /*bce0*/  @P3 BRA `(.L_x_2433) ;  /* 0x00000000003c3947 */ /* 0x000fea0003800000 */
[----:B------:R-:W-:Y:S01]  /*bcf0*/  IADD3 R51, P3, R52, 0x40, RZ ;  /* 0x0000004034337810 */ /* 0x000fe20007f7e0ff */
[----:B------:R-:W-:Y:S02]  /*bd00*/  IMAD.MOV.U32 R48, RZ, RZ, R98 ;  /* 0x000000ffff307224 */ /* 0x000fe400078e0062 */
[----:B------:R-:W-:Y:S02]  /*bd10*/  IMAD.MOV.U32 R49, RZ, RZ, R109 ;  /* 0x000000ffff317224 */ /* 0x000fe400078e006d */
        /* <DEDUP_REMOVED lines=12> */
.L_x_2433:
[----:B------:R-:W-:Y:S05]  /*bde0*/  BSYNC B0 ;  /* 0x0000000000007941 */ /* 0x000fea0003800000 */
.L_x_2432:
[----:B0-----:R-:W-:Y:S01]  /*bdf0*/  IADD3 R48, R19, 0x60, RZ ;  /* 0x0000006013307810 */ /* 0x001fe20007ffe0ff */
[----:B------:R-:W-:Y:S03]  /*be00*/  BSSY B0, `(.L_x_2434) ;  /* 0x0000012000007945 */ /* 0x000fe60003800000 */
[----:B------:R-:W-:-:S13]  /*be10*/  ISETP.GE.AND P3, PT, R48, R117, PT ;  /* 0x000000753000720c */ /* 0x000fda0003f66270 */
[----:B------:R-:W-:Y:S05]  /*be20*/  @P3 BRA `(.L_x_2435) ;  /* 0x00000000003c3947 */ /* 0x000fea0003800000 */
[----:B------:R-:W-:Y:S01]  /*be30*/  IADD3 R51, P3, R52, 0x60, RZ ;  /* 0x0000006034337810 */ /* 0x000fe20007f7e0ff */
[----:B------:R-:W-:Y:S02]  /*be40*/  IMAD.MOV.U32 R48, RZ, RZ, R98 ;  /* 0x000000ffff307224 */ /* 0x000fe400078e0062 */
        /* <DEDUP_REMOVED lines=13> */
.L_x_2435:
[----:B------:R-:W-:Y:S05]  /*bf20*/  BSYNC B0 ;  /* 0x0000000000007941 */ /* 0x000fea0003800000 */
.L_x_2434:
        /* <DEDUP_REMOVED lines=22> */
.L_x_2348:
[----:B------:R-:W2:Y:S01]  /*c090*/  LDL R2, [R1+0x8] ;  /* 0x0000080001027983 */ /* 0x000ea20000100800 */
[----:B------:R-:W0:Y:S01]  /*c0a0*/  LDC R0, c[0x0][0x448] ;  /* 0x00011200ff007b82 */ /* 0x000e220000000800 */
[----:B------:R-:W-:Y:S01]  /*c0b0*/  CS2R R152, SRZ ;  /* 0x0000000000987805 */ /* 0x000fe2000001ff00 */
[----:B------:R-:W-:Y:S01]  /*c0c0*/  IMAD.MOV.U32 R142, RZ, RZ, RZ ;  /* 0x000000ffff8e7224 */ /* 0x000fe200078e00ff */
        /* <DEDUP_REMOVED lines=21> */
[----:B0-----:R-:W-:Y:S02]  /*c220*/  ISETP.NE.AND P1, PT, R0, 0x1, PT ;  /* 0x000000010000780c */ /* 0x001fe40003f25270 */
        /* <DEDUP_REMOVED lines=12> */
[----:B------:R-:W0:Y:S01]  /*c2f0*/  @P1 LDC R0, c[0x0][0x44c] ;  /* 0x00011300ff001b82 */ /* 0x000e220000000800 */
[----:B------:R-:W-:Y:S02]  /*c300*/  CS2R R70, SRZ ;  /* 0x0000000000467805 */ /* 0x000fe4000001ff00 */
[----:B------:R-:W-:Y:S02]  /*c310*/  CS2R R82, SRZ ;  /* 0x0000000000527805 */ /* 0x000fe4000001ff00 */
[----:B------:R-:W-:-:S02]  /*c320*/  CS2R R20, SRZ ;  /* 0x0000000000147805 */ /* 0x000fc4000001ff00 */
[----:B------:R-:W-:Y:S02]  /*c330*/  CS2R R80, SRZ ;  /* 0x0000000000507805 */ /* 0x000fe4000001ff00 */
[----:B------:R-:W-:Y:S02]  /*c340*/  CS2R R46, SRZ ;  /* 0x00000000002e7805 */ /* 0x000fe4000001ff00 */
[----:B------:R-:W-:Y:S02]  /*c350*/  CS2R R38, SRZ ;  /* 0x0000000000267805 */ /* 0x000fe4000001ff00 */
[----:B------:R-:W-:Y:S01]  /*c360*/  CS2R R14, SRZ ;  /* 0x00000000000e7805 */ /* 0x000fe2000001ff00 */
[----:B------:R-:W1:Y:S01]  /*c370*/  @P1 LDC R5, c[0x0][0x450] ;  /* 0x00011400ff051b82 */ /* 0x000e620000000800 */
        /* <DEDUP_REMOVED lines=13> */
[----:B------:R-:W-:Y:S01]  /*c450*/  CS2R R48, SRZ ;  /* 0x0000000000307805 */ /* 0x000fe2000001ff00 */
[----:B------:R-:W-:Y:S01]  /*c460*/  IMAD.MOV.U32 R117, RZ, RZ, RZ ;  /* 0x000000ffff757224 */ /* 0x000fe200078e00ff */
        /* <DEDUP_REMOVED lines=9> */
[----:B--2---:R-:W-:-:S05]  /*c500*/  IADD3 R3, R2, 0x7f, RZ ;  /* 0x0000007f02037810 */ /* 0x004fca0007ffe0ff */
[----:B0-----:R-:W-:-:S05]  /*c510*/  @P1 IMAD.HI.U32 R0, R3, R0, RZ ;  /* 0x0000000003001227 */ /* 0x001fca00078e00ff */
[----:B-1----:R-:W-:Y:S02]  /*c520*/  @P1 SHF.R.U32.HI R3, RZ, R5, R0 ;  /* 0x00000005ff031219 */ /* 0x002fe40000011600 */
[----:B------:R-:W-:Y:S02]  /*c530*/  CS2R R4, SRZ ;  /* 0x0000000000047805 */ /* 0x000fe4000001ff00 */
[----:B------:R-:W-:Y:S01]  /*c540*/  PLOP3.LUT P1, PT, PT, PT, PT, 0x80, 0x0 ;  /* 0x000000000000781c */ /* 0x000fe20003f2f070 */
[----:B------:R-:W-:Y:S02]  /*c550*/  IMAD.IADD R3, R130, 0x1, R3 ;  /* 0x0000000182037824 */ /* 0x000fe400078e0203 */
[----:B------:R-:W-:-:S03]  /*c560*/  IMAD.MOV.U32 R130, RZ, RZ, RZ ;  /* 0x000000ffff827224 */ /* 0x000fc600078e00ff */
[----:B------:R-:W-:-:S04]  /*c570*/  SHF.R.S32.HI R0, RZ, 0x1f, R3 ;  /* 0x0000001fff007819 */ /* 0x000fc80000011403 */
[----:B------:R-:W-:-:S04]  /*c580*/  LEA.HI R0, R0, R3, RZ, 0x7 ;  /* 0x0000000300007211 */ /* 0x000fc800078f38ff */
[----:B------:R-:W-:-:S04]  /*c590*/  SHF.R.S32.HI R0, RZ, 0x7, R0 ;  /* 0x00000007ff007819 */ /* 0x000fc80000011400 */
[----:B------:R-:W-:Y:S01]  /*c5a0*/  VIMNMX R131, R131, R0, PT ;  /* 0x0000000083837248 */ /* 0x000fe20003fe0100 */
[----:B------:R-:W-:-:S03]  /*c5b0*/  IMAD.MOV.U32 R0, RZ, RZ, RZ ;  /* 0x000000ffff007224 */ /* 0x000fc600078e00ff */
[----:B------:R-:W-:Y:S01]  /*c5c0*/  ISETP.GE.AND P2, PT, R131, 0x1, PT ;  /* 0x000000018300780c */ /* 0x000fe20003f46270 */
[----:B------:R-:W-:-:S12]  /*c5d0*/  @P0 BRA `(.L_x_2437) ;  /* 0x00000000000c0947 */ /* 0x000fd80003800000 */
[----:B------:R-:W0:Y:S01]  /*c5e0*/  FENCE.VIEW.ASYNC.G ;  /* 0x00000000000073c6 */ /* 0x000e220000000100 */
[----:B------:R-:W-:Y:S05]  /*c5f0*/  WARPSYNC.ALL ;  /* 0x0000000000007948 */ /* 0x000fea0003800000 */
[----:B0-----:R-:W-:Y:S06]  /*c600*/  BAR.ARV 0xc, 0x180 ;  /* 0x0306000000007b1d */ /* 0x001fec0000002000 */
.L_x_2437:
[----:B------:R-:W-:Y:S01]  /*c610*/  MOV R3, RZ ;  /* 0x000000ff00037202 */ /* 0x000fe20000000f00 */
[----:B------:R-:W-:Y:S01]  /*c620*/  IMAD.MOV.U32 R24, RZ, RZ, RZ ;  /* 0x000000ffff187224 */ /* 0x000fe200078e00ff */
        /* <DEDUP_REMOVED lines=8> */
[----:B------:R-:W0:Y:S04]  /*c6b0*/  SHFL.IDX PT, R0, R13, RZ, 0x1f ;  /* 0x00001fff0d007589 */ /* 0x000e2800000e0000 */
[----:B0-----:R1:W-:Y:S02]  /*c6c0*/  STL [R1], R0 ;  /* 0x0000000001007387 */ /* 0x0013e40000100800 */
.L_x_2690:
[----:B------:R-:W1:Y:S02]  /*c6d0*/  LDL R2, [R1] ;  /* 0x0000000001027983 */ /* 0x000e640000100800 */
[----:B-1----:R-:W-:-:S04]  /*c6e0*/  LEA.HI R0, R2, R2, RZ, 0x1 ;  /* 0x0000000202007211 */ /* 0x002fc800078f08ff */
[----:B------:R-:W-:-:S05]  /*c6f0*/  LOP3.LUT R0, R0, 0x1e, RZ, 0xc0, !PT ;  /* 0x0000001e00007812 */ /* 0x000fca00078ec0ff */
[----:B------:R-:W-:Y:S02]  /*c700*/  IMAD.IADD R0, R2, 0x1, -R0 ;  /* 0x0000000102007824 */ /* 0x000fe400078e0a00 */
[----:B------:R-:W-:-:S03]  /*c710*/  IMAD.U32 R2, RZ, RZ, UR44 ;  /* 0x0000002cff027e24 */ /* 0x000fc6000f8e00ff */
[----:B------:R-:W-:Y:S02]  /*c720*/  LEA R0, R0, UR44, 0xd ;  /* 0x0000002c00007c11 */ /* 0x000fe4000f8e68ff */
[----:B------:R-:W-:Y:S02]  /*c730*/  LOP3.LUT P0, RZ, R2, 0x3ff, RZ, 0xc0, !PT ;  /* 0x000003ff02ff7812 */ /* 0x000fe4000780c0ff */
[----:B------:R-:W-:Y:S02]  /*c740*/  SHF.R.U32.HI R0, RZ, 0x4, R0 ;  /* 0x00000004ff007819 */ /* 0x000fe40000011600 */
[----:B------:R-:W-:Y:S02]  /*c750*/  P2R R24, PR, RZ, 0x1 ;  /* 0x00000001ff187803 */ /* 0x000fe40000000000 */
[----:B------:R-:W-:-:S07]  /*c760*/  LOP3.LUT R48, R0, 0x3fff, RZ, 0xc0, !PT ;  /* 0x00003fff00307812 */ /* 0x000fce00078ec0ff */
[----:B------:R-:W-:Y:S05]  /*c770*/  @!P0 BRA `(.L_x_2440) ;  /* 0x0000000000408947 */ /* 0x000fea0003800000 */
[----:B------:R-:W-:Y:S01]  /*c780*/  MOV R0, 0x0 ;  /* 0x0000000000007802 */ /* 0x000fe20000000f00 */
[----:B------:R-:W-:Y:S01]  /*c790*/  ULDC.64 UR4, c[0x4][0xc0] ;  /* 0x0100300000047ab9 */ /* 0x000fe20000000a00 */
[----:B------:R-:W-:Y:S01]  /*c7a0*/  ULDC.64 UR6, c[0x4][0xc8] ;  /* 0x0100320000067ab9 */ /* 0x000fe20000000a00 */
[----:B------:R-:W-:Y:S01]  /*c7b0*/  IMAD.U32 R4, RZ, RZ, UR4 ;  /* 0x00000004ff047e24 */ /* 0x000fe2000f8e00ff */
[----:B------:R1:W2:Y:S01]  /*c7c0*/  LDC.64 R2, c[0x4][R0] ;  /* 0x0100000000027b82 */ /* 0x0002a20000000a00 */
[----:B------:R-:W-:Y:S01]  /*c7d0*/  MOV R5, UR5 ;  /* 0x0000000500057c02 */ /* 0x000fe20008000f00 */
        /* <DEDUP_REMOVED lines=10> */
.L_x_2440:
        /* <DEDUP_REMOVED lines=11> */
[----:B------:R-:W0:Y:S08]  /*c930*/  @P0 LDC.64 R10, c[0x0][0x9b0] ;  /* 0x00026c00ff0a0b82 */ /* 0x000e300000000a00 */
[----:B------:R-:W0:Y:S01]  /*c940*/  @P1 LDC.64 R12, c[0x0][0x9c0] ;  /* 0x00027000ff0c1b82 */ /* 0x000e220000000a00 */
        /* <DEDUP_REMOVED lines=9> */
[----:B0-----:R-:W-:Y:S02]  /*c9e0*/  @P0 IMAD R0, R15, R10, RZ ;  /* 0x0000000a0f000224 */ /* 0x001fe400078e02ff */
[----:B------:R-:W-:Y:S02]  /*c9f0*/  @P1 IMAD R6, R7, R12, RZ ;  /* 0x0000000c07061224 */ /* 0x000fe400078e02ff */
[----:B------:R-:W-:Y:S02]  /*ca00*/  @P1 IMAD.IADD R5, R5, 0x1, R9 ;  /* 0x0000000105051824 */ /* 0x000fe400078e0209 */
[C---:B------:R-:W-:Y:S02]  /*ca10*/  @P0 IMAD R9, R20.reuse, R11, R0 ;  /* 0x0000000b14090224 */ /* 0x040fe400078e0200 */
        /* <DEDUP_REMOVED lines=10> */
[----:B------:R-:W-:Y:S02]  /*cac0*/  @P1 LEA.HI.X R9, R6, UR7, R3, 0x2, P3 ;  /* 0x0000000706091c11 */ /* 0x000fe400098f1403 */
[----:B------:R-:W-:-:S03]  /*cad0*/  MOV R3, 0x3f800000 ;  /* 0x3f80000000037802 */ /* 0x000fc60000000f00 */
        /* <DEDUP_REMOVED lines=17> */
.L_x_2444:
[----:B-1----:R1:W2:Y:S02]  /*cbf0*/  SYNCS.PHASECHK.TRANS64.TRYWAIT P0, [R18+URZ+0x38800], R3 ;  /* 0x03880003120075a7 */ /* 0x0022a4000800017f */
[----:B--2---:R-:W-:Y:S05]  /*cc00*/  @!P0 NANOSLEEP.SYNCS 0x989680 ;  /* 0x009896800000895d */ /* 0x004fea0003900000 */
[----:B------:R-:W2:Y:S02]  /*cc10*/  @!P0 SYNCS.PHASECHK.TRANS64 P0, [R18+URZ+0x38800], R3 ;  /* 0x03880003120085a7 */ /* 0x000ea4000800007f */
[----:B--2---:R-:W-:Y:S05]  /*cc20*/  @!P0 BRA `(.L_x_2444) ;  /* 0xfffffffc00f08947 */ /* 0x004fea000383ffff */
.L_x_2443:
[----:B------:R-:W-:Y:S05]  /*cc30*/  BSYNC B0 ;  /* 0x0000000000007941 */ /* 0x000fea0003800000 */
.L_x_2442:
[----:B------:R-:W-:Y:S05]  /*cc40*/  BRA `(.L_x_2445) ;  /* 0x0000009400bc7947 */ /* 0x000fea0003800000 */
.L_x_2441:
[----:B------:R-:W-:Y:S01]  /*cc50*/  ISETP.NE.AND P0, PT, R24, RZ, PT ;  /* 0x000000ff1800720c */ /* 0x000fe20003f05270 */
[----:B------:R-:W-:Y:S01]  /*cc60*/  ULDC.64 UR4, c[0x0][0x3f8] ;  /* 0x0000fe0000047ab9 */ /* 0x000fe20000000a00 */
[----:B-----5:R-:W-:Y:S01]  /*cc70*/  SHF.R.S32.HI R0, RZ, 0x1f, R116 ;  /* 0x0000001fff007819 */ /* 0x020fe20000011474 */
[----:B------:R-:W-:Y:S01]  /*cc80*/  ULDC.64 UR6, c[0x0][0x408] ;  /* 0x0001020000067ab9 */ /* 0x000fe20000000a00 */
[----:B------:R-:W-:-:S04]  /*cc90*/  IMAD.WIDE.U32 R24, R116, UR4, RZ ;  /* 0x0000000474187c25 */ /* 0x000fc8000f8e00ff */
[C---:B------:R-:W-:Y:S02]  /*cca0*/  IMAD R3, R0.reuse, UR4, RZ ;  /* 0x0000000400037c24 */ /* 0x040fe4000f8e02ff */
[----:B------:R-:W-:Y:S02]  /*ccb0*/  IMAD R5, R0, UR6, RZ ;  /* 0x0000000600057c24 */ /* 0x000fe4000f8e02ff */
        /* <DEDUP_REMOVED lines=19> */
[----:B0-----:R-:W-:-:S07]  /*cdf0*/  IMAD.MOV.U32 R13, RZ, RZ, RZ ;  /* 0x000000ffff0d7224 */ /* 0x001fce00078e00ff */
[----:B------:R-:W-:-:S07]  /*ce00*/  LEPC R20, `(.L_x_2446) ;  /* 0x000000001014794e */ /* 0x000fce0000000000 */
[----:B-1----:R-:W-:Y:S05]  /*ce10*/  CALL.ABS.NOINC R14 ;  /* 0x000000000e007343 */ /* 0x002fea0003c00000 */
.L_x_2446:
[----:B------:R-:W2:Y:S01]  /*ce20*/  LDL R56, [R1+0x8] ;  /* 0x0000080001387983 */ /* 0x000ea20000100800 */
[----:B------:R-:W-:Y:S01]  /*ce30*/  ULDC.U8 UR4, c[0x0][0x410] ;  /* 0x0001040000047ab9 */ /* 0x000fe20000000000 */
[----:B------:R-:W-:Y:S01]  /*ce40*/  LEA.HI R31, R31, R50, RZ, 0x3 ;  /* 0x000000321f1f7211 */ /* 0x000fe200078f18ff */
[----:B------:R-:W-:Y:S01]  /*ce50*/  BSSY B0, `(.L_x_2447) ;  /* 0x0000946000007945 */ /* 0x000fe20003800000 */
[----:B------:R-:W-:Y:S02]  /*ce60*/  ISETP.NE.AND P0, PT, RZ, UR4, PT ;  /* 0x00000004ff007c0c */ /* 0x000fe4000bf05270 */
[----:B------:R-:W-:-:S05]  /*ce70*/  LOP3.LUT R31, R31, 0xfffffff8, RZ, 0xc0, !PT ;  /* 0xfffffff81f1f7812 */ /* 0x000fca00078ec0ff */
[----:B------:R-:W-:Y:S02]  /*ce80*/  IMAD.IADD R50, R50, 0x1, -R31 ;  /* 0x0000000132327824 */ /* 0x000fe400078e0a1f */
[----:B--2---:R-:W-:-:S04]  /*ce90*/  IMAD.IADD R57, R19, 0x1, R56 ;  /* 0x0000000113397824 */ /* 0x004fc800078e0238 */
[----:B------:R-:W-:Y:S01]  /*cea0*/  IMAD R3, R50, 0x20, R57 ;  /* 0x0000002032037824 */ /* 0x000fe200078e0239 */
[----:B------:R-:W-:Y:S06]  /*ceb0*/  @!P0 BRA `(.L_x_2448) ;  /* 0x0000004800808947 */ /* 0x000fec0003800000 */
[----:B------:R-:W0:Y:S01]  /*cec0*/  LDC R54, c[0x0][0x448] ;  /* 0x00011200ff367b82 */ /* 0x000e220000000800 */
[----:B------:R-:W-:Y:S01]  /*ced0*/  MOV R9, R27 ;  /* 0x0000001b00097202 */ /* 0x000fe20000000f00 */
[----:B------:R-:W-:Y:S01]  /*cee0*/  IMAD.MOV.U32 R8, RZ, RZ, R24 ;  /* 0x000000ffff087224 */ /* 0x000fe200078e0018 */
[----:B------:R-:W-:Y:S01]  /*cef0*/  ULDC.64 UR4, c[0x0][0x3f8] ;  /* 0x0000fe0000047ab9 */ /* 0x000fe20000000a00 */
[----:B------:R-:W-:Y:S01]  /*cf00*/  IMAD.MOV.U32 R10, RZ, RZ, R116 ;  /* 0x000000ffff0a7224 */ /* 0x000fe200078e0074 */
[----:B------:R-:W-:Y:S01]  /*cf10*/  ULDC.64 UR6, c[0x0][0x408] ;  /* 0x0001020000067ab9 */ /* 0x000fe20000000a00 */
[----:B------:R-:W-:Y:S01]  /*cf20*/  IMAD.MOV.U32 R11, RZ, RZ, R29 ;  /* 0x000000ffff0b7224 */ /* 0x000fe200078e001d */
[----:B------:R-:W-:Y:S01]  /*cf30*/  ULDC.64 UR8, c[0x0][0x400] ;  /* 0x0001000000087ab9 */ /* 0x000fe20000000a00 */
[----:B------:R-:W-:Y:S02]  /*cf40*/  SHF.R.S32.HI R49, RZ, 0x1f, R22 ;  /* 0x0000001fff317819 */ /* 0x000fe40000011416 */
[----:B------:R-:W-:-:S02]  /*cf50*/  SHF.R.S32.HI R55, RZ, 0x1f, R233 ;  /* 0x0000001fff377819 */ /* 0x000fc400000114e9 */
[----:B0-----:R-:W-:-:S13]  /*cf60*/  ISETP.NE.AND P0, PT, R54, 0x1, PT ;  /* 0x000000013600780c */ /* 0x001fda0003f05270 */
[----:B------:R-:W0:Y:S08]  /*cf70*/  @P0 LDC R0, c[0x0][0x44c] ;  /* 0x00011300ff000b82 */ /* 0x000e300000000800 */
[----:B------:R-:W1:Y:S01]  /*cf80*/  @P0 LDC R5, c[0x0][0x450] ;  /* 0x00011400ff050b82 */ /* 0x000e620000000800 */
[----:B0-----:R-:W-:-:S05]  /*cf90*/  @P0 IMAD.HI.U32 R0, R3, R0, RZ ;  /* 0x0000000003000227 */ /* 0x001fca00078e00ff */
[----:B-1----:R-:W-:-:S04]  /*cfa0*/  @P0 SHF.R.U32.HI R3, RZ, R5, R0 ;  /* 0x00000005ff030219 */ /* 0x002fc80000011600 */
        /* <DEDUP_REMOVED lines=14> */
[----:B------:R0:W1:Y:S04]  /*d090*/  SHFL.IDX PT, R0, R6, RZ, 0x181f ;  /* 0x00181fff06007589 */ /* 0x00006800000e0000 */
[----:B------:R0:W2:Y:S04]  /*d0a0*/  SHFL.IDX PT, R3, R5, RZ, 0x181f ;  /* 0x00181fff05037589 */ /* 0x0000a800000e0000 */
[----:B------:R0:W3:Y:S04]  /*d0b0*/  SHFL.IDX PT, R4, R8, RZ, 0x181f ;  /* 0x00181fff08047589 */ /* 0x0000e800000e0000 */
[----:B------:R0:W4:Y:S02]  /*d0c0*/  SHFL.IDX PT, R14, R7, RZ, 0x181f ;  /* 0x00181fff070e7589 */ /* 0x00012400000e0000 */
.L_x_2696:
[----:B------:R-:W5:Y:S01]  /*d0d0*/  LDL R9, [R1+0xc] ;  /* 0x00000c0001097983 */ /* 0x000f620000100800 */
[----:B------:R-:W-:Y:S01]  /*d0e0*/  BSSY B1, `(.L_x_2450) ;  /* 0x000001b000017945 */ /* 0x000fe20003800000 */
[----:B------:R-:W-:Y:S02]  /*d0f0*/  CS2R R20, SRZ ;  /* 0x0000000000147805 */ /* 0x000fe4000001ff00 */
[----:B------:R-:W-:Y:S02]  /*d100*/  CS2R R44, SRZ ;  /* 0x00000000002c7805 */ /* 0x000fe4000001ff00 */
[----:B------:R-:W-:Y:S02]  /*d110*/  CS2R R26, SRZ ;  /* 0x00000000001a7805 */ /* 0x000fe4000001ff00 */
[----:B------:R-:W-:Y:S01]  /*d120*/  CS2R R46, SRZ ;  /* 0x00000000002e7805 */ /* 0x000fe2000001ff00 */
[----:B-----5:R-:W-:-:S05]  /*d130*/  IMAD R54, R9, R54, RZ ;  /* 0x0000003609367224 */ /* 0x020fca00078e02ff */
        /* <DEDUP_REMOVED lines=8> */
[----:B--2---:R-:W-:-:S04]  /*d1c0*/  @!P4 IADD3 R24, P0, R233, R3, RZ ;  /* 0x00000003e918c210 */ /* 0x004fc80007f1e0ff */
[-C--:B----4-:R-:W-:Y:S01]  /*d1d0*/  @!P3 IADD3 R12, P1, R22, R14.reuse, RZ ;  /* 0x0000000e160cb210 */ /* 0x090fe20007f3e0ff */
[----:B-1----:R-:W-:Y:S01]  /*d1e0*/  @!P4 IMAD.X R25, R0, 0x1, R55, P0 ;  /* 0x000000010019c824 */ /* 0x002fe200000e0637 */
[----:B------:R-:W-:Y:S02]  /*d1f0*/  @!P3 IADD3 R10, P0, R22, R3, RZ ;  /* 0x00000003160ab210 */ /* 0x000fe40007f1e0ff */
[----:B------:R-:W-:Y:S02]  /*d200*/  @!P4 IADD3 R14, P2, R233, R14, RZ ;  /* 0x0000000ee90ec210 */ /* 0x000fe40007f5e0ff */
[----:B------:R-:W-:Y:S01]  /*d210*/  CS2R R26, SRZ ;  /* 0x00000000001a7805 */ /* 0x000fe2000001ff00 */
[--C-:B---3--:R-:W-:Y:S01]  /*d220*/  @!P3 IMAD.X R13, R4, 0x1, R49.reuse, P1 ;  /* 0x00000001040db824 */ /* 0x108fe200008e0631 */
[----:B------:R1:W5:Y:S01]  /*d230*/  @!P4 LD.E.64 R20, desc[UR46][R24.64] ;  /* 0x0000002e1814c980 */ /* 0x000362000c101b00 */
[----:B------:R-:W-:Y:S01]  /*d240*/  @!P3 IMAD.X R11, R0, 0x1, R49, P0 ;  /* 0x00000001000bb824 */ /* 0x000fe200000e0631 */
[----:B------:R-:W-:-:S02]  /*d250*/  @!P4 IADD3.X R15, R4, R55, RZ, P2, !PT ;  /* 0x00000037040fc210 */ /* 0x000fc400017fe4ff */
[----:B------:R1:W5:Y:S04]  /*d260*/  @!P3 LD.E.64 R46, desc[UR46][R12.64] ;  /* 0x0000002e0c2eb980 */ /* 0x000368000c101b00 */
[----:B------:R1:W5:Y:S04]  /*d270*/  @!P3 LD.E.64 R44, desc[UR46][R10.64] ;  /* 0x0000002e0a2cb980 */ /* 0x000368000c101b00 */
[----:B------:R1:W5:Y:S02]  /*d280*/  @!P4 LD.E.64 R26, desc[UR46][R14.64] ;  /* 0x0000002e0e1ac980 */ /* 0x000364000c101b00 */
.L_x_2451:
[----:B------:R-:W-:Y:S05]  /*d290*/  BSYNC B1 ;  /* 0x0000000000017941 */ /* 0x000fea0003800000 */
.L_x_2450:
[----:B------:R-:W-:Y:S01]  /*d2a0*/  UMOV UR4, 0xffffffff ;  /* 0xffffffff00047882 */ /* 0x000fe20000000000 */
[----:B-1----:R-:W-:Y:S02]  /*d2b0*/  CS2R R24, SRZ ;  /* 0x0000000000187805 */ /* 0x002fe4000001ff00 */
[----:B------:R-:W-:Y:S05]  /*d2c0*/  BRA.DIV UR4, `(.L_x_2452) ;  /* 0x000001ea041c7947 */ /* 0x000fea000b800000 */
[----:B------:R1:W0:Y:S04]  /*d2d0*/  SHFL.IDX PT, R0, R6, 0x1, 0x181f ;  /* 0x00381f0006007f89 */ /* 0x00022800000e0000 */
[----:B--2---:R1:W2:Y:S04]  /*d2e0*/  SHFL.IDX PT, R3, R5, 0x1, 0x181f ;  /* 0x00381f0005037f89 */ /* 0x0042a800000e0000 */
[----:B---3--:R1:W3:Y:S04]  /*d2f0*/  SHFL.IDX PT, R4, R8, 0x1, 0x181f ;  /* 0x00381f0008047f89 */ /* 0x0082e800000e0000 */
[----:B----4-:R1:W4:Y:S02]  /*d300*/  SHFL.IDX PT, R14, R7, 0x1, 0x181f ;  /* 0x00381f00070e7f89 */ /* 0x01032400000e0000 */
.L_x_2702:
        /* <DEDUP_REMOVED lines=14> */
[-C--:B----4-:R-:W-:Y:S02]  /*d3f0*/  @!P3 IADD3 R12, P1, R22, R14.reuse, RZ ;  /* 0x0000000e160cb210 */ /* 0x090fe40007f3e0ff */
[----:B------:R-:W-:Y:S01]  /*d400*/  @!P4 IADD3 R14, P2, R233, R14, RZ ;  /* 0x0000000ee90ec210 */ /* 0x000fe20007f5e0ff */
[----:B0-----:R-:W-:Y:S01]  /*d410*/  @!P4 IMAD.X R31, R0, 0x1, R55, P0 ;  /* 0x00000001001fc824 */ /* 0x001fe200000e0637 */
[----:B------:R-:W-:Y:S02]  /*d420*/  @!P3 IADD3 R10, P0, R22, R3, RZ ;  /* 0x00000003160ab210 */ /* 0x000fe40007f1e0ff */
[----:B------:R-:W-:Y:S01]  /*d430*/  CS2R R28, SRZ ;  /* 0x00000000001c7805 */ /* 0x000fe2000001ff00 */
[C---:B---3--:R-:W-:Y:S02]  /*d440*/  @!P3 IMAD.X R13, R4.reuse, 0x1, R49, P1 ;  /* 0x00000001040db824 */ /* 0x048fe400008e0631 */
[----:B------:R-:W-:Y:S01]  /*d450*/  @!P4 IMAD.X R15, R4, 0x1, R55, P2 ;  /* 0x00000001040fc824 */ /* 0x000fe200010e0637 */
[----:B------:R0:W5:Y:S01]  /*d460*/  @!P4 LD.E.64 R24, desc[UR46][R30.64] ;  /* 0x0000002e1e18c980 */ /* 0x000162000c101b00 */
[----:B------:R-:W-:-:S03]  /*d470*/  @!P3 IMAD.X R11, R0, 0x1, R49, P0 ;  /* 0x00000001000bb824 */ /* 0x000fc600000e0631 */
[----:B------:R0:W5:Y:S04]  /*d480*/  @!P3 LD.E.64 R36, desc[UR46][R12.64] ;  /* 0x0000002e0c24b980 */ /* 0x000168000c101b00 */
[----:B------:R0:W5:Y:S04]  /*d490*/  @!P3 LD.E.64 R34, desc[UR46][R10.64] ;  /* 0x0000002e0a22b980 */ /* 0x000168000c101b00 */
[----:B------:R0:W5:Y:S02]  /*d4a0*/  @!P4 LD.E.64 R28, desc[UR46][R14.64] ;  /* 0x0000002e0e1cc980 */ /* 0x000164000c101b00 */
.L_x_2454:
[----:B------:R-:W-:Y:S05]  /*d4b0*/  BSYNC B1 ;  /* 0x0000000000017941 */ /* 0x000fea0003800000 */
.L_x_2453:
[----:B------:R-:W-:-:S03]  /*d4c0*/  UMOV UR4, 0xffffffff ;  /* 0xffffffff00047882 */ /* 0x000fc60000000000 */
[----:B------:R-:W-:Y:S05]  /*d4d0*/  BRA.DIV UR4, `(.L_x_2455) ;  /* 0x000001ea04087947 */ /* 0x000fea000b800000 */
[----:B0-----:R0:W0:Y:S04]  /*d4e0*/  SHFL.IDX PT, R0, R6, 0x2, 0x181f ;  /* 0x00581f0006007f89 */ /* 0x00102800000e0000 */
[----:B--2---:R2:W0:Y:S04]  /*d4f0*/  SHFL.IDX PT, R3, R5, 0x2, 0x181f ;  /* 0x00581f0005037f89 */ /* 0x00442800000e0000 */
[----:B---3--:R2:W3:Y:S04]  /*d500*/  SHFL.IDX PT, R4, R8, 0x2, 0x181f ;  /* 0x00581f0008047f89 */ /* 0x0084e800000e0000 */
[----:B----4-:R2:W4:Y:S02]  /*d510*/  SHFL.IDX PT, R14, R7, 0x2, 0x181f ;  /* 0x00581f00070e7f89 */ /* 0x01052400000e0000 */
.L_x_2708:
        /* <DEDUP_REMOVED lines=15> */
[-C--:B----4-:R-:W-:Y:S02]  /*d610*/  @!P3 IADD3 R12, P1, R22, R14.reuse, RZ ;  /* 0x0000000e160cb210 */ /* 0x090fe40007f3e0ff */
[----:B------:R-:W-:Y:S01]  /*d620*/  @!P4 IADD3 R14, P2, R233, R14, RZ ;  /* 0x0000000ee90ec210 */ /* 0x000fe20007f5e0ff */
[----:B------:R-:W-:Y:S01]  /*d630*/  @!P4 IMAD.X R41, R0, 0x1, R55, P0 ;  /* 0x000000010029c824 */ /* 0x000fe200000e0637 */
        /* <DEDUP_REMOVED lines=9> */
.L_x_2457:
[----:B------:R-:W-:Y:S05]  /*d6d0*/  BSYNC B1 ;  /* 0x0000000000017941 */ /* 0x000fea0003800000 */
.L_x_2456:
[----:B------:R-:W-:Y:S01]  /*d6e0*/  UMOV UR4, 0xffffffff ;  /* 0xffffffff00047882 */ /* 0x000fe20000000000 */
[----:B0-----:R-:W-:Y:S02]  /*d6f0*/  CS2R R40, SRZ ;  /* 0x0000000000287805 */ /* 0x001fe4000001ff00 */
[----:B------:R-:W-:Y:S05]  /*d700*/  BRA.DIV UR4, `(.L_x_2458) ;  /* 0x000001e604ec7947 */ /* 0x000fea000b800000 */
[----:B------:R0:W0:Y:S04]  /*d710*/  SHFL.IDX PT, R0, R6, 0x3, 0x181f ;  /* 0x00781f0006007f89 */ /* 0x00002800000e0000 */
[----:B------:R0:W0:Y:S04]  /*d720*/  SHFL.IDX PT, R3, R5, 0x3, 0x181f ;  /* 0x00781f0005037f89 */ /* 0x00002800000e0000 */
[----:B---3--:R3:W0:Y:S04]  /*d730*/  SHFL.IDX PT, R4, R8, 0x3, 0x181f ;  /* 0x00781f0008047f89 */ /* 0x00862800000e0000 */
[----:B----4-:R3:W4:Y:S02]  /*d740*/  SHFL.IDX PT, R14, R7, 0x3, 0x181f ;  /* 0x00781f00070e7f89 */ /* 0x01072400000e0000 */
.L_x_2714:
[----:B------:R-:W-:Y:S01]  /*d750*/  VIADD R57, R57, 0x60 ;  /* 0x0000006039397836 */ /* 0x000fe20000000000 */
[----:B------:R-:W-:Y:S01]  /*d760*/  BSSY B1, `(.L_x_2459) ;  /* 0x0000019000017945 */ /* 0x000fe20003800000 */
[----:B------:R-:W-:Y:S02]  /*d770*/  CS2R R10, SRZ ;  /* 0x00000000000a7805 */ /* 0x000fe4000001ff00 */
[----:B-123--:R-:W-:Y:S02]  /*d780*/  CS2R R8, SRZ ;  /* 0x0000000000087805 */ /* 0x00efe4000001ff00 */
        /* <DEDUP_REMOVED lines=10> */
[CC--:B----4-:R-:W-:Y:S02]  /*d830*/  @!P4 IADD3 R50, P1, R22.reuse, R14.reuse, RZ ;  /* 0x0000000e1632c210 */ /* 0x0d0fe40007f3e0ff */
[-C--:B0-----:R-:W-:Y:S02]  /*d840*/  @!P4 IADD3 R6, P0, R22, R3.reuse, RZ ;  /* 0x000000031606c210 */ /* 0x081fe40007f1e0ff */
[C---:B------:R-:W-:Y:S01]  /*d850*/  @!P5 IADD3 R14, P3, R233.reuse, R14, RZ ;  /* 0x0000000ee90ed210 */ /* 0x040fe20007f7e0ff */
[--C-:B------:R-:W-:Y:S01]  /*d860*/  @!P4 IMAD.X R51, R4, 0x1, R49.reuse, P1 ;  /* 0x000000010433c824 */ /* 0x100fe200008e0631 */
[----:B------:R-:W-:Y:S01]  /*d870*/  @!P5 IADD3 R52, P2, R233, R3, RZ ;  /* 0x00000003e934d210 */ /* 0x000fe20007f5e0ff */
[----:B------:R-:W-:Y:S02]  /*d880*/  @!P4 IMAD.X R7, R0, 0x1, R49, P0 ;  /* 0x000000010007c824 */ /* 0x000fe400000e0631 */
[----:B------:R-:W-:Y:S01]  /*d890*/  @!P5 IMAD.X R15, R4, 0x1, R55, P3 ;  /* 0x00000001040fd824 */ /* 0x000fe200018e0637 */
[----:B------:R-:W-:Y:S01]  /*d8a0*/  @!P5 IADD3.X R53, R0, R55, RZ, P2, !PT ;  /* 0x000000370035d210 */ /* 0x000fe200017fe4ff */
[----:B------:R1:W5:Y:S04]  /*d8b0*/  @!P4 LD.E.64 R12, desc[UR46][R50.64] ;  /* 0x0000002e320cc980 */ /* 0x000368000c101b00 */
[----:B------:R1:W5:Y:S04]  /*d8c0*/  @!P5 LD.E.64 R40, desc[UR46][R52.64] ;  /* 0x0000002e3428d980 */ /* 0x000368000c101b00 */
[----:B------:R1:W5:Y:S04]  /*d8d0*/  @!P4 LD.E.64 R10, desc[UR46][R6.64] ;  /* 0x0000002e060ac980 */ /* 0x000368000c101b00 */
[----:B------:R1:W5:Y:S02]  /*d8e0*/  @!P5 LD.E.64 R8, desc[UR46][R14.64] ;  /* 0x0000002e0e08d980 */ /* 0x000364000c101b00 */
.L_x_2460:
[----:B------:R-:W-:Y:S05]  /*d8f0*/  BSYNC B1 ;  /* 0x0000000000017941 */ /* 0x000fea0003800000 */
.L_x_2459:
[----:B------:R-:W-:Y:S01]  /*d900*/  ULEA.HI UR4, UR43, UR43, URZ, 0x1 ;  /* 0x0000002b2b047291 */ /* 0x000fe2000f8f083f */
[----:B0-----:R-:W-:Y:S01]  /*d910*/  VIADDMNMX R0, R54, -R56, 0x80, PT ;  /* 0x0000008036007446 */ /* 0x001fe20003800938 */
[----:B------:R-:W-:Y:S02]  /*d920*/  BSSY B1, `(.L_x_2461) ;  /* 0x0000008000017945 */ /* 0x000fe40003800000 */
[----:B------:R-:W-:Y:S01]  /*d930*/  ULOP3.LUT UR4, UR4, 0xfffffffe, URZ, 0xc0, !UPT ;  /* 0xfffffffe04047892 */ /* 0x000fe2000f8ec03f */
[----:B------:R-:W-:-:S03]  /*d940*/  ISETP.GE.AND P1, PT, R19, R0, PT ;  /* 0x000000001300720c */ /* 0x000fc60003f26270 */
[----:B------:R-:W-:-:S06]  /*d950*/  UIADD3 UR4, UR43, -UR4, URZ ;  /* 0x800000042b047290 */ /* 0x000fcc000fffe03f */
[----:B------:R-:W-:-:S05]  /*d960*/  IMAD.U32 R3, RZ, RZ, UR4 ;  /* 0x00000004ff037e24 */ /* 0x000fca000f8e00ff */
[----:B------:R-:W-:-:S04]  /*d970*/  SHF.L.U32 R3, R3, 0x1f, RZ ;  /* 0x0000001f03037819 */ /* 0x000fc800000006ff */
[----:B------:R-:W0:Y:S02]  /*d980*/  SYNCS.PHASECHK.TRANS64.TRYWAIT P0, [R18+URZ+0x38800], R3 ;  /* 0x03880003120075a7 */ /* 0x000e24000800017f */
[----:B0-----:R-:W-:Y:S05]  /*d990*/  @!P0 BRA `(.L_x_2462) ;  /* 0x000001e400b88947 */ /* 0x001fea0003800000 */
.L_x_2715:
[----:B------:R-:W-:Y:S05]  /*d9a0*/  BSYNC B1 ;  /* 0x0000000000017941 */ /* 0x000fea0003800000 */
.L_x_2461:
[----:B------:R-:W-:Y:S04]  /*d9b0*/  BSSY B1, `(.L_x_2463) ;  /* 0x00000fa000017945 */ /* 0x000fe80003800000 */
[----:B------:R-:W-:Y:S05]  /*d9c0*/  @P1 BRA `(.L_x_2464) ;  /* 0x0000000c00e01947 */ /* 0x000fea0003800000 */
[----:B------:R2:W5:Y:S01]  /*d9d0*/  LDL R62, [R1+0x34] ;  /* 0x00003400013e7983 */ /* 0x0005620000100800 */
[----:B0-----:R-:W0:Y:S01]  /*d9e0*/  LDC R3, c[0x0][0x3f4] ;  /* 0x0000fd00ff037b82 */ /* 0x001e220000000800 */
[----:B------:R-:W-:Y:S01]  /*d9f0*/  BSSY B2, `(.L_x_2465) ;  /* 0x000007a000027945 */ /* 0x000fe20003800000 */
[-C--:B0-----:R-:W-:Y:S02]  /*da00*/  ISETP.GE.AND P0, PT, R22, R3.reuse, PT ;  /* 0x000000031600720c */ /* 0x081fe40003f06270 */
[----:B------:R-:W-:-:S11]  /*da10*/  ISETP.GE.AND P1, PT, R233, R3, PT ;  /* 0x00000003e900720c */ /* 0x000fd60003f26270 */
[----:B--2---:R-:W-:Y:S05]  /*da20*/  @P0 BRA `(.L_x_2466) ;  /* 0x0000000400d80947 */ /* 0x004fea0003800000 */
[----:B-1---5:R-:W0:Y:S01]  /*da30*/  LDS.128 R4, [R62+0x20400] ;  /* 0x020400003e047984 */ /* 0x022e220000000c00 */
[----:B----4-:R-:W-:Y:S02]  /*da40*/  SHF.R.U32.HI R14, RZ, 0x8, R44 ;  /* 0x00000008ff0e7819 */ /* 0x010fe4000001162c */
        /* <DEDUP_REMOVED lines=15> */
[----:B------:R-:W-:Y:S02]  /*db40*/  LOP3.LUT R49, R46, 0xff, RZ, 0xc0, !PT ;  /* 0x000000ff2e317812 */ /* 0x000fe400078ec0ff */
[----:B------:R-:W-:Y:S02]  /*db50*/  PRMT R52, R52, 0x7604, R51 ;  /* 0x0000760434347816 */ /* 0x000fe40000000033 */
        /* <DEDUP_REMOVED lines=99> */
.L_x_2466:
[----:B------:R-:W-:Y:S05]  /*e190*/  BSYNC B2 ;  /* 0x0000000000027941 */ /* 0x000fea0003800000 */
.L_x_2465:
[----:B------:R-:W-:Y:S05]  /*e1a0*/  @P1 BRA `(.L_x_2464) ;  /* 0x0000000400e81947 */ /* 0x000fea0003800000 */
[----:B01---5:R-:W0:Y:S01]  /*e1b0*/  LDS.128 R4, [R62+0x24400] ;  /* 0x024400003e047984 */ /* 0x023e220000000c00 */
[----:B------:R-:W-:Y:S02]  /*e1c0*/  SHF.R.U32.HI R15, RZ, 0x8, R21 ;  /* 0x00000008ff0f7819 */ /* 0x000fe40000011615 */
        /* <DEDUP_REMOVED lines=8> */
[----:B------:R-:W-:Y:S02]  /*e250*/  PRMT R45, R15, 0x7604, R44 ;  /* 0x000076040f2d7816 */ /* 0x000fe4000000002c */
[----:B------:R-:W-:Y:S02]  /*e260*/  PRMT R50, R49, 0x7604, R50 ;  /* 0x0000760431327816 */ /* 0x000fe40000000032 */
[----:B------:R-:W-:-:S02]  /*e270*/  SHF.R.U32.HI R44, RZ, 0x10, R21 ;  /* 0x00000010ff2c7819 */ /* 0x000fc40000011615 */
[----:B------:R-:W-:Y:S02]  /*e280*/  SHF.R.U32.HI R49, RZ, 0x10, R27 ;  /* 0x00000010ff317819 */ /* 0x000fe4000001161b */
[----:B----4-:R-:W-:Y:S02]  /*e290*/  LOP3.LUT R14, R20, 0xff, RZ, 0xc0, !PT ;  /* 0x000000ff140e7812 */ /* 0x010fe400078ec0ff */
[----:B------:R-:W-:Y:S02]  /*e2a0*/  LOP3.LUT R47, R26, 0xff, RZ, 0xc0, !PT ;  /* 0x000000ff1a2f7812 */ /* 0x000fe400078ec0ff */
[----:B------:R-:W-:Y:S02]  /*e2b0*/  LOP3.LUT R3, R3, 0xff, RZ, 0xc0, !PT ;  /* 0x000000ff03037812 */ /* 0x000fe400078ec0ff */
[----:B------:R-:W-:Y:S02]  /*e2c0*/  SHF.R.U32.HI R15, RZ, 0x10, R26 ;  /* 0x00000010ff0f7819 */ /* 0x000fe4000001161a */
[----:B------:R-:W-:-:S02]  /*e2d0*/  LOP3.LUT R44, R44, 0xff, RZ, 0xc0, !PT ;  /* 0x000000ff2c2c7812 */ /* 0x000fc400078ec0ff */
[----:B------:R-:W-:Y:S02]  /*e2e0*/  LOP3.LUT R49, R49, 0xff, RZ, 0xc0, !PT ;  /* 0x000000ff31317812 */ /* 0x000fe400078ec0ff */
[----:B------:R-:W-:Y:S02]  /*e2f0*/  PRMT R14, R3, 0x7604, R14 ;  /* 0x00007604030e7816 */ /* 0x000fe4000000000e */
        /* <DEDUP_REMOVED lines=80> */
[--C-:B------:R-:W-:Y:S02]  /*e800*/  HADD2.F32 R3, -RZ, R7.reuse.H1_H1 ;  /* 0x30000007ff037230 */ /* 0x100fe40000004100 */
[C---:B------:R-:W-:Y:S01]  /*e810*/  FMUL.FTZ R45, R4.reuse, R15 ;  /* 0x0000000f042d7220 */ /* 0x040fe20000410000 */
        /* <DEDUP_REMOVED lines=19> */
.L_x_2464:
[----:B------:R-:W-:Y:S05]  /*e950*/  BSYNC B1 ;  /* 0x0000000000017941 */ /* 0x000fea0003800000 */
.L_x_2463:
[----:B0-----:R-:W-:Y:S01]  /*e960*/  VIADD R3, R19, 0x20 ;  /* 0x0000002013037836 */ /* 0x001fe20000000000 */
[----:B------:R-:W-:Y:S04]  /*e970*/  BSSY B1, `(.L_x_2467) ;  /* 0x00000fb000017945 */ /* 0x000fe80003800000 */
[----:B------:R-:W-:-:S13]  /*e980*/  ISETP.GE.AND P0, PT, R3, R0, PT ;  /* 0x000000000300720c */ /* 0x000fda0003f06270 */
[----:B------:R-:W-:Y:S05]  /*e990*/  @P0 BRA `(.L_x_2468) ;  /* 0x0000000c00e00947 */ /* 0x000fea0003800000 */
[----:B-1----:R0:W5:Y:S01]  /*e9a0*/  LDL R53, [R1+0x34] ;  /* 0x0000340001357983 */ /* 0x0021620000100800 */
[----:B------:R-:W1:Y:S01]  /*e9b0*/  LDC R3, c[0x0][0x3f4] ;  /* 0x0000fd00ff037b82 */ /* 0x000e620000000800 */
[----:B------:R-:W-:Y:S01]  /*e9c0*/  BSSY B2, `(.L_x_2469) ;  /* 0x000007e000027945 */ /* 0x000fe20003800000 */
[-C--:B-1----:R-:W-:Y:S02]  /*e9d0*/  ISETP.GE.AND P0, PT, R22, R3.reuse, PT ;  /* 0x000000031600720c */ /* 0x082fe40003f06270 */
[----:B------:R-:W-:-:S11]  /*e9e0*/  ISETP.GE.AND P1, PT, R233, R3, PT ;  /* 0x00000003e900720c */ /* 0x000fd60003f26270 */
[----:B0-----:R-:W-:Y:S05]  /*e9f0*/  @P0 BRA `(.L_x_2470) ;  /* 0x0000000400e80947 */ /* 0x001fea0003800000 */
[----:B--2--5:R-:W0:Y:S01]  /*ea00*/  LDS.128 R4, [R53+0x21400] ;  /* 0x0214000035047984 */ /* 0x024e220000000c00 */
[----:B------:R-:W-:Y:S02]  /*ea10*/  SHF.R.U32.HI R3, RZ, 0x8, R34 ;  /* 0x00000008ff037819 */ /* 0x000fe40000011622 */
[----:B------:R-:W-:Y:S02]  /*ea20*/  SHF.R.U32.HI R15, RZ, 0x8, R35 ;  /* 0x00000008ff0f7819 */ /* 0x000fe40000011623 */
[----:B------:R-:W-:Y:S02]  /*ea30*/  SHF.R.U32.HI R44, RZ, 0x8, R37 ;  /* 0x00000008ff2c7819 */ /* 0x000fe40000011625 */
[----:B----4-:R-:W-:Y:S02]  /*ea40*/  LOP3.LUT R14, R34, 0xff, RZ, 0xc0, !PT ;  /* 0x000000ff220e7812 */ /* 0x010fe400078ec0ff */
        /* <DEDUP_REMOVED lines=117> */
.L_x_2470:
[----:B------:R-:W-:Y:S05]  /*f1a0*/  BSYNC B2 ;  /* 0x0000000000027941 */ /* 0x000fea0003800000 */
.L_x_2469:
[----:B------:R-:W-:Y:S05]  /*f1b0*/  @P1 BRA `(.L_x_2468) ;  /* 0x0000000400d81947 */ /* 0x000fea0003800000 */
[----:B0-2--5:R-:W0:Y:S01]  /*f1c0*/  LDS.128 R4, [R53+0x25400] ;  /* 0x0254000035047984 */ /* 0x025e220000000c00 */
[----:B----4-:R-:W-:Y:S02]  /*f1d0*/  SHF.R.U32.HI R14, RZ, 0x8, R24 ;  /* 0x00000008ff0e7819 */ /* 0x010fe40000011618 */
        /* <DEDUP_REMOVED lines=116> */
.L_x_2468:
[----:B------:R-:W-:Y:S05]  /*f920*/  BSYNC B1 ;  /* 0x0000000000017941 */ /* 0x000fea0003800000 */
.L_x_2467:
[----:B------:R-:W-:Y:S01]  /*f930*/  VIADD R3, R19, 0x40 ;  /* 0x0000004013037836 */ /* 0x000fe20000000000 */
[----:B------:R-:W-:Y:S04]  /*f940*/  BSSY B1, `(.L_x_2471) ;  /* 0x00000fb000017945 */ /* 0x000fe80003800000 */
[----:B------:R-:W-:-:S13]  /*f950*/  ISETP.GE.AND P0, PT, R3, R0, PT ;  /* 0x000000000300720c */ /* 0x000fda0003f06270 */
[----:B------:R-:W-:Y:S05]  /*f960*/  @P0 BRA `(.L_x_2472) ;  /* 0x0000000c00e00947 */ /* 0x000fea0003800000 */
[----:B-----5:R0:W5:Y:S01]  /*f970*/  LDL R45, [R1+0x34] ;  /* 0x00003400012d7983 */ /* 0x0201620000100800 */
[----:B------:R-:W1:Y:S01]  /*f980*/  LDC R3, c[0x0][0x3f4] ;  /* 0x0000fd00ff037b82 */ /* 0x000e620000000800 */
[----:B------:R-:W-:Y:S01]  /*f990*/  BSSY B2, `(.L_x_2473) ;  /* 0x000007a000027945 */ /* 0x000fe20003800000 */
[-C--:B-1----:R-:W-:Y:S02]  /*f9a0*/  ISETP.GE.AND P0, PT, R22, R3.reuse, PT ;  /* 0x000000031600720c */ /* 0x082fe40003f06270 */
[----:B------:R-:W-:-:S11]  /*f9b0*/  ISETP.GE.AND P1, PT, R233, R3, PT ;  /* 0x00000003e900720c */ /* 0x000fd60003f26270 */
[----:B0-----:R-:W-:Y:S05]  /*f9c0*/  @P0 BRA `(.L_x_2474) ;  /* 0x0000000400d80947 */ /* 0x001fea0003800000 */
[----:B--23-5:R-:W0:Y:S01]  /*f9d0*/  LDS.128 R4, [R45+0x22400] ;  /* 0x022400002d047984 */ /* 0x02ce220000000c00 */
[----:B----4-:R-:W-:Y:S02]  /*f9e0*/  SHF.R.U32.HI R14, RZ, 0x8, R38 ;  /* 0x00000008ff0e7819 */ /* 0x010fe40000011626 */
[----:B------:R-:W-:Y:S02]  /*f9f0*/  LOP3.LUT R3, R38, 0xff, RZ, 0xc0, !PT ;  /* 0x000000ff26037812 */ /* 0x000fe400078ec0ff */
[----:B------:R-:W-:Y:S02]  /*fa00*/  LOP3.LUT R14, R14, 0xff, RZ, 0xc0, !PT ;  /* 0x000000ff0e0e7812 */ /* 0x000fe400078ec0ff */
[----:B------:R-:W-:Y:S02]  /*fa10*/  SHF.R.U32.HI R20, RZ, 0x8, R39 ;  /* 0x00000008ff147819 */ /* 0x000fe40000011627 */
[----:B------:R-:W-:Y:S02]  /*fa20*/  PRMT R3, R14, 0x7604, R3 ;  /* 0x000076040e037816 */ /* 0x000fe40000000003 */
[----:B------:R-:W-:-:S02]  /*fa30*/  LOP3.LUT R15, R39, 0xff, RZ, 0xc0, !PT ;  /* 0x000000ff270f7812 */ /* 0x000fc400078ec0ff */
[----:B------:R-:W-:Y:S02]  /*fa40*/  LOP3.LUT R20, R20, 0xff, RZ, 0xc0, !PT ;  /* 0x000000ff14147812 */ /* 0x000fe400078ec0ff */
[----:B------:R-:W-:Y:S02]  /*fa50*/  SHF.R.U32.HI R26, RZ, 0x10, R39 ;  /* 0x00000010ff1a7819 */ /* 0x000fe40000011627 */
[----:B------:R-:W-:Y:S02]  /*fa60*/  SHF.R.U32.HI R25, RZ, 0x8, R43 ;  /* 0x00000008ff197819 */ /* 0x000fe4000001162b */
[----:B------:R-:W-:Y:S02]  /*fa70*/  SHF.R.U32.HI R14, RZ, 0x8, R42 ;  /* 0x00000008ff0e7819 */ /* 0x000fe4000001162a */
[----:B------:R-:W-:Y:S02]  /*fa80*/  PRMT R15, R20, 0x7604, R15 ;  /* 0x00007604140f7816 */ /* 0x000fe4000000000f */
[----:B------:R-:W-:-:S02]  /*fa90*/  LOP3.LUT R24, R43, 0xff, RZ, 0xc0, !PT ;  /* 0x000000ff2b187812 */ /* 0x000fc400078ec0ff */
[----:B------:R-:W-:Y:S02]  /*faa0*/  LOP3.LUT R25, R25, 0xff, RZ, 0xc0, !PT ;  /* 0x000000ff19197812 */ /* 0x000fe400078ec0ff */
[----:B------:R-:W-:Y:S02]  /*fab0*/  SHF.R.U32.HI R27, RZ, 0x10, R43 ;  /* 0x00000010ff1b7819 */ /* 0x000fe4000001162b */
        /* <DEDUP_REMOVED lines=103> */
.L_x_2474:
[----:B------:R-:W-:Y:S05]  /*10130*/  BSYNC B2 ;  /* 0x0000000000027941 */ /* 0x000fea0003800000 */
.L_x_2473:
[----:B------:R-:W-:Y:S05]  /*10140*/  @P1 BRA `(.L_x_2472) ;  /* 0x0000000400e81947 */ /* 0x000fea0003800000 */
[----:B0-23-5:R-:W0:Y:S01]  /*10150*/  LDS.128 R4, [R45+0x26400] ;  /* 0x026400002d047984 */ /* 0x02de220000000c00 */
        /* <DEDUP_REMOVED lines=82> */
[--C-:B------:R-:W-:Y:S01]  /*10680*/  HADD2.F32 R6, -RZ, R4.reuse.H1_H1 ;  /* 0x30000004ff067230 */ /* 0x100fe20000004100 */
[----:B------:R-:W-:Y:S01]  /*10690*/  F2FP.SATFINITE.E4M3.F32.PACK_AB_MERGE_C R33, R36, R33, RZ ;  /* 0x000000212421723e */ /* 0x000fe200048070ff */
[----:B------:R-:W-:Y:S01]  /*106a0*/  HADD2.F32 R20, -RZ, R15.H1_H1 ;  /* 0x3000000fff147230 */ /* 0x000fe20000004100 */
[----:B------:R-:W-:Y:S01]  /*106b0*/  F2FP.SATFINITE.E4M3.F32.PACK_AB_MERGE_C R35, R35, R30, RZ ;  /* 0x0000001e2323723e */ /* 0x000fe200048070ff */
[----:B------:R-:W-:-:S02]  /*106c0*/  HADD2.F32 R5, -RZ, R4.H0_H0 ;  /* 0x20000004ff057230 */ /* 0x000fc40000004100 */
        /* <DEDUP_REMOVED lines=13> */
[----:B------:R-:W-:Y:S01]  /*107a0*/  HADD2.F32 R4, -RZ, R14.H1_H1 ;  /* 0x3000000eff047230 */ /* 0x000fe20000004100 */
[----:B------:R-:W-:Y:S01]  /*107b0*/  F2FP.SATFINITE.E4M3.F32.PACK_AB_MERGE_C R25, R25, R26, RZ ;  /* 0x0000001a1919723e */ /* 0x000fe200048070ff */
[----:B------:R-:W-:Y:S01]  /*107c0*/  HADD2.F32 R32, -RZ, R32.H0_H0 ;  /* 0x20000020ff207230 */ /* 0x000fe20000004100 */
[----:B------:R-:W-:Y:S01]  /*107d0*/  F2FP.SATFINITE.E4M3.F32.PACK_AB_MERGE_C R30, R34, R29, R33 ;  /* 0x0000001d221e723e */ /* 0x000fe20004807021 */
[----:B------:R-:W-:Y:S02]  /*107e0*/  HADD2.F32 R3, -RZ, R7.H1_H1 ;  /* 0x30000007ff037230 */ /* 0x000fe40000004100 */
[----:B------:R-:W-:Y:S01]  /*107f0*/  FMUL.FTZ R27, R4, R15 ;  /* 0x0000000f041b7220 */ /* 0x000fe20000410000 */
[----:B------:R-:W-:-:S02]  /*10800*/  HADD2.F32 R24, -RZ, R24.H0_H0 ;  /* 0x20000018ff187230 */ /* 0x000fc40000004100 */
[----:B------:R-:W-:Y:S01]  /*10810*/  FMUL.FTZ R20, R4, R5 ;  /* 0x0000000504147220 */ /* 0x000fe20000410000 */
[----:B------:R-:W-:Y:S02]  /*10820*/  HADD2.F32 R14, -RZ, R14.H0_H0 ;  /* 0x2000000eff0e7230 */ /* 0x000fe40000004100 */
[C---:B------:R-:W-:Y:S01]  /*10830*/  FMUL.FTZ R4, R3.reuse, R32 ;  /* 0x0000002003047220 */ /* 0x040fe20000410000 */
[----:B------:R-:W-:Y:S02]  /*10840*/  HADD2.F32 R7, -RZ, R7.H0_H0 ;  /* 0x20000007ff077230 */ /* 0x000fe40000004100 */
[-C--:B------:R-:W-:Y:S01]  /*10850*/  FMUL.FTZ R3, R3, R24.reuse ;  /* 0x0000001803037220 */ /* 0x080fe20000410000 */
[----:B------:R-:W-:Y:S01]  /*10860*/  F2FP.SATFINITE.E4M3.F32.PACK_AB_MERGE_C R31, R38, R31, R35 ;  /* 0x0000001f261f723e */ /* 0x000fe20004807023 */
[C---:B------:R-:W-:Y:S01]  /*10870*/  FFMA.FTZ R27, R14.reuse, R5, -R27 ;  /* 0x000000050e1b7223 */ /* 0x040fe2000001081b */
[----:B------:R-:W-:Y:S01]  /*10880*/  FFMA.FTZ R20, R14, R15, R20 ;  /* 0x0000000f0e147223 */ /* 0x000fe20000010014 */
[C---:B------:R-:W-:Y:S01]  /*10890*/  FFMA.FTZ R4, R7.reuse, R24, -R4 ;  /* 0x0000001807047223 */ /* 0x040fe20000010804 */
[----:B------:R-:W-:Y:S01]  /*108a0*/  FFMA.FTZ R3, R7, R32, R3 ;  /* 0x0000002007037223 */ /* 0x000fe20000010003 */
[----:B------:R-:W-:-:S02]  /*108b0*/  F2FP.SATFINITE.E4M3.F32.PACK_AB_MERGE_C R28, R21, R6, R25 ;  /* 0x00000006151c723e */ /* 0x000fc40004807019 */
[----:B------:R-:W-:-:S04]  /*108c0*/  F2FP.SATFINITE.E4M3.F32.PACK_AB_MERGE_C R20, R20, R27, RZ ;  /* 0x0000001b1414723e */ /* 0x000fc800048070ff */
[----:B------:R-:W-:-:S05]  /*108d0*/  F2FP.SATFINITE.E4M3.F32.PACK_AB_MERGE_C R29, R3, R4, R20 ;  /* 0x00000004031d723e */ /* 0x000fca0004807014 */
[----:B------:R0:W-:Y:S02]  /*108e0*/  STS.128 [R45+0x26400], R28 ;  /* 0x0264001c2d007388 */ /* 0x0001e40000000c00 */
.L_x_2472:
[----:B------:R-:W-:Y:S05]  /*108f0*/  BSYNC B1 ;  /* 0x0000000000017941 */ /* 0x000fea0003800000 */
.L_x_2471:
[----:B------:R-:W-:-:S05]  /*10900*/  VIADD R3, R19, 0x60 ;  /* 0x0000006013037836 */ /* 0x000fca0000000000 */
        /* <DEDUP_REMOVED lines=94> */
[----:B------:R-:W-:Y:S01]  /*10ef0*/  HADD2.F32 R3, -RZ, R0.H1_H1 ;  /* 0x30000000ff037230 */ /* 0x000fe20000004100 */
[----:B------:R-:W-:Y:S01]  /*10f00*/  F2FP.SATFINITE.E4M3.F32.PACK_AB_MERGE_C R28, R28, R29, RZ ;  /* 0x0000001d1c1c723e */ /* 0x000fe200048070ff */
[----:B------:R-:W-:Y:S02]  /*10f10*/  HADD2.F32 R10, -RZ, R10.H0_H0 ;  /* 0x2000000aff0a7230 */ /* 0x000fe40000004100 */
[-C--:B------:R-:W-:Y:S01]  /*10f20*/  FMUL.FTZ R21, R5, R11.reuse ;  /* 0x0000000b05157220 */ /* 0x080fe20000410000 */
[----:B------:R-:W-:Y:S02]  /*10f30*/  HADD2.F32 R4, -RZ, R4.H0_H0 ;  /* 0x20000004ff047230 */ /* 0x000fe40000004100 */
[C---:B------:R-:W-:Y:S01]  /*10f40*/  FMUL.FTZ R5, R3.reuse, R12 ;  /* 0x0000000c03057220 */ /* 0x040fe20000410000 */
[----:B------:R-:W-:Y:S02]  /*10f50*/  HADD2.F32 R0, -RZ, R0.H0_H0 ;  /* 0x20000000ff007230 */ /* 0x000fe40000004100 */
[----:B------:R-:W-:Y:S01]  /*10f60*/  FMUL.FTZ R3, R3, R10 ;  /* 0x0000000a03037220 */ /* 0x000fe20000410000 */
[----:B------:R-:W-:Y:S01]  /*10f70*/  F2FP.SATFINITE.E4M3.F32.PACK_AB_MERGE_C R31, R31, R32, RZ ;  /* 0x000000201f1f723e */ /* 0x000fe200048070ff */
[C---:B------:R-:W-:Y:S01]  /*10f80*/  FFMA.FTZ R20, R4.reuse, R11, -R13 ;  /* 0x0000000b04147223 */ /* 0x040fe2000001080d */
[----:B------:R-:W-:Y:S01]  /*10f90*/  FFMA.FTZ R21, R4, R15, R21 ;  /* 0x0000000f04157223 */ /* 0x000fe20000010015 */
[C---:B------:R-:W-:Y:S01]  /*10fa0*/  FFMA.FTZ R13, R0.reuse, R10, -R5 ;  /* 0x0000000a000d7223 */ /* 0x040fe20000010805 */
[----:B------:R-:W-:Y:S01]  /*10fb0*/  FFMA.FTZ R12, R0, R12, R3 ;  /* 0x0000000c000c7223 */ /* 0x000fe20000010003 */
[----:B------:R-:W-:-:S02]  /*10fc0*/  HADD2.F32 R4, -RZ, R14.H1_H1 ;  /* 0x3000000eff047230 */ /* 0x000fc40000004100 */
[--C-:B------:R-:W-:Y:S01]  /*10fd0*/  HADD2.F32 R3, -RZ, R7.reuse.H1_H1 ;  /* 0x30000007ff037230 */ /* 0x100fe20000004100 */
[----:B------:R-:W-:Y:S01]  /*10fe0*/  F2FP.SATFINITE.E4M3.F32.PACK_AB_MERGE_C R20, R21, R20, RZ ;  /* 0x000000141514723e */ /* 0x000fe200048070ff */
[--C-:B------:R-:W-:Y:S02]  /*10ff0*/  HADD2.F32 R10, -RZ, R24.reuse.H1_H1 ;  /* 0x30000018ff0a7230 */ /* 0x100fe40000004100 */
[----:B------:R-:W-:Y:S02]  /*11000*/  HADD2.F32 R11, -RZ, R24.H0_H0 ;  /* 0x20000018ff0b7230 */ /* 0x000fe40000004100 */
[C---:B------:R-:W-:Y:S01]  /*11010*/  FMUL.FTZ R15, R3.reuse, R4 ;  /* 0x00000004030f7220 */ /* 0x040fe20000410000 */
[----:B------:R-:W-:Y:S01]  /*11020*/  HADD2.F32 R0, -RZ, R6.H1_H1 ;  /* 0x30000006ff007230 */ /* 0x000fe20000004100 */
[----:B------:R-:W-:Y:S01]  /*11030*/  F2FP.SATFINITE.E4M3.F32.PACK_AB_MERGE_C R12, R12, R13, R20 ;  /* 0x0000000d0c0c723e */ /* 0x000fe20004807014 */
        /* <DEDUP_REMOVED lines=9> */
[----:B------:R-:W-:-:S03]  /*110d0*/  FFMA.FTZ R0, R6, R11, R0 ;  /* 0x0000000b06007223 */ /* 0x000fc60000010000 */
[----:B------:R-:W-:Y:S02]  /*110e0*/  F2FP.SATFINITE.E4M3.F32.PACK_AB_MERGE_C R4, R15, R14, RZ ;  /* 0x0000000e0f04723e */ /* 0x000fe400048070ff */
[----:B------:R-:W-:Y:S02]  /*110f0*/  F2FP.SATFINITE.E4M3.F32.PACK_AB_MERGE_C R14, R26, R27, R28 ;  /* 0x0000001b1a0e723e */ /* 0x000fe4000480701c */
[----:B------:R-:W-:Y:S02]  /*11100*/  F2FP.SATFINITE.E4M3.F32.PACK_AB_MERGE_C R15, R30, R25, R31 ;  /* 0x000000191e0f723e */ /* 0x000fe4000480701f */
[----:B------:R-:W-:-:S05]  /*11110*/  F2FP.SATFINITE.E4M3.F32.PACK_AB_MERGE_C R13, R0, R3, R4 ;  /* 0x00000003000d723e */ /* 0x000fca0004807004 */
[----:B------:R0:W-:Y:S02]  /*11120*/  STS.128 [R33+0x23400], R12 ;  /* 0x0234000c21007388 */ /* 0x0001e40000000c00 */
.L_x_2477:
[----:B------:R-:W-:Y:S05]  /*11130*/  BSYNC B1 ;  /* 0x0000000000017941 */ /* 0x000fea0003800000 */
.L_x_2476:
[----:B------:R-:W-:Y:S05]  /*11140*/  @P1 BRA `(.L_x_2475) ;  /* 0x0000005000581947 */ /* 0x000fea0003800000 */
[----:B--23-5:R-:W1:Y:S01]  /*11150*/  LDS.128 R4, [R33+0x27400] ;  /* 0x0274000021047984 */ /* 0x02ce620000000c00 */
[----:B------:R-:W-:Y:S02]  /*11160*/  SHF.R.U32.HI R11, RZ, 0x8, R41 ;  /* 0x00000008ff0b7819 */ /* 0x000fe40000011629 */
[----:B------:R-:W-:Y:S02]  /*11170*/  LOP3.LUT R10, R41, 0xff, RZ, 0xc0, !PT ;  /* 0x000000ff290a7812 */ /* 0x000fe400078ec0ff */
[----:B------:R-:W-:Y:S02]  /*11180*/  LOP3.LUT R11, R11, 0xff, RZ, 0xc0, !PT ;  /* 0x000000ff0b0b7812 */ /* 0x000fe400078ec0ff */
[----:B0-----:R-:W-:Y:S02]  /*11190*/  SHF.R.U32.HI R15, RZ, 0x8, R9 ;  /* 0x00000008ff0f7819 */ /* 0x001fe40000011609 */
[----:B------:R-:W-:Y:S02]  /*111a0*/  SHF.R.U32.HI R3, RZ, 0x8, R40 ;  /* 0x00000008ff037819 */ /* 0x000fe40000011628 */
[----:B------:R-:W-:-:S02]  /*111b0*/  PRMT R10, R11, 0x7604, R10 ;  /* 0x000076040b0a7816 */ /* 0x000fc4000000000a */
[----:B------:R-:W-:Y:S02]  /*111c0*/  LOP3.LUT R12, R9, 0xff, RZ, 0xc0, !PT ;  /* 0x000000ff090c7812 */ /* 0x000fe400078ec0ff */
[----:B------:R-:W-:Y:S02]  /*111d0*/  LOP3.LUT R15, R15, 0xff, RZ, 0xc0, !PT ;  /* 0x000000ff0f0f7812 */ /* 0x000fe400078ec0ff */
[----:B----4-:R-:W-:Y:S02]  /*111e0*/  SHF.R.U32.HI R14, RZ, 0x10, R9 ;  /* 0x00000010ff0e7819 */ /* 0x010fe40000011609 */
[----:B------:R-:W-:Y:S02]  /*111f0*/  LOP3.LUT R0, R40, 0xff, RZ, 0xc0, !PT ;  /* 0x000000ff28007812 */ /* 0x000fe400078ec0ff */
[----:B------:R-:W-:Y:S02]  /*11200*/  LOP3.LUT R3, R3, 0xff, RZ, 0xc0, !PT ;  /* 0x000000ff03037812 */ /* 0x000fe400078ec0ff */
[----:B------:R-:W-:-:S02]  /*11210*/  SHF.R.U32.HI R20, RZ, 0x10, R41 ;  /* 0x00000010ff147819 */ /* 0x000fc40000011629 */
[----:B------:R-:W-:Y:S02]  /*11220*/  SHF.R.U32.HI R11, RZ, 0x8, R8 ;  /* 0x00000008ff0b7819 */ /* 0x000fe40000011608 */
[----:B------:R-:W-:Y:S01]  /*11230*/  PRMT R12, R15, 0x7604, R12 ;  /* 0x000076040f0c7816 */ /* 0x000fe2000000000c */
[----:B------:R-:W-:Y:S01]  /*11240*/  IMAD.U32 R15, R14, 0x10000, RZ ;  /* 0x000100000e0f7824 */ /* 0x000fe200078e00ff */
[----:B------:R-:W-:Y:S02]  /*11250*/  PRMT R3, R3, 0x7604, R0 ;  /* 0x0000760403037816 */ /* 0x000fe40000000000 */
[----:B------:R-:W-:Y:S01]  /*11260*/  LOP3.LUT R13, R11, 0xff, RZ, 0xc0, !PT ;  /* 0x000000ff0b0d7812 */ /* 0x000fe200078ec0ff */
[----:B------:R-:W-:Y:S01]  /*11270*/  IMAD.U32 R11, R20, 0x10000, RZ ;  /* 0x00010000140b7824 */ /* 0x000fe200078e00ff */
[----:B------:R-:W-:Y:S02]  /*11280*/  LOP3.LUT R0, R8, 0xff, RZ, 0xc0, !PT ;  /* 0x000000ff08007812 */ /* 0x000fe400078ec0ff */
[----:B------:R-:W-:-:S02]  /*11290*/  LOP3.LUT R3, R3, 0xff0000, R40, 0xf8, !PT ;  /* 0x00ff000003037812 */ /* 0x000fc400078ef828 */
[----:B------:R-:W-:Y:S02]  /*112a0*/  PRMT R13, R13, 0x7604, R0 ;  /* 0x000076040d0d7816 */ /* 0x000fe40000000000 */
[----:B------:R-:W-:Y:S02]  /*112b0*/  LOP3.LUT R15, R12, 0xff0000, R15, 0xf8, !PT ;  /* 0x00ff00000c0f7812 */ /* 0x000fe400078ef80f */
[----:B------:R-:W-:Y:S02]  /*112c0*/  LOP3.LUT R11, R10, 0xff0000, R11, 0xf8, !PT ;  /* 0x00ff00000a0b7812 */ /* 0x000fe400078ef80b */
[----:B------:R-:W-:Y:S02]  /*112d0*/  LOP3.LUT R13, R13, 0xff0000, R8, 0xf8, !PT ;  /* 0x00ff00000d0d7812 */ /* 0x000fe400078ef808 */
[----:B------:R-:W-:Y:S02]  /*112e0*/  LOP3.LUT R12, R3, 0xff000000, R40, 0xf8, !PT ;  /* 0xff000000030c7812 */ /* 0x000fe400078ef828 */
[----:B------:R-:W-:-:S02]  /*112f0*/  LOP3.LUT R20, R15, 0xff000000, R9, 0xf8, !PT ;  /* 0xff0000000f147812 */ /* 0x000fc400078ef809 */
[----:B------:R-:W-:Y:S02]  /*11300*/  LOP3.LUT R40, R11, 0xff000000, R41, 0xf8, !PT ;  /* 0xff0000000b287812 */ /* 0x000fe400078ef829 */
[----:B-1----:R-:W-:Y:S02]  /*11310*/  F2FP.F16.E4M3.UNPACK_B R0, R6.H1 ;  /* 0x00000006ff00723e */ /* 0x002fe400030006ff */
        /* <DEDUP_REMOVED lines=65> */
[----:B------:R-:W-:Y:S01]  /*11730*/  HADD2.F32 R3, -RZ, R7.H1_H1 ;  /* 0x30000007ff037230 */ /* 0x000fe20000004100 */
[----:B------:R-:W-:Y:S01]  /*11740*/  F2FP.SATFINITE.E4M3.F32.PACK_AB_MERGE_C R11, R14, R11, RZ ;  /* 0x0000000b0e0b723e */ /* 0x000fe200048070ff */
        /* <DEDUP_REMOVED lines=21> */
[----:B------:R0:W-:Y:S01]  /*118a0*/  STS.128 [R33+0x27400], R4 ;  /* 0x0274000421007388 */ /* 0x0001e20000000c00 */
[----:B------:R-:W-:Y:S05]  /*118b0*/  BRA `(.L_x_2475) ;  /* 0x00000048007c7947 */ /* 0x000fea0003800000 */
.L_x_2448:
[----:B------:R-:W0:Y:S01]  /*118c0*/  LDC R42, c[0x0][0x448] ;  /* 0x00011200ff2a7b82 */ /* 0x000e220000000800 */
[----:B------:R-:W-:Y:S01]  /*118d0*/  IMAD.MOV.U32 R25, RZ, RZ, R27 ;  /* 0x000000ffff197224 */ /* 0x000fe200078e001b */
[----:B------:R-:W-:Y:S01]  /*118e0*/  ULDC.64 UR4, c[0x0][0x3f8] ;  /* 0x0000fe0000047ab9 */ /* 0x000fe20000000a00 */
[----:B------:R-:W-:Y:S01]  /*118f0*/  IMAD.MOV.U32 R117, RZ, RZ, R29 ;  /* 0x000000ffff757224 */ /* 0x000fe200078e001d */
[----:B------:R-:W-:Y:S01]  /*11900*/  ULDC.64 UR6, c[0x0][0x408] ;  /* 0x0001020000067ab9 */ /* 0x000fe20000000a00 */
[----:B------:R-:W-:Y:S01]  /*11910*/  ULDC.64 UR8, c[0x0][0x400] ;  /* 0x0001000000087ab9 */ /* 0x000fe20000000a00 */
        /* <DEDUP_REMOVED lines=19> */
[----:B------:R-:W2:Y:S01]  /*11a50*/  LDL R0, [R1+0xc] ;  /* 0x00000c0001007983 */ /* 0x000ea20000100800 */
[----:B------:R-:W0:Y:S03]  /*11a60*/  LDC R51, c[0x0][0x3f4] ;  /* 0x0000fd00ff337b82 */ /* 0x000e260000000800 */
[----:B------:R-:W1:Y:S04]  /*11a70*/  SHFL.IDX PT, R5, R43, RZ, 0x181f ;  /* 0x00181fff2b057589 */ /* 0x000e6800000e0000 */
[----:B------:R-:W3:Y:S04]  /*11a80*/  SHFL.IDX PT, R14, R10, RZ, 0x181f ;  /* 0x00181fff0a0e7589 */ /* 0x000ee800000e0000 */
[----:B------:R-:W4:Y:S04]  /*11a90*/  SHFL.IDX PT, R3, R8, RZ, 0x181f ;  /* 0x00181fff08037589 */ /* 0x000f2800000e0000 */
[----:B------:R-:W5:Y:S01]  /*11aa0*/  SHFL.IDX PT, R7, R49, RZ, 0x181f ;  /* 0x00181fff31077589 */ /* 0x000f6200000e0000 */
[----:B0-----:R-:W-:Y:S01]  /*11ab0*/  ISETP.GE.AND P0, PT, R16, R51, PT ;  /* 0x000000331000720c */ /* 0x001fe20003f06270 */
[----:B--2---:R-:W-:-:S05]  /*11ac0*/  IMAD R42, R0, R42, RZ ;  /* 0x0000002a002a7224 */ /* 0x004fca00078e02ff */
[----:B------:R-:W-:-:S13]  /*11ad0*/  ISETP.GE.OR P1, PT, R57, R42, P0 ;  /* 0x0000002a3900720c */ /* 0x000fda0000726670 */
[C---:B-1----:R-:W-:Y:S02]  /*11ae0*/  @!P1 IADD3 R0, P2, R16.reuse, R5, RZ ;  /* 0x0000000510009210 */ /* 0x042fe40007f5e0ff */
[----:B---3--:R-:W-:Y:S02]  /*11af0*/  @!P1 IADD3 R14, P3, R16, R14, RZ ;  /* 0x0000000e100e9210 */ /* 0x008fe40007f7e0ff */
[----:B----4-:R-:W-:Y:S01]  /*11b00*/  @!P1 IADD3.X R5, R3, R17, RZ, P2, !PT ;  /* 0x0000001103059210 */ /* 0x010fe200017fe4ff */
[----:B------:R-:W-:Y:S02]  /*11b10*/  @!P1 IMAD.MOV.U32 R4, RZ, RZ, R0 ;  /* 0x000000ffff049224 */ /* 0x000fe400078e0000 */
[----:B-----5:R-:W-:Y:S02]  /*11b20*/  @!P1 IMAD.X R3, R7, 0x1, R17, P3 ;  /* 0x0000000107039824 */ /* 0x020fe400018e0611 */
[----:B------:R-:W-:Y:S02]  /*11b30*/  @!P1 IMAD.MOV.U32 R24, RZ, RZ, R14 ;  /* 0x000000ffff189224 */ /* 0x000fe400078e000e */
[----:B------:R-:W-:Y:S01]  /*11b40*/  @!P1 IMAD.MOV.U32 R25, RZ, RZ, R3 ;  /* 0x000000ffff199224 */ /* 0x000fe200078e0003 */
[----:B------:R-:W2:Y:S05]  /*11b50*/  @!P1 LD.E.128 R4, desc[UR46][R4.64] ;  /* 0x0000002e04049980 */ /* 0x000eaa000c101d00 */
[----:B------:R-:W3:Y:S01]  /*11b60*/  @!P1 LD.E.128 R24, desc[UR46][R24.64] ;  /* 0x0000002e18189980 */ /* 0x000ee2000c101d00 */
[----:B------:R-:W-:-:S02]  /*11b70*/  CS2R R40, SRZ ;  /* 0x0000000000287805 */ /* 0x000fc4000001ff00 */
[----:B------:R-:W-:Y:S02]  /*11b80*/  CS2R R38, SRZ ;  /* 0x0000000000267805 */ /* 0x000fe4000001ff00 */
[----:B------:R-:W-:Y:S01]  /*11b90*/  CS2R R36, SRZ ;  /* 0x0000000000247805 */ /* 0x000fe2000001ff00 */
[----:B------:R0:W1:Y:S01]  /*11ba0*/  SHFL.IDX PT, R3, R8, 0x1, 0x181f ;  /* 0x00381f0008037f89 */ /* 0x00006200000e0000 */
[----:B------:R-:W-:-:S03]  /*11bb0*/  CS2R R34, SRZ ;  /* 0x0000000000227805 */ /* 0x000fc6000001ff00 */
[----:B------:R0:W4:Y:S04]  /*11bc0*/  SHFL.IDX PT, R9, R43, 0x1, 0x181f ;  /* 0x00381f002b097f89 */ /* 0x00012800000e0000 */
[----:B------:R0:W0:Y:S04]  /*11bd0*/  SHFL.IDX PT, R21, R49, 0x1, 0x181f ;  /* 0x00381f0031157f89 */ /* 0x00002800000e0000 */
[----:B------:R0:W0:Y:S01]  /*11be0*/  SHFL.IDX PT, R14, R10, 0x1, 0x181f ;  /* 0x00381f000a0e7f89 */ /* 0x00002200000e0000 */
[----:B--2---:R-:W-:Y:S01]  /*11bf0*/  @!P1 IMAD.MOV.U32 R40, RZ, RZ, R4 ;  /* 0x000000ffff289224 */ /* 0x004fe200078e0004 */
[----:B------:R-:W-:Y:S01]  /*11c00*/  @!P1 MOV R41, R5 ;  /* 0x0000000500299202 */ /* 0x000fe20000000f00 */
[----:B------:R-:W-:Y:S01]  /*11c10*/  @!P1 IMAD.MOV.U32 R38, RZ, RZ, R6 ;  /* 0x000000ffff269224 */ /* 0x000fe200078e0006 */
[----:B------:R-:W-:Y:S01]  /*11c20*/  CS2R R4, SRZ ;  /* 0x0000000000047805 */ /* 0x000fe2000001ff00 */
[----:B------:R-:W-:Y:S01]  /*11c30*/  @!P1 IMAD.MOV.U32 R39, RZ, RZ, R7 ;  /* 0x000000ffff279224 */ /* 0x000fe200078e0007 */
[----:B---3--:R-:W-:Y:S01]  /*11c40*/  @!P1 MOV R35, R27 ;  /* 0x0000001b00239202 */ /* 0x008fe20000000f00 */
[----:B------:R-:W-:-:S02]  /*11c50*/  @!P1 IMAD.MOV.U32 R36, RZ, RZ, R24 ;  /* 0x000000ffff249224 */ /* 0x000fc400078e0018 */
[----:B------:R-:W-:Y:S02]  /*11c60*/  @!P1 IMAD.MOV.U32 R37, RZ, RZ, R25 ;  /* 0x000000ffff259224 */ /* 0x000fe400078e0019 */
[----:B01--4-:R-:W-:-:S07]  /*11c70*/  @!P1 IMAD.MOV.U32 R34, RZ, RZ, R26 ;  /* 0x000000ffff229224 */ /* 0x013fce00078e001a */
.L_x_2725:
[----:B------:R-:W-:Y:S01]  /*11c80*/  VIADD R7, R57, 0x20 ;  /* 0x0000002039077836 */ /* 0x000fe20000000000 */
[----:B------:R-:W-:Y:S01]  /*11c90*/  BSSY B1, `(.L_x_2479) ;  /* 0x0000010000017945 */ /* 0x000fe20003800000 */
[----:B------:R-:W-:Y:S02]  /*11ca0*/  CS2R R44, SRZ ;  /* 0x00000000002c7805 */ /* 0x000fe4000001ff00 */
[----:B------:R-:W-:Y:S02]  /*11cb0*/  CS2R R46, SRZ ;  /* 0x00000000002e7805 */ /* 0x000fe4000001ff00 */
[----:B------:R-:W-:Y:S02]  /*11cc0*/  ISETP.GE.AND P1, PT, R7, R42, PT ;  /* 0x0000002a0700720c */ /* 0x000fe40003f26270 */
[----:B------:R-:W-:-:S11]  /*11cd0*/  CS2R R6, SRZ ;  /* 0x0000000000067805 */ /* 0x000fd6000001ff00 */
        /* <DEDUP_REMOVED lines=11> */
.L_x_2480:
[----:B------:R-:W-:Y:S05]  /*11d90*/  BSYNC B1 ;  /* 0x0000000000017941 */ /* 0x000fea0003800000 */
.L_x_2479:
        /* <DEDUP_REMOVED lines=10> */
[----:B------:R-:W-:Y:S01]  /*11e40*/  @!P1 IMAD.MOV.U32 R24, RZ, RZ, R0 ;  /* 0x000000ffff189224 */ /* 0x000fe200078e0000 */
[----:B--2---:R-:W-:Y:S01]  /*11e50*/  @!P1 IADD3.X R21, R21, R17, RZ, P3, !PT ;  /* 0x0000001115159210 */ /* 0x004fe20001ffe4ff */
[----:B---3--:R-:W-:Y:S02]  /*11e60*/  @!P1 IMAD.X R3, R3, 0x1, R17, P2 ;  /* 0x0000000103039824 */ /* 0x008fe400010e0611 */
[----:B------:R-:W-:Y:S02]  /*11e70*/  @!P1 IMAD.MOV.U32 R52, RZ, RZ, R14 ;  /* 0x000000ffff349224 */ /* 0x000fe400078e000e */
[----:B------:R-:W-:Y:S02]  /*11e80*/  @!P1 IMAD.MOV.U32 R25, RZ, RZ, R3 ;  /* 0x000000ffff199224 */ /* 0x000fe400078e0003 */
[----:B------:R-:W-:-:S04]  /*11e90*/  @!P1 IMAD.MOV.U32 R53, RZ, RZ, R21 ;  /* 0x000000ffff359224 */ /* 0x000fc800078e0015 */
[----:B------:R-:W2:Y:S04]  /*11ea0*/  @!P1 LD.E.128 R24, desc[UR46][R24.64] ;  /* 0x0000002e18189980 */ /* 0x000ea8000c101d00 */
[----:B------:R-:W3:Y:S01]  /*11eb0*/  @!P1 LD.E.128 R52, desc[UR46][R52.64] ;  /* 0x0000002e34349980 */ /* 0x000ee2000c101d00 */
[----:B------:R-:W-:Y:S02]  /*11ec0*/  CS2R R20, SRZ ;  /* 0x0000000000147805 */ /* 0x000fe4000001ff00 */
[----:B------:R-:W-:Y:S02]  /*11ed0*/  CS2R R28, SRZ ;  /* 0x00000000001c7805 */ /* 0x000fe4000001ff00 */
[----:B------:R-:W-:Y:S01]  /*11ee0*/  CS2R R30, SRZ ;  /* 0x00000000001e7805 */ /* 0x000fe2000001ff00 */
[----:B------:R-:W0:Y:S01]  /*11ef0*/  SHFL.IDX PT, R43, R43, 0x3, 0x181f ;  /* 0x00781f002b2b7f89 */ /* 0x000e2200000e0000 */
[----:B------:R-:W-:-:S03]  /*11f00*/  CS2R R32, SRZ ;  /* 0x0000000000207805 */ /* 0x000fc6000001ff00 */
[----:B------:R-:W1:Y:S04]  /*11f10*/  SHFL.IDX PT, R14, R10, 0x3, 0x181f ;  /* 0x00781f000a0e7f89 */ /* 0x000e6800000e0000 */
[----:B------:R-:W4:Y:S04]  /*11f20*/  SHFL.IDX PT, R49, R49, 0x3, 0x181f ;  /* 0x00781f0031317f89 */ /* 0x000f2800000e0000 */
[----:B------:R0:W1:Y:S02]  /*11f30*/  SHFL.IDX PT, R3, R8, 0x3, 0x181f ;  /* 0x00781f0008037f89 */ /* 0x00006400000e0000 */
[----:B0-----:R-:W-:Y:S01]  /*11f40*/  CS2R R8, SRZ ;  /* 0x0000000000087805 */ /* 0x001fe2000001ff00 */
[----:B--2---:R-:W-:Y:S01]  /*11f50*/  @!P1 IMAD.MOV.U32 R20, RZ, RZ, R24 ;  /* 0x000000ffff149224 */ /* 0x004fe200078e0018 */
[----:B------:R-:W-:Y:S01]  /*11f60*/  @!P1 MOV R21, R25 ;  /* 0x0000001900159202 */ /* 0x000fe20000000f00 */
[----:B------:R-:W-:-:S02]  /*11f70*/  @!P1 IMAD.MOV.U32 R28, RZ, RZ, R26 ;  /* 0x000000ffff1c9224 */ /* 0x000fc400078e001a */
[----:B------:R-:W-:Y:S01]  /*11f80*/  @!P1 IMAD.MOV.U32 R29, RZ, RZ, R27 ;  /* 0x000000ffff1d9224 */ /* 0x000fe200078e001b */
[----:B---3--:R-:W-:Y:S01]  /*11f90*/  @!P1 MOV R33, R55 ;  /* 0x0000003700219202 */ /* 0x008fe20000000f00 */
[----:B------:R-:W-:Y:S02]  /*11fa0*/  @!P1 IMAD.MOV.U32 R30, RZ, RZ, R52 ;  /* 0x000000ffff1e9224 */ /* 0x000fe400078e0034 */
[----:B------:R-:W-:Y:S02]  /*11fb0*/  @!P1 IMAD.MOV.U32 R31, RZ, RZ, R53 ;  /* 0x000000ffff1f9224 */ /* 0x000fe400078e0035 */
[----:B-1--4-:R-:W-:-:S07]  /*11fc0*/  @!P1 IMAD.MOV.U32 R32, RZ, RZ, R54 ;  /* 0x000000ffff209224 */ /* 0x012fce00078e0036 */
.L_x_2735:
        /* <DEDUP_REMOVED lines=17> */
.L_x_2483:
[----:B------:R-:W-:Y:S05]  /*120e0*/  BSYNC B1 ;  /* 0x0000000000017941 */ /* 0x000fea0003800000 */
.L_x_2482:
[----:B------:R-:W2:Y:S01]  /*120f0*/  LDL R0, [R1+0x8] ;  /* 0x0000080001007983 */ /* 0x000ea20000100800 */
[----:B------:R-:W-:Y:S01]  /*12100*/  ULEA.HI UR4, UR43, UR43, URZ, 0x1 ;  /* 0x0000002b2b047291 */ /* 0x000fe2000f8f083f */
[C---:B------:R-:W-:Y:S01]  /*12110*/  VIADD R13, R19.reuse, 0x20 ;  /* 0x00000020130d7836 */ /* 0x040fe20000000000 */
[----:B------:R-:W-:Y:S01]  /*12120*/  IADD3 R12, R19, 0x40, RZ ;  /* 0x00000040130c7810 */ /* 0x000fe20007ffe0ff */
[----:B------:R-:W-:Y:S01]  /*12130*/  BSSY B1, `(.L_x_2484) ;  /* 0x000000d000017945 */ /* 0x000fe20003800000 */
[----:B------:R-:W-:-:S04]  /*12140*/  ULOP3.LUT UR4, UR4, 0xfffffffe, URZ, 0xc0, !UPT ;  /* 0xfffffffe04047892 */ /* 0x000fc8000f8ec03f */
[----:B------:R-:W-:-:S06]  /*12150*/  UIADD3 UR4, UR43, -UR4, URZ ;  /* 0x800000042b047290 */ /* 0x000fcc000fffe03f */
[----:B------:R-:W-:-:S05]  /*12160*/  IMAD.U32 R3, RZ, RZ, UR4 ;  /* 0x00000004ff037e24 */ /* 0x000fca000f8e00ff */
[----:B------:R-:W-:-:S04]  /*12170*/  SHF.L.U32 R3, R3, 0x1f, RZ ;  /* 0x0000001f03037819 */ /* 0x000fc800000006ff */
[----:B------:R-:W0:Y:S01]  /*12180*/  SYNCS.PHASECHK.TRANS64.TRYWAIT P4, [R18+URZ+0x38800], R3 ;  /* 0x03880003120075a7 */ /* 0x000e22000808017f */
[----:B--2---:R-:W-:Y:S01]  /*12190*/  VIADDMNMX R42, R42, -R0, 0x80, PT ;  /* 0x000000802a2a7446 */ /* 0x004fe20003800900 */
[----:B------:R-:W-:-:S03]  /*121a0*/  VIADD R0, R19, 0x60 ;  /* 0x0000006013007836 */ /* 0x000fc60000000000 */
[-C--:B------:R-:W-:Y:S02]  /*121b0*/  ISETP.GE.OR P3, PT, R19, R42.reuse, P0 ;  /* 0x0000002a1300720c */ /* 0x080fe40000766670 */
[-C--:B------:R-:W-:Y:S02]  /*121c0*/  ISETP.GE.OR P2, PT, R13, R42.reuse, P0 ;  /* 0x0000002a0d00720c */ /* 0x080fe40000746670 */
[-C--:B------:R-:W-:Y:S02]  /*121d0*/  ISETP.GE.OR P1, PT, R12, R42.reuse, P0 ;  /* 0x0000002a0c00720c */ /* 0x080fe40000726670 */
[----:B------:R-:W-:Y:S01]  /*121e0*/  ISETP.GE.OR P0, PT, R0, R42, P0 ;  /* 0x0000002a0000720c */ /* 0x000fe20000706670 */
[----:B0-----:R-:W-:-:S12]  /*121f0*/  @!P4 BRA `(.L_x_2485) ;  /* 0x000001a80004c947 */ /* 0x001fd80003800000 */
.L_x_2736:
[----:B------:R-:W-:Y:S05]  /*12200*/  BSYNC B1 ;  /* 0x0000000000017941 */ /* 0x000fea0003800000 */
.L_x_2484:
[----:B------:R-:W-:Y:S04]  /*12210*/  BSSY B1, `(.L_x_2486) ;  /* 0x0000103000017945 */ /* 0x000fe80003800000 */
[----:B------:R-:W-:Y:S05]  /*12220*/  @P3 BRA `(.L_x_2487) ;  /* 0x0000001000043947 */ /* 0x000fea0003800000 */
[----:B------:R-:W2:Y:S04]  /*12230*/  LDL R49, [R1+0x4] ;  /* 0x0000040001317983 */ /* 0x000ea80000100800 */
[----:B------:R-:W3:Y:S01]  /*12240*/  LDL R77, [R1+0x34] ;  /* 0x00003400014d7983 */ /* 0x000ee20000100800 */
[----:B------:R-:W-:Y:S02]  /*12250*/  SHF.R.U32.HI R0, RZ, 0x8, R40 ;  /* 0x00000008ff007819 */ /* 0x000fe40000011628 */
[----:B------:R-:W-:Y:S02]  /*12260*/  LOP3.LUT R12, R40, 0xff, RZ, 0xc0, !PT ;  /* 0x000000ff280c7812 */ /* 0x000fe400078ec0ff */
[----:B0-----:R-:W-:Y:S02]  /*12270*/  LOP3.LUT R3, R0, 0xff, RZ, 0xc0, !PT ;  /* 0x000000ff00037812 */ /* 0x001fe400078ec0ff */
[----:B------:R-:W-:-:S02]  /*12280*/  LEA.HI R0, R51, R50, RZ, 0x1c ;  /* 0x0000003233007211 */ /* 0x000fc400078fe0ff */
[----:B------:R-:W-:Y:S02]  /*12290*/  PRMT R42, R3, 0x7604, R12 ;  /* 0x00007604032a7816 */ /* 0x000fe4000000000c */
[----:B------:R-:W-:Y:S02]  /*122a0*/  SHF.R.S32.HI R3, RZ, 0x1f, R0 ;  /* 0x0000001fff037819 */ /* 0x000fe40000011400 */
[----:B------:R-:W-:Y:S02]  /*122b0*/  SHF.R.U32.HI R53, RZ, 0x3, R237 ;  /* 0x00000003ff357819 */ /* 0x000fe400000116ed */
[----:B------:R-:W-:Y:S01]  /*122c0*/  LEA.HI R3, R3, R0, RZ, 0x3 ;  /* 0x0000000003037211 */ /* 0x000fe200078f18ff */
[----:B------:R-:W-:Y:S01]  /*122d0*/  IMAD.SHL.U32 R0, R0, 0x10, RZ ;  /* 0x0000001000007824 */ /* 0x000fe200078e00ff */
[----:B------:R-:W-:Y:S02]  /*122e0*/  SHF.R.U32.HI R13, RZ, 0x8, R41 ;  /* 0x00000008ff0d7819 */ /* 0x000fe40000011629 */
[----:B------:R-:W-:Y:S01]  /*122f0*/  SHF.R.U32.HI R43, RZ, 0x8, R36 ;  /* 0x00000008ff2b7819 */ /* 0x000fe20000011624 */
[----:B------:R-:W-:Y:S01]  /*12300*/  IMAD.SHL.U32 R3, R3, 0x800, RZ ;  /* 0x0000080003037824 */ /* 0x000fe200078e00ff */
[----:B------:R-:W-:-:S02]  /*12310*/  LOP3.LUT R0, R237, 0x70, R0, 0xf8, !PT ;  /* 0x00000070ed007812 */ /* 0x000fc400078ef800 */
[----:B------:R-:W-:Y:S02]  /*12320*/  LOP3.LUT R14, R41, 0xff, RZ, 0xc0, !PT ;  /* 0x000000ff290e7812 */ /* 0x000fe400078ec0ff */
[----:B------:R-:W-:Y:S02]  /*12330*/  LOP3.LUT R0, R0, R53, RZ, 0x3c, !PT ;  /* 0x0000003500007212 */ /* 0x000fe400078e3cff */
[----:B------:R-:W-:Y:S02]  /*12340*/  LOP3.LUT R3, R3, 0xffffc000, RZ, 0xc0, !PT ;  /* 0xffffc00003037812 */ /* 0x000fe400078ec0ff */
[----:B------:R-:W-:Y:S02]  /*12350*/  LOP3.LUT R13, R13, 0xff, RZ, 0xc0, !PT ;  /* 0x000000ff0d0d7812 */ /* 0x000fe400078ec0ff */
[----:B------:R-:W-:Y:S02]  /*12360*/  LOP3.LUT R52, R36, 0xff, RZ, 0xc0, !PT ;  /* 0x000000ff24347812 */ /* 0x000fe400078ec0ff */
[----:B------:R-:W-:-:S02]  /*12370*/  LOP3.LUT R43, R43, 0xff, RZ, 0xc0, !PT ;  /* 0x000000ff2b2b7812 */ /* 0x000fc400078ec0ff */
[----:B------:R-:W-:Y:S02]  /*12380*/  PRMT R56, R13, 0x7604, R14 ;  /* 0x000076040d387816 */ /* 0x000fe4000000000e */
[----:B------:R-:W-:Y:S02]  /*12390*/  SHF.R.U32.HI R12, RZ, 0x8, R38 ;  /* 0x00000008ff0c7819 */ /* 0x000fe40000011626 */
[----:B------:R-:W-:Y:S02]  /*123a0*/  SHF.R.U32.HI R14, RZ, 0x8, R39 ;  /* 0x00000008ff0e7819 */ /* 0x000fe40000011627 */
[----:B------:R-:W-:Y:S02]  /*123b0*/  PRMT R59, R43, 0x7604, R52 ;  /* 0x000076042b3b7816 */ /* 0x000fe40000000034 */
[----:B------:R-:W-:Y:S02]  /*123c0*/  LOP3.LUT R43, R37, 0xff, RZ, 0xc0, !PT ;  /* 0x000000ff252b7812 */ /* 0x000fe400078ec0ff */
[----:B------:R-:W-:-:S02]  /*123d0*/  SHF.R.U32.HI R53, RZ, 0x8, R35 ;  /* 0x00000008ff357819 */ /* 0x000fc40000011623 */
[----:B------:R-:W-:Y:S02]  /*123e0*/  LOP3.LUT R13, R38, 0xff, RZ, 0xc0, !PT ;  /* 0x000000ff260d7812 */ /* 0x000fe400078ec0ff */
[----:B------:R-:W-:Y:S02]  /*123f0*/  LOP3.LUT R15, R39, 0xff, RZ, 0xc0, !PT ;  /* 0x000000ff270f7812 */ /* 0x000fe400078ec0ff */
[----:B------:R-:W-:Y:S02]  /*12400*/  LOP3.LUT R12, R12, 0xff, RZ, 0xc0, !PT ;  /* 0x000000ff0c0c7812 */ /* 0x000fe400078ec0ff */
[----:B------:R-:W-:Y:S02]  /*12410*/  LOP3.LUT R14, R14, 0xff, RZ, 0xc0, !PT ;  /* 0x000000ff0e0e7812 */ /* 0x000fe400078ec0ff */
[----:B------:R-:W-:Y:S02]  /*12420*/  LOP3.LUT R52, R34, 0xff, RZ, 0xc0, !PT ;  /* 0x000000ff22347812 */ /* 0x000fe400078ec0ff */
[----:B------:R-:W-:-:S02]  /*12430*/  LOP3.LUT R54, R35, 0xff, RZ, 0xc0, !PT ;  /* 0x000000ff23367812 */ /* 0x000fc400078ec0ff */
[----:B------:R-:W-:Y:S02]  /*12440*/  LOP3.LUT R53, R53, 0xff, RZ, 0xc0, !PT ;  /* 0x000000ff35357812 */ /* 0x000fe400078ec0ff */
[----:B------:R-:W-:Y:S02]  /*12450*/  PRMT R58, R12, 0x7604, R13 ;  /* 0x000076040c3a7816 */ /* 0x000fe4000000000d */
[----:B------:R-:W-:Y:S02]  /*12460*/  PRMT R60, R14, 0x7604, R15 ;  /* 0x000076040e3c7816 */ /* 0x000fe4000000000f */
[----:B------:R-:W-:Y:S02]  /*12470*/  PRMT R67, R53, 0x7604, R54 ;  /* 0x0000760435437816 */ /* 0x000fe40000000036 */
[----:B------:R-:W-:-:S04]  /*12480*/  SHF.R.U32.HI R57, RZ, 0x10, R39 ;  /* 0x00000010ff397819 */ /* 0x000fc80000011627 */
[----:B------:R-:W-:-:S04]  /*12490*/  LOP3.LUT R57, R57, 0xff, RZ, 0xc0, !PT ;  /* 0x000000ff39397812 */ /* 0x000fc800078ec0ff */
[----:B------:R-:W-:Y:S02]  /*124a0*/  PRMT R57, R57, 0x7054, R60 ;  /* 0x0000705439397816 */ /* 0x000fe4000000003c */
[----:B------:R-:W-:-:S04]  /*124b0*/  SHF.R.U32.HI R60, RZ, 0x10, R35 ;  /* 0x00000010ff3c7819 */ /* 0x000fc80000011623 */
[----:B------:R-:W-:-:S04]  /*124c0*/  LOP3.LUT R60, R60, 0xff, RZ, 0xc0, !PT ;  /* 0x000000ff3c3c7812 */ /* 0x000fc800078ec0ff */
[----:B------:R-:W-:-:S04]  /*124d0*/  PRMT R67, R60, 0x7054, R67 ;  /* 0x000070543c437816 */ /* 0x000fc80000000043 */
[----:B------:R-:W-:Y:S02]  /*124e0*/  LOP3.LUT R67, R67, 0xff000000, R35, 0xf8, !PT ;  /* 0xff00000043437812 */ /* 0x000fe400078ef823 */
[----:B--2---:R-:W-:Y:S02]  /*124f0*/  IADD3 R3, R0, R3, R49 ;  /* 0x0000000300037210 */ /* 0x004fe40007ffe031 */
[----:B------:R-:W-:Y:S02]  /*12500*/  SHF.R.U32.HI R0, RZ, 0x8, R37 ;  /* 0x00000008ff007819 */ /* 0x000fe40000011625 */
[----:B------:R-:W-:Y:S01]  /*12510*/  SHF.R.U32.HI R49, RZ, 0x8, R34 ;  /* 0x00000008ff317819 */ /* 0x000fe20000011622 */
[----:B---3--:R-:W0:Y:S01]  /*12520*/  LDS.128 R12, [R77+0x20400] ;  /* 0x020400004d0c7984 */ /* 0x008e220000000c00 */
[----:B------:R-:W-:Y:S02]  /*12530*/  LOP3.LUT R0, R0, 0xff, RZ, 0xc0, !PT ;  /* 0x000000ff00007812 */ /* 0x000fe400078ec0ff */
[----:B------:R-:W-:-:S02]  /*12540*/  LOP3.LUT R49, R49, 0xff, RZ, 0xc0, !PT ;  /* 0x000000ff31317812 */ /* 0x000fc400078ec0ff */
[----:B------:R-:W-:Y:S01]  /*12550*/  PRMT R61, R0, 0x7604, R43 ;  /* 0x00007604003d7816 */ /* 0x000fe2000000002b */
[----:B------:R-:W-:Y:S01]  /*12560*/  IMAD.IADD R0, R18, 0x1, R3 ;  /* 0x0000000112007824 */ /* 0x000fe200078e0203 */
[----:B------:R-:W-:Y:S02]  /*12570*/  PRMT R65, R49, 0x7604, R52 ;  /* 0x0000760431417816 */ /* 0x000fe40000000034 */
[----:B------:R-:W-:Y:S02]  /*12580*/  SHF.R.U32.HI R43, RZ, 0x10, R41 ;  /* 0x00000010ff2b7819 */ /* 0x000fe40000011629 */
[----:B------:R-:W1:Y:S01]  /*12590*/  LDS.128 R52, [R0+0x20400] ;  /* 0x0204000000347984 */ /* 0x000e620000000c00 */
[----:B------:R-:W-:Y:S02]  /*125a0*/  SHF.R.U32.HI R3, RZ, 0x10, R40 ;  /* 0x00000010ff037819 */ /* 0x000fe40000011628 */
[----:B------:R-:W-:Y:S02]  /*125b0*/  LOP3.LUT R43, R43, 0xff, RZ, 0xc0, !PT ;  /* 0x000000ff2b2b7812 */ /* 0x000fe400078ec0ff */
[----:B------:R-:W-:-:S02]  /*125c0*/  LOP3.LUT R3, R3, 0xff, RZ, 0xc0, !PT ;  /* 0x000000ff03037812 */ /* 0x000fc400078ec0ff */
[----:B------:R-:W-:Y:S02]  /*125d0*/  SHF.R.U32.HI R49, RZ, 0x10, R38 ;  /* 0x00000010ff317819 */ /* 0x000fe40000011626 */
[----:B------:R-:W-:Y:S02]  /*125e0*/  PRMT R43, R43, 0x7054, R56 ;  /* 0x000070542b2b7816 */ /* 0x000fe40000000038 */
[----:B------:R-:W-:Y:S02]  /*125f0*/  SHF.R.U32.HI R56, RZ, 0x10, R37 ;  /* 0x00000010ff387819 */ /* 0x000fe40000011625 */
[----:B------:R-:W-:Y:S02]  /*12600*/  PRMT R3, R3, 0x7054, R42 ;  /* 0x0000705403037816 */ /* 0x000fe4000000002a */
[----:B------:R-:W-:Y:S02]  /*12610*/  LOP3.LUT R49, R49, 0xff, RZ, 0xc0, !PT ;  /* 0x000000ff31317812 */ /* 0x000fe400078ec0ff */
[----:B------:R-:W-:-:S02]  /*12620*/  SHF.R.U32.HI R42, RZ, 0x10, R36 ;  /* 0x00000010ff2a7819 */ /* 0x000fc40000011624 */
[----:B------:R-:W-:Y:S02]  /*12630*/  LOP3.LUT R56, R56, 0xff, RZ, 0xc0, !PT ;  /* 0x000000ff38387812 */ /* 0x000fe400078ec0ff */
[----:B------:R-:W-:Y:S02]  /*12640*/  PRMT R49, R49, 0x7054, R58 ;  /* 0x0000705431317816 */ /* 0x000fe4000000003a */
[----:B------:R-:W-:Y:S02]  /*12650*/  LOP3.LUT R42, R42, 0xff, RZ, 0xc0, !PT ;  /* 0x000000ff2a2a7812 */ /* 0x000fe400078ec0ff */
[----:B------:R-:W-:Y:S02]  /*12660*/  SHF.R.U32.HI R58, RZ, 0x10, R34 ;  /* 0x00000010ff3a7819 */ /* 0x000fe40000011622 */
[----:B------:R-:W-:Y:S02]  /*12670*/  PRMT R63, R56, 0x7054, R61 ;  /* 0x00007054383f7816 */ /* 0x000fe4000000003d */
[----:B------:R-:W-:-:S02]  /*12680*/  PRMT R59, R42, 0x7054, R59 ;  /* 0x000070542a3b7816 */ /* 0x000fc4000000003b */
[----:B------:R-:W-:Y:S02]  /*12690*/  LOP3.LUT R58, R58, 0xff, RZ, 0xc0, !PT ;  /* 0x000000ff3a3a7812 */ /* 0x000fe400078ec0ff */
[----:B------:R-:W-:Y:S02]  /*126a0*/  LOP3.LUT R63, R63, 0xff000000, R37, 0xf8, !PT ;  /* 0xff0000003f3f7812 */ /* 0x000fe400078ef825 */
[----:B------:R-:W-:Y:S02]  /*126b0*/  LOP3.LUT R41, R43, 0xff000000, R41, 0xf8, !PT ;  /* 0xff0000002b297812 */ /* 0x000fe400078ef829 */
[----:B------:R-:W-:Y:S02]  /*126c0*/  LOP3.LUT R60, R49, 0xff000000, R38, 0xf8, !PT ;  /* 0xff000000313c7812 */ /* 0x000fe400078ef826 */
[----:B------:R-:W-:Y:S02]  /*126d0*/  LOP3.LUT R61, R57, 0xff000000, R39, 0xf8, !PT ;  /* 0xff000000393d7812 */ /* 0x000fe400078ef827 */
[----:B------:R-:W-:-:S02]  /*126e0*/  LOP3.LUT R62, R59, 0xff000000, R36, 0xf8, !PT ;  /* 0xff0000003b3e7812 */ /* 0x000fc400078ef824 */
[-C--:B0-----:R-:W-:Y:S02]  /*126f0*/  F2FP.F16.E4M3.UNPACK_B R38, R15.reuse ;  /* 0x0000000fff26723e */ /* 0x081fe400020006ff */
[----:B------:R-:W-:Y:S02]  /*12700*/  F2FP.F16.E4M3.UNPACK_B R39, R15.H1 ;  /* 0x0000000fff27723e */ /* 0x000fe400030006ff */
[----:B------:R-:W-:Y:S02]  /*12710*/  PRMT R65, R58, 0x7054, R65 ;  /* 0x000070543a417816 */ /* 0x000fe40000000041 */
[-C--:B------:R-:W-:Y:S02]  /*12720*/  F2FP.F16.E4M3.UNPACK_B R15, R14.reuse ;  /* 0x0000000eff0f723e */ /* 0x080fe400020006ff */
[----:B------:R-:W-:Y:S02]  /*12730*/  F2FP.F16.E4M3.UNPACK_B R36, R14.H1 ;  /* 0x0000000eff24723e */ /* 0x000fe400030006ff */
[----:B------:R-:W-:-:S02]  /*12740*/  F2FP.F16.E4M3.UNPACK_B R57, R63 ;  /* 0x0000003fff39723e */ /* 0x000fc400020006ff */
[----:B-1----:R-:W-:Y:S02]  /*12750*/  F2FP.F16.E4M3.UNPACK_B R14, R53 ;  /* 0x00000035ff0e723e */ /* 0x002fe400020006ff */
[----:B------:R-:W-:Y:S01]  /*12760*/  F2FP.F16.E4M3.UNPACK_B R42, R41 ;  /* 0x00000029ff2a723e */ /* 0x000fe200020006ff */
[----:B------:R-:W-:Y:S01]  /*12770*/  HADD2.F32 R64, -RZ, R57.H0_H0 ;  /* 0x20000039ff407230 */ /* 0x000fe20000004100 */
[----:B------:R-:W-:Y:S02]  /*12780*/  LOP3.LUT R66, R65, 0xff000000, R34, 0xf8, !PT ;  /* 0xff00000041427812 */ /* 0x000fe400078ef822 */
[-C--:B------:R-:W-:Y:S01]  /*12790*/  F2FP.F16.E4M3.UNPACK_B R34, R13.reuse ;  /* 0x0000000dff22723e */ /* 0x080fe200020006ff */
[----:B------:R-:W-:Y:S01]  /*127a0*/  HADD2.F32 R58, -RZ, R42.H0_H0 ;  /* 0x2000002aff3a7230 */ /* 0x000fe20000004100 */
[----:B------:R-:W-:Y:S01]  /*127b0*/  F2FP.F16.E4M3.UNPACK_B R35, R13.H1 ;  /* 0x0000000dff23723e */ /* 0x000fe200030006ff */
[----:B------:R-:W-:Y:S01]  /*127c0*/  HADD2.F32 R13, -RZ, R14.H0_H0 ;  /* 0x2000000eff0d7230 */ /* 0x000fe20000004100 */
[----:B------:R-:W-:Y:S01]  /*127d0*/  F2FP.F16.E4M3.UNPACK_B R53, R53.H1 ;  /* 0x00000035ff35723e */ /* 0x000fe200030006ff */
[--C-:B------:R-:W-:Y:S01]  /*127e0*/  HADD2.F32 R37, -RZ, R34.reuse.H0_H0 ;  /* 0x20000022ff257230 */ /* 0x100fe20000004100 */
[----:B------:R-:W-:Y:S01]  /*127f0*/  F2FP.F16.E4M3.UNPACK_B R63, R63.H1 ;  /* 0x0000003fff3f723e */ /* 0x000fe200030006ff */
[----:B------:R-:W-:-:S02]  /*12800*/  HADD2.F32 R34, -RZ, R34.H1_H1 ;  /* 0x30000022ff227230 */ /* 0x000fc40000004100 */
[C---:B------:R-:W-:Y:S01]  /*12810*/  FMUL.FTZ R68, R13.reuse, R64 ;  /* 0x000000400d447220 */ /* 0x040fe20000410000 */
[-C--:B------:R-:W-:Y:S01]  /*12820*/  FMUL.FTZ R59, R13, R58.reuse ;  /* 0x0000003a0d3b7220 */ /* 0x080fe20000410000 */
[----:B------:R-:W-:Y:S01]  /*12830*/  F2FP.F16.E4M3.UNPACK_B R49, R55 ;  /* 0x00000037ff31723e */ /* 0x000fe200020006ff */
[----:B------:R-:W-:Y:S02]  /*12840*/  HADD2.F32 R65, -RZ, R63.H0_H0 ;  /* 0x2000003fff417230 */ /* 0x000fe40000004100 */
[C---:B------:R-:W-:Y:S01]  /*12850*/  FFMA.FTZ R13, R37.reuse, R58, -R68 ;  /* 0x0000003a250d7223 */ /* 0x040fe20000010844 */
[----:B------:R-:W-:Y:S01]  /*12860*/  FFMA.FTZ R37, R37, R64, R59 ;  /* 0x0000004025257223 */ /* 0x000fe2000001003b */
[----:B------:R-:W-:Y:S01]  /*12870*/  HADD2.F32 R64, -RZ, R57.H1_H1 ;  /* 0x30000039ff407230 */ /* 0x000fe20000004100 */
[----:B------:R-:W-:Y:S01]  /*12880*/  F2FP.F16.E4M3.UNPACK_B R57, R41.H1 ;  /* 0x00000029ff39723e */ /* 0x000fe200030006ff */
[----:B------:R-:W-:Y:S01]  /*12890*/  HADD2.F32 R58, -RZ, R42.H1_H1 ;  /* 0x3000002aff3a7230 */ /* 0x000fe20000004100 */
[----:B------:R-:W-:Y:S01]  /*128a0*/  F2FP.F16.E4M3.UNPACK_B R55, R55.H1 ;  /* 0x00000037ff37723e */ /* 0x000fe200030006ff */
[----:B------:R-:W-:Y:S01]  /*128b0*/  HADD2.F32 R41, -RZ, R14.H1_H1 ;  /* 0x3000000eff297230 */ /* 0x000fe20000004100 */
[----:B------:R-:W-:Y:S01]  /*128c0*/  LOP3.LUT R56, R3, 0xff000000, R40, 0xf8, !PT ;  /* 0xff00000003387812 */ /* 0x000fe200078ef828 */
[----:B------:R-:W-:Y:S01]  /*128d0*/  HADD2.F32 R42, -RZ, R53.H0_H0 ;  /* 0x20000035ff2a7230 */ /* 0x000fe20000004100 */
[----:B------:R-:W-:Y:S01]  /*128e0*/  F2FP.F16.E4M3.UNPACK_B R40, R52 ;  /* 0x00000034ff28723e */ /* 0x000fe200020006ff */
[----:B------:R-:W-:-:S02]  /*128f0*/  HADD2.F32 R59, -RZ, R57.H0_H0 ;  /* 0x20000039ff3b7230 */ /* 0x000fc40000004100 */
[C---:B------:R-:W-:Y:S01]  /*12900*/  FMUL.FTZ R69, R41.reuse, R64 ;  /* 0x0000004029457220 */ /* 0x040fe20000410000 */
[----:B------:R-:W-:Y:S02]  /*12910*/  HADD2.F32 R14, -RZ, R35.H0_H0 ;  /* 0x20000023ff0e7230 */ /* 0x000fe40000004100 */
[C---:B------:R-:W-:Y:S01]  /*12920*/  FMUL.FTZ R71, R42.reuse, R65 ;  /* 0x000000412a477220 */ /* 0x040fe20000410000 */
[-C--:B------:R-:W-:Y:S01]  /*12930*/  FMUL.FTZ R41, R41, R58.reuse ;  /* 0x0000003a29297220 */ /* 0x080fe20000410000 */
[-C--:B------:R-:W-:Y:S01]  /*12940*/  FMUL.FTZ R42, R42, R59.reuse ;  /* 0x0000003b2a2a7220 */ /* 0x080fe20000410000 */
[----:B------:R-:W-:Y:S01]  /*12950*/  FFMA.FTZ R68, R34, R58, -R69 ;  /* 0x0000003a22447223 */ /* 0x000fe20000010845 */
[----:B------:R-:W-:Y:S01]  /*12960*/  FFMA.FTZ R71, R14, R59, -R71 ;  /* 0x0000003b0e477223 */ /* 0x000fe20000010847 */
[----:B------:R-:W-:Y:S01]  /*12970*/  FFMA.FTZ R64, R34, R64, R41 ;  /* 0x0000004022407223 */ /* 0x000fe20000010029 */
[----:B------:R-:W-:Y:S01]  /*12980*/  F2FP.F16.E4M3.UNPACK_B R59, R67 ;  /* 0x00000043ff3b723e */ /* 0x000fe200020006ff */
[----:B------:R-:W-:Y:S01]  /*12990*/  FFMA.FTZ R65, R14, R65, R42 ;  /* 0x000000410e417223 */ /* 0x000fe2000001002a */
[----:B------:R-:W-:Y:S01]  /*129a0*/  F2FP.F16.E4M3.UNPACK_B R41, R61 ;  /* 0x0000003dff29723e */ /* 0x000fe200020006ff */
[----:B------:R-:W-:Y:S01]  /*129b0*/  HADD2.F32 R58, -RZ, R63.H1_H1 ;  /* 0x3000003fff3a7230 */ /* 0x000fe20000004100 */
[----:B------:R-:W-:Y:S01]  /*129c0*/  F2FP.F16.E4M3.UNPACK_B R67, R67.H1 ;  /* 0x00000043ff43723e */ /* 0x000fe200030006ff */
[----:B------:R-:W-:Y:S01]  /*129d0*/  HADD2.F32 R42, -RZ, R57.H1_H1 ;  /* 0x30000039ff2a7230 */ /* 0x000fe20000004100 */
[----:B------:R-:W-:Y:S01]  /*129e0*/  F2FP.F16.E4M3.UNPACK_B R61, R61.H1 ;  /* 0x0000003dff3d723e */ /* 0x000fe200030006ff */
[----:B------:R-:W-:Y:S01]  /*129f0*/  HADD2.F32 R53, -RZ, R53.H1_H1 ;  /* 0x30000035ff357230 */ /* 0x000fe20000004100 */
[----:B------:R-:W-:Y:S01]  /*12a00*/  F2FP.F16.E4M3.UNPACK_B R52, R52.H1 ;  /* 0x00000034ff34723e */ /* 0x000fe200030006ff */
[----:B------:R-:W-:Y:S01]  /*12a10*/  HADD2.F32 R63, -RZ, R59.H0_H0 ;  /* 0x2000003bff3f7230 */ /* 0x000fe20000004100 */
[----:B------:R-:W-:Y:S01]  /*12a20*/  F2FP.F16.E4M3.UNPACK_B R3, R12 ;  /* 0x0000000cff03723e */ /* 0x000fe200020006ff */
        /* <DEDUP_REMOVED lines=9> */
[C---:B------:R-:W-:Y:S01]  /*12ac0*/  FFMA.FTZ R72, R35.reuse, R58, R53 ;  /* 0x0000003a23487223 */ /* 0x040fe20000010035 */
[----:B------:R-:W-:Y:S02]  /*12ad0*/  HADD2.F32 R49, -RZ, R49.H1_H1 ;  /* 0x30000031ff317230 */ /* 0x000fe40000004100 */
[----:B------:R-:W-:Y:S01]  /*12ae0*/  FFMA.FTZ R63, R14, R63, R34 ;  /* 0x0000003f0e3f7223 */ /* 0x000fe20000010022 */
[----:B------:R-:W-:Y:S02]  /*12af0*/  HADD2.F32 R59, -RZ, R59.H1_H1 ;  /* 0x3000003bff3b7230 */ /* 0x000fe40000004100 */
[----:B------:R-:W-:Y:S01]  /*12b00*/  FFMA.FTZ R70, R35, R42, -R70 ;  /* 0x0000002a23467223 */ /* 0x000fe20000010846 */
[----:B------:R-:W-:Y:S02]  /*12b10*/  HADD2.F32 R38, -RZ, R38.H1_H1 ;  /* 0x30000026ff267230 */ /* 0x000fe40000004100 */
[----:B------:R-:W-:Y:S01]  /*12b20*/  FMUL.FTZ R42, R49, R41 ;  /* 0x00000029312a7220 */ /* 0x000fe20000410000 */
[----:B------:R-:W-:-:S02]  /*12b30*/  HADD2.F32 R53, -RZ, R67.H0_H0 ;  /* 0x20000043ff357230 */ /* 0x000fc40000004100 */
[----:B------:R-:W-:Y:S01]  /*12b40*/  FFMA.FTZ R69, R14, R57, -R69 ;  /* 0x000000390e457223 */ /* 0x000fe20000010845 */
[----:B------:R-:W-:Y:S02]  /*12b50*/  HADD2.F32 R34, -RZ, R55.H0_H0 ;  /* 0x20000037ff227230 */ /* 0x000fe40000004100 */
[-C--:B------:R-:W-:Y:S01]  /*12b60*/  FMUL.FTZ R57, R49, R59.reuse ;  /* 0x0000003b31397220 */ /* 0x080fe20000410000 */
[----:B------:R-:W-:Y:S02]  /*12b70*/  HADD2.F32 R35, -RZ, R61.H0_H0 ;  /* 0x2000003dff237230 */ /* 0x000fe40000004100 */
[----:B------:R-:W-:Y:S01]  /*12b80*/  FFMA.FTZ R76, R38, R59, R42 ;  /* 0x0000003b264c7223 */ /* 0x000fe2000001002a */
[----:B------:R-:W-:Y:S02]  /*12b90*/  HADD2.F32 R14, -RZ, R39.H0_H0 ;  /* 0x20000027ff0e7230 */ /* 0x000fe40000004100 */
[C---:B------:R-:W-:Y:S01]  /*12ba0*/  FMUL.FTZ R49, R34.reuse, R53 ;  /* 0x0000003522317220 */ /* 0x040fe20000410000 */
[----:B------:R-:W-:Y:S01]  /*12bb0*/  F2FP.F16.E4M3.UNPACK_B R42, R62.H1 ;  /* 0x0000003eff2a723e */ /* 0x000fe200030006ff */
[----:B------:R-:W-:Y:S01]  /*12bc0*/  FMUL.FTZ R34, R34, R35 ;  /* 0x0000002322227220 */ /* 0x000fe20000410000 */
[----:B------:R-:W-:Y:S01]  /*12bd0*/  FFMA.FTZ R74, R38, R41, -R57 ;  /* 0x00000029264a7223 */ /* 0x000fe20000010839 */
[----:B------:R-:W-:Y:S01]  /*12be0*/  FFMA.FTZ R73, R14, R35, -R49 ;  /* 0x000000230e497223 */ /* 0x000fe20000010831 */
[----:B------:R-:W-:Y:S01]  /*12bf0*/  HADD2.F32 R58, -RZ, R67.H1_H1 ;  /* 0x30000043ff3a7230 */ /* 0x000fe20000004100 */
[----:B------:R-:W-:Y:S01]  /*12c00*/  F2FP.F16.E4M3.UNPACK_B R12, R12.H1 ;  /* 0x0000000cff0c723e */ /* 0x000fe200030006ff */
[----:B------:R-:W-:-:S02]  /*12c10*/  HADD2.F32 R55, -RZ, R55.H1_H1 ;  /* 0x30000037ff377230 */ /* 0x000fc40000004100 */
[----:B------:R-:W-:Y:S01]  /*12c20*/  FFMA.FTZ R75, R14, R53, R34 ;  /* 0x000000350e4b7223 */ /* 0x000fe20000010022 */
[----:B------:R-:W-:Y:S01]  /*12c30*/  HADD2.F32 R38, -RZ, R61.H1_H1 ;  /* 0x3000003dff267230 */ /* 0x000fe20000004100 */
[----:B------:R-:W-:Y:S01]  /*12c40*/  F2FP.F16.E4M3.UNPACK_B R35, R56.H1 ;  /* 0x00000038ff23723e */ /* 0x000fe200030006ff */
[----:B------:R-:W-:Y:S02]  /*12c50*/  HADD2.F32 R49, -RZ, R42.H0_H0 ;  /* 0x2000002aff317230 */ /* 0x000fe40000004100 */
[C---:B------:R-:W-:Y:S01]  /*12c60*/  FMUL.FTZ R78, R55.reuse, R58 ;  /* 0x0000003a374e7220 */ /* 0x040fe20000410000 */
[----:B------:R-:W-:Y:S02]  /*12c70*/  HADD2.F32 R34, -RZ, R52.H0_H0 ;  /* 0x20000034ff227230 */ /* 0x000fe40000004100 */
[----:B------:R-:W-:Y:S01]  /*12c80*/  FMUL.FTZ R55, R55, R38 ;  /* 0x0000002637377220 */ /* 0x000fe20000410000 */
[----:B------:R-:W-:Y:S01]  /*12c90*/  HADD2.F32 R39, -RZ, R39.H1_H1 ;  /* 0x30000027ff277230 */ /* 0x000fe20000004100 */
[----:B------:R-:W-:Y:S01]  /*12ca0*/  F2FP.F16.E4M3.UNPACK_B R62, R62 ;  /* 0x0000003eff3e723e */ /* 0x000fe200020006ff */
[----:B------:R-:W-:-:S02]  /*12cb0*/  HADD2.F32 R41, -RZ, R35.H0_H0 ;  /* 0x20000023ff297230 */ /* 0x000fc40000004100 */
[C---:B------:R-:W-:Y:S01]  /*12cc0*/  FMUL.FTZ R53, R34.reuse, R49 ;  /* 0x0000003122357220 */ /* 0x040fe20000410000 */
[----:B------:R-:W-:Y:S02]  /*12cd0*/  HADD2.F32 R14, -RZ, R12.H0_H0 ;  /* 0x2000000cff0e7230 */ /* 0x000fe40000004100 */
[----:B------:R-:W-:Y:S01]  /*12ce0*/  FFMA.FTZ R80, R39, R58, R55 ;  /* 0x0000003a27507223 */ /* 0x000fe20000010037 */
[----:B------:R-:W-:Y:S02]  /*12cf0*/  HADD2.F32 R52, -RZ, R52.H1_H1 ;  /* 0x30000034ff347230 */ /* 0x000fe40000004100 */
[-C--:B------:R-:W-:Y:S01]  /*12d00*/  FMUL.FTZ R34, R34, R41.reuse ;  /* 0x0000002922227220 */ /* 0x080fe20000410000 */
[----:B------:R-:W-:Y:S02]  /*12d10*/  HADD2.F32 R35, -RZ, R35.H1_H1 ;  /* 0x30000023ff237230 */ /* 0x000fe40000004100 */
[----:B------:R-:W-:Y:S01]  /*12d20*/  FFMA.FTZ R55, R14, R41, -R53 ;  /* 0x000000290e377223 */ /* 0x000fe20000010835 */
[----:B------:R-:W-:-:S02]  /*12d30*/  HADD2.F32 R41, -RZ, R42.H1_H1 ;  /* 0x3000002aff297230 */ /* 0x000fc40000004100 */
[----:B------:R-:W-:Y:S01]  /*12d40*/  FFMA.FTZ R57, R14, R49, R34 ;  /* 0x000000310e397223 */ /* 0x000fe20000010022 */
[----:B------:R-:W-:Y:S01]  /*12d50*/  HADD2.F32 R12, -RZ, R12.H1_H1 ;  /* 0x3000000cff0c7230 */ /* 0x000fe20000004100 */
[----:B------:R-:W-:Y:S01]  /*12d60*/  F2FP.F16.E4M3.UNPACK_B R56, R56 ;  /* 0x00000038ff38723e */ /* 0x000fe200020006ff */
[----:B------:R-:W-:Y:S01]  /*12d70*/  FFMA.FTZ R78, R39, R38, -R78 ;  /* 0x00000026274e7223 */ /* 0x000fe2000001084e */
[C---:B------:R-:W-:Y:S01]  /*12d80*/  FMUL.FTZ R49, R52.reuse, R41 ;  /* 0x0000002934317220 */ /* 0x040fe20000410000 */
[-C--:B------:R-:W-:Y:S01]  /*12d90*/  FMUL.FTZ R34, R52, R35.reuse ;  /* 0x0000002334227220 */ /* 0x080fe20000410000 */
[----:B------:R-:W-:Y:S01]  /*12da0*/  HADD2.F32 R39, -RZ, R62.H0_H0 ;  /* 0x2000003eff277230 */ /* 0x000fe20000004100 */
[----:B------:R-:W-:Y:S01]  /*12db0*/  F2FP.F16.E4M3.UNPACK_B R43, R54 ;  /* 0x00000036ff2b723e */ /* 0x000fe200020006ff */
[----:B------:R-:W-:Y:S02]  /*12dc0*/  HADD2.F32 R14, -RZ, R40.H0_H0 ;  /* 0x20000028ff0e7230 */ /* 0x000fe40000004100 */
[----:B------:R-:W-:Y:S01]  /*12dd0*/  FFMA.FTZ R52, R12, R35, -R49 ;  /* 0x000000230c347223 */ /* 0x000fe20000010831 */
[----:B------:R-:W-:-:S02]  /*12de0*/  HADD2.F32 R35, -RZ, R56.H0_H0 ;  /* 0x20000038ff237230 */ /* 0x000fc40000004100 */
[----:B------:R-:W-:Y:S01]  /*12df0*/  FFMA.FTZ R58, R12, R41, R34 ;  /* 0x000000290c3a7223 */ /* 0x000fe20000010022 */
[----:B------:R-:W-:Y:S02]  /*12e00*/  HADD2.F32 R62, -RZ, R62.H1_H1 ;  /* 0x3000003eff3e7230 */ /* 0x000fe40000004100 */
[C---:B------:R-:W-:Y:S01]  /*12e10*/  FMUL.FTZ R41, R14.reuse, R39 ;  /* 0x000000270e297220 */ /* 0x040fe20000410000 */
[----:B------:R-:W-:Y:S01]  /*12e20*/  HADD2.F32 R40, -RZ, R40.H1_H1 ;  /* 0x30000028ff287230 */ /* 0x000fe20000004100 */
[----:B------:R-:W-:Y:S01]  /*12e30*/  F2FP.F16.E4M3.UNPACK_B R54, R54.H1 ;  /* 0x00000036ff36723e */ /* 0x000fe200030006ff */
[--C-:B------:R-:W-:Y:S02]  /*12e40*/  HADD2.F32 R12, -RZ, R3.reuse.H0_H0 ;  /* 0x20000003ff0c7230 */ /* 0x100fe40000004100 */
[----:B------:R-:W-:Y:S01]  /*12e50*/  FMUL.FTZ R49, R14, R35 ;  /* 0x000000230e317220 */ /* 0x000fe20000410000 */
[----:B------:R-:W-:Y:S01]  /*12e60*/  HADD2.F32 R56, -RZ, R56.H1_H1 ;  /* 0x30000038ff387230 */ /* 0x000fe20000004100 */
[----:B------:R-:W-:Y:S01]  /*12e70*/  F2FP.F16.E4M3.UNPACK_B R38, R66.H1 ;  /* 0x00000042ff26723e */ /* 0x000fe200030006ff */
[----:B------:R-:W-:-:S02]  /*12e80*/  HADD2.F32 R3, -RZ, R3.H1_H1 ;  /* 0x30000003ff037230 */ /* 0x000fc40000004100 */
[----:B------:R-:W-:Y:S01]  /*12e90*/  FMUL.FTZ R34, R40, R62 ;  /* 0x0000003e28227220 */ /* 0x000fe20000410000 */
[----:B------:R-:W-:Y:S01]  /*12ea0*/  F2FP.F16.E4M3.UNPACK_B R14, R60.H1 ;  /* 0x0000003cff0e723e */ /* 0x000fe200030006ff */
[C---:B------:R-:W-:Y:S01]  /*12eb0*/  FFMA.FTZ R42, R12.reuse, R35, -R41 ;  /* 0x000000230c2a7223 */ /* 0x040fe20000010829 */
[----:B------:R-:W-:Y:S01]  /*12ec0*/  FFMA.FTZ R49, R12, R39, R49 ;  /* 0x000000270c317223 */ /* 0x000fe20000010031 */
[-C--:B------:R-:W-:Y:S01]  /*12ed0*/  FMUL.FTZ R35, R40, R56.reuse ;  /* 0x0000003828237220 */ /* 0x080fe20000410000 */
[C---:B------:R-:W-:Y:S01]  /*12ee0*/  FFMA.FTZ R53, R3.reuse, R56, -R34 ;  /* 0x0000003803357223 */ /* 0x040fe20000010822 */
[----:B------:R-:W-:Y:S01]  /*12ef0*/  HADD2.F32 R39, -RZ, R38.H0_H0 ;  /* 0x20000026ff277230 */ /* 0x000fe20000004100 */
[----:B------:R-:W-:Y:S01]  /*12f00*/  F2FP.F16.E4M3.UNPACK_B R60, R60 ;  /* 0x0000003cff3c723e */ /* 0x000fe200020006ff */
[----:B------:R-:W-:Y:S02]  /*12f10*/  HADD2.F32 R12, -RZ, R54.H0_H0 ;  /* 0x20000036ff0c7230 */ /* 0x000fe40000004100 */
[----:B------:R-:W-:Y:S01]  /*12f20*/  FFMA.FTZ R62, R3, R62, R35 ;  /* 0x0000003e033e7223 */ /* 0x000fe20000010023 */
[--C-:B------:R-:W-:Y:S01]  /*12f30*/  HADD2.F32 R34, -RZ, R14.reuse.H0_H0 ;  /* 0x2000000eff227230 */ /* 0x100fe20000004100 */
[----:B------:R-:W-:Y:S01]  /*12f40*/  F2FP.F16.E4M3.UNPACK_B R66, R66 ;  /* 0x00000042ff42723e */ /* 0x000fe200020006ff */
[----:B------:R-:W-:-:S02]  /*12f50*/  HADD2.F32 R35, -RZ, R14.H1_H1 ;  /* 0x3000000eff237230 */ /* 0x000fc40000004100 */
[C---:B------:R-:W-:Y:S01]  /*12f60*/  FMUL.FTZ R14, R12.reuse, R39 ;  /* 0x000000270c0e7220 */ /* 0x040fe20000410000 */
[----:B------:R-:W-:Y:S02]  /*12f70*/  HADD2.F32 R3, -RZ, R36.H0_H0 ;  /* 0x20000024ff037230 */ /* 0x000fe40000004100 */
[-C--:B------:R-:W-:Y:S01]  /*12f80*/  FMUL.FTZ R12, R12, R34.reuse ;  /* 0x000000220c0c7220 */ /* 0x080fe20000410000 */
[----:B------:R-:W-:Y:S01]  /*12f90*/  HADD2.F32 R41, -RZ, R38.H1_H1 ;  /* 0x30000026ff297230 */ /* 0x000fe20000004100 */
[----:B------:R-:W-:Y:S01]  /*12fa0*/  F2FP.SATFINITE.E4M3.F32.PACK_AB_MERGE_C R70, R70, R71, RZ ;  /* 0x000000474646723e */ /* 0x000fe200048070ff */
[----:B------:R-:W-:Y:S02]  /*12fb0*/  HADD2.F32 R54, -RZ, R54.H1_H1 ;  /* 0x30000036ff367230 */ /* 0x000fe40000004100 */
[C---:B------:R-:W-:Y:S01]  /*12fc0*/  FFMA.FTZ R40, R3.reuse, R34, -R14 ;  /* 0x0000002203287223 */ /* 0x040fe2000001080e */
[----:B------:R-:W-:Y:S02]  /*12fd0*/  HADD2.F32 R36, -RZ, R36.H1_H1 ;  /* 0x30000024ff247230 */ /* 0x000fe40000004100 */
[----:B------:R-:W-:Y:S01]  /*12fe0*/  FFMA.FTZ R39, R3, R39, R12 ;  /* 0x0000002703277223 */ /* 0x000fe2000001000c */
[----:B------:R-:W-:-:S02]  /*12ff0*/  HADD2.F32 R14, -RZ, R60.H0_H0 ;  /* 0x2000003cff0e7230 */ /* 0x000fc40000004100 */
[C---:B------:R-:W-:Y:S01]  /*13000*/  FMUL.FTZ R59, R54.reuse, R41 ;  /* 0x00000029363b7220 */ /* 0x040fe20000410000 */
[----:B------:R-:W-:Y:S01]  /*13010*/  FMUL.FTZ R54, R54, R35 ;  /* 0x0000002336367220 */ /* 0x000fe20000410000 */
[--C-:B------:R-:W-:Y:S01]  /*13020*/  HADD2.F32 R34, -RZ, R66.reuse.H0_H0 ;  /* 0x20000042ff227230 */ /* 0x100fe20000004100 */
[----:B------:R-:W-:Y:S01]  /*13030*/  F2FP.SATFINITE.E4M3.F32.PACK_AB_MERGE_C R65, R72, R65, RZ ;  /* 0x000000414841723e */ /* 0x000fe200048070ff */
[--C-:B------:R-:W-:Y:S02]  /*13040*/  HADD2.F32 R12, -RZ, R43.reuse.H0_H0 ;  /* 0x2000002bff0c7230 */ /* 0x100fe40000004100 */
[C---:B------:R-:W-:Y:S01]  /*13050*/  FFMA.FTZ R59, R36.reuse, R35, -R59 ;  /* 0x00000023243b7223 */ /* 0x040fe2000001083b */
[----:B------:R-:W-:Y:S02]  /*13060*/  HADD2.F32 R66, -RZ, R66.H1_H1 ;  /* 0x30000042ff427230 */ /* 0x000fe40000004100 */
[----:B------:R-:W-:Y:S01]  /*13070*/  FFMA.FTZ R54, R36, R41, R54 ;  /* 0x0000002924367223 */ /* 0x000fe20000010036 */
[----:B------:R-:W-:-:S02]  /*13080*/  HADD2.F32 R43, -RZ, R43.H1_H1 ;  /* 0x3000002bff2b7230 */ /* 0x000fc40000004100 */
[C---:B------:R-:W-:Y:S01]  /*13090*/  FMUL.FTZ R36, R12.reuse, R34 ;  /* 0x000000220c247220 */ /* 0x040fe20000410000 */
[----:B------:R-:W-:Y:S02]  /*130a0*/  HADD2.F32 R60, -RZ, R60.H1_H1 ;  /* 0x3000003cff3c7230 */ /* 0x000fe40000004100 */
[----:B------:R-:W-:Y:S01]  /*130b0*/  FMUL.FTZ R35, R12, R14 ;  /* 0x0000000e0c237220 */ /* 0x000fe20000410000 */
[--C-:B------:R-:W-:Y:S02]  /*130c0*/  HADD2.F32 R3, -RZ, R15.reuse.H0_H0 ;  /* 0x2000000fff037230 */ /* 0x100fe40000004100 */
        /* <DEDUP_REMOVED lines=13> */
[----:B------:R-:W-:Y:S02]  /*131a0*/  F2FP.SATFINITE.E4M3.F32.PACK_AB_MERGE_C R13, R68, R13, R70 ;  /* 0x0000000d440d723e */ /* 0x000fe40004807046 */
[----:B------:R-:W-:-:S02]  /*131b0*/  F2FP.SATFINITE.E4M3.F32.PACK_AB_MERGE_C R15, R74, R69, R15 ;  /* 0x000000454a0f723e */ /* 0x000fc4000480700f */
[----:B------:R-:W-:Y:S02]  /*131c0*/  F2FP.SATFINITE.E4M3.F32.PACK_AB_MERGE_C R12, R53, R42, R12 ;  /* 0x0000002a350c723e */ /* 0x000fe4000480700c */
[----:B------:R-:W-:Y:S02]  /*131d0*/  F2FP.SATFINITE.E4M3.F32.PACK_AB_MERGE_C R14, R3, R14, R40 ;  /* 0x0000000e030e723e */ /* 0x000fe40004807028 */
[----:B------:R-:W-:Y:S02]  /*131e0*/  F2FP.SATFINITE.E4M3.F32.PACK_AB_MERGE_C R37, R64, R37, R65 ;  /* 0x000000254025723e */ /* 0x000fe40004807041 */
[----:B------:R-:W-:Y:S01]  /*131f0*/  F2FP.SATFINITE.E4M3.F32.PACK_AB_MERGE_C R39, R76, R63, R75 ;  /* 0x0000003f4c27723e */ /* 0x000fe2000480704b */
[----:B------:R1:W-:Y:S01]  /*13200*/  STS.128 [R77+0x20400], R12 ;  /* 0x0204000c4d007388 */ /* 0x0003e20000000c00 */
[----:B------:R-:W-:Y:S02]  /*13210*/  F2FP.SATFINITE.E4M3.F32.PACK_AB_MERGE_C R36, R62, R49, R36 ;  /* 0x000000313e24723e */ /* 0x000fe40004807024 */
[----:B------:R-:W-:-:S05]  /*13220*/  F2FP.SATFINITE.E4M3.F32.PACK_AB_MERGE_C R38, R38, R35, R54 ;  /* 0x000000232626723e */ /* 0x000fca0004807036 */
[----:B------:R1:W-:Y:S02]  /*13230*/  STS.128 [R0+0x20400], R36 ;  /* 0x0204002400007388 */ /* 0x0003e40000000c00 */
.L_x_2487:
[----:B------:R-:W-:Y:S05]  /*13240*/  BSYNC B1 ;  /* 0x0000000000017941 */ /* 0x000fea0003800000 */
.L_x_2486:
[----:B------:R-:W-:Y:S04]  /*13250*/  BSSY B1, `(.L_x_2488) ;  /* 0x0000101000017945 */ /* 0x000fe80003800000 */
[----:B------:R-:W-:Y:S05]  /*13260*/  @P2 BRA `(.L_x_2489) ;  /* 0x0000000c00fc2947 */ /* 0x000fea0003800000 */
[----:B-1----:R-:W2:Y:S04]  /*13270*/  LDL R38, [R1+0x30] ;  /* 0x0000300001267983 */ /* 0x002ea80000100800 */
[----:B------:R-:W3:Y:S01]  /*13280*/  LDL R68, [R1+0x60] ;  /* 0x0000600001447983 */ /* 0x000ee20000100800 */
[----:B0----5:R-:W-:Y:S02]  /*13290*/  SHF.R.U32.HI R3, RZ, 0x8, R44 ;  /* 0x00000008ff037819 */ /* 0x021fe4000001162c */
[----:B------:R-:W-:Y:S02]  /*132a0*/  IADD3 R37, R19, 0x20, RZ ;  /* 0x0000002013257810 */ /* 0x000fe40007ffe0ff */
[----:B------:R-:W-:Y:S02]  /*132b0*/  LOP3.LUT R0, R44, 0xff, RZ, 0xc0, !PT ;  /* 0x000000ff2c007812 */ /* 0x000fe400078ec0ff */
[----:B------:R-:W-:Y:S01]  /*132c0*/  LOP3.LUT R3, R3, 0xff, RZ, 0xc0, !PT ;  /* 0x000000ff03037812 */ /* 0x000fe200078ec0ff */
[----:B------:R-:W-:Y:S01]  /*132d0*/  IMAD.SHL.U32 R37, R37, 0x80, RZ ;  /* 0x0000008025257824 */ /* 0x000fe200078e00ff */
[----:B------:R-:W-:-:S02]  /*132e0*/  LEA.HI R36, R51, R50, RZ, 0x1c ;  /* 0x0000003233247211 */ /* 0x000fc400078fe0ff */
[----:B------:R-:W-:Y:S02]  /*132f0*/  PRMT R35, R3, 0x7604, R0 ;  /* 0x0000760403237816 */ /* 0x000fe40000000000 */
[----:B------:R-:W-:Y:S01]  /*13300*/  LOP3.LUT R37, R37, 0x380, RZ, 0xc0, !PT ;  /* 0x0000038025257812 */ /* 0x000fe200078ec0ff */
[----:B------:R-:W-:Y:S01]  /*13310*/  IMAD.SHL.U32 R0, R36, 0x10, RZ ;  /* 0x0000001024007824 */ /* 0x000fe200078e00ff */
[----:B------:R-:W-:Y:S02]  /*13320*/  SHF.R.U32.HI R15, RZ, 0x8, R46 ;  /* 0x00000008ff0f7819 */ /* 0x000fe4000001162e */
[----:B------:R-:W-:Y:S02]  /*13330*/  LOP3.LUT R14, R46, 0xff, RZ, 0xc0, !PT ;  /* 0x000000ff2e0e7812 */ /* 0x000fe400078ec0ff */
[----:B------:R-:W-:Y:S01]  /*13340*/  LOP3.LUT R0, R37, 0x70, R0, 0xf8, !PT ;  /* 0x0000007025007812 */ /* 0x000fe200078ef800 */
[----:B------:R-:W-:Y:S01]  /*13350*/  VIADD R37, R19, 0x20 ;  /* 0x0000002013257836 */ /* 0x000fe20000000000 */
[----:B------:R-:W-:-:S02]  /*13360*/  LOP3.LUT R15, R15, 0xff, RZ, 0xc0, !PT ;  /* 0x000000ff0f0f7812 */ /* 0x000fc400078ec0ff */
[----:B------:R-:W-:Y:S01]  /*13370*/  SHF.R.U32.HI R13, RZ, 0x8, R45 ;  /* 0x00000008ff0d7819 */ /* 0x000fe2000001162d */
[----:B------:R-:W-:Y:S01]  /*13380*/  IMAD.SHL.U32 R37, R37, 0x80, RZ ;  /* 0x0000008025257824 */ /* 0x000fe200078e00ff */
[----:B------:R-:W-:Y:S02]  /*13390*/  SHF.R.S32.HI R3, RZ, 0x1f, R36 ;  /* 0x0000001fff037819 */ /* 0x000fe40000011424 */
[----:B------:R-:W-:Y:S02]  /*133a0*/  PRMT R41, R15, 0x7604, R14 ;  /* 0x000076040f297816 */ /* 0x000fe4000000000e */
[----:B------:R-:W-:Y:S02]  /*133b0*/  LOP3.LUT R12, R45, 0xff, RZ, 0xc0, !PT ;  /* 0x000000ff2d0c7812 */ /* 0x000fe400078ec0ff */
[----:B------:R-:W-:Y:S02]  /*133c0*/  LOP3.LUT R13, R13, 0xff, RZ, 0xc0, !PT ;  /* 0x000000ff0d0d7812 */ /* 0x000fe400078ec0ff */
[----:B------:R-:W-:-:S02]  /*133d0*/  LEA.HI R15, R3, R36, RZ, 0x3 ;  /* 0x00000024030f7211 */ /* 0x000fc400078f18ff */
[----:B------:R-:W-:Y:S02]  /*133e0*/  LOP3.LUT R37, R37, 0x380, RZ, 0xc0, !PT ;  /* 0x0000038025257812 */ /* 0x000fe400078ec0ff */
[----:B------:R-:W-:Y:S01]  /*133f0*/  PRMT R34, R13, 0x7604, R12 ;  /* 0x000076040d227816 */ /* 0x000fe2000000000c */
[----:B------:R-:W-:Y:S01]  /*13400*/  IMAD.SHL.U32 R15, R15, 0x800, RZ ;  /* 0x000008000f0f7824 */ /* 0x000fe200078e00ff */
[----:B------:R-:W-:Y:S02]  /*13410*/  SHF.R.U32.HI R12, RZ, 0x8, R47 ;  /* 0x00000008ff0c7819 */ /* 0x000fe4000001162f */
[----:B------:R-:W-:Y:S02]  /*13420*/  SHF.R.U32.HI R37, RZ, 0x3, R37 ;  /* 0x00000003ff257819 */ /* 0x000fe40000011625 */
[----:B------:R-:W-:Y:S02]  /*13430*/  LOP3.LUT R3, R47, 0xff, RZ, 0xc0, !PT ;  /* 0x000000ff2f037812 */ /* 0x000fe400078ec0ff */
[----:B------:R-:W-:-:S02]  /*13440*/  LOP3.LUT R12, R12, 0xff, RZ, 0xc0, !PT ;  /* 0x000000ff0c0c7812 */ /* 0x000fc400078ec0ff */
[----:B------:R-:W-:Y:S02]  /*13450*/  LOP3.LUT R0, R0, R37, RZ, 0x3c, !PT ;  /* 0x0000002500007212 */ /* 0x000fe400078e3cff */
[----:B------:R-:W-:Y:S02]  /*13460*/  LOP3.LUT R37, R15, 0xffffc000, RZ, 0xc0, !PT ;  /* 0xffffc0000f257812 */ /* 0x000fe400078ec0ff */
[----:B------:R-:W-:Y:S02]  /*13470*/  PRMT R40, R12, 0x7604, R3 ;  /* 0x000076040c287816 */ /* 0x000fe40000000003 */
[----:B------:R-:W-:Y:S02]  /*13480*/  SHF.R.U32.HI R14, RZ, 0x8, R4 ;  /* 0x00000008ff0e7819 */ /* 0x000fe40000011604 */
[----:B------:R-:W-:Y:S02]  /*13490*/  SHF.R.U32.HI R36, RZ, 0x8, R5 ;  /* 0x00000008ff247819 */ /* 0x000fe40000011605 */
[----:B------:R-:W-:-:S02]  /*134a0*/  LOP3.LUT R13, R4, 0xff, RZ, 0xc0, !PT ;  /* 0x000000ff040d7812 */ /* 0x000fc400078ec0ff */
[----:B------:R-:W-:Y:S02]  /*134b0*/  LOP3.LUT R14, R14, 0xff, RZ, 0xc0, !PT ;  /* 0x000000ff0e0e7812 */ /* 0x000fe400078ec0ff */
[----:B------:R-:W-:Y:S02]  /*134c0*/  SHF.R.U32.HI R52, RZ, 0x8, R6 ;  /* 0x00000008ff347819 */ /* 0x000fe40000011606 */
[----:B------:R-:W-:Y:S02]  /*134d0*/  PRMT R49, R14, 0x7604, R13 ;  /* 0x000076040e317816 */ /* 0x000fe4000000000d */
[----:B------:R-:W-:Y:S02]  /*134e0*/  LOP3.LUT R42, R5, 0xff, RZ, 0xc0, !PT ;  /* 0x000000ff052a7812 */ /* 0x000fe400078ec0ff */
[----:B------:R-:W-:Y:S02]  /*134f0*/  LOP3.LUT R43, R6, 0xff, RZ, 0xc0, !PT ;  /* 0x000000ff062b7812 */ /* 0x000fe400078ec0ff */
[----:B------:R-:W-:-:S02]  /*13500*/  LOP3.LUT R52, R52, 0xff, RZ, 0xc0, !PT ;  /* 0x000000ff34347812 */ /* 0x000fc400078ec0ff */
[----:B------:R-:W-:Y:S02]  /*13510*/  SHF.R.U32.HI R55, RZ, 0x10, R5 ;  /* 0x00000010ff377819 */ /* 0x000fe40000011605 */
[----:B------:R-:W-:Y:S02]  /*13520*/  PRMT R57, R52, 0x7604, R43 ;  /* 0x0000760434397816 */ /* 0x000fe4000000002b */
[----:B------:R-:W-:Y:S01]  /*13530*/  SHF.R.U32.HI R43, RZ, 0x10, R47 ;  /* 0x00000010ff2b7819 */ /* 0x000fe2000001162f */
[----:B------:R-:W-:Y:S01]  /*13540*/  IMAD.U32 R55, R55, 0x10000, RZ ;  /* 0x0001000037377824 */ /* 0x000fe200078e00ff */
[----:B------:R-:W-:Y:S02]  /*13550*/  SHF.R.U32.HI R54, RZ, 0x8, R7 ;  /* 0x00000008ff367819 */ /* 0x000fe40000011607 */
[----:B------:R-:W-:Y:S01]  /*13560*/  LOP3.LUT R53, R7, 0xff, RZ, 0xc0, !PT ;  /* 0x000000ff07357812 */ /* 0x000fe200078ec0ff */
[----:B------:R-:W-:Y:S01]  /*13570*/  IMAD.U32 R43, R43, 0x10000, RZ ;  /* 0x000100002b2b7824 */ /* 0x000fe200078e00ff */
[----:B------:R-:W-:-:S02]  /*13580*/  LOP3.LUT R54, R54, 0xff, RZ, 0xc0, !PT ;  /* 0x000000ff36367812 */ /* 0x000fc400078ec0ff */
[--C-:B------:R-:W-:Y:S02]  /*13590*/  LOP3.LUT R35, R35, 0xff0000, R44.reuse, 0xf8, !PT ;  /* 0x00ff000023237812 */ /* 0x100fe400078ef82c */
[----:B------:R-:W-:Y:S02]  /*135a0*/  PRMT R54, R54, 0x7604, R53 ;  /* 0x0000760436367816 */ /* 0x000fe40000000035 */
[----:B------:R-:W-:Y:S02]  /*135b0*/  SHF.R.U32.HI R59, RZ, 0x10, R7 ;  /* 0x00000010ff3b7819 */ /* 0x000fe40000011607 */
[----:B------:R-:W-:Y:S02]  /*135c0*/  LOP3.LUT R53, R40, 0xff0000, R43, 0xf8, !PT ;  /* 0x00ff000028357812 */ /* 0x000fe400078ef82b */
[----:B------:R-:W-:Y:S01]  /*135d0*/  LOP3.LUT R43, R35, 0xff000000, R44, 0xf8, !PT ;  /* 0xff000000232b7812 */ /* 0x000fe200078ef82c */
[----:B------:R-:W-:Y:S01]  /*135e0*/  IMAD.U32 R59, R59, 0x10000, RZ ;  /* 0x000100003b3b7824 */ /* 0x000fe200078e00ff */
[----:B------:R-:W-:-:S02]  /*135f0*/  LOP3.LUT R41, R41, 0xff0000, R46, 0xf8, !PT ;  /* 0x00ff000029297812 */ /* 0x000fc400078ef82e */
[----:B------:R-:W-:Y:S02]  /*13600*/  LOP3.LUT R53, R53, 0xff000000, R47, 0xf8, !PT ;  /* 0xff00000035357812 */ /* 0x000fe400078ef82f */
[----:B------:R-:W-:Y:S02]  /*13610*/  LOP3.LUT R59, R54, 0xff0000, R59, 0xf8, !PT ;  /* 0x00ff0000363b7812 */ /* 0x000fe400078ef83b */
[--C-:B------:R-:W-:Y:S02]  /*13620*/  LOP3.LUT R57, R57, 0xff0000, R6.reuse, 0xf8, !PT ;  /* 0x00ff000039397812 */ /* 0x100fe400078ef806 */
[----:B------:R-:W-:Y:S02]  /*13630*/  LOP3.LUT R59, R59, 0xff000000, R7, 0xf8, !PT ;  /* 0xff0000003b3b7812 */ /* 0x000fe400078ef807 */
[----:B------:R-:W-:Y:S02]  /*13640*/  LOP3.LUT R57, R57, 0xff000000, R6, 0xf8, !PT ;  /* 0xff00000039397812 */ /* 0x000fe400078ef806 */
[----:B--2---:R-:W-:Y:S01]  /*13650*/  IADD3 R3, R0, R37, R38 ;  /* 0x0000002500037210 */ /* 0x004fe20007ffe026 */
[----:B---3--:R-:W0:Y:S04]  /*13660*/  LDS.128 R12, [R68+0x20400] ;  /* 0x02040000440c7984 */ /* 0x008e280000000c00 */
[----:B------:R-:W-:Y:S01]  /*13670*/  IMAD.IADD R0, R18, 0x1, R3 ;  /* 0x0000000112007824 */ /* 0x000fe200078e0203 */
[----:B------:R-:W-:-:S04]  /*13680*/  LOP3.LUT R3, R36, 0xff, RZ, 0xc0, !PT ;  /* 0x000000ff24037812 */ /* 0x000fc800078ec0ff */
[----:B------:R-:W1:Y:S01]  /*13690*/  LDS.128 R36, [R0+0x20400] ;  /* 0x0204000000247984 */ /* 0x000e620000000c00 */
[----:B------:R-:W-:Y:S02]  /*136a0*/  PRMT R42, R3, 0x7604, R42 ;  /* 0x00007604032a7816 */ /* 0x000fe4000000002a */
[----:B------:R-:W-:Y:S02]  /*136b0*/  SHF.R.U32.HI R3, RZ, 0x10, R45 ;  /* 0x00000010ff037819 */ /* 0x000fe4000001162d */
[----:B------:R-:W-:Y:S02]  /*136c0*/  LOP3.LUT R55, R42, 0xff0000, R55, 0xf8, !PT ;  /* 0x00ff00002a377812 */ /* 0x000fe400078ef837 */
[----:B------:R-:W-:Y:S02]  /*136d0*/  SHF.L.U32 R3, R3, 0x10, RZ ;  /* 0x0000001003037819 */ /* 0x000fe400000006ff */
[----:B------:R-:W-:Y:S02]  /*136e0*/  LOP3.LUT R55, R55, 0xff000000, R5, 0xf8, !PT ;  /* 0xff00000037377812 */ /* 0x000fe400078ef805 */
[----:B------:R-:W-:-:S02]  /*136f0*/  LOP3.LUT R3, R34, 0xff0000, R3, 0xf8, !PT ;  /* 0x00ff000022037812 */ /* 0x000fc400078ef803 */
[-C--:B------:R-:W-:Y:S02]  /*13700*/  F2FP.F16.E4M3.UNPACK_B R52, R55.reuse ;  /* 0x00000037ff34723e */ /* 0x080fe400020006ff */
[----:B------:R-:W-:Y:S02]  /*13710*/  LOP3.LUT R44, R3, 0xff000000, R45, 0xf8, !PT ;  /* 0xff000000032c7812 */ /* 0x000fe400078ef82d */
[--C-:B------:R-:W-:Y:S01]  /*13720*/  LOP3.LUT R3, R49, 0xff0000, R4.reuse, 0xf8, !PT ;  /* 0x00ff000031037812 */ /* 0x100fe200078ef804 */
[--C-:B------:R-:W-:Y:S01]  /*13730*/  HADD2.F32 R54, -RZ, R52.reuse.H0_H0 ;  /* 0x20000034ff367230 */ /* 0x100fe20000004100 */
[-C--:B------:R-:W-:Y:S01]  /*13740*/  F2FP.F16.E4M3.UNPACK_B R45, R44.reuse ;  /* 0x0000002cff2d723e */ /* 0x080fe200020006ff */
[----:B------:R-:W-:Y:S01]  /*13750*/  HADD2.F32 R52, -RZ, R52.H1_H1 ;  /* 0x30000034ff347230 */ /* 0x000fe20000004100 */
[----:B------:R-:W-:Y:S02]  /*13760*/  LOP3.LUT R47, R3, 0xff000000, R4, 0xf8, !PT ;  /* 0xff000000032f7812 */ /* 0x000fe400078ef804 */
[----:B------:R-:W-:Y:S01]  /*13770*/  LOP3.LUT R49, R41, 0xff000000, R46, 0xf8, !PT ;  /* 0xff00000029317812 */ /* 0x000fe200078ef82e */
[--C-:B------:R-:W-:Y:S01]  /*13780*/  HADD2.F32 R46, -RZ, R45.reuse.H0_H0 ;  /* 0x2000002dff2e7230 */ /* 0x100fe20000004100 */
[----:B------:R-:W-:Y:S01]  /*13790*/  F2FP.F16.E4M3.UNPACK_B R55, R55.H1 ;  /* 0x00000037ff37723e */ /* 0x000fe200030006ff */
[----:B------:R-:W-:Y:S01]  /*137a0*/  HADD2.F32 R45, -RZ, R45.H1_H1 ;  /* 0x3000002dff2d7230 */ /* 0x000fe20000004100 */
[----:B------:R-:W-:-:S02]  /*137b0*/  F2FP.F16.E4M3.UNPACK_B R44, R44.H1 ;  /* 0x0000002cff2c723e */ /* 0x000fc400030006ff */
[-C--:B0-----:R-:W-:Y:S02]  /*137c0*/  F2FP.F16.E4M3.UNPACK_B R4, R13.reuse ;  /* 0x0000000dff04723e */ /* 0x081fe400020006ff */
[----:B------:R-:W-:Y:S02]  /*137d0*/  F2FP.F16.E4M3.UNPACK_B R13, R13.H1 ;  /* 0x0000000dff0d723e */ /* 0x000fe400030006ff */
[----:B------:R-:W-:Y:S01]  /*137e0*/  F2FP.F16.E4M3.UNPACK_B R7, R15 ;  /* 0x0000000fff07723e */ /* 0x000fe200020006ff */
[--C-:B------:R-:W-:Y:S01]  /*137f0*/  HADD2.F32 R5, -RZ, R4.reuse.H0_H0 ;  /* 0x20000004ff057230 */ /* 0x100fe20000004100 */
[-C--:B-1----:R-:W-:Y:S01]  /*13800*/  F2FP.F16.E4M3.UNPACK_B R35, R37.reuse ;  /* 0x00000025ff23723e */ /* 0x082fe200020006ff */
[----:B------:R-:W-:Y:S01]  /*13810*/  HADD2.F32 R4, -RZ, R4.H1_H1 ;  /* 0x30000004ff047230 */ /* 0x000fe20000004100 */
[----:B------:R-:W-:Y:S02]  /*13820*/  F2FP.F16.E4M3.UNPACK_B R37, R37.H1 ;  /* 0x00000025ff25723e */ /* 0x000fe400030006ff */
[-C--:B------:R-:W-:Y:S01]  /*13830*/  F2FP.F16.E4M3.UNPACK_B R41, R39.reuse ;  /* 0x00000027ff29723e */ /* 0x080fe200020006ff */
[--C-:B------:R-:W-:Y:S01]  /*13840*/  HADD2.F32 R40, -RZ, R35.reuse.H0_H0 ;  /* 0x20000023ff287230 */ /* 0x100fe20000004100 */
[----:B------:R-:W-:Y:S01]  /*13850*/  F2FP.F16.E4M3.UNPACK_B R42, R39.H1 ;  /* 0x00000027ff2a723e */ /* 0x000fe200030006ff */
[----:B------:R-:W-:Y:S01]  /*13860*/  HADD2.F32 R35, -RZ, R35.H1_H1 ;  /* 0x30000023ff237230 */ /* 0x000fe20000004100 */
[----:B------:R-:W-:-:S02]  /*13870*/  F2FP.F16.E4M3.UNPACK_B R39, R38 ;  /* 0x00000026ff27723e */ /* 0x000fc400020006ff */
[C---:B------:R-:W-:Y:S01]  /*13880*/  FMUL.FTZ R56, R40.reuse, R54 ;  /* 0x0000003628387220 */ /* 0x040fe20000410000 */
[----:B------:R-:W-:Y:S01]  /*13890*/  FMUL.FTZ R61, R40, R46 ;  /* 0x0000002e283d7220 */ /* 0x000fe20000410000 */
[----:B------:R-:W-:Y:S01]  /*138a0*/  F2FP.F16.E4M3.UNPACK_B R40, R38.H1 ;  /* 0x00000026ff28723e */ /* 0x000fe200030006ff */
[----:B------:R-:W-:Y:S02]  /*138b0*/  HADD2.F32 R38, -RZ, R37.H0_H0 ;  /* 0x20000025ff267230 */ /* 0x000fe40000004100 */
[C---:B------:R-:W-:Y:S01]  /*138c0*/  FFMA.FTZ R56, R5.reuse, R46, -R56 ;  /* 0x0000002e05387223 */ /* 0x040fe20000010838 */
[----:B------:R-:W-:Y:S01]  /*138d0*/  FFMA.FTZ R61, R5, R54, R61 ;  /* 0x00000036053d7223 */ /* 0x000fe2000001003d */
[----:B------:R-:W-:Y:S02]  /*138e0*/  HADD2.F32 R54, -RZ, R55.H0_H0 ;  /* 0x20000037ff367230 */ /* 0x000fe40000004100 */
[----:B------:R-:W-:Y:S01]  /*138f0*/  FMUL.FTZ R63, R35, R52 ;  /* 0x00000034233f7220 */ /* 0x000fe20000410000 */
[----:B------:R-:W-:-:S02]  /*13900*/  HADD2.F32 R46, -RZ, R44.H0_H0 ;  /* 0x2000002cff2e7230 */ /* 0x000fc40000004100 */
[-C--:B------:R-:W-:Y:S01]  /*13910*/  FMUL.FTZ R35, R35, R45.reuse ;  /* 0x0000002d23237220 */ /* 0x080fe20000410000 */
[----:B------:R-:W-:Y:S02]  /*13920*/  HADD2.F32 R5, -RZ, R13.H0_H0 ;  /* 0x2000000dff057230 */ /* 0x000fe40000004100 */
[----:B------:R-:W-:Y:S01]  /*13930*/  FFMA.FTZ R63, R4, R45, -R63 ;  /* 0x0000002d043f7223 */ /* 0x000fe2000001083f */
[C---:B------:R-:W-:Y:S01]  /*13940*/  FMUL.FTZ R60, R38.reuse, R54 ;  /* 0x00000036263c7220 */ /* 0x040fe20000410000 */
[----:B------:R-:W-:Y:S01]  /*13950*/  FMUL.FTZ R65, R38, R46 ;  /* 0x0000002e26417220 */ /* 0x000fe20000410000 */
[----:B------:R-:W-:Y:S01]  /*13960*/  FFMA.FTZ R58, R4, R52, R35 ;  /* 0x00000034043a7223 */ /* 0x000fe20000010023 */
[----:B------:R-:W-:Y:S01]  /*13970*/  F2FP.F16.E4M3.UNPACK_B R45, R59 ;  /* 0x0000003bff2d723e */ /* 0x000fe200020006ff */
[C---:B------:R-:W-:Y:S01]  /*13980*/  FFMA.FTZ R60, R5.reuse, R46, -R60 ;  /* 0x0000002e053c7223 */ /* 0x040fe2000001083c */
[-C--:B------:R-:W-:Y:S01]  /*13990*/  F2FP.F16.E4M3.UNPACK_B R35, R53.reuse ;  /* 0x00000035ff23723e */ /* 0x080fe200020006ff */
[----:B------:R-:W-:Y:S01]  /*139a0*/  FFMA.FTZ R65, R5, R54, R65 ;  /* 0x0000003605417223 */ /* 0x000fe20000010041 */
        /* <DEDUP_REMOVED lines=9> */
[----:B------:R-:W-:Y:S01]  /*13a40*/  F2FP.F16.E4M3.UNPACK_B R34, R36 ;  /* 0x00000024ff22723e */ /* 0x000fe200020006ff */
[----:B------:R-:W-:Y:S02]  /*13a50*/  HADD2.F32 R38, -RZ, R35.H0_H0 ;  /* 0x20000023ff267230 */ /* 0x000fe40000004100 */
[----:B------:R-:W-:Y:S01]  /*13a60*/  FMUL.FTZ R67, R5, R52 ;  /* 0x0000003405437220 */ /* 0x000fe20000410000 */
[----:B------:R-:W-:Y:S02]  /*13a70*/  HADD2.F32 R13, -RZ, R13.H1_H1 ;  /* 0x3000000dff0d7230 */ /* 0x000fe40000004100 */
[----:B------:R-:W-:Y:S01]  /*13a80*/  FMUL.FTZ R37, R37, R44 ;  /* 0x0000002c25257220 */ /* 0x000fe20000410000 */
[----:B------:R-:W-:Y:S02]  /*13a90*/  HADD2.F32 R4, -RZ, R7.H0_H0 ;  /* 0x20000007ff047230 */ /* 0x000fe40000004100 */
[----:B------:R-:W-:Y:S01]  /*13aa0*/  FMUL.FTZ R5, R5, R38 ;  /* 0x0000002605057220 */ /* 0x000fe20000410000 */
[----:B------:R-:W-:-:S02]  /*13ab0*/  HADD2.F32 R41, -RZ, R41.H1_H1 ;  /* 0x30000029ff297230 */ /* 0x000fc40000004100 */
[C---:B------:R-:W-:Y:S01]  /*13ac0*/  FFMA.FTZ R55, R13.reuse, R44, -R54 ;  /* 0x0000002c0d377223 */ /* 0x040fe20000010836 */
[----:B------:R-:W-:Y:S01]  /*13ad0*/  FFMA.FTZ R46, R13, R46, R37 ;  /* 0x0000002e0d2e7223 */ /* 0x000fe20000010025 */
[C---:B------:R-:W-:Y:S01]  /*13ae0*/  FFMA.FTZ R54, R4.reuse, R52, R5 ;  /* 0x0000003404367223 */ /* 0x040fe20000010005 */
[----:B------:R-:W-:Y:S02]  /*13af0*/  HADD2.F32 R5, -RZ, R42.H0_H0 ;  /* 0x2000002aff057230 */ /* 0x000fe40000004100 */
[----:B------:R-:W-:Y:S01]  /*13b00*/  FFMA.FTZ R67, R4, R38, -R67 ;  /* 0x0000002604437223 */ /* 0x000fe20000010843 */
[----:B------:R-:W-:Y:S01]  /*13b10*/  HADD2.F32 R13, -RZ, R53.H0_H0 ;  /* 0x20000035ff0d7230 */ /* 0x000fe20000004100 */
[----:B------:R-:W-:Y:S01]  /*13b20*/  F2FP.F16.E4M3.UNPACK_B R36, R36.H1 ;  /* 0x00000024ff24723e */ /* 0x000fe200030006ff */
[----:B------:R-:W-:Y:S01]  /*13b30*/  HADD2.F32 R38, -RZ, R35.H1_H1 ;  /* 0x30000023ff267230 */ /* 0x000fe20000004100 */
[----:B------:R-:W-:Y:S01]  /*13b40*/  F2FP.F16.E4M3.UNPACK_B R3, R12 ;  /* 0x0000000cff03723e */ /* 0x000fe200020006ff */
[----:B------:R-:W-:-:S02]  /*13b50*/  HADD2.F32 R44, -RZ, R45.H1_H1 ;  /* 0x3000002dff2c7230 */ /* 0x000fc40000004100 */
[----:B------:R-:W-:Y:S01]  /*13b60*/  FMUL.FTZ R66, R5, R13 ;  /* 0x0000000d05427220 */ /* 0x000fe20000410000 */
[----:B------:R-:W-:Y:S01]  /*13b70*/  HADD2.F32 R35, -RZ, R59.H0_H0 ;  /* 0x2000003bff237230 */ /* 0x000fe20000004100 */
[----:B------:R-:W-:Y:S01]  /*13b80*/  F2FP.F16.E4M3.UNPACK_B R12, R12.H1 ;  /* 0x0000000cff0c723e */ /* 0x000fe200030006ff */
[----:B------:R-:W-:Y:S02]  /*13b90*/  HADD2.F32 R4, -RZ, R15.H0_H0 ;  /* 0x2000000fff047230 */ /* 0x000fe40000004100 */
[C---:B------:R-:W-:Y:S01]  /*13ba0*/  FMUL.FTZ R52, R41.reuse, R44 ;  /* 0x0000002c29347220 */ /* 0x040fe20000410000 */
[----:B------:R-:W-:Y:S02]  /*13bb0*/  HADD2.F32 R7, -RZ, R7.H1_H1 ;  /* 0x30000007ff077230 */ /* 0x000fe40000004100 */
[----:B------:R-:W-:Y:S01]  /*13bc0*/  FMUL.FTZ R41, R41, R38 ;  /* 0x0000002629297220 */ /* 0x000fe20000410000 */
[-C--:B------:R-:W-:Y:S01]  /*13bd0*/  FMUL.FTZ R37, R5, R35.reuse ;  /* 0x0000002305257220 */ /* 0x080fe20000410000 */
[----:B------:R-:W-:Y:S01]  /*13be0*/  FFMA.FTZ R66, R4, R35, R66 ;  /* 0x0000002304427223 */ /* 0x000fe20000010042 */
[----:B------:R-:W-:Y:S01]  /*13bf0*/  F2FP.F16.E4M3.UNPACK_B R35, R47.H1 ;  /* 0x0000002fff23723e */ /* 0x000fe200030006ff */
[----:B------:R-:W-:-:S02]  /*13c00*/  HADD2.F32 R59, -RZ, R59.H1_H1 ;  /* 0x3000003bff3b7230 */ /* 0x000fc40000004100 */
[C---:B------:R-:W-:Y:S01]  /*13c10*/  FFMA.FTZ R62, R7.reuse, R38, -R52 ;  /* 0x00000026073e7223 */ /* 0x040fe20000010834 */
[----:B------:R-:W-:Y:S02]  /*13c20*/  HADD2.F32 R42, -RZ, R42.H1_H1 ;  /* 0x3000002aff2a7230 */ /* 0x000fe40000004100 */
[----:B------:R-:W-:Y:S01]  /*13c30*/  FFMA.FTZ R45, R7, R44, R41 ;  /* 0x0000002c072d7223 */ /* 0x000fe20000010029 */
[----:B------:R-:W-:Y:S02]  /*13c40*/  HADD2.F32 R53, -RZ, R53.H1_H1 ;  /* 0x30000035ff357230 */ /* 0x000fe40000004100 */
[----:B------:R-:W-:Y:S01]  /*13c50*/  FFMA.FTZ R64, R4, R13, -R37 ;  /* 0x0000000d04407223 */ /* 0x000fe20000010825 */
[----:B------:R-:W-:Y:S01]  /*13c60*/  F2FP.F16.E4M3.UNPACK_B R7, R43.H1 ;  /* 0x0000002bff07723e */ /* 0x000fe200030006ff */
[----:B------:R-:W-:Y:S02]  /*13c70*/  HADD2.F32 R15, -RZ, R15.H1_H1 ;  /* 0x3000000fff0f7230 */ /* 0x000fe40000004100 */
[----:B------:R-:W-:Y:S01]  /*13c80*/  FMUL.FTZ R44, R42, R59 ;  /* 0x0000003b2a2c7220 */ /* 0x000fe20000410000 */
[----:B------:R-:W-:-:S02]  /*13c90*/  HADD2.F32 R37, -RZ, R35.H0_H0 ;  /* 0x20000023ff257230 */ /* 0x000fc40000004100 */
[-C--:B------:R-:W-:Y:S01]  /*13ca0*/  FMUL.FTZ R42, R42, R53.reuse ;  /* 0x000000352a2a7220 */ /* 0x080fe20000410000 */
[--C-:B------:R-:W-:Y:S02]  /*13cb0*/  HADD2.F32 R5, -RZ, R36.reuse.H0_H0 ;  /* 0x20000024ff057230 */ /* 0x100fe40000004100 */
[C---:B------:R-:W-:Y:S01]  /*13cc0*/  FFMA.FTZ R53, R15.reuse, R53, -R44 ;  /* 0x000000350f357223 */ /* 0x040fe2000001082c */
[----:B------:R-:W-:Y:S02]  /*13cd0*/  HADD2.F32 R35, -RZ, R35.H1_H1 ;  /* 0x30000023ff237230 */ /* 0x000fe40000004100 */
[----:B------:R-:W-:Y:S01]  /*13ce0*/  FFMA.FTZ R59, R15, R59, R42 ;  /* 0x0000003b0f3b7223 */ /* 0x000fe2000001002a */
[----:B------:R-:W-:Y:S02]  /*13cf0*/  HADD2.F32 R36, -RZ, R36.H1_H1 ;  /* 0x30000024ff247230 */ /* 0x000fe40000004100 */
[----:B------:R-:W-:Y:S01]  /*13d00*/  FMUL.FTZ R41, R5, R37 ;  /* 0x0000002505297220 */ /* 0x000fe20000410000 */
[--C-:B------:R-:W-:Y:S01]  /*13d10*/  HADD2.F32 R13, -RZ, R7.reuse.H0_H0 ;  /* 0x20000007ff0d7230 */ /* 0x100fe20000004100 */
[----:B------:R-:W-:Y:S01]  /*13d20*/  F2FP.F16.E4M3.UNPACK_B R47, R47 ;  /* 0x0000002fff2f723e */ /* 0x000fe200020006ff */
[----:B------:R-:W-:Y:S01]  /*13d30*/  HADD2.F32 R4, -RZ, R12.H0_H0 ;  /* 0x2000000cff047230 */ /* 0x000fe20000004100 */
[----:B------:R-:W-:Y:S01]  /*13d40*/  F2FP.F16.E4M3.UNPACK_B R43, R43 ;  /* 0x0000002bff2b723e */ /* 0x000fe200020006ff */
[----:B------:R-:W-:-:S02]  /*13d50*/  HADD2.F32 R7, -RZ, R7.H1_H1 ;  /* 0x30000007ff077230 */ /* 0x000fc40000004100 */
[----:B------:R-:W-:Y:S01]  /*13d60*/  FMUL.FTZ R15, R36, R35 ;  /* 0x00000023240f7220 */ /* 0x000fe20000410000 */
[----:B------:R-:W-:Y:S02]  /*13d70*/  HADD2.F32 R12, -RZ, R12.H1_H1 ;  /* 0x3000000cff0c7230 */ /* 0x000fe40000004100 */
[-C--:B------:R-:W-:Y:S01]  /*13d80*/  FMUL.FTZ R38, R5, R13.reuse ;  /* 0x0000000d05267220 */ /* 0x080fe20000410000 */
[----:B------:R-:W-:Y:S01]  /*13d90*/  FFMA.FTZ R41, R4, R13, -R41 ;  /* 0x0000000d04297223 */ /* 0x000fe20000010829 */
[-C--:B------:R-:W-:Y:S01]  /*13da0*/  FMUL.FTZ R36, R36, R7.reuse ;  /* 0x0000000724247220 */ /* 0x080fe20000410000 */
[----:B------:R-:W-:Y:S02]  /*13db0*/  HADD2.F32 R13, -RZ, R47.H0_H0 ;  /* 0x2000002fff0d7230 */ /* 0x000fe40000004100 */
[----:B------:R-:W-:Y:S01]  /*13dc0*/  FFMA.FTZ R42, R12, R7, -R15 ;  /* 0x000000070c2a7223 */ /* 0x000fe2000001080f */
[----:B------:R-:W-:Y:S02]  /*13dd0*/  HADD2.F32 R5, -RZ, R34.H0_H0 ;  /* 0x20000022ff057230 */ /* 0x000fe40000004100 */
[----:B------:R-:W-:Y:S01]  /*13de0*/  FFMA.FTZ R37, R4, R37, R38 ;  /* 0x0000002504257223 */ /* 0x000fe20000010026 */
[----:B------:R-:W-:-:S02]  /*13df0*/  HADD2.F32 R7, -RZ, R43.H0_H0 ;  /* 0x2000002bff077230 */ /* 0x000fc40000004100 */
        /* <DEDUP_REMOVED lines=8> */
[----:B------:R-:W-:Y:S01]  /*13e80*/  F2FP.F16.E4M3.UNPACK_B R6, R14 ;  /* 0x0000000eff06723e */ /* 0x000fe200020006ff */
[----:B------:R-:W-:-:S02]  /*13e90*/  HADD2.F32 R3, -RZ, R3.H1_H1 ;  /* 0x30000003ff037230 */ /* 0x000fc40000004100 */
[----:B------:R-:W-:Y:S01]  /*13ea0*/  FMUL.FTZ R38, R34, R47 ;  /* 0x0000002f22267220 */ /* 0x000fe20000410000 */
[C---:B------:R-:W-:Y:S01]  /*13eb0*/  FFMA.FTZ R36, R4.reuse, R13, R5 ;  /* 0x0000000d04247223 */ /* 0x040fe20000010005 */
[----:B------:R-:W-:Y:S01]  /*13ec0*/  F2FP.F16.E4M3.UNPACK_B R14, R14.H1 ;  /* 0x0000000eff0e723e */ /* 0x000fe200030006ff */
[----:B------:R-:W-:Y:S01]  /*13ed0*/  FFMA.FTZ R35, R4, R7, -R15 ;  /* 0x0000000704237223 */ /* 0x000fe2000001080f */
        /* <DEDUP_REMOVED lines=17> */
[C---:B------:R-:W-:Y:S01]  /*13ff0*/  FMUL.FTZ R7, R40.reuse, R15 ;  /* 0x0000000f28077220 */ /* 0x040fe20000410000 */
[----:B------:R-:W-:Y:S01]  /*14000*/  F2FP.SATFINITE.E4M3.F32.PACK_AB_MERGE_C R59, R59, R66, RZ ;  /* 0x000000423b3b723e */ /* 0x000fe200048070ff */
[----:B------:R-:W-:Y:S01]  /*14010*/  FMUL.FTZ R12, R40, R5 ;  /* 0x00000005280c7220 */ /* 0x000fe20000410000 */
[----:B------:R-:W-:Y:S01]  /*14020*/  FFMA.FTZ R40, R3, R13, R4 ;  /* 0x0000000d03287223 */ /* 0x000fe20000010004 */
[----:B------:R-:W-:Y:S01]  /*14030*/  FFMA.FTZ R52, R14, R5, -R7 ;  /* 0x000000050e347223 */ /* 0x000fe20000010807 */
[----:B------:R-:W-:-:S02]  /*14040*/  HADD2.F32 R5, -RZ, R49.H0_H0 ;  /* 0x20000031ff057230 */ /* 0x000fc40000004100 */
[----:B------:R-:W-:Y:S01]  /*14050*/  FFMA.FTZ R15, R14, R15, R12 ;  /* 0x0000000f0e0f7223 */ /* 0x000fe2000001000c */
[----:B------:R-:W-:Y:S02]  /*14060*/  HADD2.F32 R7, -RZ, R57.H0_H0 ;  /* 0x20000039ff077230 */ /* 0x000fe40000004100 */
[----:B------:R-:W-:Y:S02]  /*14070*/  HADD2.F32 R4, -RZ, R39.H0_H0 ;  /* 0x20000027ff047230 */ /* 0x000fe40000004100 */
[----:B------:R-:W-:Y:S01]  /*14080*/  HADD2.F32 R49, -RZ, R49.H1_H1 ;  /* 0x30000031ff317230 */ /* 0x000fe20000004100 */
[----:B------:R-:W-:Y:S01]  /*14090*/  F2FP.SATFINITE.E4M3.F32.PACK_AB_MERGE_C R40, R15, R40, RZ ;  /* 0x000000280f28723e */ /* 0x000fe200048070ff */
[----:B------:R-:W-:Y:S02]  /*140a0*/  HADD2.F32 R57, -RZ, R57.H1_H1 ;  /* 0x30000039ff397230 */ /* 0x000fe40000004100 */
[----:B------:R-:W-:Y:S01]  /*140b0*/  FMUL.FTZ R12, R4, R7 ;  /* 0x00000007040c7220 */ /* 0x000fe20000410000 */
[----:B------:R-:W-:-:S02]  /*140c0*/  HADD2.F32 R39, -RZ, R39.H1_H1 ;  /* 0x30000027ff277230 */ /* 0x000fc40000004100 */
[----:B------:R-:W-:Y:S01]  /*140d0*/  FMUL.FTZ R4, R4, R5 ;  /* 0x0000000504047220 */ /* 0x000fe20000410000 */
[--C-:B------:R-:W-:Y:S01]  /*140e0*/  HADD2.F32 R3, -RZ, R6.reuse.H0_H0 ;  /* 0x20000006ff037230 */ /* 0x100fe20000004100 */
[----:B------:R-:W-:Y:S01]  /*140f0*/  F2FP.SATFINITE.E4M3.F32.PACK_AB_MERGE_C R15, R45, R54, R59 ;  /* 0x000000362d0f723e */ /* 0x000fe2000480703b */
        /* <DEDUP_REMOVED lines=22> */
.L_x_2489:
[----:B------:R-:W-:Y:S05]  /*14260*/  BSYNC B1 ;  /* 0x0000000000017941 */ /* 0x000fea0003800000 */
.L_x_2488:
[----:B------:R-:W-:Y:S04]  /*14270*/  BSSY B1, `(.L_x_2490) ;  /* 0x0000106000017945 */ /* 0x000fe80003800000 */
[----:B------:R-:W-:Y:S05]  /*14280*/  @P1 BRA `(.L_x_2491) ;  /* 0x0000001000101947 */ /* 0x000fea0003800000 */
[----:B-12---:R-:W2:Y:S01]  /*14290*/  LDL R15, [R1+0x2c] ;  /* 0x00002c00010f7983 */ /* 0x006ea20000100800 */
[----:B------:R-:W-:-:S03]  /*142a0*/  VIADD R0, R19, 0x40 ;  /* 0x0000004013007836 */ /* 0x000fc60000000000 */
[----:B------:R-:W3:Y:S01]  /*142b0*/  LDL R61, [R1+0x5c] ;  /* 0x00005c00013d7983 */ /* 0x000ee20000100800 */
[----:B-----5:R-:W-:Y:S01]  /*142c0*/  LEA.HI R7, R51, R50, RZ, 0x1c ;  /* 0x0000003233077211 */ /* 0x020fe200078fe0ff */
[----:B0-----:R-:W-:Y:S01]  /*142d0*/  IMAD.SHL.U32 R3, R0, 0x80, RZ ;  /* 0x0000008000037824 */ /* 0x001fe200078e00ff */
[----:B------:R-:W-:Y:S02]  /*142e0*/  SHF.R.U32.HI R0, RZ, 0x8, R20 ;  /* 0x00000008ff007819 */ /* 0x000fe40000011614 */
[----:B------:R-:W-:Y:S02]  /*142f0*/  SHF.R.S32.HI R14, RZ, 0x1f, R7 ;  /* 0x0000001fff0e7819 */ /* 0x000fe40000011407 */
[----:B------:R-:W-:Y:S02]  /*14300*/  LOP3.LUT R13, R3, 0x380, RZ, 0xc0, !PT ;  /* 0x00000380030d7812 */ /* 0x000fe400078ec0ff */
[----:B------:R-:W-:Y:S02]  /*14310*/  LOP3.LUT R4, R20, 0xff, RZ, 0xc0, !PT ;  /* 0x000000ff14047812 */ /* 0x000fe400078ec0ff */
[----:B------:R-:W-:-:S02]  /*14320*/  SHF.L.U32 R12, R7, 0x4, RZ ;  /* 0x00000004070c7819 */ /* 0x000fc400000006ff */
[----:B------:R-:W-:Y:S02]  /*14330*/  LOP3.LUT R3, R0, 0xff, RZ, 0xc0, !PT ;  /* 0x000000ff00037812 */ /* 0x000fe400078ec0ff */
[----:B------:R-:W-:Y:S02]  /*14340*/  LEA.HI R14, R14, R7, RZ, 0x3 ;  /* 0x000000070e0e7211 */ /* 0x000fe400078f18ff */
[----:B------:R-:W-:Y:S02]  /*14350*/  LOP3.LUT R0, R13, 0x70, R12, 0xf8, !PT ;  /* 0x000000700d007812 */ /* 0x000fe400078ef80c */
[----:B------:R-:W-:Y:S01]  /*14360*/  PRMT R34, R3, 0x7604, R4 ;  /* 0x0000760403227816 */ /* 0x000fe20000000004 */
[----:B------:R-:W-:Y:S01]  /*14370*/  IMAD.SHL.U32 R14, R14, 0x800, RZ ;  /* 0x000008000e0e7824 */ /* 0x000fe200078e00ff */
[----:B------:R-:W-:Y:S02]  /*14380*/  SHF.R.U32.HI R13, RZ, 0x3, R13 ;  /* 0x00000003ff0d7819 */ /* 0x000fe4000001160d */
[----:B------:R-:W-:-:S02]  /*14390*/  SHF.R.U32.HI R3, RZ, 0x8, R28 ;  /* 0x00000008ff037819 */ /* 0x000fc4000001161c */
[----:B------:R-:W-:Y:S02]  /*143a0*/  LOP3.LUT R0, R0, R13, RZ, 0x3c, !PT ;  /* 0x0000000d00007212 */ /* 0x000fe400078e3cff */
[----:B------:R-:W-:Y:S02]  /*143b0*/  LOP3.LUT R4, R28, 0xff, RZ, 0xc0, !PT ;  /* 0x000000ff1c047812 */ /* 0x000fe400078ec0ff */
[----:B------:R-:W-:Y:S02]  /*143c0*/  LOP3.LUT R3, R3, 0xff, RZ, 0xc0, !PT ;  /* 0x000000ff03037812 */ /* 0x000fe400078ec0ff */
[----:B------:R-:W-:Y:S02]  /*143d0*/  SHF.R.U32.HI R7, RZ, 0x8, R30 ;  /* 0x00000008ff077819 */ /* 0x000fe4000001161e */
[----:B------:R-:W-:Y:S02]  /*143e0*/  LOP3.LUT R13, R14, 0xffffc000, RZ, 0xc0, !PT ;  /* 0xffffc0000e0d7812 */ /* 0x000fe400078ec0ff */
[----:B------:R-:W-:-:S02]  /*143f0*/  PRMT R39, R3, 0x7604, R4 ;  /* 0x0000760403277816 */ /* 0x000fc40000000004 */
[----:B------:R-:W-:Y:S02]  /*14400*/  SHF.R.U32.HI R5, RZ, 0x8, R21 ;  /* 0x00000008ff057819 */ /* 0x000fe40000011615 */
[----:B------:R-:W-:Y:S02]  /*14410*/  LOP3.LUT R12, R30, 0xff, RZ, 0xc0, !PT ;  /* 0x000000ff1e0c7812 */ /* 0x000fe400078ec0ff */
[----:B------:R-:W-:Y:S02]  /*14420*/  LOP3.LUT R7, R7, 0xff, RZ, 0xc0, !PT ;  /* 0x000000ff07077812 */ /* 0x000fe400078ec0ff */
[----:B------:R-:W-:Y:S02]  /*14430*/  LOP3.LUT R6, R21, 0xff, RZ, 0xc0, !PT ;  /* 0x000000ff15067812 */ /* 0x000fe400078ec0ff */
[----:B------:R-:W-:Y:S02]  /*14440*/  LOP3.LUT R5, R5, 0xff, RZ, 0xc0, !PT ;  /* 0x000000ff05057812 */ /* 0x000fe400078ec0ff */
[----:B------:R-:W-:-:S02]  /*14450*/  PRMT R43, R7, 0x7604, R12 ;  /* 0x00007604072b7816 */ /* 0x000fc4000000000c */
[----:B------:R-:W-:Y:S02]  /*14460*/  SHF.R.U32.HI R12, RZ, 0x8, R32 ;  /* 0x00000008ff0c7819 */ /* 0x000fe40000011620 */
[----:B------:R-:W-:Y:S02]  /*14470*/  SHF.R.U32.HI R14, RZ, 0x8, R33 ;  /* 0x00000008ff0e7819 */ /* 0x000fe40000011621 */
[----:B------:R-:W-:Y:S02]  /*14480*/  PRMT R36, R5, 0x7604, R6 ;  /* 0x0000760405247816 */ /* 0x000fe40000000006 */
[----:B------:R-:W-:Y:S02]  /*14490*/  SHF.R.U32.HI R5, RZ, 0x8, R29 ;  /* 0x00000008ff057819 */ /* 0x000fe4000001161d */
[----:B------:R-:W-:Y:S02]  /*144a0*/  LOP3.LUT R12, R12, 0xff, RZ, 0xc0, !PT ;  /* 0x000000ff0c0c7812 */ /* 0x000fe400078ec0ff */
[----:B------:R-:W-:-:S02]  /*144b0*/  LOP3.LUT R14, R14, 0xff, RZ, 0xc0, !PT ;  /* 0x000000ff0e0e7812 */ /* 0x000fc400078ec0ff */
[----:B------:R-:W-:Y:S02]  /*144c0*/  LOP3.LUT R35, R33, 0xff, RZ, 0xc0, !PT ;  /* 0x000000ff21237812 */ /* 0x000fe400078ec0ff */
[----:B------:R-:W-:Y:S02]  /*144d0*/  LOP3.LUT R6, R29, 0xff, RZ, 0xc0, !PT ;  /* 0x000000ff1d067812 */ /* 0x000fe400078ec0ff */
[----:B------:R-:W-:Y:S02]  /*144e0*/  LOP3.LUT R5, R5, 0xff, RZ, 0xc0, !PT ;  /* 0x000000ff05057812 */ /* 0x000fe400078ec0ff */
[----:B------:R-:W-:Y:S02]  /*144f0*/  PRMT R49, R14, 0x7604, R35 ;  /* 0x000076040e317816 */ /* 0x000fe40000000023 */
[----:B------:R-:W-:Y:S02]  /*14500*/  PRMT R41, R5, 0x7604, R6 ;  /* 0x0000760405297816 */ /* 0x000fe40000000006 */
[----:B------:R-:W-:-:S02]  /*14510*/  SHF.R.U32.HI R35, RZ, 0x10, R21 ;  /* 0x00000010ff237819 */ /* 0x000fc40000011615 */
[----:B------:R-:W-:Y:S02]  /*14520*/  SHF.R.U32.HI R37, RZ, 0x10, R28 ;  /* 0x00000010ff257819 */ /* 0x000fe4000001161c */
[----:B------:R-:W-:Y:S02]  /*14530*/  LOP3.LUT R35, R35, 0xff, RZ, 0xc0, !PT ;  /* 0x000000ff23237812 */ /* 0x000fe400078ec0ff */
[----:B------:R-:W-:Y:S02]  /*14540*/  LOP3.LUT R38, R37, 0xff, RZ, 0xc0, !PT ;  /* 0x000000ff25267812 */ /* 0x000fe400078ec0ff */
[----:B------:R-:W-:Y:S02]  /*14550*/  PRMT R37, R35, 0x7054, R36 ;  /* 0x0000705423257816 */ /* 0x000fe40000000024 */
[----:B------:R-:W-:Y:S02]  /*14560*/  SHF.R.U32.HI R35, RZ, 0x10, R31 ;  /* 0x00000010ff237819 */ /* 0x000fe4000001161f */
[----:B------:R-:W-:-:S02]  /*14570*/  SHF.R.U32.HI R40, RZ, 0x10, R29 ;  /* 0x00000010ff287819 */ /* 0x000fc4000001161d */
[----:B------:R-:W-:Y:S02]  /*14580*/  LOP3.LUT R35, R35, 0xff, RZ, 0xc0, !PT ;  /* 0x000000ff23237812 */ /* 0x000fe400078ec0ff */
[----:B------:R-:W-:Y:S02]  /*14590*/  SHF.R.U32.HI R36, RZ, 0x10, R32 ;  /* 0x00000010ff247819 */ /* 0x000fe40000011620 */
[----:B------:R-:W-:Y:S02]  /*145a0*/  LOP3.LUT R40, R40, 0xff, RZ, 0xc0, !PT ;  /* 0x000000ff28287812 */ /* 0x000fe400078ec0ff */
[----:B------:R-:W-:Y:S02]  /*145b0*/  PRMT R39, R38, 0x7054, R39 ;  /* 0x0000705426277816 */ /* 0x000fe40000000027 */
[----:B------:R-:W-:Y:S02]  /*145c0*/  SHF.R.U32.HI R38, RZ, 0x10, R33 ;  /* 0x00000010ff267819 */ /* 0x000fe40000011621 */
[----:B------:R-:W-:-:S02]  /*145d0*/  LOP3.LUT R36, R36, 0xff, RZ, 0xc0, !PT ;  /* 0x000000ff24247812 */ /* 0x000fc400078ec0ff */
[----:B------:R-:W-:Y:S02]  /*145e0*/  PRMT R41, R40, 0x7054, R41 ;  /* 0x0000705428297816 */ /* 0x000fe40000000029 */
[----:B------:R-:W-:Y:S02]  /*145f0*/  LOP3.LUT R37, R37, 0xff000000, R21, 0xf8, !PT ;  /* 0xff00000025257812 */ /* 0x000fe400078ef815 */
[----:B------:R-:W-:Y:S02]  /*14600*/  LOP3.LUT R38, R38, 0xff, RZ, 0xc0, !PT ;  /* 0x000000ff26267812 */ /* 0x000fe400078ec0ff */
[----:B------:R-:W-:Y:S02]  /*14610*/  LOP3.LUT R40, R41, 0xff000000, R29, 0xf8, !PT ;  /* 0xff00000029287812 */ /* 0x000fe400078ef81d */
[----:B------:R-:W-:Y:S02]  /*14620*/  PRMT R49, R38, 0x7054, R49 ;  /* 0x0000705426317816 */ /* 0x000fe40000000031 */
[----:B------:R-:W-:-:S02]  /*14630*/  LOP3.LUT R38, R39, 0xff000000, R28, 0xf8, !PT ;  /* 0xff00000027267812 */ /* 0x000fc400078ef81c */
[----:B------:R-:W-:Y:S02]  /*14640*/  LOP3.LUT R44, R49, 0xff000000, R33, 0xf8, !PT ;  /* 0xff000000312c7812 */ /* 0x000fe400078ef821 */
[----:B--2---:R-:W-:Y:S02]  /*14650*/  IADD3 R3, R0, R13, R15 ;  /* 0x0000000d00037210 */ /* 0x004fe40007ffe00f */
[----:B------:R-:W-:Y:S02]  /*14660*/  SHF.R.U32.HI R0, RZ, 0x8, R31 ;  /* 0x00000008ff007819 */ /* 0x000fe4000001161f */
[----:B------:R-:W-:Y:S01]  /*14670*/  LOP3.LUT R13, R31, 0xff, RZ, 0xc0, !PT ;  /* 0x000000ff1f0d7812 */ /* 0x000fe200078ec0ff */
[----:B---3--:R-:W0:Y:S01]  /*14680*/  LDS.128 R4, [R61+0x20400] ;  /* 0x020400003d047984 */ /* 0x008e220000000c00 */
[----:B------:R-:W-:Y:S02]  /*14690*/  LOP3.LUT R0, R0, 0xff, RZ, 0xc0, !PT ;  /* 0x000000ff00007812 */ /* 0x000fe400078ec0ff */
[----:B------:R-:W-:-:S02]  /*146a0*/  LOP3.LUT R15, R32, 0xff, RZ, 0xc0, !PT ;  /* 0x000000ff200f7812 */ /* 0x000fc400078ec0ff */
[----:B------:R-:W-:Y:S01]  /*146b0*/  PRMT R42, R0, 0x7604, R13 ;  /* 0x00007604002a7816 */ /* 0x000fe2000000000d */
[----:B------:R-:W-:Y:S01]  /*146c0*/  IMAD.IADD R0, R18, 0x1, R3 ;  /* 0x0000000112007824 */ /* 0x000fe200078e0203 */
[----:B------:R-:W-:-:S04]  /*146d0*/  PRMT R47, R12, 0x7604, R15 ;  /* 0x000076040c2f7816 */ /* 0x000fc8000000000f */
[----:B------:R-:W1:Y:S01]  /*146e0*/  LDS.128 R12, [R0+0x20400] ;  /* 0x02040000000c7984 */ /* 0x000e620000000c00 */
[----:B------:R-:W-:-:S04]  /*146f0*/  SHF.R.U32.HI R3, RZ, 0x10, R20 ;  /* 0x00000010ff037819 */ /* 0x000fc80000011614 */
[----:B------:R-:W-:-:S04]  /*14700*/  LOP3.LUT R3, R3, 0xff, RZ, 0xc0, !PT ;  /* 0x000000ff03037812 */ /* 0x000fc800078ec0ff */
[----:B------:R-:W-:Y:S02]  /*14710*/  PRMT R3, R3, 0x7054, R34 ;  /* 0x0000705403037816 */ /* 0x000fe40000000022 */
[----:B------:R-:W-:Y:S02]  /*14720*/  SHF.R.U32.HI R34, RZ, 0x10, R30 ;  /* 0x00000010ff227819 */ /* 0x000fe4000001161e */
[----:B------:R-:W-:Y:S02]  /*14730*/  PRMT R45, R35, 0x7054, R42 ;  /* 0x00007054232d7816 */ /* 0x000fe4000000002a */
[----:B------:R-:W-:Y:S02]  /*14740*/  LOP3.LUT R34, R34, 0xff, RZ, 0xc0, !PT ;  /* 0x000000ff22227812 */ /* 0x000fe400078ec0ff */
[----:B------:R-:W-:Y:S02]  /*14750*/  LOP3.LUT R45, R45, 0xff000000, R31, 0xf8, !PT ;  /* 0xff0000002d2d7812 */ /* 0x000fe400078ef81f */
[----:B------:R-:W-:-:S02]  /*14760*/  PRMT R43, R34, 0x7054, R43 ;  /* 0x00007054222b7816 */ /* 0x000fc4000000002b */
[----:B------:R-:W-:Y:S02]  /*14770*/  PRMT R47, R36, 0x7054, R47 ;  /* 0x00007054242f7816 */ /* 0x000fe4000000002f */
[----:B------:R-:W-:Y:S02]  /*14780*/  LOP3.LUT R43, R43, 0xff000000, R30, 0xf8, !PT ;  /* 0xff0000002b2b7812 */ /* 0x000fe400078ef81e */
[----:B------:R-:W-:Y:S02]  /*14790*/  F2FP.F16.E4M3.UNPACK_B R36, R37 ;  /* 0x00000025ff24723e */ /* 0x000fe400020006ff */
[----:B------:R-:W-:Y:S02]  /*147a0*/  F2FP.F16.E4M3.UNPACK_B R41, R45 ;  /* 0x0000002dff29723e */ /* 0x000fe400020006ff */
[----:B------:R-:W-:Y:S01]  /*147b0*/  LOP3.LUT R35, R3, 0xff000000, R20, 0xf8, !PT ;  /* 0xff00000003237812 */ /* 0x000fe200078ef814 */
[----:B------:R-:W-:Y:S01]  /*147c0*/  HADD2.F32 R39, -RZ, R36.H0_H0 ;  /* 0x20000024ff277230 */ /* 0x000fe20000004100 */
[----:B------:R-:W-:-:S02]  /*147d0*/  LOP3.LUT R42, R47, 0xff000000, R32, 0xf8, !PT ;  /* 0xff0000002f2a7812 */ /* 0x000fc400078ef820 */
[----:B0-----:R-:W-:Y:S01]  /*147e0*/  F2FP.F16.E4M3.UNPACK_B R20, R5 ;  /* 0x00000005ff14723e */ /* 0x001fe200020006ff */
[----:B------:R-:W-:Y:S01]  /*147f0*/  HADD2.F32 R47, -RZ, R41.H0_H0 ;  /* 0x20000029ff2f7230 */ /* 0x000fe20000004100 */
[----:B-1----:R-:W-:Y:S02]  /*14800*/  F2FP.F16.E4M3.UNPACK_B R30, R13 ;  /* 0x0000000dff1e723e */ /* 0x002fe400020006ff */
[----:B------:R-:W-:-:S03]  /*14810*/  F2FP.F16.E4M3.UNPACK_B R28, R7 ;  /* 0x00000007ff1c723e */ /* 0x000fc600020006ff */
[----:B------:R-:W-:Y:S01]  /*14820*/  HADD2.F32 R32, -RZ, R30.H0_H0 ;  /* 0x2000001eff207230 */ /* 0x000fe20000004100 */
[----:B------:R-:W-:Y:S02]  /*14830*/  F2FP.F16.E4M3.UNPACK_B R29, R7.H1 ;  /* 0x00000007ff1d723e */ /* 0x000fe400030006ff */
[-C--:B------:R-:W-:Y:S02]  /*14840*/  F2FP.F16.E4M3.UNPACK_B R7, R6.reuse ;  /* 0x00000006ff07723e */ /* 0x080fe400020006ff */
[----:B------:R-:W-:Y:S01]  /*14850*/  F2FP.F16.E4M3.UNPACK_B R21, R6.H1 ;  /* 0x00000006ff15723e */ /* 0x000fe200030006ff */
[----:B------:R-:W-:Y:S02]  /*14860*/  HADD2.F32 R6, -RZ, R20.H0_H0 ;  /* 0x20000014ff067230 */ /* 0x000fe40000004100 */
[C---:B------:R-:W-:Y:S01]  /*14870*/  FMUL.FTZ R52, R32.reuse, R39 ;  /* 0x0000002720347220 */ /* 0x040fe20000410000 */
[----:B------:R-:W-:Y:S01]  /*14880*/  FMUL.FTZ R49, R32, R47 ;  /* 0x0000002f20317220 */ /* 0x000fe20000410000 */
[----:B------:R-:W-:Y:S01]  /*14890*/  F2FP.F16.E4M3.UNPACK_B R31, R13.H1 ;  /* 0x0000000dff1f723e */ /* 0x000fe200030006ff */
[----:B------:R-:W-:-:S02]  /*148a0*/  HADD2.F32 R30, -RZ, R30.H1_H1 ;  /* 0x3000001eff1e7230 */ /* 0x000fc40000004100 */
[C---:B------:R-:W-:Y:S01]  /*148b0*/  FFMA.FTZ R52, R6.reuse, R47, R52 ;  /* 0x0000002f06347223 */ /* 0x040fe20000010034 */
[----:B------:R-:W-:Y:S01]  /*148c0*/  F2FP.F16.E4M3.UNPACK_B R45, R45.H1 ;  /* 0x0000002dff2d723e */ /* 0x000fe200030006ff */
[----:B------:R-:W-:Y:S01]  /*148d0*/  FFMA.FTZ R46, R6, R39, -R49 ;  /* 0x00000027062e7223 */ /* 0x000fe20000010831 */
[----:B------:R-:W-:Y:S01]  /*148e0*/  HADD2.F32 R47, -RZ, R41.H1_H1 ;  /* 0x30000029ff2f7230 */ /* 0x000fe20000004100 */
[----:B------:R-:W-:Y:S01]  /*148f0*/  F2FP.F16.E4M3.UNPACK_B R37, R37.H1 ;  /* 0x00000025ff25723e */ /* 0x000fe200030006ff */
[----:B------:R-:W-:Y:S01]  /*14900*/  HADD2.F32 R39, -RZ, R36.H1_H1 ;  /* 0x30000024ff277230 */ /* 0x000fe20000004100 */
[-C--:B------:R-:W-:Y:S02]  /*14910*/  F2FP.F16.E4M3.UNPACK_B R33, R15.reuse ;  /* 0x0000000fff21723e */ /* 0x080fe400020006ff */
        /* <DEDUP_REMOVED lines=11> */
[----:B------:R-:W-:Y:S02]  /*149d0*/  HADD2.F32 R6, -RZ, R5.H0_H0 ;  /* 0x20000005ff067230 */ /* 0x000fe40000004100 */
[----:B------:R-:W-:Y:S01]  /*149e0*/  FFMA.FTZ R53, R20, R39, -R53 ;  /* 0x0000002714357223 */ /* 0x000fe20000010835 */
[----:B------:R-:W-:Y:S01]  /*149f0*/  FMUL.FTZ R14, R14, R41 ;  /* 0x000000290e0e7220 */ /* 0x000fe20000410000 */
[----:B------:R-:W-:Y:S01]  /*14a00*/  FFMA.FTZ R47, R20, R47, R30 ;  /* 0x0000002f142f7223 */ /* 0x000fe2000001001e */
[----:B------:R-:W-:Y:S02]  /*14a10*/  F2FP.F16.E4M3.UNPACK_B R39, R44 ;  /* 0x0000002cff27723e */ /* 0x000fe400020006ff */
[----:B------:R-:W-:Y:S01]  /*14a20*/  F2FP.F16.E4M3.UNPACK_B R30, R40 ;  /* 0x00000028ff1e723e */ /* 0x000fe200020006ff */
[C---:B------:R-:W-:Y:S01]  /*14a30*/  FFMA.FTZ R55, R6.reuse, R41, -R55 ;  /* 0x0000002906377223 */ /* 0x040fe20000010837 */
[----:B------:R-:W-:Y:S01]  /*14a40*/  FFMA.FTZ R49, R6, R49, R14 ;  /* 0x0000003106317223 */ /* 0x000fe2000001000e */
[----:B------:R-:W-:-:S02]  /*14a50*/  HADD2.F32 R20, -RZ, R37.H1_H1 ;  /* 0x30000025ff147230 */ /* 0x000fc40000004100 */
[----:B------:R-:W-:Y:S02]  /*14a60*/  HADD2.F32 R41, -RZ, R39.H0_H0 ;  /* 0x20000027ff297230 */ /* 0x000fe40000004100 */
[----:B------:R-:W-:Y:S02]  /*14a70*/  HADD2.F32 R14, -RZ, R33.H0_H0 ;  /* 0x20000021ff0e7230 */ /* 0x000fe40000004100 */
[----:B------:R-:W-:Y:S02]  /*14a80*/  HADD2.F32 R36, -RZ, R45.H1_H1 ;  /* 0x3000002dff247230 */ /* 0x000fe40000004100 */
[----:B------:R-:W-:Y:S02]  /*14a90*/  HADD2.F32 R31, -RZ, R31.H1_H1 ;  /* 0x3000001fff1f7230 */ /* 0x000fe40000004100 */
[----:B------:R-:W-:Y:S02]  /*14aa0*/  HADD2.F32 R37, -RZ, R30.H0_H0 ;  /* 0x2000001eff257230 */ /* 0x000fe40000004100 */
[----:B------:R-:W-:Y:S01]  /*14ab0*/  FMUL.FTZ R45, R14, R41 ;  /* 0x000000290e2d7220 */ /* 0x000fe20000410000 */
[----:B------:R-:W-:-:S02]  /*14ac0*/  HADD2.F32 R5, -RZ, R5.H1_H1 ;  /* 0x30000005ff057230 */ /* 0x000fc40000004100 */
[C---:B------:R-:W-:Y:S01]  /*14ad0*/  FMUL.FTZ R54, R31.reuse, R36 ;  /* 0x000000241f367220 */ /* 0x040fe20000410000 */
[----:B------:R-:W-:Y:S02]  /*14ae0*/  HADD2.F32 R6, -RZ, R28.H0_H0 ;  /* 0x2000001cff067230 */ /* 0x000fe40000004100 */
[-C--:B------:R-:W-:Y:S01]  /*14af0*/  FMUL.FTZ R14, R14, R37.reuse ;  /* 0x000000250e0e7220 */ /* 0x080fe20000410000 */
[----:B------:R-:W-:Y:S01]  /*14b00*/  F2FP.F16.E4M3.UNPACK_B R44, R44.H1 ;  /* 0x0000002cff2c723e */ /* 0x000fe200030006ff */
[-C--:B------:R-:W-:Y:S01]  /*14b10*/  FMUL.FTZ R31, R31, R20.reuse ;  /* 0x000000141f1f7220 */ /* 0x080fe20000410000 */
[----:B------:R-:W-:Y:S01]  /*14b20*/  FFMA.FTZ R54, R5, R20, -R54 ;  /* 0x0000001405367223 */ /* 0x000fe20000010836 */
[C---:B------:R-:W-:Y:S01]  /*14b30*/  FFMA.FTZ R45, R6.reuse, R37, -R45 ;  /* 0x00000025062d7223 */ /* 0x040fe2000001082d */
[----:B------:R-:W-:Y:S01]  /*14b40*/  FFMA.FTZ R41, R6, R41, R14 ;  /* 0x0000002906297223 */ /* 0x000fe2000001000e */
[----:B------:R-:W-:Y:S01]  /*14b50*/  F2FP.F16.E4M3.UNPACK_B R40, R40.H1 ;  /* 0x00000028ff28723e */ /* 0x000fe200030006ff */
[----:B------:R-:W-:-:S02]  /*14b60*/  HADD2.F32 R20, -RZ, R44.H0_H0 ;  /* 0x2000002cff147230 */ /* 0x000fc40000004100 */
[----:B------:R-:W-:Y:S02]  /*14b70*/  HADD2.F32 R6, -RZ, R34.H0_H0 ;  /* 0x20000022ff067230 */ /* 0x000fe40000004100 */
[----:B------:R-:W-:Y:S01]  /*14b80*/  FFMA.FTZ R56, R5, R36, R31 ;  /* 0x0000002405387223 */ /* 0x000fe2000001001f */
[----:B------:R-:W-:Y:S02]  /*14b90*/  HADD2.F32 R30, -RZ, R30.H1_H1 ;  /* 0x3000001eff1e7230 */ /* 0x000fe40000004100 */
[----:B------:R-:W-:Y:S02]  /*14ba0*/  HADD2.F32 R39, -RZ, R39.H1_H1 ;  /* 0x30000027ff277230 */ /* 0x000fe40000004100 */
[----:B------:R-:W-:Y:S02]  /*14bb0*/  HADD2.F32 R33, -RZ, R33.H1_H1 ;  /* 0x30000021ff217230 */ /* 0x000fe40000004100 */
[----:B------:R-:W-:Y:S01]  /*14bc0*/  FMUL.FTZ R62, R6, R20 ;  /* 0x00000014063e7220 */ /* 0x000fe20000410000 */
[----:B------:R-:W-:-:S02]  /*14bd0*/  HADD2.F32 R14, -RZ, R40.H0_H0 ;  /* 0x20000028ff0e7230 */ /* 0x000fc40000004100 */
[----:B------:R-:W-:Y:S02]  /*14be0*/  HADD2.F32 R5, -RZ, R29.H0_H0 ;  /* 0x2000001dff057230 */ /* 0x000fe40000004100 */
[C---:B------:R-:W-:Y:S01]  /*14bf0*/  FMUL.FTZ R31, R33.reuse, R39 ;  /* 0x00000027211f7220 */ /* 0x040fe20000410000 */
[----:B------:R-:W-:Y:S02]  /*14c00*/  HADD2.F32 R28, -RZ, R28.H1_H1 ;  /* 0x3000001cff1c7230 */ /* 0x000fe40000004100 */
[----:B------:R-:W-:Y:S01]  /*14c10*/  FMUL.FTZ R36, R33, R30 ;  /* 0x0000001e21247220 */ /* 0x000fe20000410000 */
[----:B------:R-:W-:Y:S01]  /*14c20*/  F2FP.F16.E4M3.UNPACK_B R13, R12 ;  /* 0x0000000cff0d723e */ /* 0x000fe200020006ff */
[-C--:B------:R-:W-:Y:S01]  /*14c30*/  FMUL.FTZ R33, R6, R14.reuse ;  /* 0x0000000e06217220 */ /* 0x080fe20000410000 */
[C---:B------:R-:W-:Y:S01]  /*14c40*/  FFMA.FTZ R62, R5.reuse, R14, -R62 ;  /* 0x0000000e053e7223 */ /* 0x040fe2000001083e */
[----:B------:R-:W-:Y:S02]  /*14c50*/  F2FP.F16.E4M3.UNPACK_B R12, R12.H1 ;  /* 0x0000000cff0c723e */ /* 0x000fe400030006ff */
[----:B------:R-:W-:Y:S01]  /*14c60*/  F2FP.F16.E4M3.UNPACK_B R14, R35.H1 ;  /* 0x00000023ff0e723e */ /* 0x000fe200030006ff */
[C---:B------:R-:W-:Y:S01]  /*14c70*/  FFMA.FTZ R58, R28.reuse, R30, -R31 ;  /* 0x0000001e1c3a7223 */ /* 0x040fe2000001081f */
[-C--:B------:R-:W-:Y:S01]  /*14c80*/  F2FP.F16.E4M3.UNPACK_B R3, R4.reuse ;  /* 0x00000004ff03723e */ /* 0x080fe200020006ff */
[----:B------:R-:W-:Y:S01]  /*14c90*/  FFMA.FTZ R60, R28, R39, R36 ;  /* 0x000000271c3c7223 */ /* 0x000fe20000010024 */
[----:B------:R-:W-:Y:S01]  /*14ca0*/  F2FP.F16.E4M3.UNPACK_B R4, R4.H1 ;  /* 0x00000004ff04723e */ /* 0x000fe200030006ff */
[----:B------:R-:W-:Y:S01]  /*14cb0*/  FFMA.FTZ R57, R5, R20, R33 ;  /* 0x0000001405397223 */ /* 0x000fe20000010021 */
[----:B------:R-:W-:Y:S01]  /*14cc0*/  HADD2.F32 R40, -RZ, R40.H1_H1 ;  /* 0x30000028ff287230 */ /* 0x000fe20000004100 */
[----:B------:R-:W-:Y:S01]  /*14cd0*/  F2FP.F16.E4M3.UNPACK_B R28, R43.H1 ;  /* 0x0000002bff1c723e */ /* 0x000fe200030006ff */
[----:B------:R-:W-:-:S02]  /*14ce0*/  HADD2.F32 R34, -RZ, R34.H1_H1 ;  /* 0x30000022ff227230 */ /* 0x000fc40000004100 */
[----:B------:R-:W-:Y:S02]  /*14cf0*/  HADD2.F32 R44, -RZ, R44.H1_H1 ;  /* 0x3000002cff2c7230 */ /* 0x000fe40000004100 */
[----:B------:R-:W-:Y:S02]  /*14d00*/  HADD2.F32 R6, -RZ, R12.H0_H0 ;  /* 0x2000000cff067230 */ /* 0x000fe40000004100 */
[----:B------:R-:W-:Y:S02]  /*14d10*/  HADD2.F32 R20, -RZ, R14.H0_H0 ;  /* 0x2000000eff147230 */ /* 0x000fe40000004100 */
[C---:B------:R-:W-:Y:S01]  /*14d20*/  FMUL.FTZ R33, R34.reuse, R40 ;  /* 0x0000002822217220 */ /* 0x040fe20000410000 */
[----:B------:R-:W-:Y:S02]  /*14d30*/  HADD2.F32 R29, -RZ, R29.H1_H1 ;  /* 0x3000001dff1d7230 */ /* 0x000fe40000004100 */
[----:B------:R-:W-:Y:S01]  /*14d40*/  FMUL.FTZ R36, R34, R44 ;  /* 0x0000002c22247220 */ /* 0x000fe20000410000 */
[----:B------:R-:W-:-:S02]  /*14d50*/  HADD2.F32 R30, -RZ, R28.H0_H0 ;  /* 0x2000001cff1e7230 */ /* 0x000fc40000004100 */
[C---:B------:R-:W-:Y:S01]  /*14d60*/  FMUL.FTZ R31, R6.reuse, R20 ;  /* 0x00000014061f7220 */ /* 0x040fe20000410000 */
[----:B------:R-:W-:Y:S02]  /*14d70*/  HADD2.F32 R5, -RZ, R4.H0_H0 ;  /* 0x20000004ff057230 */ /* 0x000fe40000004100 */
[C---:B------:R-:W-:Y:S01]  /*14d80*/  FFMA.FTZ R44, R29.reuse, R44, R33 ;  /* 0x0000002c1d2c7223 */ /* 0x040fe20000010021 */
[----:B------:R-:W-:Y:S01]  /*14d90*/  FFMA.FTZ R59, R29, R40, -R36 ;  /* 0x000000281d3b7223 */ /* 0x000fe20000010824 */
[----:B------:R-:W-:Y:S02]  /*14da0*/  HADD2.F32 R12, -RZ, R12.H1_H1 ;  /* 0x3000000cff0c7230 */ /* 0x000fe40000004100 */
[-C--:B------:R-:W-:Y:S01]  /*14db0*/  FFMA.FTZ R33, R5, R30.reuse, R31 ;  /* 0x0000001e05217223 */ /* 0x080fe2000001001f */
[----:B------:R-:W-:Y:S02]  /*14dc0*/  HADD2.F32 R31, -RZ, R28.H1_H1 ;  /* 0x3000001cff1f7230 */ /* 0x000fe40000004100 */
[----:B------:R-:W-:Y:S01]  /*14dd0*/  FMUL.FTZ R34, R6, R30 ;  /* 0x0000001e06227220 */ /* 0x000fe20000410000 */
[----:B------:R-:W-:Y:S01]  /*14de0*/  HADD2.F32 R29, -RZ, R14.H1_H1 ;  /* 0x3000000eff1d7230 */ /* 0x000fe20000004100 */
[----:B------:R-:W-:Y:S01]  /*14df0*/  F2FP.F16.E4M3.UNPACK_B R43, R43 ;  /* 0x0000002bff2b723e */ /* 0x000fe200020006ff */
[----:B------:R-:W-:-:S02]  /*14e00*/  HADD2.F32 R4, -RZ, R4.H1_H1 ;  /* 0x30000004ff047230 */ /* 0x000fc40000004100 */
[----:B------:R-:W-:Y:S01]  /*14e10*/  FFMA.FTZ R34, R5, R20, -R34 ;  /* 0x0000001405227223 */ /* 0x000fe20000010822 */
[----:B------:R-:W-:Y:S01]  /*14e20*/  F2FP.F16.E4M3.UNPACK_B R35, R35 ;  /* 0x00000023ff23723e */ /* 0x000fe200020006ff */
[C---:B------:R-:W-:Y:S01]  /*14e30*/  FMUL.FTZ R37, R12.reuse, R31 ;  /* 0x0000001f0c257220 */ /* 0x040fe20000410000 */
[-C--:B------:R-:W-:Y:S01]  /*14e40*/  FMUL.FTZ R6, R12, R29.reuse ;  /* 0x0000001d0c067220 */ /* 0x080fe20000410000 */
[----:B------:R-:W-:Y:S02]  /*14e50*/  HADD2.F32 R12, -RZ, R43.H0_H0 ;  /* 0x2000002bff0c7230 */ /* 0x000fe40000004100 */
[----:B------:R-:W-:Y:S02]  /*14e60*/  HADD2.F32 R5, -RZ, R13.H0_H0 ;  /* 0x2000000dff057230 */ /* 0x000fe40000004100 */
[C---:B------:R-:W-:Y:S01]  /*14e70*/  FFMA.FTZ R37, R4.reuse, R29, -R37 ;  /* 0x0000001d04257223 */ /* 0x040fe20000010825 */
[----:B------:R-:W-:Y:S01]  /*14e80*/  FFMA.FTZ R36, R4, R31, R6 ;  /* 0x0000001f04247223 */ /* 0x000fe20000010006 */
[----:B------:R-:W-:-:S02]  /*14e90*/  HADD2.F32 R6, -RZ, R35.H0_H0 ;  /* 0x20000023ff067230 */ /* 0x000fc40000004100 */
[----:B------:R-:W-:Y:S02]  /*14ea0*/  HADD2.F32 R4, -RZ, R3.H0_H0 ;  /* 0x20000003ff047230 */ /* 0x000fe40000004100 */
[C---:B------:R-:W-:Y:S01]  /*14eb0*/  FMUL.FTZ R29, R5.reuse, R12 ;  /* 0x0000000c051d7220 */ /* 0x040fe20000410000 */
[----:B------:R-:W-:Y:S02]  /*14ec0*/  HADD2.F32 R14, -RZ, R43.H1_H1 ;  /* 0x3000002bff0e7230 */ /* 0x000fe40000004100 */
[-C--:B------:R-:W-:Y:S01]  /*14ed0*/  FMUL.FTZ R5, R5, R6.reuse ;  /* 0x0000000605057220 */ /* 0x080fe20000410000 */
[----:B------:R-:W-:Y:S02]  /*14ee0*/  HADD2.F32 R13, -RZ, R13.H1_H1 ;  /* 0x3000000dff0d7230 */ /* 0x000fe40000004100 */
[----:B------:R-:W-:Y:S01]  /*14ef0*/  FFMA.FTZ R29, R4, R6, -R29 ;  /* 0x00000006041d7223 */ /* 0x000fe2000001081d */
[----:B------:R-:W-:Y:S01]  /*14f00*/  HADD2.F32 R6, -RZ, R35.H1_H1 ;  /* 0x30000023ff067230 */ /* 0x000fe20000004100 */
[----:B------:R-:W-:Y:S01]  /*14f10*/  F2FP.F16.E4M3.UNPACK_B R20, R42.H1 ;  /* 0x0000002aff14723e */ /* 0x000fe200030006ff */
[----:B------:R-:W-:-:S02]  /*14f20*/  HADD2.F32 R3, -RZ, R3.H1_H1 ;  /* 0x30000003ff037230 */ /* 0x000fc40000004100 */
[C---:B------:R-:W-:Y:S01]  /*14f30*/  FMUL.FTZ R30, R13.reuse, R14 ;  /* 0x0000000e0d1e7220 */ /* 0x040fe20000410000 */
[----:B------:R-:W-:Y:S01]  /*14f40*/  FFMA.FTZ R28, R4, R12, R5 ;  /* 0x0000000c041c7223 */ /* 0x000fe20000010005 */
[----:B------:R-:W-:Y:S01]  /*14f50*/  F2FP.F16.E4M3.UNPACK_B R5, R38.H1 ;  /* 0x00000026ff05723e */ /* 0x000fe200030006ff */
        /* <DEDUP_REMOVED lines=9> */
[----:B------:R-:W-:Y:S02]  /*14ff0*/  HADD2.F32 R32, -RZ, R32.H1_H1 ;  /* 0x30000020ff207230 */ /* 0x000fe40000004100 */
[-C--:B------:R-:W-:Y:S01]  /*15000*/  FMUL.FTZ R4, R4, R6.reuse ;  /* 0x0000000604047220 */ /* 0x080fe20000410000 */
[----:B------:R-:W-:Y:S02]  /*15010*/  HADD2.F32 R5, -RZ, R5.H1_H1 ;  /* 0x30000005ff057230 */ /* 0x000fe40000004100 */
[C---:B------:R-:W-:Y:S01]  /*15020*/  FFMA.FTZ R35, R3.reuse, R6, -R14 ;  /* 0x0000000603237223 */ /* 0x040fe2000001080e */
[----:B------:R-:W-:Y:S01]  /*15030*/  HADD2.F32 R21, -RZ, R21.H1_H1 ;  /* 0x30000015ff157230 */ /* 0x000fe20000004100 */
[----:B------:R-:W-:Y:S01]  /*15040*/  F2FP.F16.E4M3.UNPACK_B R38, R38 ;  /* 0x00000026ff26723e */ /* 0x000fe200020006ff */
[C---:B------:R-:W-:Y:S01]  /*15050*/  FMUL.FTZ R6, R32.reuse, R20 ;  /* 0x0000001420067220 */ /* 0x040fe20000410000 */
[----:B------:R-:W-:Y:S01]  /*15060*/  F2FP.F16.E4M3.UNPACK_B R42, R42 ;  /* 0x0000002aff2a723e */ /* 0x000fe200020006ff */
[-C--:B------:R-:W-:Y:S01]  /*15070*/  FMUL.FTZ R13, R32, R5.reuse ;  /* 0x00000005200d7220 */ /* 0x080fe20000410000 */
[----:B------:R-:W-:Y:S01]  /*15080*/  FFMA.FTZ R32, R3, R12, R4 ;  /* 0x0000000c03207223 */ /* 0x000fe20000010004 */
[----:B------:R-:W-:Y:S01]  /*15090*/  FFMA.FTZ R40, R21, R5, -R6 ;  /* 0x0000000515287223 */ /* 0x000fe20000010806 */
[----:B------:R-:W-:-:S02]  /*150a0*/  HADD2.F32 R5, -RZ, R38.H0_H0 ;  /* 0x20000026ff057230 */ /* 0x000fc40000004100 */
[--C-:B------:R-:W-:Y:S02]  /*150b0*/  HADD2.F32 R6, -RZ, R42.reuse.H0_H0 ;  /* 0x2000002aff067230 */ /* 0x100fe40000004100 */
[--C-:B------:R-:W-:Y:S02]  /*150c0*/  HADD2.F32 R4, -RZ, R15.reuse.H0_H0 ;  /* 0x2000000fff047230 */ /* 0x100fe40000004100 */
[----:B------:R-:W-:Y:S02]  /*150d0*/  HADD2.F32 R42, -RZ, R42.H1_H1 ;  /* 0x3000002aff2a7230 */ /* 0x000fe40000004100 */
[----:B------:R-:W-:Y:S02]  /*150e0*/  HADD2.F32 R15, -RZ, R15.H1_H1 ;  /* 0x3000000fff0f7230 */ /* 0x000fe40000004100 */
[----:B------:R-:W-:Y:S02]  /*150f0*/  HADD2.F32 R38, -RZ, R38.H1_H1 ;  /* 0x30000026ff267230 */ /* 0x000fe40000004100 */
[----:B------:R-:W-:Y:S01]  /*15100*/  FFMA.FTZ R39, R21, R20, R13 ;  /* 0x0000001415277223 */ /* 0x000fe2000001000d */
[----:B------:R-:W-:-:S02]  /*15110*/  HADD2.F32 R3, -RZ, R7.H0_H0 ;  /* 0x20000007ff037230 */ /* 0x000fc40000004100 */
[C---:B------:R-:W-:Y:S01]  /*15120*/  FMUL.FTZ R12, R4.reuse, R6 ;  /* 0x00000006040c7220 */ /* 0x040fe20000410000 */
[-C--:B------:R-:W-:Y:S01]  /*15130*/  FMUL.FTZ R13, R4, R5.reuse ;  /* 0x00000005040d7220 */ /* 0x080fe20000410000 */
        /* <DEDUP_REMOVED lines=21> */
[----:B------:R-:W-:Y:S02]  /*15290*/  F2FP.SATFINITE.E4M3.F32.PACK_AB_MERGE_C R12, R31, R28, R12 ;  /* 0x0000001c1f0c723e */ /* 0x000fe4000480700c */
[----:B------:R-:W-:Y:S01]  /*152a0*/  F2FP.SATFINITE.E4M3.F32.PACK_AB_MERGE_C R14, R42, R3, R32 ;  /* 0x000000032a0e723e */ /* 0x000fe20004807020 */
[----:B------:R3:W-:Y:S04]  /*152b0*/  STS.128 [R61+0x20400], R4 ;  /* 0x020400043d007388 */ /* 0x0007e80000000c00 */
[----:B------:R3:W-:Y:S02]  /*152c0*/  STS.128 [R0+0x20400], R12 ;  /* 0x0204000c00007388 */ /* 0x0007e40000000c00 */
.L_x_2491:
[----:B------:R-:W-:Y:S05]  /*152d0*/  BSYNC B1 ;  /* 0x0000000000017941 */ /* 0x000fea0003800000 */
.L_x_2490:
[----:B------:R-:W-:Y:S05]  /*152e0*/  @P0 BRA `(.L_x_2475) ;  /* 0x0000000c00f00947 */ /* 0x000fea0003800000 */
[----:B------:R-:W4:Y:S04]  /*152f0*/  LDL R30, [R1+0x28] ;  /* 0x00002800011e7983 */ /* 0x000f280000100800 */
[----:B------:R-:W4:Y:S01]  /*15300*/  LDL R53, [R1+0x58] ;  /* 0x0000580001357983 */ /* 0x000f220000100800 */
[----:B0----5:R-:W-:Y:S01]  /*15310*/  SHF.R.U32.HI R3, RZ, 0x8, R24 ;  /* 0x00000008ff037819 */ /* 0x021fe20000011618 */
[----:B--23--:R-:W-:Y:S01]  /*15320*/  VIADD R7, R19, 0x60 ;  /* 0x0000006013077836 */ /* 0x00cfe20000000000 */
[----:B------:R-:W-:Y:S02]  /*15330*/  SHF.R.U32.HI R5, RZ, 0x8, R25 ;  /* 0x00000008ff057819 */ /* 0x000fe40000011619 */
[----:B-1----:R-:W-:Y:S02]  /*15340*/  LOP3.LUT R0, R24, 0xff, RZ, 0xc0, !PT ;  /* 0x000000ff18007812 */ /* 0x002fe400078ec0ff */
[----:B------:R-:W-:-:S02]  /*15350*/  LOP3.LUT R3, R3, 0xff, RZ, 0xc0, !PT ;  /* 0x000000ff03037812 */ /* 0x000fc400078ec0ff */
[----:B------:R-:W-:Y:S02]  /*15360*/  SHF.R.U32.HI R6, RZ, 0x8, R26 ;  /* 0x00000008ff067819 */ /* 0x000fe4000001161a */
[----:B------:R-:W-:Y:S02]  /*15370*/  LOP3.LUT R4, R25, 0xff, RZ, 0xc0, !PT ;  /* 0x000000ff19047812 */ /* 0x000fe400078ec0ff */
[----:B------:R-:W-:Y:S02]  /*15380*/  LOP3.LUT R5, R5, 0xff, RZ, 0xc0, !PT ;  /* 0x000000ff05057812 */ /* 0x000fe400078ec0ff */
[----:B------:R-:W-:Y:S02]  /*15390*/  LEA.HI R50, R51, R50, RZ, 0x1c ;  /* 0x0000003233327211 */ /* 0x000fe400078fe0ff */
[----:B------:R-:W-:Y:S02]  /*153a0*/  PRMT R21, R3, 0x7604, R0 ;  /* 0x0000760403157816 */ /* 0x000fe40000000000 */
[----:B------:R-:W-:-:S02]  /*153b0*/  LOP3.LUT R0, R26, 0xff, RZ, 0xc0, !PT ;  /* 0x000000ff1a007812 */ /* 0x000fc400078ec0ff */
[----:B------:R-:W-:Y:S01]  /*153c0*/  LOP3.LUT R3, R6, 0xff, RZ, 0xc0, !PT ;  /* 0x000000ff06037812 */ /* 0x000fe200078ec0ff */
[----:B------:R-:W-:Y:S01]  /*153d0*/  IMAD.SHL.U32 R6, R7, 0x80, RZ ;  /* 0x0000008007067824 */ /* 0x000fe200078e00ff */
[----:B------:R-:W-:Y:S02]  /*153e0*/  PRMT R20, R5, 0x7604, R4 ;  /* 0x0000760405147816 */ /* 0x000fe40000000004 */
[----:B------:R-:W-:Y:S02]  /*153f0*/  SHF.R.S32.HI R5, RZ, 0x1f, R50 ;  /* 0x0000001fff057819 */ /* 0x000fe40000011432 */
[----:B------:R-:W-:Y:S01]  /*15400*/  PRMT R29, R3, 0x7604, R0 ;  /* 0x00007604031d7816 */ /* 0x000fe20000000000 */
[----:B------:R-:W-:Y:S01]  /*15410*/  IMAD.SHL.U32 R0, R50, 0x10, RZ ;  /* 0x0000001032007824 */ /* 0x000fe200078e00ff */
[----:B------:R-:W-:Y:S02]  /*15420*/  LOP3.LUT R13, R6, 0x380, RZ, 0xc0, !PT ;  /* 0x00000380060d7812 */ /* 0x000fe400078ec0ff */
[----:B------:R-:W-:-:S02]  /*15430*/  LEA.HI R7, R5, R50, RZ, 0x3 ;  /* 0x0000003205077211 */ /* 0x000fc400078f18ff */
[----:B------:R-:W-:Y:S02]  /*15440*/  SHF.R.U32.HI R4, RZ, 0x8, R27 ;  /* 0x00000008ff047819 */ /* 0x000fe4000001161b */
[----:B------:R-:W-:Y:S02]  /*15450*/  LOP3.LUT R0, R13, 0x70, R0, 0xf8, !PT ;  /* 0x000000700d007812 */ /* 0x000fe400078ef800 */
[----:B------:R-:W-:Y:S02]  /*15460*/  SHF.R.U32.HI R13, RZ, 0x3, R13 ;  /* 0x00000003ff0d7819 */ /* 0x000fe4000001160d */
[----:B------:R-:W-:Y:S02]  /*15470*/  SHF.L.U32 R7, R7, 0xb, RZ ;  /* 0x0000000b07077819 */ /* 0x000fe400000006ff */
[----:B------:R-:W-:Y:S02]  /*15480*/  LOP3.LUT R3, R27, 0xff, RZ, 0xc0, !PT ;  /* 0x000000ff1b037812 */ /* 0x000fe400078ec0ff */
[----:B------:R-:W-:-:S02]  /*15490*/  LOP3.LUT R4, R4, 0xff, RZ, 0xc0, !PT ;  /* 0x000000ff04047812 */ /* 0x000fc400078ec0ff */
[----:B------:R-:W-:Y:S02]  /*154a0*/  LOP3.LUT R0, R0, R13, RZ, 0x3c, !PT ;  /* 0x0000000d00007212 */ /* 0x000fe400078e3cff */
[----:B------:R-:W-:Y:S02]  /*154b0*/  LOP3.LUT R7, R7, 0xffffc000, RZ, 0xc0, !PT ;  /* 0xffffc00007077812 */ /* 0x000fe400078ec0ff */
[----:B------:R-:W-:Y:S02]  /*154c0*/  PRMT R28, R4, 0x7604, R3 ;  /* 0x00007604041c7816 */ /* 0x000fe40000000003 */
[----:B------:R-:W-:Y:S02]  /*154d0*/  SHF.R.U32.HI R6, RZ, 0x8, R8 ;  /* 0x00000008ff067819 */ /* 0x000fe40000011608 */
[----:B------:R-:W-:Y:S02]  /*154e0*/  LOP3.LUT R5, R8, 0xff, RZ, 0xc0, !PT ;  /* 0x000000ff08057812 */ /* 0x000fe400078ec0ff */
[----:B------:R-:W-:-:S02]  /*154f0*/  LOP3.LUT R6, R6, 0xff, RZ, 0xc0, !PT ;  /* 0x000000ff06067812 */ /* 0x000fc400078ec0ff */
[----:B------:R-:W-:Y:S02]  /*15500*/  SHF.R.U32.HI R4, RZ, 0x8, R9 ;  /* 0x00000008ff047819 */ /* 0x000fe40000011609 */
[----:B------:R-:W-:Y:S02]  /*15510*/  PRMT R35, R6, 0x7604, R5 ;  /* 0x0000760406237816 */ /* 0x000fe40000000005 */
[----:B------:R-:W-:Y:S02]  /*15520*/  SHF.R.U32.HI R32, RZ, 0x8, R10 ;  /* 0x00000008ff207819 */ /* 0x000fe4000001160a */
[----:B------:R-:W-:Y:S02]  /*15530*/  LOP3.LUT R31, R10, 0xff, RZ, 0xc0, !PT ;  /* 0x000000ff0a1f7812 */ /* 0x000fe400078ec0ff */
[----:B------:R-:W-:Y:S02]  /*15540*/  LOP3.LUT R32, R32, 0xff, RZ, 0xc0, !PT ;  /* 0x000000ff20207812 */ /* 0x000fe400078ec0ff */
[----:B------:R-:W-:-:S02]  /*15550*/  SHF.R.U32.HI R34, RZ, 0x8, R11 ;  /* 0x00000008ff227819 */ /* 0x000fc4000001160b */
[----:B------:R-:W-:Y:S02]  /*15560*/  PRMT R39, R32, 0x7604, R31 ;  /* 0x0000760420277816 */ /* 0x000fe4000000001f */
[----:B------:R-:W-:Y:S02]  /*15570*/  SHF.R.U32.HI R31, RZ, 0x10, R27 ;  /* 0x00000010ff1f7819 */ /* 0x000fe4000001161b */
[----:B------:R-:W-:Y:S02]  /*15580*/  SHF.R.U32.HI R37, RZ, 0x10, R9 ;  /* 0x00000010ff257819 */ /* 0x000fe40000011609 */
[----:B------:R-:W-:Y:S01]  /*15590*/  LOP3.LUT R33, R11, 0xff, RZ, 0xc0, !PT ;  /* 0x000000ff0b217812 */ /* 0x000fe200078ec0ff */
[----:B------:R-:W-:Y:S01]  /*155a0*/  IMAD.U32 R31, R31, 0x10000, RZ ;  /* 0x000100001f1f7824 */ /* 0x000fe200078e00ff */
[----:B------:R-:W-:Y:S01]  /*155b0*/  LOP3.LUT R34, R34, 0xff, RZ, 0xc0, !PT ;  /* 0x000000ff22227812 */ /* 0x000fe200078ec0ff */
[----:B------:R-:W-:Y:S01]  /*155c0*/  IMAD.U32 R37, R37, 0x10000, RZ ;  /* 0x0001000025257824 */ /* 0x000fe200078e00ff */
[----:B------:R-:W-:-:S02]  /*155d0*/  SHF.R.U32.HI R41, RZ, 0x10, R11 ;  /* 0x00000010ff297819 */ /* 0x000fc4000001160b */
[----:B------:R-:W-:Y:S02]  /*155e0*/  PRMT R34, R34, 0x7604, R33 ;  /* 0x0000760422227816 */ /* 0x000fe40000000021 */
[----:B------:R-:W-:Y:S01]  /*155f0*/  LOP3.LUT R33, R28, 0xff0000, R31, 0xf8, !PT ;  /* 0x00ff00001c217812 */ /* 0x000fe200078ef81f */
[----:B------:R-:W-:Y:S01]  /*15600*/  IMAD.U32 R41, R41, 0x10000, RZ ;  /* 0x0001000029297824 */ /* 0x000fe200078e00ff */
[----:B------:R-:W-:Y:S02]  /*15610*/  LOP3.LUT R31, R29, 0xff0000, R26, 0xf8, !PT ;  /* 0x00ff00001d1f7812 */ /* 0x000fe400078ef81a */
[----:B------:R-:W-:Y:S02]  /*15620*/  LOP3.LUT R35, R35, 0xff0000, R8, 0xf8, !PT ;  /* 0x00ff000023237812 */ /* 0x000fe400078ef808 */
[----:B------:R-:W-:Y:S02]  /*15630*/  LOP3.LUT R21, R21, 0xff0000, R24, 0xf8, !PT ;  /* 0x00ff000015157812 */ /* 0x000fe400078ef818 */
[----:B------:R-:W-:-:S02]  /*15640*/  LOP3.LUT R41, R34, 0xff0000, R41, 0xf8, !PT ;  /* 0x00ff000022297812 */ /* 0x000fc400078ef829 */
[----:B------:R-:W-:Y:S02]  /*15650*/  LOP3.LUT R35, R35, 0xff000000, R8, 0xf8, !PT ;  /* 0xff00000023237812 */ /* 0x000fe400078ef808 */
[----:B------:R-:W-:Y:S02]  /*15660*/  LOP3.LUT R28, R21, 0xff000000, R24, 0xf8, !PT ;  /* 0xff000000151c7812 */ /* 0x000fe400078ef818 */
[----:B------:R-:W-:Y:S02]  /*15670*/  LOP3.LUT R32, R31, 0xff000000, R26, 0xf8, !PT ;  /* 0xff0000001f207812 */ /* 0x000fe400078ef81a */
[--C-:B------:R-:W-:Y:S02]  /*15680*/  LOP3.LUT R39, R39, 0xff0000, R10.reuse, 0xf8, !PT ;  /* 0x00ff000027277812 */ /* 0x100fe400078ef80a */
[----:B------:R-:W-:Y:S02]  /*15690*/  LOP3.LUT R33, R33, 0xff000000, R27, 0xf8, !PT ;  /* 0xff00000021217812 */ /* 0x000fe400078ef81b */
[----:B------:R-:W-:-:S02]  /*156a0*/  LOP3.LUT R38, R39, 0xff000000, R10, 0xf8, !PT ;  /* 0xff00000027267812 */ /* 0x000fc400078ef80a */
[----:B------:R-:W-:Y:S02]  /*156b0*/  LOP3.LUT R40, R41, 0xff000000, R11, 0xf8, !PT ;  /* 0xff00000029287812 */ /* 0x000fe400078ef80b */
[----:B----4-:R-:W-:Y:S02]  /*156c0*/  IADD3 R3, R0, R7, R30 ;  /* 0x0000000700037210 */ /* 0x010fe40007ffe01e */
[----:B------:R-:W-:Y:S01]  /*156d0*/  LOP3.LUT R30, R9, 0xff, RZ, 0xc0, !PT ;  /* 0x000000ff091e7812 */ /* 0x000fe200078ec0ff */
[----:B------:R-:W0:Y:S02]  /*156e0*/  LDS.128 R12, [R53+0x20400] ;  /* 0x02040000350c7984 */ /* 0x000e240000000c00 */
[----:B------:R-:W-:Y:S01]  /*156f0*/  IMAD.IADD R0, R18, 0x1, R3 ;  /* 0x0000000112007824 */ /* 0x000fe200078e0203 */
[----:B------:R-:W-:-:S04]  /*15700*/  LOP3.LUT R3, R4, 0xff, RZ, 0xc0, !PT ;  /* 0x000000ff04037812 */ /* 0x000fc800078ec0ff */
[----:B------:R-:W1:Y:S01]  /*15710*/  LDS.128 R4, [R0+0x20400] ;  /* 0x0204000000047984 */ /* 0x000e620000000c00 */
[----:B------:R-:W-:Y:S02]  /*15720*/  PRMT R30, R3, 0x7604, R30 ;  /* 0x00007604031e7816 */ /* 0x000fe4000000001e */
[----:B------:R-:W-:Y:S02]  /*15730*/  SHF.R.U32.HI R3, RZ, 0x10, R25 ;  /* 0x00000010ff037819 */ /* 0x000fe40000011619 */
[----:B------:R-:W-:-:S03]  /*15740*/  LOP3.LUT R37, R30, 0xff0000, R37, 0xf8, !PT ;  /* 0x00ff00001e257812 */ /* 0x000fc600078ef825 */
[----:B------:R-:W-:Y:S01]  /*15750*/  IMAD.U32 R3, R3, 0x10000, RZ ;  /* 0x0001000003037824 */ /* 0x000fe200078e00ff */
[----:B------:R-:W-:-:S04]  /*15760*/  LOP3.LUT R37, R37, 0xff000000, R9, 0xf8, !PT ;  /* 0xff00000025257812 */ /* 0x000fc800078ef809 */
[----:B------:R-:W-:Y:S02]  /*15770*/  LOP3.LUT R3, R20, 0xff0000, R3, 0xf8, !PT ;  /* 0x00ff000014037812 */ /* 0x000fe400078ef803 */
[-C--:B------:R-:W-:Y:S02]  /*15780*/  F2FP.F16.E4M3.UNPACK_B R34, R37.reuse ;  /* 0x00000025ff22723e */ /* 0x080fe400020006ff */
[----:B------:R-:W-:Y:S02]  /*15790*/  LOP3.LUT R29, R3, 0xff000000, R25, 0xf8, !PT ;  /* 0xff000000031d7812 */ /* 0x000fe400078ef819 */
[----:B------:R-:W-:Y:S01]  /*157a0*/  F2FP.F16.E4M3.UNPACK_B R37, R37.H1 ;  /* 0x00000025ff25723e */ /* 0x000fe200030006ff */
[----:B------:R-:W-:Y:S01]  /*157b0*/  HADD2.F32 R36, -RZ, R34.H0_H0 ;  /* 0x20000022ff247230 */ /* 0x000fe20000004100 */
[-C--:B------:R-:W-:Y:S02]  /*157c0*/  F2FP.F16.E4M3.UNPACK_B R30, R29.reuse ;  /* 0x0000001dff1e723e */ /* 0x080fe400020006ff */
[----:B------:R-:W-:Y:S01]  /*157d0*/  F2FP.F16.E4M3.UNPACK_B R29, R29.H1 ;  /* 0x0000001dff1d723e */ /* 0x000fe200030006ff */
[----:B------:R-:W-:-:S02]  /*157e0*/  HADD2.F32 R41, -RZ, R37.H0_H0 ;  /* 0x20000025ff297230 */ /* 0x000fc40000004100 */
[----:B------:R-:W-:Y:S01]  /*157f0*/  HADD2.F32 R31, -RZ, R30.H0_H0 ;  /* 0x2000001eff1f7230 */ /* 0x000fe20000004100 */
        /* <DEDUP_REMOVED lines=12> */
[CC--:B------:R-:W-:Y:S01]  /*158c0*/  FMUL.FTZ R39, R24.reuse, R31.reuse ;  /* 0x0000001f18277220 */ /* 0x0c0fe20000410000 */
[----:B------:R-:W-:Y:S01]  /*158d0*/  F2FP.F16.E4M3.UNPACK_B R7, R4.H1 ;  /* 0x00000004ff07723e */ /* 0x000fe200030006ff */
[----:B------:R-:W-:Y:S01]  /*158e0*/  FMUL.FTZ R4, R24, R36 ;  /* 0x0000002418047220 */ /* 0x000fe20000410000 */
[----:B------:R-:W-:Y:S01]  /*158f0*/  F2FP.F16.E4M3.UNPACK_B R24, R6 ;  /* 0x00000006ff18723e */ /* 0x000fe200020006ff */
[C---:B------:R-:W-:Y:S01]  /*15900*/  FFMA.FTZ R36, R9.reuse, R36, R39 ;  /* 0x0000002409247223 */ /* 0x040fe20000010027 */
[----:B------:R-:W-:Y:S01]  /*15910*/  HADD2.F32 R39, -RZ, R34.H1_H1 ;  /* 0x30000022ff277230 */ /* 0x000fe20000004100 */
[----:B------:R-:W-:Y:S01]  /*15920*/  F2FP.F16.E4M3.UNPACK_B R25, R6.H1 ;  /* 0x00000006ff19723e */ /* 0x000fe200030006ff */
[----:B------:R-:W-:Y:S01]  /*15930*/  FFMA.FTZ R42, R9, R31, -R4 ;  /* 0x0000001f092a7223 */ /* 0x000fe20000010804 */
[----:B------:R-:W-:Y:S01]  /*15940*/  HADD2.F32 R6, -RZ, R21.H0_H0 ;  /* 0x20000015ff067230 */ /* 0x000fe20000004100 */
[----:B------:R-:W-:Y:S01]  /*15950*/  F2FP.F16.E4M3.UNPACK_B R15, R15.H1 ;  /* 0x0000000fff0f723e */ /* 0x000fe200030006ff */
[----:B------:R-:W-:-:S02]  /*15960*/  HADD2.F32 R9, -RZ, R30.H1_H1 ;  /* 0x3000001eff097230 */ /* 0x000fc40000004100 */
[----:B------:R-:W-:Y:S01]  /*15970*/  FMUL.FTZ R43, R20, R39 ;  /* 0x00000027142b7220 */ /* 0x000fe20000410000 */
[----:B------:R-:W-:Y:S02]  /*15980*/  HADD2.F32 R31, -RZ, R29.H0_H0 ;  /* 0x2000001dff1f7230 */ /* 0x000fe40000004100 */
[----:B------:R-:W-:Y:S01]  /*15990*/  FMUL.FTZ R45, R6, R41 ;  /* 0x00000029062d7220 */ /* 0x000fe20000410000 */
[----:B------:R-:W-:Y:S02]  /*159a0*/  HADD2.F32 R4, -RZ, R13.H0_H0 ;  /* 0x2000000dff047230 */ /* 0x000fe40000004100 */
[-C--:B------:R-:W-:Y:S01]  /*159b0*/  FMUL.FTZ R20, R20, R9.reuse ;  /* 0x0000000914147220 */ /* 0x080fe20000410000 */
[----:B------:R-:W-:Y:S01]  /*159c0*/  FFMA.FTZ R43, R8, R9, -R43 ;  /* 0x00000009082b7223 */ /* 0x000fe2000001082b */
[----:B------:R-:W-:Y:S01]  /*159d0*/  FMUL.FTZ R6, R6, R31 ;  /* 0x0000001f06067220 */ /* 0x000fe20000410000 */
[-C--:B------:R-:W-:Y:S01]  /*159e0*/  F2FP.F16.E4M3.UNPACK_B R30, R40.reuse ;  /* 0x00000028ff1e723e */ /* 0x080fe200020006ff */
[----:B------:R-:W-:Y:S01]  /*159f0*/  FFMA.FTZ R39, R8, R39, R20 ;  /* 0x0000002708277223 */ /* 0x000fe20000010014 */
[----:B------:R-:W-:Y:S01]  /*15a00*/  F2FP.F16.E4M3.UNPACK_B R9, R33 ;  /* 0x00000021ff09723e */ /* 0x000fe200020006ff */
[C---:B------:R-:W-:Y:S01]  /*15a10*/  FFMA.FTZ R45, R4.reuse, R31, -R45 ;  /* 0x0000001f042d7223 */ /* 0x040fe2000001082d */
[----:B------:R-:W-:Y:S01]  /*15a20*/  FFMA.FTZ R41, R4, R41, R6 ;  /* 0x0000002904297223 */ /* 0x000fe20000010006 */
[----:B------:R-:W-:Y:S01]  /*15a30*/  HADD2.F32 R8, -RZ, R29.H1_H1 ;  /* 0x3000001dff087230 */ /* 0x000fe20000004100 */
[----:B------:R-:W-:Y:S01]  /*15a40*/  F2FP.F16.E4M3.UNPACK_B R40, R40.H1 ;  /* 0x00000028ff28723e */ /* 0x000fe200030006ff */
[----:B------:R-:W-:Y:S01]  /*15a50*/  HADD2.F32 R20, -RZ, R37.H1_H1 ;  /* 0x30000025ff147230 */ /* 0x000fe20000004100 */
[----:B------:R-:W-:Y:S01]  /*15a60*/  F2FP.F16.E4M3.UNPACK_B R33, R33.H1 ;  /* 0x00000021ff21723e */ /* 0x000fe200030006ff */
[----:B------:R-:W-:Y:S01]  /*15a70*/  HADD2.F32 R21, -RZ, R21.H1_H1 ;  /* 0x30000015ff157230 */ /* 0x000fe20000004100 */
[-C--:B------:R-:W-:Y:S01]  /*15a80*/  F2FP.F16.E4M3.UNPACK_B R3, R12.reuse ;  /* 0x0000000cff03723e */ /* 0x080fe200020006ff */
        /* <DEDUP_REMOVED lines=13> */
[C---:B------:R-:W-:Y:S01]  /*15b60*/  FFMA.FTZ R46, R4.reuse, R31, R6 ;  /* 0x0000001f042e7223 */ /* 0x040fe20000010006 */
[----:B------:R-:W-:Y:S02]  /*15b70*/  HADD2.F32 R26, -RZ, R26.H1_H1 ;  /* 0x3000001aff1a7230 */ /* 0x000fe40000004100 */
[----:B------:R-:W-:Y:S01]  /*15b80*/  FFMA.FTZ R34, R13, R8, -R34 ;  /* 0x000000080d227223 */ /* 0x000fe20000010822 */
[----:B------:R-:W-:Y:S01]  /*15b90*/  FFMA.FTZ R37, R4, R29, -R37 ;  /* 0x0000001d04257223 */ /* 0x000fe20000010825 */
[----:B------:R-:W-:Y:S01]  /*15ba0*/  HADD2.F32 R11, -RZ, R11.H1_H1 ;  /* 0x3000000bff0b7230 */ /* 0x000fe20000004100 */
[----:B------:R-:W-:Y:S01]  /*15bb0*/  F2FP.F16.E4M3.UNPACK_B R10, R14 ;  /* 0x0000000eff0a723e */ /* 0x000fe200020006ff */
[----:B------:R-:W-:-:S02]  /*15bc0*/  HADD2.F32 R21, -RZ, R40.H0_H0 ;  /* 0x20000028ff157230 */ /* 0x000fc40000004100 */
[CC--:B------:R-:W-:Y:S01]  /*15bd0*/  FMUL.FTZ R8, R26.reuse, R30.reuse ;  /* 0x0000001e1a087220 */ /* 0x0c0fe20000410000 */
[----:B------:R-:W-:Y:S02]  /*15be0*/  HADD2.F32 R6, -RZ, R27.H0_H0 ;  /* 0x2000001bff067230 */ /* 0x000fe40000004100 */
[-C--:B------:R-:W-:Y:S01]  /*15bf0*/  FMUL.FTZ R29, R26, R9.reuse ;  /* 0x000000091a1d7220 */ /* 0x080fe20000410000 */
[----:B------:R-:W-:Y:S02]  /*15c00*/  HADD2.F32 R13, -RZ, R33.H0_H0 ;  /* 0x20000021ff0d7230 */ /* 0x000fe40000004100 */
[C---:B------:R-:W-:Y:S01]  /*15c10*/  FFMA.FTZ R50, R11.reuse, R9, -R8 ;  /* 0x000000090b327223 */ /* 0x040fe20000010808 */
[----:B------:R-:W-:Y:S02]  /*15c20*/  HADD2.F32 R4, -RZ, R15.H0_H0 ;  /* 0x2000000fff047230 */ /* 0x000fe40000004100 */
[C---:B------:R-:W-:Y:S01]  /*15c30*/  FMUL.FTZ R31, R6.reuse, R21 ;  /* 0x00000015061f7220 */ /* 0x040fe20000410000 */
[----:B------:R-:W-:Y:S01]  /*15c40*/  FFMA.FTZ R47, R11, R30, R29 ;  /* 0x0000001e0b2f7223 */ /* 0x000fe2000001001d */
[----:B------:R-:W-:Y:S01]  /*15c50*/  FMUL.FTZ R6, R6, R13 ;  /* 0x0000000d06067220 */ /* 0x000fe20000410000 */
[----:B------:R-:W-:Y:S01]  /*15c60*/  F2FP.F16.E4M3.UNPACK_B R11, R35.H1 ;  /* 0x00000023ff0b723e */ /* 0x000fe200030006ff */
[C---:B------:R-:W-:Y:S01]  /*15c70*/  FFMA.FTZ R49, R4.reuse, R13, -R31 ;  /* 0x0000000d04317223 */ /* 0x040fe2000001081f */
[-C--:B------:R-:W-:Y:S01]  /*15c80*/  F2FP.F16.E4M3.UNPACK_B R8, R28.reuse.H1 ;  /* 0x0000001cff08723e */ /* 0x080fe200030006ff */
[----:B------:R-:W-:Y:S01]  /*15c90*/  FFMA.FTZ R51, R4, R21, R6 ;  /* 0x0000001504337223 */ /* 0x000fe20000010006 */
[----:B------:R-:W-:Y:S01]  /*15ca0*/  HADD2.F32 R40, -RZ, R40.H1_H1 ;  /* 0x30000028ff287230 */ /* 0x000fe20000004100 */
[----:B------:R-:W-:Y:S01]  /*15cb0*/  F2FP.F16.E4M3.UNPACK_B R35, R35 ;  /* 0x00000023ff23723e */ /* 0x000fe200020006ff */
[----:B------:R-:W-:Y:S01]  /*15cc0*/  HADD2.F32 R27, -RZ, R27.H1_H1 ;  /* 0x3000001bff1b7230 */ /* 0x000fe20000004100 */
[----:B------:R-:W-:Y:S01]  /*15cd0*/  F2FP.F16.E4M3.UNPACK_B R28, R28 ;  /* 0x0000001cff1c723e */ /* 0x000fe200020006ff */
[----:B------:R-:W-:Y:S01]  /*15ce0*/  HADD2.F32 R13, -RZ, R11.H0_H0 ;  /* 0x2000000bff0d7230 */ /* 0x000fe20000004100 */
[----:B------:R-:W-:Y:S01]  /*15cf0*/  F2FP.F16.E4M3.UNPACK_B R14, R14.H1 ;  /* 0x0000000eff0e723e */ /* 0x000fe200030006ff */
[----:B------:R-:W-:-:S02]  /*15d00*/  HADD2.F32 R6, -RZ, R7.H0_H0 ;  /* 0x20000007ff067230 */ /* 0x000fc40000004100 */
[C---:B------:R-:W-:Y:S01]  /*15d10*/  FMUL.FTZ R26, R27.reuse, R40 ;  /* 0x000000281b1a7220 */ /* 0x040fe20000410000 */
[----:B------:R-:W-:Y:S02]  /*15d20*/  HADD2.F32 R9, -RZ, R8.H0_H0 ;  /* 0x20000008ff097230 */ /* 0x000fe40000004100 */
[----:B------:R-:W-:Y:S02]  /*15d30*/  HADD2.F32 R20, -RZ, R33.H1_H1 ;  /* 0x30000021ff147230 */ /* 0x000fe40000004100 */
[C---:B------:R-:W-:Y:S01]  /*15d40*/  FMUL.FTZ R21, R6.reuse, R13 ;  /* 0x0000000d06157220 */ /* 0x040fe20000410000 */
[----:B------:R-:W-:Y:S02]  /*15d50*/  HADD2.F32 R15, -RZ, R15.H1_H1 ;  /* 0x3000000fff0f7230 */ /* 0x000fe40000004100 */
[----:B------:R-:W-:Y:S01]  /*15d60*/  FMUL.FTZ R6, R6, R9 ;  /* 0x0000000906067220 */ /* 0x000fe20000410000 */
[----:B------:R-:W-:Y:S02]  /*15d70*/  HADD2.F32 R4, -RZ, R12.H0_H0 ;  /* 0x2000000cff047230 */ /* 0x000fe40000004100 */
[----:B------:R-:W-:Y:S01]  /*15d80*/  FMUL.FTZ R27, R27, R20 ;  /* 0x000000141b1b7220 */ /* 0x000fe20000410000 */
[----:B------:R-:W-:-:S02]  /*15d90*/  HADD2.F32 R7, -RZ, R7.H1_H1 ;  /* 0x30000007ff077230 */ /* 0x000fc40000004100 */
[C---:B------:R-:W-:Y:S01]  /*15da0*/  FFMA.FTZ R52, R15.reuse, R20, -R26 ;  /* 0x000000140f347223 */ /* 0x040fe2000001081a */
[----:B------:R-:W-:Y:S02]  /*15db0*/  HADD2.F32 R8, -RZ, R8.H1_H1 ;  /* 0x30000008ff087230 */ /* 0x000fe40000004100 */
[C---:B------:R-:W-:Y:S01]  /*15dc0*/  FFMA.FTZ R21, R4.reuse, R9, -R21 ;  /* 0x0000000904157223 */ /* 0x040fe20000010815 */
[----:B------:R-:W-:Y:S01]  /*15dd0*/  FFMA.FTZ R26, R4, R13, R6 ;  /* 0x0000000d041a7223 */ /* 0x000fe20000010006 */
[----:B------:R-:W-:Y:S02]  /*15de0*/  HADD2.F32 R11, -RZ, R11.H1_H1 ;  /* 0x3000000bff0b7230 */ /* 0x000fe40000004100 */
[----:B------:R-:W-:Y:S01]  /*15df0*/  FFMA.FTZ R54, R15, R40, R27 ;  /* 0x000000280f367223 */ /* 0x000fe2000001001b */
[----:B------:R-:W-:Y:S02]  /*15e00*/  HADD2.F32 R12, -RZ, R12.H1_H1 ;  /* 0x3000000cff0c7230 */ /* 0x000fe40000004100 */
[----:B------:R-:W-:Y:S01]  /*15e10*/  FMUL.FTZ R4, R7, R8 ;  /* 0x0000000807047220 */ /* 0x000fe20000410000 */
[----:B------:R-:W-:-:S02]  /*15e20*/  HADD2.F32 R9, -RZ, R35.H0_H0 ;  /* 0x20000023ff097230 */ /* 0x000fc40000004100 */
[-C--:B------:R-:W-:Y:S01]  /*15e30*/  FMUL.FTZ R13, R7, R11.reuse ;  /* 0x0000000b070d7220 */ /* 0x080fe20000410000 */
[----:B------:R-:W-:Y:S02]  /*15e40*/  HADD2.F32 R6, -RZ, R5.H0_H0 ;  /* 0x20000005ff067230 */ /* 0x000fe40000004100 */
[C---:B------:R-:W-:Y:S01]  /*15e50*/  FFMA.FTZ R27, R12.reuse, R11, R4 ;  /* 0x0000000b0c1b7223 */ /* 0x040fe20000010004 */
[----:B------:R-:W-:Y:S02]  /*15e60*/  HADD2.F32 R7, -RZ, R28.H0_H0 ;  /* 0x2000001cff077230 */ /* 0x000fe40000004100 */
[----:B------:R-:W-:Y:S01]  /*15e70*/  FFMA.FTZ R30, R12, R8, -R13 ;  /* 0x000000080c1e7223 */ /* 0x000fe2000001080d */
[----:B------:R-:W-:Y:S02]  /*15e80*/  HADD2.F32 R4, -RZ, R3.H0_H0 ;  /* 0x20000003ff047230 */ /* 0x000fe40000004100 */
[----:B------:R-:W-:Y:S01]  /*15e90*/  FMUL.FTZ R11, R6, R9 ;  /* 0x00000009060b7220 */ /* 0x000fe20000410000 */
        /* <DEDUP_REMOVED lines=9> */
[----:B------:R-:W-:Y:S01]  /*15f30*/  F2FP.F16.E4M3.UNPACK_B R6, R32.H1 ;  /* 0x00000020ff06723e */ /* 0x000fe200030006ff */
[----:B------:R-:W-:Y:S01]  /*15f40*/  FMUL.FTZ R5, R5, R28 ;  /* 0x0000001c05057220 */ /* 0x000fe20000410000 */
[----:B------:R-:W-:-:S02]  /*15f50*/  HADD2.F32 R9, -RZ, R7.H0_H0 ;  /* 0x20000007ff097230 */ /* 0x000fc40000004100 */
[C---:B------:R-:W-:Y:S01]  /*15f60*/  FFMA.FTZ R15, R3.reuse, R28, -R20 ;  /* 0x0000001c030f7223 */ /* 0x040fe20000010814 */
[----:B------:R-:W-:Y:S02]  /*15f70*/  HADD2.F32 R4, -RZ, R25.H0_H0 ;  /* 0x20000019ff047230 */ /* 0x000fe40000004100 */
[----:B------:R-:W-:Y:S01]  /*15f80*/  FFMA.FTZ R8, R3, R8, R5 ;  /* 0x0000000803087223 */ /* 0x000fe20000010005 */
[----:B------:R-:W-:Y:S01]  /*15f90*/  HADD2.F32 R5, -RZ, R6.H0_H0 ;  /* 0x20000006ff057230 */ /* 0x000fe20000004100 */
[----:B------:R-:W-:Y:S01]  /*15fa0*/  F2FP.F16.E4M3.UNPACK_B R38, R38 ;  /* 0x00000026ff26723e */ /* 0x000fe200020006ff */
[----:B------:R-:W-:Y:S02]  /*15fb0*/  HADD2.F32 R3, -RZ, R14.H0_H0 ;  /* 0x2000000eff037230 */ /* 0x000fe40000004100 */
[C---:B------:R-:W-:Y:S01]  /*15fc0*/  FMUL.FTZ R20, R4.reuse, R9 ;  /* 0x0000000904147220 */ /* 0x040fe20000410000 */
[----:B------:R-:W-:Y:S02]  /*15fd0*/  HADD2.F32 R7, -RZ, R7.H1_H1 ;  /* 0x30000007ff077230 */ /* 0x000fe40000004100 */
[----:B------:R-:W-:Y:S01]  /*15fe0*/  FMUL.FTZ R4, R4, R5 ;  /* 0x0000000504047220 */ /* 0x000fe20000410000 */
[----:B------:R-:W-:-:S02]  /*15ff0*/  HADD2.F32 R25, -RZ, R25.H1_H1 ;  /* 0x30000019ff197230 */ /* 0x000fc40000004100 */
[----:B------:R-:W-:Y:S01]  /*16000*/  FFMA.FTZ R20, R3, R5, -R20 ;  /* 0x0000000503147223 */ /* 0x000fe20000010814 */
[----:B------:R-:W-:Y:S01]  /*16010*/  HADD2.F32 R6, -RZ, R6.H1_H1 ;  /* 0x30000006ff067230 */ /* 0x000fe20000004100 */
[----:B------:R-:W-:Y:S01]  /*16020*/  F2FP.F16.E4M3.UNPACK_B R32, R32 ;  /* 0x00000020ff20723e */ /* 0x000fe200020006ff */
[----:B------:R-:W-:Y:S02]  /*16030*/  HADD2.F32 R14, -RZ, R14.H1_H1 ;  /* 0x3000000eff0e7230 */ /* 0x000fe40000004100 */
[----:B------:R-:W-:Y:S01]  /*16040*/  FMUL.FTZ R5, R25, R7 ;  /* 0x0000000719057220 */ /* 0x000fe20000410000 */
[----:B------:R-:W-:Y:S01]  /*16050*/  FFMA.FTZ R28, R3, R9, R4 ;  /* 0x00000009031c7223 */ /* 0x000fe20000010004 */
[-C--:B------:R-:W-:Y:S01]  /*16060*/  FMUL.FTZ R40, R25, R6.reuse ;  /* 0x0000000619287220 */ /* 0x080fe20000410000 */
[----:B------:R-:W-:Y:S02]  /*16070*/  HADD2.F32 R4, -RZ, R24.H0_H0 ;  /* 0x20000018ff047230 */ /* 0x000fe40000004100 */
[----:B------:R-:W-:Y:S01]  /*16080*/  FFMA.FTZ R29, R14, R6, -R5 ;  /* 0x000000060e1d7223 */ /* 0x000fe20000010805 */
[----:B------:R-:W-:-:S02]  /*16090*/  HADD2.F32 R6, -RZ, R38.H0_H0 ;  /* 0x20000026ff067230 */ /* 0x000fc40000004100 */
        /* <DEDUP_REMOVED lines=28> */
[----:B------:R-:W-:Y:S01]  /*16260*/  F2FP.SATFINITE.E4M3.F32.PACK_AB_MERGE_C R11, R47, R46, R11 ;  /* 0x0000002e2f0b723e */ /* 0x000fe2000480700b */
[----:B------:R4:W-:Y:S01]  /*16270*/  STS.128 [R53+0x20400], R4 ;  /* 0x0204000435007388 */ /* 0x0009e20000000c00 */
[----:B------:R-:W-:Y:S02]  /*16280*/  F2FP.SATFINITE.E4M3.F32.PACK_AB_MERGE_C R8, R8, R13, R26 ;  /* 0x0000000d0808723e */ /* 0x000fe4000480701a */
[----:B------:R-:W-:-:S05]  /*16290*/  F2FP.SATFINITE.E4M3.F32.PACK_AB_MERGE_C R10, R10, R3, R28 ;  /* 0x000000030a0a723e */ /* 0x000fca000480701c */
[----:B------:R4:W-:Y:S02]  /*162a0*/  STS.128 [R0+0x20400], R8 ;  /* 0x0204000800007388 */ /* 0x0009e40000000c00 */
.L_x_2475:
[----:B------:R-:W-:Y:S05]  /*162b0*/  BSYNC B0 ;  /* 0x0000000000007941 */ /* 0x000fea0003800000 */
.L_x_2447:
        /* <DEDUP_REMOVED lines=8> */
.L_x_2445:
[----:B--234-:R-:W-:-:S04]  /*16340*/  MOV R0, UR45 ;  /* 0x0000002d00007c02 */ /* 0x01cfc80008000f00 */
[----:B------:R-:W-:-:S13]  /*16350*/  ISETP.NE.AND P1, PT, R0, 0x3, PT ;  /* 0x000000030000780c */ /* 0x000fda0003f25270 */
[----:B------:R-:W-:Y:S05]  /*16360*/  @!P1 BRA `(.L_x_2492) ;  /* 0x0000000000049947 */ /* 0x000fea0003800000 */
[----:B------:R-:W-:Y:S01]  /*16370*/  BPT.TRAP 0x1 ;  /* 0x000000040000795c */ /* 0x000fe20000300000 */
.L_x_2492:
[----:B------:R-:W-:Y:S01]  /*16380*/  IMAD R0, R234, 0x8, R18 ;  /* 0x00000008ea007824 */ /* 0x000fe200078e0212 */
[----:B01----:R-:W-:-:S04]  /*16390*/  SHF.L.U32 R3, R235, 0x1f, RZ ;  /* 0x0000001feb037819 */ /* 0x003fc800000006ff */
[----:B------:R0:W1:Y:S01]  /*163a0*/  SYNCS.PHASECHK.TRANS64.TRYWAIT P0, [R0+URZ+0x38830], R3 ;  /* 0x03883003000075a7 */ /* 0x000062000800017f */
[----:B------:R-:W-:Y:S05]  /*163b0*/  @!P1 BRA `(.L_x_2493) ;  /* 0x0000000000049947 */ /* 0x000fea0003800000 */
[----:B------:R-:W-:Y:S01]  /*163c0*/  BPT.TRAP 0x1 ;  /* 0x000000040000795c */ /* 0x000fe20000300000 */
.L_x_2493:
[----:B-----5:R-:W2:Y:S02]  /*163d0*/  S2R R4, SR_TID.X ;  /* 0x0000000000047919 */ /* 0x020ea40000002100 */
[----:B--2---:R-:W-:-:S04]  /*163e0*/  LOP3.LUT R4, R4, 0x7f, RZ, 0xc0, !PT ;  /* 0x0000007f04047812 */ /* 0x004fc800078ec0ff */
[----:B------:R-:W-:Y:S01]  /*163f0*/  ISETP.NE.AND P2, PT, R4, RZ, PT ;  /* 0x000000ff0400720c */ /* 0x000fe20003f45270 */
[----:B-1----:R-:W-:-:S12]  /*16400*/  @P0 BRA `(.L_x_2494) ;  /* 0x0000000000080947 */ /* 0x002fd80003800000 */
[----:B------:R-:W1:Y:S02]  /*16410*/  SYNCS.PHASECHK.TRANS64.TRYWAIT P0, [R0+URZ+0x38830], R3 ;  /* 0x03883003000075a7 */ /* 0x000e64000800017f */
[----:B-1----:R-:W-:Y:S05]  /*16420*/  @!P0 BRA `(.L_x_2495) ;  /* 0x00000164008c8947 */ /* 0x002fea0003800000 */
.L_x_2494:
[----:B------:R-:W-:Y:S05]  /*16430*/  WARPSYNC.ALL ;  /* 0x0000000000007948 */ /* 0x000fea0003800000 */
[----:B01----:R-:W-:Y:S01]  /*16440*/  VIADD R3, R18, 0x28400 ;  /* 0x0002840012037836 */ /* 0x003fe20000000000 */
[----:B------:R-:W-:Y:S01]  /*16450*/  R2UR UR12, R48 ;  /* 0x00000000300c72ca */ /* 0x000fe200000e0000 */
[----:B------:R-:W-:Y:S01]  /*16460*/  IMAD.MOV.U32 R5, RZ, RZ, 0x40000040 ;  /* 0x40000040ff057424 */ /* 0x000fe200078e00ff */
[----:B------:R-:W-:Y:S01]  /*16470*/  UMOV UR13, 0x40000040 ;  /* 0x40000040000d7882 */ /* 0x000fe20000000000 */
[----:B------:R-:W-:Y:S01]  /*16480*/  MOV R7, 0x40000040 ;  /* 0x4000004000077802 */ /* 0x000fe20000000f00 */
[----:B------:R-:W-:Y:S01]  /*16490*/  UMOV UR9, 0x40000040 ;  /* 0x4000004000097882 */ /* 0x000fe20000000000 */
[----:B------:R-:W-:Y:S01]  /*164a0*/  SHF.R.U32.HI R3, RZ, 0x4, R3 ;  /* 0x00000004ff037819 */ /* 0x000fe20000011603 */
[----:B------:R-:W-:Y:S01]  /*164b0*/  UMOV UR5, 0x40000040 ;  /* 0x4000004000057882 */ /* 0x000fe20000000000 */
[----:B------:R-:W-:Y:S01]  /*164c0*/  UMOV UR17, 0x40000040 ;  /* 0x4000004000117882 */ /* 0x000fe20000000000 */
[----:B------:R-:W-:Y:S01]  /*164d0*/  UMOV UR21, 0x40000040 ;  /* 0x4000004000157882 */ /* 0x000fe20000000000 */
[----:B------:R-:W-:Y:S01]  /*164e0*/  LOP3.LUT R3, R3, 0x3fff, RZ, 0xc0, !PT ;  /* 0x00003fff03037812 */ /* 0x000fe200078ec0ff */
[----:B------:R-:W-:Y:S01]  /*164f0*/  UMOV UR25, 0x40000040 ;  /* 0x4000004000197882 */ /* 0x000fe20000000000 */
[----:B------:R-:W2:Y:S04]  /*16500*/  LDL R91, [R1+0x3c] ;  /* 0x00003c00015b7983 */ /* 0x000ea80000100800 */
[----:B------:R-:W2:Y:S01]  /*16510*/  LDL R92, [R1+0x8] ;  /* 0x00000800015c7983 */ /* 0x000ea20000100800 */
[----:B------:R-:W-:Y:S01]  /*16520*/  LOP3.LUT R8, R3, 0x10000, RZ, 0xfc, !PT ;  /* 0x0001000003087812 */ /* 0x000fe200078efcff */
[----:B------:R-:W-:-:S02]  /*16530*/  UMOV UR29, 0x40000040 ;  /* 0x40000040001d7882 */ /* 0x000fc40000000000 */
[----:B------:R-:W3:Y:S04]  /*16540*/  LDL R89, [R1+0x38] ;  /* 0x0000380001597983 */ /* 0x000ee80000100800 */
[----:B------:R-:W4:Y:S01]  /*16550*/  LDL R88, [R1+0x10] ;  /* 0x0000100001587983 */ /* 0x000f220000100800 */
[----:B------:R-:W-:Y:S01]  /*16560*/  IMAD R4, R234, 0x800, R8 ;  /* 0x00000800ea047824 */ /* 0x000fe200078e0208 */
[----:B------:R-:W-:Y:S02]  /*16570*/  R2UR UR15, R5 ;  /* 0x00000000050f72ca */ /* 0x000fe400000e0000 */
[----:B------:R-:W5:Y:S01]  /*16580*/  LDL R90, [R1+0xc] ;  /* 0x00000c00015a7983 */ /* 0x000f620000100800 */
[----:B------:R-:W-:Y:S01]  /*16590*/  UMOV UR33, 0x40000040 ;  /* 0x4000004000217882 */ /* 0x000fe20000000000 */
[----:B------:R-:W-:Y:S01]  /*165a0*/  R2UR UR14, R4 ;  /* 0x00000000040e72ca */ /* 0x000fe200000e0000 */
[----:B------:R-:W-:Y:S01]  /*165b0*/  ULOP3.LUT UR12, UR12, 0x10000, URZ, 0xfc, !UPT ;  /* 0x000100000c0c7892 */ /* 0x000fe2000f8efc3f */
[----:B------:R-:W-:Y:S01]  /*165c0*/  WARPGROUP.ARRIVE ;  /* 0x00000000000079c5 */ /* 0x000fe20000000000 */
[----:B------:R-:W-:Y:S01]  /*165d0*/  @!P2 IADD3 R0, R0, 0x38840, RZ ;  /* 0x000388400000a810 */ /* 0x000fe20007ffe0ff */
[----:B------:R-:W-:Y:S01]  /*165e0*/  ULDC UR48, c[0x0][0x988] ;  /* 0x0002620000307ab9 */ /* 0x000fe20000000800 */
[----:B------:R-:W-:-:S08]  /*165f0*/  ULDC UR49, c[0x0][0x988] ;  /* 0x0002620000317ab9 */ /* 0x000fd00000000800 */
[----:B------:R-:W-:Y:S01]  /*16600*/  QGMMA.64x128x32.F32.E4M3.E4M3 R24, gdesc[UR12], RZ, !UPT, gsb0 ;  /* 0x01e000000c1879f3 */ /* 0x000fe2000c0008ff */
[----:B------:R-:W-:Y:S01]  /*16610*/  VIADD R6, R4, 0x2 ;  /* 0x0000000204067836 */ /* 0x000fe20000000000 */
[----:B------:R-:W-:-:S04]  /*16620*/  R2UR UR11, R7 ;  /* 0x00000000070b72ca */ /* 0x000fc800000e0000 */
[----:B------:R-:W-:Y:S01]  /*16630*/  R2UR UR10, R6 ;  /* 0x00000000060a72ca */ /* 0x000fe200000e0000 */
[----:B------:R-:W-:Y:S01]  /*16640*/  UIADD3 UR8, UR12, 0x2, URZ ;  /* 0x000000020c087890 */ /* 0x000fe2000fffe03f */
[----:B------:R-:W-:Y:S02]  /*16650*/  VIADD R6, R4, 0x4 ;  /* 0x0000000404067836 */ /* 0x000fe40000000000 */
[----:B------:R-:W-:-:S03]  /*16660*/  IMAD.MOV.U32 R7, RZ, RZ, 0x40000040 ;  /* 0x40000040ff077424 */ /* 0x000fc600078e00ff */
[----:B------:R-:W-:Y:S02]  /*16670*/  R2UR UR6, R6 ;  /* 0x00000000060672ca */ /* 0x000fe400000e0000 */
[----:B------:R-:W-:Y:S01]  /*16680*/  R2UR UR7, R7 ;  /* 0x00000000070772ca */ /* 0x000fe200000e0000 */
[----:B------:R-:W-:Y:S01]  /*16690*/  UIADD3 UR4, UR12, 0x4, URZ ;  /* 0x000000040c047890 */ /* 0x000fe2000fffe03f */
[----:B------:R-:W-:Y:S02]  /*166a0*/  WARPGROUP.DEPBAR.LE gsb0, 0x0 ;  /* 0x00008000000079c5 */ /* 0x000fe40000010000 */
[----:B------:R-:W-:-:S06]  /*166b0*/  WARPGROUP.ARRIVE ;  /* 0x00000000000079c5 */ /* 0x000fcc0000000000 */
[----:B------:R-:W-:Y:S01]  /*166c0*/  QGMMA.64x128x32.F32.E4M3.E4M3 R24, gdesc[UR8], R24, gsb0 ;  /* 0x01e00000081879f3 */ /* 0x000fe20008000818 */
        /* <DEDUP_REMOVED lines=8> */
[----:B------:R-:W-:Y:S01]  /*16750*/  VIADD R6, R4, 0x400 ;  /* 0x0000040004067836 */ /* 0x000fe20000000000 */
[----:B------:R-:W-:Y:S01]  /*16760*/  MOV R7, 0x40000040 ;  /* 0x4000004000077802 */ /* 0x000fe20000000f00 */
[----:B------:R-:W-:Y:S02]  /*16770*/  UIADD3 UR20, UR12, 0x400, URZ ;  /* 0x000004000c147890 */ /* 0x000fe4000fffe03f */
[----:B------:R-:W-:Y:S01]  /*16780*/  UIADD3 UR24, UR12, 0x402, URZ ;  /* 0x000004020c187890 */ /* 0x000fe2000fffe03f */
[----:B------:R-:W-:Y:S01]  /*16790*/  R2UR UR22, R6 ;  /* 0x00000000061672ca */ /* 0x000fe200000e0000 */
[----:B------:R-:W-:Y:S01]  /*167a0*/  UIADD3 UR28, UR12, 0x404, URZ ;  /* 0x000004040c1c7890 */ /* 0x000fe2000fffe03f */
[----:B------:R-:W-:Y:S02]  /*167b0*/  R2UR UR23, R7 ;  /* 0x00000000071772ca */ /* 0x000fe400000e0000 */
[----:B------:R-:W-:Y:S01]  /*167c0*/  MOV R5, 0x40000040 ;  /* 0x4000004000057802 */ /* 0x000fe20000000f00 */
[----:B------:R-:W-:Y:S01]  /*167d0*/  UIADD3 UR32, UR12, 0x406, URZ ;  /* 0x000004060c207890 */ /* 0x000fe2000fffe03f */
[----:B------:R-:W-:Y:S01]  /*167e0*/  ULDC UR6, c[0x0][0x988] ;  /* 0x0002620000067ab9 */ /* 0x000fe20000000800 */
[----:B------:R-:W-:-:S02]  /*167f0*/  WARPGROUP.DEPBAR.LE gsb0, 0x0 ;  /* 0x00008000000079c5 */ /* 0x000fc40000010000 */
[----:B------:R-:W-:-:S06]  /*16800*/  WARPGROUP.ARRIVE ;  /* 0x00000000000079c5 */ /* 0x000fcc0000000000 */
[----:B------:R-:W-:Y:S01]  /*16810*/  QGMMA.64x128x32.F32.E4M3.E4M3 R24, gdesc[UR16], R24, gsb0 ;  /* 0x01e00000101879f3 */ /* 0x000fe20008000818 */
[----:B------:R-:W-:Y:S02]  /*16820*/  VIADD R6, R4, 0x402 ;  /* 0x0000040204067836 */ /* 0x000fe40000000000 */
[----:B------:R-:W-:-:S03]  /*16830*/  IMAD.MOV.U32 R7, RZ, RZ, 0x40000040 ;  /* 0x40000040ff077424 */ /* 0x000fc600078e00ff */
[----:B------:R-:W-:Y:S02]  /*16840*/  R2UR UR26, R6 ;  /* 0x00000000061a72ca */ /* 0x000fe400000e0000 */
[----:B------:R-:W-:Y:S01]  /*16850*/  R2UR UR27, R7 ;  /* 0x00000000071b72ca */ /* 0x000fe200000e0000 */
[----:B------:R-:W-:Y:S02]  /*16860*/  WARPGROUP.DEPBAR.LE gsb0, 0x0 ;  /* 0x00008000000079c5 */ /* 0x000fe40000010000 */
        /* <DEDUP_REMOVED lines=9> */
[----:B------:R-:W-:Y:S01]  /*16900*/  VIADD R4, R4, 0x406 ;  /* 0x0000040604047836 */ /* 0x000fe20000000000 */
[----:B------:R-:W-:-:S04]  /*16910*/  R2UR UR35, R5 ;  /* 0x00000000052372ca */ /* 0x000fc800000e0000 */
[----:B------:R-:W-:Y:S01]  /*16920*/  R2UR UR34, R4 ;  /* 0x00000000042272ca */ /* 0x000fe200000e0000 */
[----:B------:R-:W-:Y:S02]  /*16930*/  WARPGROUP.DEPBAR.LE gsb0, 0x0 ;  /* 0x00008000000079c5 */ /* 0x000fe40000010000 */
[----:B------:R-:W-:-:S06]  /*16940*/  WARPGROUP.ARRIVE ;  /* 0x00000000000079c5 */ /* 0x000fcc0000000000 */
[----:B------:R-:W-:Y:S03]  /*16950*/  QGMMA.64x128x32.F32.E4M3.E4M3 R24, gdesc[UR28], R24, gsb0 ;  /* 0x01e000001c1879f3 */ /* 0x000fe60008000818 */
[----:B------:R-:W-:Y:S02]  /*16960*/  WARPGROUP.DEPBAR.LE gsb0, 0x0 ;  /* 0x00008000000079c5 */ /* 0x000fe40000010000 */
[----:B------:R-:W-:-:S07]  /*16970*/  WARPGROUP.ARRIVE ;  /* 0x00000000000079c5 */ /* 0x000fce0000000000 */
[----:B------:R-:W-:Y:S03]  /*16980*/  QGMMA.64x128x32.F32.E4M3.E4M3 R24, gdesc[UR32], R24, gsb0 ;  /* 0x01e00000201879f3 */ /* 0x000fe60008000818 */
[----:B------:R-:W-:Y:S02]  /*16990*/  WARPGROUP.DEPBAR.LE gsb0, 0x0 ;  /* 0x00008000000079c5 */ /* 0x000fe40000010000 */
[C---:B------:R-:W-:Y:S02]  /*169a0*/  FMUL.FTZ R5, R2.reuse, R32 ;  /* 0x0000002002057220 */ /* 0x040fe40000410000 */
[----:B------:R-:W0:Y:S01]  /*169b0*/  LDC R32, c[0x0][0x448] ;  /* 0x00011200ff207b82 */ /* 0x000e220000000800 */
[C---:B------:R-:W-:Y:S01]  /*169c0*/  FMUL.FTZ R27, R2.reuse, R27 ;  /* 0x0000001b021b7220 */ /* 0x040fe20000410000 */
[----:B------:R-:W-:-:S03]  /*169d0*/  FMUL.FTZ R30, R2, R30 ;  /* 0x0000001e021e7220 */ /* 0x000fc60000410000 */
[----:B------:R1:W-:Y:S01]  /*169e0*/  MUFU.TANH R111, R27 ;  /* 0x0000001b006f7308 */ /* 0x0003e20000002400 */
[----:B0-----:R-:W-:-:S07]  /*169f0*/  ISETP.NE.AND P0, PT, R32, 0x1, PT ;  /* 0x000000012000780c */ /* 0x001fce0003f05270 */
[----:B------:R0:W-:Y:S06]  /*16a00*/  MUFU.TANH R109, R30 ;  /* 0x0000001e006d7308 */ /* 0x0001ec0000002400 */
[----:B-1----:R-:W1:Y:S08]  /*16a10*/  @P0 LDC R27, c[0x0][0x44c] ;  /* 0x00011300ff1b0b82 */ /* 0x002e700000000800 */
[----:B0-----:R-:W0:Y:S01]  /*16a20*/  @P0 LDC R30, c[0x0][0x450] ;  /* 0x00011400ff1e0b82 */ /* 0x001e220000000800 */
[----:B------:R-:W-:-:S04]  /*16a30*/  FMUL.FTZ R26, R2, R26 ;  /* 0x0000001a021a7220 */ /* 0x000fc80000410000 */
[----:B------:R2:W5:Y:S02]  /*16a40*/  MUFU.TANH R113, R26 ;  /* 0x0000001a00717308 */ /* 0x0005640000002400 */
[----:B--2---:R-:W-:-:S04]  /*16a50*/  IMAD.IADD R26, R91, 0x1, R92 ;  /* 0x000000015b1a7824 */ /* 0x004fc800078e025c */
[----:B-1----:R-:W-:-:S05]  /*16a60*/  @P0 IMAD.HI.U32 R27, R26, R27, RZ ;  /* 0x0000001b1a1b0227 */ /* 0x002fca00078e00ff */
[----:B0-----:R-:W-:Y:S01]  /*16a70*/  @P0 SHF.R.U32.HI R26, RZ, R30, R27 ;  /* 0x0000001eff1a0219 */ /* 0x001fe2000001161b */
[----:B------:R-:W-:-:S04]  /*16a80*/  IMAD.MOV.U32 R30, RZ, RZ, -0x80 ;  /* 0xffffff80ff1e7424 */ /* 0x000fc800078e00ff */
[----:B------:R-:W0:Y:S01]  /*16a90*/  SHFL.IDX PT, R32, R26, 0x1, 0x1c1f ;  /* 0x003c1f001a207f89 */ /* 0x000e2200000e0000 */
[----:B------:R-:W-:Y:S01]  /*16aa0*/  FMUL.FTZ R31, R2, R31 ;  /* 0x0000001f021f7220 */ /* 0x000fe20000410000 */
[----:B------:R-:W-:-:S03]  /*16ab0*/  IMAD R27, R131, R30, 0x80 ;  /* 0x00000080831b7424 */ /* 0x000fc600078e021e */
[----:B------:R1:W2:Y:S01]  /*16ac0*/  MUFU.TANH R107, R31 ;  /* 0x0000001f006b7308 */ /* 0x0002a20000002400 */
[----:B----4-:R-:W-:Y:S02]  /*16ad0*/  IMAD.IADD R30, R88, 0x1, R27 ;  /* 0x00000001581e7824 */ /* 0x010fe400078e021b */
[----:B-1----:R-:W-:-:S04]  /*16ae0*/  VIADD R31, R27, 0x1 ;  /* 0x000000011b1f7836 */ /* 0x002fc80000000000 */
[C---:B---3--:R-:W-:Y:S02]  /*16af0*/  IMAD R31, R89.reuse, -0x2, R31 ;  /* 0xfffffffe591f7824 */ /* 0x048fe400078e021f */
[----:B------:R-:W-:Y:S01]  /*16b00*/  FMUL.FTZ R13, R2, R41 ;  /* 0x00000029020d7220 */ /* 0x000fe20000410000 */
[----:B------:R-:W-:Y:S02]  /*16b10*/  IMAD R30, R89, -0x2, R30 ;  /* 0xfffffffe591e7824 */ /* 0x000fe400078e021e */
[----:B-----5:R-:W-:Y:S01]  /*16b20*/  IADD3 R41, -R90, R31, R88 ;  /* 0x0000001f5a297210 */ /* 0x020fe20007ffe158 */
[C---:B------:R-:W-:Y:S01]  /*16b30*/  FMUL.FTZ R34, R2.reuse, R34 ;  /* 0x0000002202227220 */ /* 0x040fe20000410000 */
[----:B------:R-:W-:Y:S02]  /*16b40*/  FMUL.FTZ R35, R2, R35 ;  /* 0x0000002302237220 */ /* 0x000fe40000410000 */
[----:B0-----:R-:W-:Y:S01]  /*16b50*/  VIADDMNMX R32, R32, R41, R30, PT ;  /* 0x0000002920207246 */ /* 0x001fe2000380011e */
[----:B------:R0:W1:Y:S01]  /*16b60*/  MUFU.TANH R105, R34 ;  /* 0x0000002200697308 */ /* 0x0000620000002400 */
[----:B------:R-:W-:-:S02]  /*16b70*/  FMUL.FTZ R38, R2, R38 ;  /* 0x0000002602267220 */ /* 0x000fc40000410000 */
[C---:B------:R-:W-:Y:S02]  /*16b80*/  ISETP.GT.AND P4, PT, R32.reuse, RZ, PT ;  /* 0x000000ff2000720c */ /* 0x040fe40003f84270 */
[----:B------:R-:W-:Y:S01]  /*16b90*/  ISETP.GT.AND P5, PT, R32, 0x1, PT ;  /* 0x000000012000780c */ /* 0x000fe20003fa4270 */
[----:B------:R-:W-:Y:S01]  /*16ba0*/  FMUL.FTZ R39, R2, R39 ;  /* 0x0000002702277220 */ /* 0x000fe20000410000 */
[----:B------:R-:W-:Y:S01]  /*16bb0*/  ISETP.GT.AND P3, PT, R32, 0x8, PT ;  /* 0x000000082000780c */ /* 0x000fe20003f64270 */
[----:B------:R-:W3:Y:S01]  /*16bc0*/  MUFU.TANH R35, R35 ;  /* 0x0000002300237308 */ /* 0x000ee20000002400 */
[----:B------:R-:W-:Y:S02]  /*16bd0*/  FSEL R113, R113, -INF , P4 ;  /* 0xff80000071717808 */ /* 0x000fe40002000000 */
[----:B------:R-:W-:Y:S01]  /*16be0*/  FSEL R111, R111, -INF , P5 ;  /* 0xff8000006f6f7808 */ /* 0x000fe20002800000 */
[----:B------:R-:W-:Y:S01]  /*16bf0*/  FMUL.FTZ R42, R2, R42 ;  /* 0x0000002a022a7220 */ /* 0x000fe20000410000 */
[----:B------:R-:W-:-:S02]  /*16c00*/  ISETP.GT.AND P4, PT, R32, 0x9, PT ;  /* 0x000000092000780c */ /* 0x000fc40003f84270 */
[----:B------:R-:W-:Y:S01]  /*16c10*/  FSEL R109, R109, -INF , P3 ;  /* 0xff8000006d6d7808 */ /* 0x000fe20001800000 */
[----:B------:R-:W4:Y:S01]  /*16c20*/  MUFU.TANH R38, R38 ;  /* 0x0000002600267308 */ /* 0x000f220000002400 */
[----:B0-----:R-:W-:Y:S01]  /*16c30*/  FMNMX.FTZ R34, R113, R111, !PT ;  /* 0x0000006f71227209 */ /* 0x001fe20007810000 */
[----:B------:R-:W-:Y:S01]  /*16c40*/  FMUL.FTZ R43, R2, R43 ;  /* 0x0000002b022b7220 */ /* 0x000fe20000410000 */
[C---:B------:R-:W-:Y:S02]  /*16c50*/  ISETP.GT.AND P3, PT, R32.reuse, 0x10, PT ;  /* 0x000000102000780c */ /* 0x040fe40003f64270 */
[----:B--2---:R-:W-:Y:S02]  /*16c60*/  FSEL R107, R107, -INF , P4 ;  /* 0xff8000006b6b7808 */ /* 0x004fe40002000000 */
[----:B------:R-:W-:Y:S01]  /*16c70*/  FMNMX.FTZ R34, R109, R34, !PT ;  /* 0x000000226d227209 */ /* 0x000fe20007810000 */
[----:B------:R-:W0:Y:S01]  /*16c80*/  MUFU.TANH R39, R39 ;  /* 0x0000002700277308 */ /* 0x000e220000002400 */
[----:B------:R-:W-:Y:S01]  /*16c90*/  ISETP.GT.AND P4, PT, R32, 0x11, PT ;  /* 0x000000112000780c */ /* 0x000fe20003f84270 */
[----:B------:R-:W-:Y:S01]  /*16ca0*/  FMUL.FTZ R46, R2, R46 ;  /* 0x0000002e022e7220 */ /* 0x000fe20000410000 */
[----:B-1----:R-:W-:-:S02]  /*16cb0*/  FSEL R105, R105, -INF , P3 ;  /* 0xff80000069697808 */ /* 0x002fc40001800000 */
[----:B------:R-:W-:-:S03]  /*16cc0*/  FMNMX.FTZ R34, R107, R34, !PT ;  /* 0x000000226b227209 */ /* 0x000fc60007810000 */
[----:B------:R-:W1:Y:S01]  /*16cd0*/  MUFU.TANH R42, R42 ;  /* 0x0000002a002a7308 */ /* 0x000e620000002400 */
[----:B------:R-:W-:Y:S01]  /*16ce0*/  ISETP.GT.AND P3, PT, R32, 0x18, PT ;  /* 0x000000182000780c */ /* 0x000fe20003f64270 */
[----:B------:R-:W-:Y:S01]  /*16cf0*/  FMUL.FTZ R47, R2, R47 ;  /* 0x0000002f022f7220 */ /* 0x000fe20000410000 */
[----:B---3--:R-:W-:Y:S02]  /*16d00*/  FSEL R103, R35, -INF , P4 ;  /* 0xff80000023677808 */ /* 0x008fe40002000000 */
[----:B------:R-:W-:-:S03]  /*16d10*/  FMNMX.FTZ R34, R105, R34, !PT ;  /* 0x0000002269227209 */ /* 0x000fc60007810000 */
[----:B------:R-:W2:Y:S01]  /*16d20*/  MUFU.TANH R43, R43 ;  /* 0x0000002b002b7308 */ /* 0x000ea20000002400 */
[----:B------:R-:W-:Y:S01]  /*16d30*/  ISETP.GT.AND P4, PT, R32, 0x19, PT ;  /* 0x000000192000780c */ /* 0x000fe20003f84270 */
[----:B------:R-:W-:Y:S01]  /*16d40*/  FMUL.FTZ R50, R2, R50 ;  /* 0x0000003202327220 */ /* 0x000fe20000410000 */
[----:B----4-:R-:W-:Y:S02]  /*16d50*/  FSEL R101, R38, -INF , P3 ;  /* 0xff80000026657808 */ /* 0x010fe40001800000 */
[----:B------:R-:W-:-:S03]  /*16d60*/  FMNMX.FTZ R34, R103, R34, !PT ;  /* 0x0000002267227209 */ /* 0x000fc60007810000 */
[----:B------:R-:W3:Y:S01]  /*16d70*/  MUFU.TANH R46, R46 ;  /* 0x0000002e002e7308 */ /* 0x000ee20000002400 */
[----:B------:R-:W-:Y:S01]  /*16d80*/  ISETP.GT.AND P3, PT, R32, 0x20, PT ;  /* 0x000000202000780c */ /* 0x000fe20003f64270 */
[----:B------:R-:W-:Y:S01]  /*16d90*/  FMUL.FTZ R51, R2, R51 ;  /* 0x0000003302337220 */ /* 0x000fe20000410000 */
[----:B0-----:R-:W-:Y:S02]  /*16da0*/  FSEL R99, R39, -INF , P4 ;  /* 0xff80000027637808 */ /* 0x001fe40002000000 */
[----:B------:R-:W-:-:S03]  /*16db0*/  FMNMX.FTZ R34, R101, R34, !PT ;  /* 0x0000002265227209 */ /* 0x000fc60007810000 */
[----:B------:R-:W0:Y:S01]  /*16dc0*/  MUFU.TANH R47, R47 ;  /* 0x0000002f002f7308 */ /* 0x000e220000002400 */
[----:B------:R-:W-:Y:S01]  /*16dd0*/  ISETP.GT.AND P4, PT, R32, 0x21, PT ;  /* 0x000000212000780c */ /* 0x000fe20003f84270 */
[----:B------:R-:W-:Y:S01]  /*16de0*/  FMUL.FTZ R54, R2, R54 ;  /* 0x0000003602367220 */ /* 0x000fe20000410000 */
[----:B-1----:R-:W-:Y:S02]  /*16df0*/  FSEL R97, R42, -INF , P3 ;  /* 0xff8000002a617808 */ /* 0x002fe40001800000 */
[----:B------:R-:W-:-:S03]  /*16e00*/  FMNMX.FTZ R34, R99, R34, !PT ;  /* 0x0000002263227209 */ /* 0x000fc60007810000 */
[----:B------:R-:W1:Y:S01]  /*16e10*/  MUFU.TANH R50, R50 ;  /* 0x0000003200327308 */ /* 0x000e620000002400 */
[----:B------:R-:W-:Y:S01]  /*16e20*/  ISETP.GT.AND P3, PT, R32, 0x28, PT ;  /* 0x000000282000780c */ /* 0x000fe20003f64270 */
[----:B------:R-:W-:Y:S01]  /*16e30*/  FMUL.FTZ R55, R2, R55 ;  /* 0x0000003702377220 */ /* 0x000fe20000410000 */
[----:B--2---:R-:W-:Y:S02]  /*16e40*/  FSEL R95, R43, -INF , P4 ;  /* 0xff8000002b5f7808 */ /* 0x004fe40002000000 */
[----:B------:R-:W-:-:S03]  /*16e50*/  FMNMX.FTZ R34, R97, R34, !PT ;  /* 0x0000002261227209 */ /* 0x000fc60007810000 */
[----:B------:R-:W2:Y:S01]  /*16e60*/  MUFU.TANH R51, R51 ;  /* 0x0000003300337308 */ /* 0x000ea20000002400 */
[----:B------:R-:W-:Y:S01]  /*16e70*/  ISETP.GT.AND P4, PT, R32, 0x29, PT ;  /* 0x000000292000780c */ /* 0x000fe20003f84270 */
[----:B------:R-:W-:Y:S01]  /*16e80*/  FMUL.FTZ R58, R2, R58 ;  /* 0x0000003a023a7220 */ /* 0x000fe20000410000 */
[----:B---3--:R-:W-:Y:S02]  /*16e90*/  FSEL R93, R46, -INF , P3 ;  /* 0xff8000002e5d7808 */ /* 0x008fe40001800000 */
[----:B------:R-:W-:-:S03]  /*16ea0*/  FMNMX.FTZ R34, R95, R34, !PT ;  /* 0x000000225f227209 */ /* 0x000fc60007810000 */
[----:B------:R-:W3:Y:S01]  /*16eb0*/  MUFU.TANH R54, R54 ;  /* 0x0000003600367308 */ /* 0x000ee20000002400 */
[----:B------:R-:W-:Y:S02]  /*16ec0*/  ISETP.GT.AND P3, PT, R32, 0x30, PT ;  /* 0x000000302000780c */ /* 0x000fe40003f64270 */
[----:B0-----:R-:W-:Y:S02]  /*16ed0*/  FSEL R91, R47, -INF , P4 ;  /* 0xff8000002f5b7808 */ /* 0x001fe40002000000 */
[----:B------:R-:W-:-:S03]  /*16ee0*/  FMNMX.FTZ R34, R93, R34, !PT ;  /* 0x000000225d227209 */ /* 0x000fc60007810000 */
[----:B------:R-:W-:Y:S01]  /*16ef0*/  MUFU.TANH R55, R55 ;  /* 0x0000003700377308 */ /* 0x000fe20000002400 */
[----:B------:R-:W-:Y:S01]  /*16f00*/  FMUL.FTZ R59, R2, R59 ;  /* 0x0000003b023b7220 */ /* 0x000fe20000410000 */
[----:B------:R-:W-:Y:S02]  /*16f10*/  ISETP.GT.AND P4, PT, R32, 0x31, PT ;  /* 0x000000312000780c */ /* 0x000fe40003f84270 */
[----:B-1----:R-:W-:Y:S02]  /*16f20*/  FSEL R89, R50, -INF , P3 ;  /* 0xff80000032597808 */ /* 0x002fe40001800000 */
[----:B------:R-:W-:Y:S02]  /*16f30*/  FMNMX.FTZ R34, R91, R34, !PT ;  /* 0x000000225b227209 */ /* 0x000fe40007810000 */
[----:B------:R-:W0:Y:S01]  /*16f40*/  MUFU.TANH R58, R58 ;  /* 0x0000003a003a7308 */ /* 0x000e220000002400 */
[C---:B------:R-:W-:Y:S01]  /*16f50*/  FMUL.FTZ R12, R2.reuse, R37 ;  /* 0x00000025020c7220 */ /* 0x040fe20000410000 */
[C---:B------:R-:W-:Y:S01]  /*16f60*/  FMUL.FTZ R62, R2.reuse, R62 ;  /* 0x0000003e023e7220 */ /* 0x040fe20000410000 */
[C---:B------:R-:W-:Y:S01]  /*16f70*/  FMUL.FTZ R67, R2.reuse, R67 ;  /* 0x0000004302437220 */ /* 0x040fe20000410000 */
[----:B------:R-:W-:Y:S01]  /*16f80*/  FMUL.FTZ R27, R2, R71 ;  /* 0x00000047021b7220 */ /* 0x000fe20000410000 */
[----:B------:R-:W-:-:S02]  /*16f90*/  ISETP.GT.AND P3, PT, R32, 0x38, PT ;  /* 0x000000382000780c */ /* 0x000fc40003f64270 */
[----:B--2---:R-:W-:Y:S01]  /*16fa0*/  FSEL R71, R51, -INF , P4 ;  /* 0xff80000033477808 */ /* 0x004fe20002000000 */
[----:B------:R-:W1:Y:S01]  /*16fb0*/  MUFU.TANH R37, R59 ;  /* 0x0000003b00257308 */ /* 0x000e620000002400 */
[----:B------:R-:W-:Y:S01]  /*16fc0*/  FMNMX.FTZ R34, R89, R34, !PT ;  /* 0x0000002259227209 */ /* 0x000fe20007810000 */
[C---:B------:R-:W-:Y:S01]  /*16fd0*/  FMUL.FTZ R10, R2.reuse, R33 ;  /* 0x00000021020a7220 */ /* 0x040fe20000410000 */
[----:B------:R-:W-:Y:S01]  /*16fe0*/  FMUL.FTZ R63, R2, R63 ;  /* 0x0000003f023f7220 */ /* 0x000fe20000410000 */
[----:B------:R-:W-:Y:S01]  /*16ff0*/  ISETP.GT.AND P4, PT, R32, 0x39, PT ;  /* 0x000000392000780c */ /* 0x000fe20003f84270 */
[----:B------:R-:W-:Y:S01]  /*17000*/  FMUL.FTZ R66, R2, R66 ;  /* 0x0000004202427220 */ /* 0x000fe20000410000 */
[----:B------:R-:W-:Y:S02]  /*17010*/  FMNMX.FTZ R34, R71, R34, !PT ;  /* 0x0000002247227209 */ /* 0x000fe40007810000 */
[----:B------:R-:W2:Y:S08]  /*17020*/  MUFU.TANH R33, R62 ;  /* 0x0000003e00217308 */ /* 0x000eb00000002400 */
[----:B------:R3:W-:Y:S02]  /*17030*/  MUFU.TANH R35, R67 ;  /* 0x0000004300237308 */ /* 0x0007e40000002400 */
[----:B---3--:R-:W-:-:S06]  /*17040*/  FSEL R67, R54, -INF , P3 ;  /* 0xff80000036437808 */ /* 0x008fcc0001800000 */
[----:B------:R3:W4:Y:S01]  /*17050*/  MUFU.TANH R31, R63 ;  /* 0x0000003f001f7308 */ /* 0x0007220000002400 */
[----:B------:R-:W-:Y:S02]  /*17060*/  ISETP.GT.AND P3, PT, R32, 0x40, PT ;  /* 0x000000402000780c */ /* 0x000fe40003f64270 */
[----:B------:R-:W-:Y:S02]  /*17070*/  FMNMX.FTZ R34, R67, R34, !PT ;  /* 0x0000002243227209 */ /* 0x000fe40007810000 */
[----:B0-----:R-:W-:Y:S02]  /*17080*/  FSEL R51, R58, -INF , P3 ;  /* 0xff8000003a337808 */ /* 0x001fe40001800000 */
[----:B---3--:R-:W-:Y:S01]  /*17090*/  FSEL R63, R55, -INF , P4 ;  /* 0xff800000373f7808 */ /* 0x008fe20002000000 */
[----:B------:R-:W0:Y:S01]  /*170a0*/  MUFU.TANH R66, R66 ;  /* 0x0000004200427308 */ /* 0x000e220000002400 */
[----:B------:R-:W-:Y:S02]  /*170b0*/  ISETP.GT.AND P4, PT, R32, 0x41, PT ;  /* 0x000000412000780c */ /* 0x000fe40003f84270 */
[----:B------:R-:W-:Y:S01]  /*170c0*/  FMNMX.FTZ R34, R63, R34, !PT ;  /* 0x000000223f227209 */ /* 0x000fe20007810000 */
[----:B------:R-:W-:Y:S01]  /*170d0*/  FMUL.FTZ R70, R2, R70 ;  /* 0x0000004602467220 */ /* 0x000fe20000410000 */
[----:B------:R-:W-:-:S02]  /*170e0*/  ISETP.GT.AND P3, PT, R32, 0x48, PT ;  /* 0x000000482000780c */ /* 0x000fc40003f64270 */
[----:B-1----:R-:W-:Y:S02]  /*170f0*/  FSEL R37, R37, -INF , P4 ;  /* 0xff80000025257808 */ /* 0x002fe40002000000 */
[----:B------:R-:W-:Y:S01]  /*17100*/  FMNMX.FTZ R34, R51, R34, !PT ;  /* 0x0000002233227209 */ /* 0x000fe20007810000 */
[----:B------:R-:W1:Y:S01]  /*17110*/  MUFU.TANH R39, R70 ;  /* 0x0000004600277308 */ /* 0x000e620000002400 */
[----:B------:R-:W-:Y:S02]  /*17120*/  ISETP.GT.AND P4, PT, R32, 0x49, PT ;  /* 0x000000492000780c */ /* 0x000fe40003f84270 */
[----:B--2---:R-:W-:Y:S02]  /*17130*/  FSEL R33, R33, -INF , P3 ;  /* 0xff80000021217808 */ /* 0x004fe40001800000 */
[----:B------:R-:W-:Y:S01]  /*17140*/  FMNMX.FTZ R34, R37, R34, !PT ;  /* 0x0000002225227209 */ /* 0x000fe20007810000 */
[C---:B------:R-:W-:Y:S01]  /*17150*/  FMUL.FTZ R9, R2.reuse, R36 ;  /* 0x0000002402097220 */ /* 0x040fe20000410000 */
[----:B------:R-:W-:Y:S01]  /*17160*/  FMUL.FTZ R74, R2, R74 ;  /* 0x0000004a024a7220 */ /* 0x000fe20000410000 */
[----:B------:R4:W2:Y:S01]  /*17170*/  MUFU.TANH R36, R27 ;  /* 0x0000001b00247308 */ /* 0x0008a20000002400 */
[----:B------:R-:W-:-:S02]  /*17180*/  ISETP.GT.AND P3, PT, R32, 0x50, PT ;  /* 0x000000502000780c */ /* 0x000fc40003f64270 */
[----:B------:R-:W-:Y:S01]  /*17190*/  FMNMX.FTZ R34, R33, R34, !PT ;  /* 0x0000002221227209 */ /* 0x000fe20007810000 */
[C---:B------:R-:W-:Y:S01]  /*171a0*/  FMUL.FTZ R20, R2.reuse, R45 ;  /* 0x0000002d02147220 */ /* 0x040fe20000410000 */
[----:B------:R-:W-:Y:S01]  /*171b0*/  FMUL.FTZ R75, R2, R75 ;  /* 0x0000004b024b7220 */ /* 0x000fe20000410000 */
[----:B----4-:R-:W-:Y:S02]  /*171c0*/  FSEL R27, R31, -INF , P4 ;  /* 0xff8000001f1b7808 */ /* 0x010fe40002000000 */
[----:B------:R-:W3:Y:S01]  /*171d0*/  MUFU.TANH R45, R74 ;  /* 0x0000004a002d7308 */ /* 0x000ee20000002400 */
[----:B------:R-:W-:Y:S02]  /*171e0*/  ISETP.GT.AND P4, PT, R32, 0x51, PT ;  /* 0x000000512000780c */ /* 0x000fe40003f84270 */
[----:B0-----:R-:W-:Y:S02]  /*171f0*/  FSEL R31, R66, -INF , P3 ;  /* 0xff800000421f7808 */ /* 0x001fe40001800000 */
[----:B------:R-:W-:Y:S01]  /*17200*/  FMNMX.FTZ R34, R27, R34, !PT ;  /* 0x000000221b227209 */ /* 0x000fe20007810000 */
[----:B------:R-:W-:Y:S01]  /*17210*/  FMUL.FTZ R78, R2, R78 ;  /* 0x0000004e024e7220 */ /* 0x000fe20000410000 */
[----:B------:R-:W-:Y:S01]  /*17220*/  ISETP.GT.AND P3, PT, R32, 0x58, PT ;  /* 0x000000582000780c */ /* 0x000fe20003f64270 */
[----:B------:R-:W0:Y:S01]  /*17230*/  MUFU.TANH R43, R75 ;  /* 0x0000004b002b7308 */ /* 0x000e220000002400 */
[----:B------:R-:W-:Y:S01]  /*17240*/  FSEL R35, R35, -INF , P4 ;  /* 0xff80000023237808 */ /* 0x000fe20002000000 */
[C---:B------:R-:W-:Y:S01]  /*17250*/  FMUL.FTZ R3, R2.reuse, R24 ;  /* 0x0000001802037220 */ /* 0x040fe20000410000 */
[----:B------:R-:W-:Y:S01]  /*17260*/  FMNMX.FTZ R34, R31, R34, !PT ;  /* 0x000000221f227209 */ /* 0x000fe20007810000 */
[C---:B------:R-:W-:Y:S01]  /*17270*/  FMUL.FTZ R24, R2.reuse, R49 ;  /* 0x0000003102187220 */ /* 0x040fe20000410000 */
[----:B------:R-:W-:Y:S01]  /*17280*/  FMUL.FTZ R79, R2, R79 ;  /* 0x0000004f024f7220 */ /* 0x000fe20000410000 */
[----:B------:R-:W-:-:S02]  /*17290*/  ISETP.GT.AND P4, PT, R32, 0x59, PT ;  /* 0x000000592000780c */ /* 0x000fc40003f84270 */
[----:B------:R-:W4:Y:S01]  /*172a0*/  MUFU.TANH R49, R78 ;  /* 0x0000004e00317308 */ /* 0x000f220000002400 */
[----:B-1----:R-:W-:Y:S01]  /*172b0*/  FSEL R39, R39, -INF , P3 ;  /* 0xff80000027277808 */ /* 0x002fe20001800000 */
[C---:B------:R-:W-:Y:S01]  /*172c0*/  FMUL.FTZ R6, R2.reuse, R28 ;  /* 0x0000001c02067220 */ /* 0x040fe20000410000 */
[----:B------:R-:W-:Y:S01]  /*172d0*/  FMNMX.FTZ R34, R35, R34, !PT ;  /* 0x0000002223227209 */ /* 0x000fe20007810000 */
[C---:B------:R-:W-:Y:S01]  /*172e0*/  FMUL.FTZ R28, R2.reuse, R53 ;  /* 0x00000035021c7220 */ /* 0x040fe20000410000 */
[----:B------:R-:W-:Y:S01]  /*172f0*/  FMUL.FTZ R82, R2, R82 ;  /* 0x0000005202527220 */ /* 0x000fe20000410000 */
[----:B------:R-:W-:Y:S02]  /*17300*/  ISETP.GT.AND P3, PT, R32, 0x60, PT ;  /* 0x000000602000780c */ /* 0x000fe40003f64270 */
[----:B------:R-:W1:Y:S01]  /*17310*/  MUFU.TANH R53, R79 ;  /* 0x0000004f00357308 */ /* 0x000e620000002400 */
[----:B--2---:R-:W-:Y:S02]  /*17320*/  FSEL R47, R36, -INF , P4 ;  /* 0xff800000242f7808 */ /* 0x004fe40002000000 */
[----:B------:R-:W-:Y:S01]  /*17330*/  FMNMX.FTZ R34, R39, R34, !PT ;  /* 0x0000002227227209 */ /* 0x000fe20007810000 */
[----:B------:R-:W-:Y:S01]  /*17340*/  FMUL.FTZ R83, R2, R83 ;  /* 0x0000005302537220 */ /* 0x000fe20000410000 */
[----:B------:R-:W-:Y:S01]  /*17350*/  ISETP.GT.AND P4, PT, R32, 0x61, PT ;  /* 0x000000612000780c */ /* 0x000fe20003f84270 */
[C---:B------:R-:W-:Y:S01]  /*17360*/  FMUL.FTZ R7, R2.reuse, R29 ;  /* 0x0000001d02077220 */ /* 0x040fe20000410000 */
[----:B---3--:R-:W-:Y:S01]  /*17370*/  FSEL R45, R45, -INF , P3 ;  /* 0xff8000002d2d7808 */ /* 0x008fe20001800000 */
[----:B------:R-:W2:Y:S01]  /*17380*/  MUFU.TANH R55, R82 ;  /* 0x0000005200377308 */ /* 0x000ea20000002400 */
[----:B------:R-:W-:Y:S01]  /*17390*/  FMNMX.FTZ R34, R47, R34, !PT ;  /* 0x000000222f227209 */ /* 0x000fe20007810000 */
[C---:B------:R-:W-:Y:S01]  /*173a0*/  FMUL.FTZ R86, R2.reuse, R86 ;  /* 0x0000005602567220 */ /* 0x040fe20000410000 */
[----:B------:R-:W-:Y:S01]  /*173b0*/  FMUL.FTZ R29, R2, R57 ;  /* 0x00000039021d7220 */ /* 0x000fe20000410000 */
[----:B------:R-:W-:-:S02]  /*173c0*/  ISETP.GT.AND P3, PT, R32, 0x68, PT ;  /* 0x000000682000780c */ /* 0x000fc40003f64270 */
[----:B0-----:R-:W-:Y:S02]  /*173d0*/  FSEL R43, R43, -INF , P4 ;  /* 0xff8000002b2b7808 */ /* 0x001fe40002000000 */
[----:B------:R-:W0:Y:S01]  /*173e0*/  MUFU.TANH R57, R83 ;  /* 0x0000005300397308 */ /* 0x000e220000002400 */
[----:B------:R-:W-:Y:S01]  /*173f0*/  FMNMX.FTZ R34, R45, R34, !PT ;  /* 0x000000222d227209 */ /* 0x000fe20007810000 */
[----:B------:R-:W-:Y:S01]  /*17400*/  FMUL.FTZ R87, R2, R87 ;  /* 0x0000005702577220 */ /* 0x000fe20000410000 */
[C---:B------:R-:W-:Y:S02]  /*17410*/  ISETP.GT.AND P4, PT, R32.reuse, 0x69, PT ;  /* 0x000000692000780c */ /* 0x040fe40003f84270 */
[----:B----4-:R-:W-:Y:S02]  /*17420*/  FSEL R49, R49, -INF , P3 ;  /* 0xff80000031317808 */ /* 0x010fe40001800000 */
[----:B------:R-:W-:Y:S01]  /*17430*/  FMNMX.FTZ R34, R43, R34, !PT ;  /* 0x000000222b227209 */ /* 0x000fe20007810000 */
[----:B------:R-:W3:Y:S01]  /*17440*/  MUFU.TANH R86, R86 ;  /* 0x0000005600567308 */ /* 0x000ee20000002400 */
[----:B------:R-:W-:-:S02]  /*17450*/  ISETP.GT.AND P3, PT, R32, 0x70, PT ;  /* 0x000000702000780c */ /* 0x000fc40003f64270 */
[----:B-1----:R-:W-:Y:S02]  /*17460*/  FSEL R53, R53, -INF , P4 ;  /* 0xff80000035357808 */ /* 0x002fe40002000000 */
[----:B------:R-:W-:-:S03]  /*17470*/  FMNMX.FTZ R34, R49, R34, !PT ;  /* 0x0000002231227209 */ /* 0x000fc60007810000 */
[----:B------:R-:W1:Y:S01]  /*17480*/  MUFU.TANH R59, R87 ;  /* 0x00000057003b7308 */ /* 0x000e620000002400 */
[C---:B------:R-:W-:Y:S02]  /*17490*/  ISETP.GT.AND P4, PT, R32.reuse, 0x71, PT ;  /* 0x000000712000780c */ /* 0x040fe40003f84270 */
[----:B--2---:R-:W-:Y:S02]  /*174a0*/  FSEL R55, R55, -INF , P3 ;  /* 0xff80000037377808 */ /* 0x004fe40001800000 */
[----:B------:R-:W-:Y:S02]  /*174b0*/  FMNMX.FTZ R34, R53, R34, !PT ;  /* 0x0000002235227209 */ /* 0x000fe40007810000 */
[----:B------:R-:W-:Y:S02]  /*174c0*/  ISETP.GT.AND P3, PT, R32, 0x78, PT ;  /* 0x000000782000780c */ /* 0x000fe40003f64270 */
[----:B0-----:R-:W-:Y:S02]  /*174d0*/  FSEL R57, R57, -INF , P4 ;  /* 0xff80000039397808 */ /* 0x001fe40002000000 */
[----:B------:R-:W-:-:S02]  /*174e0*/  FMNMX.FTZ R34, R55, R34, !PT ;  /* 0x0000002237227209 */ /* 0x000fc40007810000 */
[----:B------:R-:W-:Y:S01]  /*174f0*/  ISETP.GT.AND P4, PT, R32, 0x79, PT ;  /* 0x000000792000780c */ /* 0x000fe20003f84270 */
[----:B------:R-:W-:Y:S01]  /*17500*/  FMUL.FTZ R32, R2, R61 ;  /* 0x0000003d02207220 */ /* 0x000fe20000410000 */
[----:B---3--:R-:W-:Y:S02]  /*17510*/  FSEL R61, R86, -INF , P3 ;  /* 0xff800000563d7808 */ /* 0x008fe40001800000 */
[----:B------:R-:W-:Y:S02]  /*17520*/  FMNMX.FTZ R34, R57, R34, !PT ;  /* 0x0000002239227209 */ /* 0x000fe40007810000 */
[----:B-1----:R-:W-:Y:S02]  /*17530*/  FSEL R59, R59, -INF , P4 ;  /* 0xff8000003b3b7808 */ /* 0x002fe40002000000 */
[----:B------:R-:W-:-:S04]  /*17540*/  FMNMX.FTZ R34, R61, R34, !PT ;  /* 0x000000223d227209 */ /* 0x000fc80007810000 */
[----:B------:R-:W-:-:S05]  /*17550*/  FMNMX.FTZ R34, R59, R34, !PT ;  /* 0x000000223b227209 */ /* 0x000fca0007810000 */
[----:B------:R-:W0:Y:S01]  /*17560*/  SHFL.BFLY PT, R75, R34, 0x2, 0x1f ;  /* 0x0c401f00224b7f89 */ /* 0x000e2200000e0000 */
[----:B------:R1:W-:Y:S03]  /*17570*/  MUFU.TANH R36, R32 ;  /* 0x0000002000247308 */ /* 0x0003e60000002400 */
[----:B-1----:R-:W1:Y:S01]  /*17580*/  SHFL.IDX PT, R32, R26, RZ, 0x1c1f ;  /* 0x001c1fff1a207589 */ /* 0x002e6200000e0000 */
[----:B0-----:R-:W-:-:S05]  /*17590*/  FMNMX.FTZ R75, R34, R75, !PT ;  /* 0x0000004b224b7209 */ /* 0x001fca0007810000 */
[----:B------:R-:W0:Y:S01]  /*175a0*/  SHFL.BFLY PT, R34, R75, 0x1, 0x1f ;  /* 0x0c201f004b227f89 */ /* 0x000e2200000e0000 */
[----:B------:R-:W-:Y:S01]  /*175b0*/  FMUL.FTZ R4, R2, R25 ;  /* 0x0000001902047220 */ /* 0x000fe20000410000 */
[----:B------:R-:W-:Y:S01]  /*175c0*/  MUFU.TANH R3, R3 ;  /* 0x0000000300037308 */ /* 0x000fe20000002400 */
[----:B------:R-:W-:-:S07]  /*175d0*/  IMAD.U32 R164, RZ, RZ, UR6 ;  /* 0x00000006ffa47e24 */ /* 0x000fce000f8e00ff */
[----:B------:R-:W2:Y:S01]  /*175e0*/  MUFU.TANH R4, R4 ;  /* 0x0000000400047308 */ /* 0x000ea20000002400 */
[----:B-1----:R-:W-:-:S07]  /*175f0*/  VIADDMNMX R32, R32, R41, R30, PT ;  /* 0x0000002920207246 */ /* 0x002fce000380011e */
[----:B------:R-:W1:Y:S01]  /*17600*/  MUFU.TANH R6, R6 ;  /* 0x0000000600067308 */ /* 0x000e620000002400 */
[----:B0-----:R-:W-:-:S07]  /*17610*/  FMNMX.FTZ R165, R75, R34, !PT ;  /* 0x000000224ba57209 */ /* 0x001fce0007810000 */
[----:B------:R-:W-:Y:S01]  /*17620*/  MUFU.TANH R7, R7 ;  /* 0x0000000700077308 */ /* 0x000fe20000002400 */
[----:B------:R-:W-:Y:S01]  /*17630*/  FMUL.FTZ R73, R2, R73 ;  /* 0x0000004902497220 */ /* 0x000fe20000410000 */
[C---:B------:R-:W-:Y:S01]  /*17640*/  FSETP.NEU.FTZ.AND P3, PT, R165.reuse, -INF , PT ;  /* 0xff800000a500780b */ /* 0x040fe20003f7d000 */
[----:B------:R-:W-:-:S01]  /*17650*/  FFMA.FTZ R42, R165, R164, -8 ;  /* 0xc1000000a52a7423 */ /* 0x000fc200000100a4 */
[C---:B------:R-:W-:Y:S02]  /*17660*/  ISETP.GT.AND P4, PT, R32.reuse, RZ, PT ;  /* 0x000000ff2000720c */ /* 0x040fe40003f84270 */
[----:B------:R-:W-:Y:S02]  /*17670*/  ISETP.GT.AND P5, PT, R32, 0x1, PT ;  /* 0x000000012000780c */ /* 0x000fe40003fa4270 */
[----:B------:R-:W0:Y:S01]  /*17680*/  MUFU.TANH R5, R5 ;  /* 0x0000000500057308 */ /* 0x000e220000002400 */
[----:B------:R-:W-:Y:S01]  /*17690*/  FMUL.FTZ R65, R2, R65 ;  /* 0x0000004102417220 */ /* 0x000fe20000410000 */
[----:B------:R-:W-:Y:S01]  /*176a0*/  FSEL R42, R42, RZ, P3 ;  /* 0x000000ff2a2a7208 */ /* 0x000fe20001800000 */
[----:B------:R-:W-:Y:S01]  /*176b0*/  FMUL.FTZ R14, R2, R44 ;  /* 0x0000002c020e7220 */ /* 0x000fe20000410000 */
[----:B------:R-:W-:-:S02]  /*176c0*/  ISETP.GT.AND P3, PT, R32, 0x8, PT ;  /* 0x000000082000780c */ /* 0x000fc40003f64270 */
[----:B--2---:R-:W-:Y:S02]  /*176d0*/  FSEL R44, R4, -INF , P5 ;  /* 0xff800000042c7808 */ /* 0x004fe40002800000 */
[----:B------:R-:W-:Y:S01]  /*176e0*/  MUFU.TANH R10, R10 ;  /* 0x0000000a000a7308 */ /* 0x000fe20000002400 */
[C---:B------:R-:W-:Y:S01]  /*176f0*/  FMUL.FTZ R69, R2.reuse, R69 ;  /* 0x0000004502457220 */ /* 0x040fe20000410000 */
[----:B------:R-:W-:-:S06]  /*17700*/  FMUL.FTZ R11, R2, R40 ;  /* 0x00000028020b7220 */ /* 0x000fcc0000410000 */
[----:B------:R2:W-:Y:S02]  /*17710*/  MUFU.TANH R46, R73 ;  /* 0x00000049002e7308 */ /* 0x0005e40000002400 */
[----:B--2---:R-:W-:-:S06]  /*17720*/  FSEL R73, R3, -INF , P4 ;  /* 0xff80000003497808 */ /* 0x004fcc0002000000 */
[----:B------:R1:W-:Y:S01]  /*17730*/  MUFU.TANH R38, R65 ;  /* 0x0000004100267308 */ /* 0x0003e20000002400 */
[----:B------:R-:W-:-:S07]  /*17740*/  ISETP.GT.AND P4, PT, R32, 0x9, PT ;  /* 0x000000092000780c */ /* 0x000fce0003f84270 */
[----:B------:R-:W2:Y:S01]  /*17750*/  MUFU.TANH R9, R9 ;  /* 0x0000000900097308 */ /* 0x000ea20000002400 */
[----:B-1----:R-:W-:Y:S02]  /*17760*/  FSEL R65, R6, -INF , P3 ;  /* 0xff80000006417808 */ /* 0x002fe40001800000 */
[----:B------:R-:W-:Y:S02]  /*17770*/  FMNMX.FTZ R6, R73, R44, !PT ;  /* 0x0000002c49067209 */ /* 0x000fe40007810000 */
[----:B------:R-:W-:Y:S02]  /*17780*/  ISETP.GT.AND P3, PT, R32, 0x10, PT ;  /* 0x000000102000780c */ /* 0x000fe40003f64270 */
[----:B------:R-:W-:Y:S01]  /*17790*/  FMNMX.FTZ R6, R65, R6, !PT ;  /* 0x0000000641067209 */ /* 0x000fe20007810000 */
[----:B------:R-:W-:Y:S01]  /*177a0*/  MUFU.TANH R12, R12 ;  /* 0x0000000c000c7308 */ /* 0x000fe20000002400 */
[----:B------:R-:W-:Y:S01]  /*177b0*/  FMUL.FTZ R77, R2, R77 ;  /* 0x0000004d024d7220 */ /* 0x000fe20000410000 */
[----:B0-----:R-:W-:-:S06]  /*177c0*/  FSEL R75, R5, -INF , P3 ;  /* 0xff800000054b7808 */ /* 0x001fcc0001800000 */
[----:B------:R0:W-:Y:S01]  /*177d0*/  MUFU.TANH R40, R69 ;  /* 0x0000004500287308 */ /* 0x0001e20000002400 */
[----:B------:R-:W-:Y:S01]  /*177e0*/  FMUL.FTZ R15, R2, R48 ;  /* 0x00000030020f7220 */ /* 0x000fe20000410000 */
[----:B0-----:R-:W-:-:S06]  /*177f0*/  FSEL R69, R7, -INF , P4 ;  /* 0xff80000007457808 */ /* 0x001fcc0002000000 */
[----:B------:R-:W0:Y:S01]  /*17800*/  MUFU.TANH R11, R11 ;  /* 0x0000000b000b7308 */ /* 0x000e220000002400 */
[C---:B------:R-:W-:Y:S02]  /*17810*/  ISETP.GT.AND P4, PT, R32.reuse, 0x11, PT ;  /* 0x000000112000780c */ /* 0x040fe40003f84270 */
[----:B------:R-:W-:Y:S02]  /*17820*/  FMNMX.FTZ R6, R69, R6, !PT ;  /* 0x0000000645067209 */ /* 0x000fe40007810000 */
[----:B------:R-:W-:Y:S02]  /*17830*/  ISETP.GT.AND P3, PT, R32, 0x18, PT ;  /* 0x000000182000780c */ /* 0x000fe40003f64270 */
[----:B------:R-:W-:Y:S01]  /*17840*/  FMNMX.FTZ R6, R75, R6, !PT ;  /* 0x000000064b067209 */ /* 0x000fe20007810000 */
[----:B------:R-:W-:Y:S01]  /*17850*/  MUFU.TANH R13, R13 ;  /* 0x0000000d000d7308 */ /* 0x000fe20000002400 */
[----:B------:R-:W-:Y:S01]  /*17860*/  FMUL.FTZ R81, R2, R81 ;  /* 0x0000005102517220 */ /* 0x000fe20000410000 */
[----:B--2---:R-:W-:-:S06]  /*17870*/  FSEL R79, R9, -INF , P3 ;  /* 0xff800000094f7808 */ /* 0x004fcc0001800000 */
[----:B------:R1:W-:Y:S01]  /*17880*/  MUFU.TANH R48, R77 ;  /* 0x0000004d00307308 */ /* 0x0003e20000002400 */
[----:B------:R-:W-:Y:S02]  /*17890*/  ISETP.GT.AND P3, PT, R32, 0x20, PT ;  /* 0x000000202000780c */ /* 0x000fe40003f64270 */
[----:B-1----:R-:W-:-:S05]  /*178a0*/  FSEL R77, R10, -INF , P4 ;  /* 0xff8000000a4d7808 */ /* 0x002fca0002000000 */
[----:B------:R-:W1:Y:S01]  /*178b0*/  MUFU.TANH R14, R14 ;  /* 0x0000000e000e7308 */ /* 0x000e620000002400 */
[----:B------:R-:W-:Y:S02]  /*178c0*/  ISETP.GT.AND P4, PT, R32, 0x19, PT ;  /* 0x000000192000780c */ /* 0x000fe40003f84270 */
[----:B------:R-:W-:Y:S01]  /*178d0*/  FMNMX.FTZ R10, R77, R6, !PT ;  /* 0x000000064d0a7209 */ /* 0x000fe20007810000 */
[----:B------:R-:W-:-:S03]  /*178e0*/  FMUL.FTZ R85, R2, R85 ;  /* 0x0000005502557220 */ /* 0x000fc60000410000 */
[----:B------:R-:W-:Y:S01]  /*178f0*/  FMNMX.FTZ R10, R79, R10, !PT ;  /* 0x0000000a4f0a7209 */ /* 0x000fe20007810000 */
[----:B------:R-:W2:Y:S01]  /*17900*/  MUFU.TANH R20, R20 ;  /* 0x0000001400147308 */ /* 0x000ea20000002400 */
[----:B0-----:R-:W-:Y:S01]  /*17910*/  FSEL R83, R11, -INF , P3 ;  /* 0xff8000000b537808 */ /* 0x001fe20001800000 */
[----:B------:R-:W-:-:S06]  /*17920*/  FMUL.FTZ R21, R2, R52 ;  /* 0x0000003402157220 */ /* 0x000fcc0000410000 */
[----:B------:R0:W-:Y:S01]  /*17930*/  MUFU.TANH R50, R81 ;  /* 0x0000005100327308 */ /* 0x0001e20000002400 */
[----:B------:R-:W-:Y:S02]  /*17940*/  ISETP.GT.AND P3, PT, R32, 0x28, PT ;  /* 0x000000282000780c */ /* 0x000fe40003f64270 */
[----:B0-----:R-:W-:-:S05]  /*17950*/  FSEL R81, R12, -INF , P4 ;  /* 0xff8000000c517808 */ /* 0x001fca0002000000 */
[----:B------:R-:W0:Y:S01]  /*17960*/  MUFU.TANH R15, R15 ;  /* 0x0000000f000f7308 */ /* 0x000e220000002400 */
[----:B------:R-:W-:Y:S02]  /*17970*/  ISETP.GT.AND P4, PT, R32, 0x21, PT ;  /* 0x000000212000780c */ /* 0x000fe40003f84270 */
[----:B------:R-:W-:-:S04]  /*17980*/  FMNMX.FTZ R10, R81, R10, !PT ;  /* 0x0000000a510a7209 */ /* 0x000fc80007810000 */
[----:B------:R-:W-:Y:S01]  /*17990*/  FMNMX.FTZ R10, R83, R10, !PT ;  /* 0x0000000a530a7209 */ /* 0x000fe20007810000 */
[----:B------:R-:W3:Y:S01]  /*179a0*/  MUFU.TANH R24, R24 ;  /* 0x0000001800187308 */ /* 0x000ee20000002400 */
[----:B-1----:R-:W-:Y:S01]  /*179b0*/  FSEL R87, R14, -INF , P3 ;  /* 0xff8000000e577808 */ /* 0x002fe20001800000 */
[----:B------:R-:W-:-:S06]  /*179c0*/  FMUL.FTZ R25, R2, R56 ;  /* 0x0000003802197220 */ /* 0x000fcc0000410000 */
[----:B------:R1:W-:Y:S01]  /*179d0*/  MUFU.TANH R34, R85 ;  /* 0x0000005500227308 */ /* 0x0003e20000002400 */
[----:B------:R-:W-:-:S01]  /*179e0*/  FFMA.FTZ R9, R99, R164, -R42 ;  /* 0x000000a463097223 */ /* 0x000fc2000001082a */
[----:B-1----:R-:W-:-:S06]  /*179f0*/  FSEL R85, R13, -INF , P4 ;  /* 0xff8000000d557808 */ /* 0x002fcc0002000000 */
[----:B------:R-:W-:Y:S01]  /*17a00*/  MUFU.TANH R21, R21 ;  /* 0x0000001500157308 */ /* 0x000fe20000002400 */
[C---:B------:R-:W-:Y:S02]  /*17a10*/  ISETP.GT.AND P4, PT, R32.reuse, 0x29, PT ;  /* 0x000000292000780c */ /* 0x040fe40003f84270 */
[----:B------:R-:W-:Y:S02]  /*17a20*/  FMNMX.FTZ R12, R85, R10, !PT ;  /* 0x0000000a550c7209 */ /* 0x000fe40007810000 */
[----:B------:R-:W-:Y:S02]  /*17a30*/  ISETP.GT.AND P3, PT, R32, 0x30, PT ;  /* 0x000000302000780c */ /* 0x000fe40003f64270 */
[----:B--2---:R-:W-:Y:S01]  /*17a40*/  FSEL R99, R20, -INF , P4 ;  /* 0xff80000014637808 */ /* 0x004fe20002000000 */
[----:B------:R-:W1:Y:S01]  /*17a50*/  MUFU.TANH R28, R28 ;  /* 0x0000001c001c7308 */ /* 0x000e620000002400 */
[----:B------:R-:W-:Y:S01]  /*17a60*/  FMNMX.FTZ R12, R87, R12, !PT ;  /* 0x0000000c570c7209 */ /* 0x000fe20007810000 */
[----:B------:R-:W-:Y:S01]  /*17a70*/  FFMA.FTZ R7, R101, R164, -R42 ;  /* 0x000000a465077223 */ /* 0x000fe2000001082a */
[----:B------:R-:W-:Y:S01]  /*17a80*/  ISETP.GT.AND P4, PT, R32, 0x31, PT ;  /* 0x000000312000780c */ /* 0x000fe20003f84270 */
[----:B------:R-:W-:Y:S01]  /*17a90*/  FMUL.FTZ R60, R2, R60 ;  /* 0x0000003c023c7220 */ /* 0x000fe20000410000 */
[----:B0-----:R-:W-:-:S02]  /*17aa0*/  FSEL R101, R15, -INF , P3 ;  /* 0xff8000000f657808 */ /* 0x001fc40001800000 */
[----:B------:R-:W-:Y:S01]  /*17ab0*/  FMNMX.FTZ R12, R99, R12, !PT ;  /* 0x0000000c630c7209 */ /* 0x000fe20007810000 */
[----:B------:R-:W0:Y:S01]  /*17ac0*/  MUFU.TANH R25, R25 ;  /* 0x0000001900197308 */ /* 0x000e220000002400 */
[----:B------:R-:W-:-:S01]  /*17ad0*/  FFMA.FTZ R103, R103, R164, -R42 ;  /* 0x000000a467677223 */ /* 0x000fc2000001082a */
[--C-:B------:R-:W-:Y:S01]  /*17ae0*/  FFMA.FTZ R225, R97, R164, -R42.reuse ;  /* 0x000000a461e17223 */ /* 0x100fe2000001082a */
[----:B------:R-:W-:Y:S02]  /*17af0*/  ISETP.GT.AND P3, PT, R32, 0x38, PT ;  /* 0x000000382000780c */ /* 0x000fe40003f64270 */
[----:B---3--:R-:W-:Y:S02]  /*17b00*/  FSEL R97, R24, -INF , P4 ;  /* 0xff80000018617808 */ /* 0x008fe40002000000 */
[----:B------:R-:W-:Y:S01]  /*17b10*/  FMNMX.FTZ R12, R101, R12, !PT ;  /* 0x0000000c650c7209 */ /* 0x000fe20007810000 */
[----:B------:R-:W2:Y:S01]  /*17b20*/  MUFU.TANH R29, R29 ;  /* 0x0000001d001d7308 */ /* 0x000ea20000002400 */
[----:B------:R-:W-:Y:S01]  /*17b30*/  ISETP.GT.AND P4, PT, R32, 0x39, PT ;  /* 0x000000392000780c */ /* 0x000fe20003f84270 */
[----:B------:R-:W-:Y:S01]  /*17b40*/  FMUL.FTZ R64, R2, R64 ;  /* 0x0000004002407220 */ /* 0x000fe20000410000 */
[----:B------:R-:W-:Y:S01]  /*17b50*/  FMNMX.FTZ R14, R97, R12, !PT ;  /* 0x0000000c610e7209 */ /* 0x000fe20007810000 */
[----:B------:R-:W-:-:S04]  /*17b60*/  FFMA.FTZ R11, R95, R164, -R42 ;  /* 0x000000a45f0b7223 */ /* 0x000fc8000001082a */
[----:B------:R-:W3:Y:S01]  /*17b70*/  MUFU.TANH R60, R60 ;  /* 0x0000003c003c7308 */ /* 0x000ee20000002400 */
[----:B-1----:R-:W-:-:S07]  /*17b80*/  FSEL R95, R28, -INF , P4 ;  /* 0xff8000001c5f7808 */ /* 0x002fce0002000000 */
[----:B------:R1:W-:Y:S01]  /*17b90*/  MUFU.EX2 R6, R103 ;  /* 0x0000006700067308 */ /* 0x0003e20000000800 */
[----:B------:R-:W-:-:S01]  /*17ba0*/  FFMA.FTZ R5, R105, R164, -R42 ;  /* 0x000000a469057223 */ /* 0x000fc2000001082a */
[----:B-1----:R-:W-:Y:S02]  /*17bb0*/  FSEL R103, R21, -INF , P3 ;  /* 0xff80000015677808 */ /* 0x002fe40001800000 */
[C---:B------:R-:W-:Y:S02]  /*17bc0*/  ISETP.GT.AND P3, PT, R32.reuse, 0x40, PT ;  /* 0x000000402000780c */ /* 0x040fe40003f64270 */
[----:B------:R-:W-:Y:S02]  /*17bd0*/  FMNMX.FTZ R14, R103, R14, !PT ;  /* 0x0000000e670e7209 */ /* 0x000fe40007810000 */
[----:B------:R-:W1:Y:S01]  /*17be0*/  MUFU.TANH R64, R64 ;  /* 0x0000004000407308 */ /* 0x000e620000002400 */
[----:B------:R-:W-:Y:S01]  /*17bf0*/  ISETP.GT.AND P4, PT, R32, 0x41, PT ;  /* 0x000000412000780c */ /* 0x000fe20003f84270 */
[----:B------:R-:W-:Y:S01]  /*17c00*/  FMUL.FTZ R68, R2, R68 ;  /* 0x0000004402447220 */ /* 0x000fe20000410000 */
[----:B0-----:R-:W-:-:S02]  /*17c10*/  FSEL R105, R25, -INF , P3 ;  /* 0xff80000019697808 */ /* 0x001fc40001800000 */
[----:B------:R-:W-:-:S03]  /*17c20*/  FMNMX.FTZ R14, R95, R14, !PT ;  /* 0x0000000e5f0e7209 */ /* 0x000fc60007810000 */
[----:B------:R0:W-:Y:S01]  /*17c30*/  MUFU.EX2 R10, R9 ;  /* 0x00000009000a7308 */ /* 0x0001e20000000800 */
[----:B------:R-:W-:Y:S02]  /*17c40*/  ISETP.GT.AND P3, PT, R32, 0x48, PT ;  /* 0x000000482000780c */ /* 0x000fe40003f64270 */
[----:B------:R-:W-:Y:S01]  /*17c50*/  FMNMX.FTZ R14, R105, R14, !PT ;  /* 0x0000000e690e7209 */ /* 0x000fe20007810000 */
[----:B------:R-:W-:-:S01]  /*17c60*/  FFMA.FTZ R4, R107, R164, -R42 ;  /* 0x000000a46b047223 */ /* 0x000fc2000001082a */
[----:B0-----:R-:W-:Y:S01]  /*17c70*/  FFMA.FTZ R9, R93, R164, -R42 ;  /* 0x000000a45d097223 */ /* 0x001fe2000001082a */
[----:B--2---:R-:W-:Y:S02]  /*17c80*/  FSEL R93, R29, -INF , P4 ;  /* 0xff8000001d5d7808 */ /* 0x004fe40002000000 */
[----:B------:R-:W0:Y:S01]  /*17c90*/  MUFU.TANH R68, R68 ;  /* 0x0000004400447308 */ /* 0x000e220000002400 */
[----:B------:R-:W-:Y:S01]  /*17ca0*/  ISETP.GT.AND P4, PT, R32, 0x49, PT ;  /* 0x000000492000780c */ /* 0x000fe20003f84270 */
[----:B------:R-:W-:Y:S01]  /*17cb0*/  FMUL.FTZ R72, R2, R72 ;  /* 0x0000004802487220 */ /* 0x000fe20000410000 */
[----:B---3--:R-:W-:-:S02]  /*17cc0*/  FSEL R107, R60, -INF , P3 ;  /* 0xff8000003c6b7808 */ /* 0x008fc40001800000 */
[----:B------:R-:W-:Y:S01]  /*17cd0*/  FMNMX.FTZ R20, R93, R14, !PT ;  /* 0x0000000e5d147209 */ /* 0x000fe20007810000 */
[----:B------:R-:W-:-:S02]  /*17ce0*/  FFMA.FTZ R109, R109, R164, -R42 ;  /* 0x000000a46d6d7223 */ /* 0x000fc4000001082a */
[----:B------:R2:W-:Y:S01]  /*17cf0*/  MUFU.EX2 R12, R11 ;  /* 0x0000000b000c7308 */ /* 0x0005e20000000800 */
[----:B------:R-:W-:Y:S02]  /*17d00*/  ISETP.GT.AND P3, PT, R32, 0x50, PT ;  /* 0x000000502000780c */ /* 0x000fe40003f64270 */
[----:B------:R-:W-:Y:S01]  /*17d10*/  FMNMX.FTZ R20, R107, R20, !PT ;  /* 0x000000146b147209 */ /* 0x000fe20007810000 */
[----:B--2---:R-:W-:-:S01]  /*17d20*/  FFMA.FTZ R11, R91, R164, -R42 ;  /* 0x000000a45b0b7223 */ /* 0x004fc2000001082a */
[----:B------:R-:W-:-:S03]  /*17d30*/  FSEL R91, R36, -INF , P4 ;  /* 0xff800000245b7808 */ /* 0x000fc60002000000 */
[----:B------:R-:W2:Y:S01]  /*17d40*/  MUFU.TANH R72, R72 ;  /* 0x0000004800487308 */ /* 0x000ea20000002400 */
[----:B------:R-:W-:Y:S01]  /*17d50*/  ISETP.GT.AND P4, PT, R32, 0x51, PT ;  /* 0x000000512000780c */ /* 0x000fe20003f84270 */
[----:B------:R-:W-:Y:S01]  /*17d60*/  FMUL.FTZ R76, R2, R76 ;  /* 0x0000004c024c7220 */ /* 0x000fe20000410000 */
[----:B------:R-:W-:Y:S01]  /*17d70*/  FMNMX.FTZ R20, R91, R20, !PT ;  /* 0x000000145b147209 */ /* 0x000fe20007810000 */
[----:B------:R-:W-:-:S04]  /*17d80*/  FFMA.FTZ R111, R111, R164, -R42 ;  /* 0x000000a46f6f7223 */ /* 0x000fc8000001082a */
[----:B------:R1:W-:Y:S01]  /*17d90*/  MUFU.EX2 R3, R109 ;  /* 0x0000006d00037308 */ /* 0x0003e20000000800 */
[----:B------:R-:W-:-:S01]  /*17da0*/  FFMA.FTZ R227, R89, R164, -R42 ;  /* 0x000000a459e37223 */ /* 0x000fc2000001082a */
[----:B------:R-:W-:Y:S02]  /*17db0*/  FSEL R89, R38, -INF , P4 ;  /* 0xff80000026597808 */ /* 0x000fe40002000000 */
[----:B-1----:R-:W-:Y:S02]  /*17dc0*/  FSEL R109, R64, -INF , P3 ;  /* 0xff800000406d7808 */ /* 0x002fe40001800000 */
[C---:B------:R-:W-:Y:S02]  /*17dd0*/  ISETP.GT.AND P3, PT, R32.reuse, 0x58, PT ;  /* 0x000000582000780c */ /* 0x040fe40003f64270 */
[----:B------:R-:W-:Y:S01]  /*17de0*/  FMNMX.FTZ R20, R109, R20, !PT ;  /* 0x000000146d147209 */ /* 0x000fe20007810000 */
[----:B------:R-:W1:Y:S01]  /*17df0*/  MUFU.TANH R76, R76 ;  /* 0x0000004c004c7308 */ /* 0x000e620000002400 */
[----:B------:R-:W-:Y:S01]  /*17e00*/  ISETP.GT.AND P4, PT, R32, 0x59, PT ;  /* 0x000000592000780c */ /* 0x000fe20003f84270 */
[----:B------:R-:W-:Y:S01]  /*17e10*/  FMUL.FTZ R80, R2, R80 ;  /* 0x0000005002507220 */ /* 0x000fe20000410000 */
[----:B------:R-:W-:Y:S01]  /*17e20*/  FMNMX.FTZ R24, R89, R20, !PT ;  /* 0x0000001459187209 */ /* 0x000fe20007810000 */
[----:B------:R-:W-:-:S04]  /*17e30*/  FFMA.FTZ R113, R113, R164, -R42 ;  /* 0x000000a471717223 */ /* 0x000fc8000001082a */
[----:B------:R0:W-:Y:S01]  /*17e40*/  MUFU.EX2 R41, R111 ;  /* 0x0000006f00297308 */ /* 0x0001e20000000800 */
[----:B------:R-:W-:-:S01]  /*17e50*/  FFMA.FTZ R13, R71, R164, -R42 ;  /* 0x000000a4470d7223 */ /* 0x000fc2000001082a */
[----:B------:R-:W-:Y:S02]  /*17e60*/  FSEL R71, R40, -INF , P4 ;  /* 0xff80000028477808 */ /* 0x000fe40002000000 */
[----:B0-----:R-:W-:Y:S02]  /*17e70*/  FSEL R111, R68, -INF , P3 ;  /* 0xff800000446f7808 */ /* 0x001fe40001800000 */
[C---:B------:R-:W-:Y:S02]  /*17e80*/  ISETP.GT.AND P3, PT, R32.reuse, 0x60, PT ;  /* 0x000000602000780c */ /* 0x040fe40003f64270 */
[----:B------:R-:W-:Y:S01]  /*17e90*/  FMNMX.FTZ R24, R111, R24, !PT ;  /* 0x000000186f187209 */ /* 0x000fe20007810000 */
[----:B------:R-:W0:Y:S01]  /*17ea0*/  MUFU.TANH R80, R80 ;  /* 0x0000005000507308 */ /* 0x000e220000002400 */
[----:B------:R-:W-:Y:S01]  /*17eb0*/  ISETP.GT.AND P4, PT, R32, 0x61, PT ;  /* 0x000000612000780c */ /* 0x000fe20003f84270 */
[----:B------:R-:W-:Y:S01]  /*17ec0*/  FMUL.FTZ R84, R2, R84 ;  /* 0x0000005402547220 */ /* 0x000fe20000410000 */
[----:B------:R-:W-:-:S05]  /*17ed0*/  FMNMX.FTZ R24, R71, R24, !PT ;  /* 0x0000001847187209 */ /* 0x000fca0007810000 */
[----:B------:R2:W-:Y:S02]  /*17ee0*/  MUFU.EX2 R26, R113 ;  /* 0x00000071001a7308 */ /* 0x0005e40000000800 */
[----:B--2---:R-:W-:-:S06]  /*17ef0*/  FSEL R113, R72, -INF , P3 ;  /* 0xff80000048717808 */ /* 0x004fcc0001800000 */
[----:B------:R2:W-:Y:S01]  /*17f00*/  MUFU.EX2 R14, R11 ;  /* 0x0000000b000e7308 */ /* 0x0005e20000000800 */
[----:B------:R-:W-:Y:S02]  /*17f10*/  ISETP.GT.AND P3, PT, R32, 0x68, PT ;  /* 0x000000682000780c */ /* 0x000fe40003f64270 */
[----:B------:R-:W-:Y:S01]  /*17f20*/  FMNMX.FTZ R24, R113, R24, !PT ;  /* 0x0000001871187209 */ /* 0x000fe20007810000 */
[----:B--2---:R-:W-:-:S01]  /*17f30*/  FFMA.FTZ R11, R67, R164, -R42 ;  /* 0x000000a4430b7223 */ /* 0x004fc2000001082a */
[----:B------:R-:W-:-:S03]  /*17f40*/  FSEL R67, R46, -INF , P4 ;  /* 0xff8000002e437808 */ /* 0x000fc60002000000 */
[----:B------:R-:W2:Y:S01]  /*17f50*/  MUFU.TANH R84, R84 ;  /* 0x0000005400547308 */ /* 0x000ea20000002400 */
[----:B------:R-:W-:Y:S02]  /*17f60*/  ISETP.GT.AND P4, PT, R32, 0x69, PT ;  /* 0x000000692000780c */ /* 0x000fe40003f84270 */
[----:B-1----:R-:W-:Y:S02]  /*17f70*/  FSEL R115, R76, -INF , P3 ;  /* 0xff8000004c737808 */ /* 0x002fe40001800000 */
[----:B------:R-:W-:Y:S01]  /*17f80*/  FMNMX.FTZ R28, R67, R24, !PT ;  /* 0x00000018431c7209 */ /* 0x000fe20007810000 */
[----:B------:R-:W-:Y:S01]  /*17f90*/  FFMA.FTZ R15, R63, R164, -R42 ;  /* 0x000000a43f0f7223 */ /* 0x000fe2000001082a */
[----:B------:R-:W-:Y:S02]  /*17fa0*/  ISETP.GT.AND P3, PT, R32, 0x70, PT ;  /* 0x000000702000780c */ /* 0x000fe40003f64270 */
[----:B------:R-:W-:Y:S02]  /*17fb0*/  FSEL R63, R48, -INF , P4 ;  /* 0xff800000303f7808 */ /* 0x000fe40002000000 */
[----:B------:R-:W-:-:S02]  /*17fc0*/  FMNMX.FTZ R28, R115, R28, !PT ;  /* 0x0000001c731c7209 */ /* 0x000fc40007810000 */
[----:B------:R-:W-:Y:S02]  /*17fd0*/  ISETP.GT.AND P4, PT, R32, 0x71, PT ;  /* 0x000000712000780c */ /* 0x000fe40003f84270 */
[----:B0-----:R-:W-:Y:S02]  /*17fe0*/  FSEL R117, R80, -INF , P3 ;  /* 0xff80000050757808 */ /* 0x001fe40001800000 */
[----:B------:R-:W-:Y:S01]  /*17ff0*/  FMNMX.FTZ R28, R63, R28, !PT ;  /* 0x0000001c3f1c7209 */ /* 0x000fe20007810000 */
[----:B------:R0:W-:Y:S01]  /*18000*/  MUFU.EX2 R20, R13 ;  /* 0x0000000d00147308 */ /* 0x0001e20000000800 */
[----:B------:R-:W-:Y:S02]  /*18010*/  ISETP.GT.AND P3, PT, R32, 0x78, PT ;  /* 0x000000782000780c */ /* 0x000fe40003f64270 */
[----:B------:R-:W-:Y:S01]  /*18020*/  FMNMX.FTZ R28, R117, R28, !PT ;  /* 0x0000001c751c7209 */ /* 0x000fe20007810000 */
[----:B0-----:R-:W-:-:S01]  /*18030*/  FFMA.FTZ R13, R51, R164, -R42 ;  /* 0x000000a4330d7223 */ /* 0x001fc2000001082a */
[----:B------:R-:W-:-:S02]  /*18040*/  FSEL R51, R50, -INF , P4 ;  /* 0xff80000032337808 */ /* 0x000fc40002000000 */
[----:B------:R-:W-:Y:S02]  /*18050*/  ISETP.GT.AND P4, PT, R32, 0x79, PT ;  /* 0x000000792000780c */ /* 0x000fe40003f84270 */
[----:B--2---:R-:W-:Y:S02]  /*18060*/  FSEL R119, R84, -INF , P3 ;  /* 0xff80000054777808 */ /* 0x004fe40001800000 */
[----:B------:R-:W-:Y:S01]  /*18070*/  FMNMX.FTZ R30, R51, R28, !PT ;  /* 0x0000001c331e7209 */ /* 0x000fe20007810000 */
[----:B------:R-:W-:Y:S01]  /*18080*/  FFMA.FTZ R21, R37, R164, -R42 ;  /* 0x000000a425157223 */ /* 0x000fe2000001082a */
[----:B------:R-:W-:Y:S02]  /*18090*/  FSEL R37, R34, -INF , P4 ;  /* 0xff80000022257808 */ /* 0x000fe40002000000 */
[----:B------:R-:W-:-:S04]  /*180a0*/  FMNMX.FTZ R30, R119, R30, !PT ;  /* 0x0000001e771e7209 */ /* 0x000fc80007810000 */
[----:B------:R-:W-:-:S05]  /*180b0*/  FMNMX.FTZ R29, R37, R30, !PT ;  /* 0x0000001e251d7209 */ /* 0x000fca0007810000 */
[----:B------:R-:W0:Y:S01]  /*180c0*/  SHFL.BFLY PT, R36, R29, 0x2, 0x1f ;  /* 0x0c401f001d247f89 */ /* 0x000e2200000e0000 */
[----:B------:R1:W-:Y:S02]  /*180d0*/  MUFU.EX2 R24, R15 ;  /* 0x0000000f00187308 */ /* 0x0003e40000000800 */
[----:B-1----:R-:W-:-:S01]  /*180e0*/  FFMA.FTZ R15, R33, R164, -R42 ;  /* 0x000000a4210f7223 */ /* 0x002fc2000001082a */
[----:B0-----:R-:W-:-:S05]  /*180f0*/  FMNMX.FTZ R33, R29, R36, !PT ;  /* 0x000000241d217209 */ /* 0x001fca0007810000 */
[----:B------:R-:W0:Y:S01]  /*18100*/  SHFL.BFLY PT, R40, R33, 0x1, 0x1f ;  /* 0x0c201f0021287f89 */ /* 0x000e2200000e0000 */
[----:B------:R-:W-:-:S01]  /*18110*/  FFMA.FTZ R34, R35, R164, -R42 ;  /* 0x000000a423227223 */ /* 0x000fc2000001082a */
[----:B0-----:R-:W-:-:S04]  /*18120*/  FMNMX.FTZ R191, R33, R40, !PT ;  /* 0x0000002821bf7209 */ /* 0x001fc80007810000 */
[C---:B------:R-:W-:Y:S01]  /*18130*/  FSETP.NEU.FTZ.AND P3, PT, R191.reuse, -INF , PT ;  /* 0xff800000bf00780b */ /* 0x040fe20003f7d000 */
[----:B------:R-:W-:-:S05]  /*18140*/  FFMA.FTZ R35, R191, R164, -8 ;  /* 0xc1000000bf237423 */ /* 0x000fca00000100a4 */
[----:B------:R-:W-:-:S05]  /*18150*/  FSEL R46, R35, RZ, P3 ;  /* 0x000000ff232e7208 */ /* 0x000fca0001800000 */
[-CC-:B------:R-:W-:Y:S01]  /*18160*/  FFMA.FTZ R73, R73, R164.reuse, -R46.reuse ;  /* 0x000000a449497223 */ /* 0x180fe2000001082e */
[----:B------:R-:W-:-:S01]  /*18170*/  FFMA.FTZ R44, R44, R164, -R46 ;  /* 0x000000a42c2c7223 */ /* 0x000fc2000001082e */
[-CC-:B------:R-:W-:Y:S01]  /*18180*/  FFMA.FTZ R65, R65, R164.reuse, -R46.reuse ;  /* 0x000000a441417223 */ /* 0x180fe2000001082e */
[----:B------:R-:W-:Y:S01]  /*18190*/  MUFU.EX2 R4, R4 ;  /* 0x0000000400047308 */ /* 0x000fe20000000800 */
[----:B------:R-:W-:-:S01]  /*181a0*/  FFMA.FTZ R69, R69, R164, -R46 ;  /* 0x000000a445457223 */ /* 0x000fc2000001082e */
[----:B------:R-:W-:-:S06]  /*181b0*/  FFMA.FTZ R75, R75, R164, -R46 ;  /* 0x000000a44b4b7223 */ /* 0x000fcc000001082e */
[----:B------:R-:W-:Y:S08]  /*181c0*/  MUFU.EX2 R73, R73 ;  /* 0x0000004900497308 */ /* 0x000ff00000000800 */
[----:B------:R-:W0:Y:S08]  /*181d0*/  MUFU.EX2 R44, R44 ;  /* 0x0000002c002c7308 */ /* 0x000e300000000800 */
[----:B------:R-:W1:Y:S01]  /*181e0*/  MUFU.EX2 R65, R65 ;  /* 0x0000004100417308 */ /* 0x000e620000000800 */
[----:B------:R-:W-:-:S01]  /*181f0*/  FFMA.FTZ R77, R77, R164, -R46 ;  /* 0x000000a44d4d7223 */ /* 0x000fc2000001082e */
[----:B------:R-:W-:-:S06]  /*18200*/  FADD.FTZ R56, R26, R41 ;  /* 0x000000291a387221 */ /* 0x000fcc0000010000 */
[----:B------:R-:W2:Y:S01]  /*18210*/  MUFU.EX2 R5, R5 ;  /* 0x0000000500057308 */ /* 0x000ea20000000800 */
[----:B------:R-:W-:-:S07]  /*18220*/  FFMA.FTZ R79, R79, R164, -R46 ;  /* 0x000000a44f4f7223 */ /* 0x000fce000001082e */
[----:B------:R-:W3:Y:S01]  /*18230*/  MUFU.EX2 R48, R69 ;  /* 0x0000004500307308 */ /* 0x000ee20000000800 */
[----:B------:R-:W-:-:S01]  /*18240*/  FADD.FTZ R35, R3, R56 ;  /* 0x0000003803237221 */ /* 0x000fc20000010000 */
[----:B0-----:R-:W-:-:S06]  /*18250*/  FADD.FTZ R56, R73, R44 ;  /* 0x0000002c49387221 */ /* 0x001fcc0000010000 */
[----:B------:R-:W0:Y:S01]  /*18260*/  MUFU.EX2 R75, R75 ;  /* 0x0000004b004b7308 */ /* 0x000e220000000800 */
[----:B------:R-:W-:-:S01]  /*18270*/  FFMA.FTZ R81, R81, R164, -R46 ;  /* 0x000000a451517223 */ /* 0x000fc2000001082e */
[----:B------:R-:W-:-:S06]  /*18280*/  FADD.FTZ R58, R4, R35 ;  /* 0x00000023043a7221 */ /* 0x000fcc0000010000 */
[----:B------:R-:W4:Y:S01]  /*18290*/  MUFU.EX2 R7, R7 ;  /* 0x0000000700077308 */ /* 0x000f220000000800 */
[----:B-1----:R-:W-:-:S01]  /*182a0*/  FADD.FTZ R35, R65, R56 ;  /* 0x0000003841237221 */ /* 0x002fc20000010000 */
[----:B------:R-:W-:-:S06]  /*182b0*/  FFMA.FTZ R83, R83, R164, -R46 ;  /* 0x000000a453537223 */ /* 0x000fcc000001082e */
[----:B------:R-:W1:Y:S01]  /*182c0*/  MUFU.EX2 R230, R77 ;  /* 0x0000004d00e67308 */ /* 0x000e620000000800 */
[----:B------:R-:W-:-:S01]  /*182d0*/  FFMA.FTZ R32, R39, R164, -R42 ;  /* 0x000000a427207223 */ /* 0x000fc2000001082a */
[----:B--2---:R-:W-:Y:S01]  /*182e0*/  FADD.FTZ R39, R5, R58 ;  /* 0x0000003a05277221 */ /* 0x004fe20000010000 */
[----:B---3--:R-:W-:-:S05]  /*182f0*/  FADD.FTZ R56, R48, R35 ;  /* 0x0000002330387221 */ /* 0x008fca0000010000 */
[----:B------:R-:W2:Y:S01]  /*18300*/  MUFU.EX2 R79, R79 ;  /* 0x0000004f004f7308 */ /* 0x000ea20000000800 */
[----:B------:R-:W-:-:S01]  /*18310*/  FFMA.FTZ R85, R85, R164, -R46 ;  /* 0x000000a455557223 */ /* 0x000fc2000001082e */
[----:B------:R-:W-:-:S06]  /*18320*/  FADD.FTZ R58, R6, R39 ;  /* 0x00000027063a7221 */ /* 0x000fcc0000010000 */
[----:B------:R-:W3:Y:S01]  /*18330*/  MUFU.EX2 R225, R225 ;  /* 0x000000e100e17308 */ /* 0x000ee20000000800 */
[----:B0-----:R-:W-:-:S01]  /*18340*/  FADD.FTZ R35, R75, R56 ;  /* 0x000000384b237221 */ /* 0x001fc20000010000 */
[----:B------:R-:W-:-:S06]  /*18350*/  FFMA.FTZ R87, R87, R164, -R46 ;  /* 0x000000a457577223 */ /* 0x000fcc000001082e */
[----:B------:R-:W0:Y:S01]  /*18360*/  MUFU.EX2 R50, R81 ;  /* 0x0000005100327308 */ /* 0x000e220000000800 */
[----:B----4-:R-:W-:-:S01]  /*18370*/  FADD.FTZ R39, R7, R58 ;  /* 0x0000003a07277221 */ /* 0x010fc20000010000 */
[----:B-1----:R-:W-:-:S06]  /*18380*/  FADD.FTZ R56, R230, R35 ;  /* 0x00000023e6387221 */ /* 0x002fcc0000010000 */
[----:B------:R-:W1:Y:S01]  /*18390*/  MUFU.EX2 R83, R83 ;  /* 0x0000005300537308 */ /* 0x000e620000000800 */
[----:B------:R-:W-:-:S01]  /*183a0*/  FFMA.FTZ R99, R99, R164, -R46 ;  /* 0x000000a463637223 */ /* 0x000fc2000001082e */
[----:B------:R-:W-:-:S06]  /*183b0*/  FADD.FTZ R58, R10, R39 ;  /* 0x000000270a3a7221 */ /* 0x000fcc0000010000 */
[----:B------:R-:W4:Y:S01]  /*183c0*/  MUFU.EX2 R9, R9 ;  /* 0x0000000900097308 */ /* 0x000f220000000800 */
[----:B--2---:R-:W-:-:S01]  /*183d0*/  FADD.FTZ R35, R79, R56 ;  /* 0x000000384f237221 */ /* 0x004fc20000010000 */
[----:B------:R-:W-:-:S06]  /*183e0*/  FFMA.FTZ R101, R101, R164, -R46 ;  /* 0x000000a465657223 */ /* 0x000fcc000001082e */
[----:B------:R-:W2:Y:S01]  /*183f0*/  MUFU.EX2 R224, R85 ;  /* 0x0000005500e07308 */ /* 0x000ea20000000800 */
[----:B---3--:R-:W-:-:S01]  /*18400*/  FADD.FTZ R39, R225, R58 ;  /* 0x0000003ae1277221 */ /* 0x008fc20000010000 */
[----:B0-----:R-:W-:-:S06]  /*18410*/  FADD.FTZ R56, R50, R35 ;  /* 0x0000002332387221 */ /* 0x001fcc0000010000 */
[----:B------:R-:W0:Y:S01]  /*18420*/  MUFU.EX2 R87, R87 ;  /* 0x0000005700577308 */ /* 0x000e220000000800 */
[----:B------:R-:W-:-:S01]  /*18430*/  FFMA.FTZ R97, R97, R164, -R46 ;  /* 0x000000a461617223 */ /* 0x000fc2000001082e */
[----:B------:R-:W-:-:S06]  /*18440*/  FADD.FTZ R58, R12, R39 ;  /* 0x000000270c3a7221 */ /* 0x000fcc0000010000 */
[----:B------:R-:W3:Y:S01]  /*18450*/  MUFU.EX2 R227, R227 ;  /* 0x000000e300e37308 */ /* 0x000ee20000000800 */
[----:B-1----:R-:W-:-:S01]  /*18460*/  FADD.FTZ R35, R83, R56 ;  /* 0x0000003853237221 */ /* 0x002fc20000010000 */
[----:B------:R-:W-:-:S06]  /*18470*/  FFMA.FTZ R103, R103, R164, -R46 ;  /* 0x000000a467677223 */ /* 0x000fcc000001082e */
[----:B------:R-:W1:Y:S01]  /*18480*/  MUFU.EX2 R52, R99 ;  /* 0x0000006300347308 */ /* 0x000e620000000800 */
[----:B----4-:R-:W-:-:S01]  /*18490*/  FADD.FTZ R39, R9, R58 ;  /* 0x0000003a09277221 */ /* 0x010fc20000010000 */
[----:B------:R-:W-:Y:S01]  /*184a0*/  F2FP.SATFINITE.E4M3.F32.PACK_AB_MERGE_C R229, R4, R3, RZ ;  /* 0x0000000304e5723e */ /* 0x000fe200048070ff */
[----:B--2---:R-:W-:-:S05]  /*184b0*/  FADD.FTZ R4, R224, R35 ;  /* 0x00000023e0047221 */ /* 0x004fca0000010000 */
[----:B------:R-:W2:Y:S01]  /*184c0*/  MUFU.EX2 R101, R101 ;  /* 0x0000006500657308 */ /* 0x000ea20000000800 */
[----:B------:R-:W-:-:S01]  /*184d0*/  FFMA.FTZ R95, R95, R164, -R46 ;  /* 0x000000a45f5f7223 */ /* 0x000fc2000001082e */
[----:B------:R-:W-:Y:S01]  /*184e0*/  F2FP.SATFINITE.E4M3.F32.PACK_AB_MERGE_C R231, R10, R7, RZ ;  /* 0x000000070ae7723e */ /* 0x000fe200048070ff */
[----:B------:R-:W-:-:S05]  /*184f0*/  FADD.FTZ R10, R14, R39 ;  /* 0x000000270e0a7221 */ /* 0x000fca0000010000 */
[----:B------:R-:W4:Y:S01]  /*18500*/  MUFU.EX2 R11, R11 ;  /* 0x0000000b000b7308 */ /* 0x000f220000000800 */
[----:B0-----:R-:W-:-:S01]  /*18510*/  FADD.FTZ R3, R87, R4 ;  /* 0x0000000457037221 */ /* 0x001fc20000010000 */
[----:B------:R-:W-:-:S06]  /*18520*/  FFMA.FTZ R105, R105, R164, -R46 ;  /* 0x000000a469697223 */ /* 0x000fcc000001082e */
[----:B------:R-:W0:Y:S01]  /*18530*/  MUFU.EX2 R226, R97 ;  /* 0x0000006100e27308 */ /* 0x000e220000000800 */
[----:B---3--:R-:W-:-:S01]  /*18540*/  FADD.FTZ R7, R227, R10 ;  /* 0x0000000ae3077221 */ /* 0x008fc20000010000 */
[----:B-1----:R-:W-:-:S06]  /*18550*/  FADD.FTZ R4, R52, R3 ;  /* 0x0000000334047221 */ /* 0x002fcc0000010000 */
[----:B------:R-:W1:Y:S01]  /*18560*/  MUFU.EX2 R103, R103 ;  /* 0x0000006700677308 */ /* 0x000e620000000800 */
[----:B------:R-:W-:-:S01]  /*18570*/  FFMA.FTZ R93, R93, R164, -R46 ;  /* 0x000000a45d5d7223 */ /* 0x000fc2000001082e */
[----:B------:R-:W-:-:S06]  /*18580*/  FADD.FTZ R10, R20, R7 ;  /* 0x00000007140a7221 */ /* 0x000fcc0000010000 */
[----:B------:R-:W3:Y:S01]  /*18590*/  MUFU.EX2 R13, R13 ;  /* 0x0000000d000d7308 */ /* 0x000ee20000000800 */
[----:B--2---:R-:W-:-:S07]  /*185a0*/  FADD.FTZ R3, R101, R4 ;  /* 0x0000000465037221 */ /* 0x004fce0000010000 */
[----:B------:R-:W2:Y:S01]  /*185b0*/  MUFU.EX2 R54, R95 ;  /* 0x0000005f00367308 */ /* 0x000ea20000000800 */
[----:B------:R-:W-:-:S01]  /*185c0*/  FFMA.FTZ R107, R107, R164, -R46 ;  /* 0x000000a46b6b7223 */ /* 0x000fc2000001082e */
[----:B----4-:R-:W-:-:S06]  /*185d0*/  FADD.FTZ R7, R11, R10 ;  /* 0x0000000a0b077221 */ /* 0x010fcc0000010000 */
[----:B------:R-:W4:Y:S01]  /*185e0*/  MUFU.EX2 R28, R21 ;  /* 0x00000015001c7308 */ /* 0x000f220000000800 */
[----:B------:R-:W-:Y:S01]  /*185f0*/  @!P2 PRMT R0, RZ, 0x654, R0 ;  /* 0x00000654ff00a816 */ /* 0x000fe20000000000 */
[----:B0-----:R-:W-:-:S06]  /*18600*/  FADD.FTZ R4, R226, R3 ;  /* 0x00000003e2047221 */ /* 0x001fcc0000010000 */
[----:B------:R-:W0:Y:S01]  /*18610*/  MUFU.EX2 R105, R105 ;  /* 0x0000006900697308 */ /* 0x000e220000000800 */
[----:B------:R-:W-:-:S01]  /*18620*/  FFMA.FTZ R91, R91, R164, -R46 ;  /* 0x000000a45b5b7223 */ /* 0x000fc2000001082e */
[C---:B------:R-:W-:Y:S01]  /*18630*/  F2FP.SATFINITE.E4M3.F32.PACK_AB_MERGE_C R11, R24.reuse, R11, RZ ;  /* 0x0000000b180b723e */ /* 0x040fe200048070ff */
[----:B------:R-:W-:-:S05]  /*18640*/  FADD.FTZ R24, R24, R7 ;  /* 0x0000000718187221 */ /* 0x000fca0000010000 */
[----:B------:R-:W5:Y:S01]  /*18650*/  MUFU.EX2 R15, R15 ;  /* 0x0000000f000f7308 */ /* 0x000f620000000800 */
[----:B-1----:R-:W-:-:S01]  /*18660*/  FADD.FTZ R3, R103, R4 ;  /* 0x0000000467037221 */ /* 0x002fc20000010000 */
[----:B------:R1:W-:Y:S06]  /*18670*/  @!P2 SYNCS.ARRIVE.TRANS64.RED.A1T0 RZ, [R0+URZ], RZ ;  /* 0x000000ff00ffa9a7 */ /* 0x0003ec000810043f */
[----:B------:R-:W5:Y:S01]  /*18680*/  MUFU.EX2 R220, R93 ;  /* 0x0000005d00dc7308 */ /* 0x000f620000000800 */
[----:B------:R-:W-:-:S01]  /*18690*/  FFMA.FTZ R109, R109, R164, -R46 ;  /* 0x000000a46d6d7223 */ /* 0x000fc2000001082e */
[----:B------:R-:W-:Y:S01]  /*186a0*/  F2FP.SATFINITE.E4M3.F32.PACK_AB_MERGE_C R231, R6, R5, R231 ;  /* 0x0000000506e7723e */ /* 0x000fe200048070e7 */
[----:B---3--:R-:W-:-:S01]  /*186b0*/  FADD.FTZ R5, R13, R24 ;  /* 0x000000180d057221 */ /* 0x008fc20000010000 */
[----:B--2---:R-:W-:-:S04]  /*186c0*/  F2FP.SATFINITE.E4M3.F32.PACK_AB_MERGE_C R103, R54, R103, RZ ;  /* 0x000000673667723e */ /* 0x004fc800048070ff */
[----:B------:R-:W2:Y:S01]  /*186d0*/  MUFU.EX2 R107, R107 ;  /* 0x0000006b006b7308 */ /* 0x000ea20000000800 */
[----:B------:R-:W-:-:S01]  /*186e0*/  FADD.FTZ R54, R54, R3 ;  /* 0x0000000336367221 */ /* 0x000fc20000010000 */
[----:B------:R-:W-:Y:S01]  /*186f0*/  FFMA.FTZ R89, R89, R164, -R46 ;  /* 0x000000a459597223 */ /* 0x000fe2000001082e */
[----:B----4-:R-:W-:-:S01]  /*18700*/  FADD.FTZ R6, R28, R5 ;  /* 0x000000051c067221 */ /* 0x010fc20000010000 */
[-CC-:B------:R-:W-:Y:S01]  /*18710*/  FFMA.FTZ R111, R111, R164.reuse, -R46.reuse ;  /* 0x000000a46f6f7223 */ /* 0x180fe2000001082e */
[----:B------:R-:W-:-:S01]  /*18720*/  FFMA.FTZ R71, R71, R164, -R46 ;  /* 0x000000a447477223 */ /* 0x000fc2000001082e */
[-CC-:B------:R-:W-:Y:S01]  /*18730*/  FFMA.FTZ R113, R113, R164.reuse, -R46.reuse ;  /* 0x000000a471717223 */ /* 0x180fe2000001082e */
[----:B------:R-:W-:-:S01]  /*18740*/  FFMA.FTZ R67, R67, R164, -R46 ;  /* 0x000000a443437223 */ /* 0x000fc2000001082e */
[----:B-1----:R-:W1:Y:S01]  /*18750*/  MUFU.EX2 R0, R91 ;  /* 0x0000005b00007308 */ /* 0x002e620000000800 */
[----:B0-----:R-:W-:-:S01]  /*18760*/  FADD.FTZ R3, R105, R54 ;  /* 0x0000003669037221 */ /* 0x001fc20000010000 */
[----:B-----5:R-:W-:Y:S01]  /*18770*/  FADD.FTZ R5, R15, R6 ;  /* 0x000000060f057221 */ /* 0x020fe20000010000 */
[----:B------:R-:W-:-:S01]  /*18780*/  FFMA.FTZ R115, R115, R164, -R46 ;  /* 0x000000a473737223 */ /* 0x000fc2000001082e */
[-CC-:B------:R-:W-:Y:S01]  /*18790*/  FFMA.FTZ R63, R63, R164.reuse, -R46.reuse ;  /* 0x000000a43f3f7223 */ /* 0x180fe2000001082e */
[----:B------:R-:W-:-:S01]  /*187a0*/  FFMA.FTZ R117, R117, R164, -R46 ;  /* 0x000000a475757223 */ /* 0x000fc2000001082e */
[-CC-:B------:R-:W-:Y:S01]  /*187b0*/  FFMA.FTZ R51, R51, R164.reuse, -R46.reuse ;  /* 0x000000a433337223 */ /* 0x180fe2000001082e */
[----:B------:R-:W-:-:S01]  /*187c0*/  FFMA.FTZ R119, R119, R164, -R46 ;  /* 0x000000a477777223 */ /* 0x000fc2000001082e */
[----:B------:R-:W0:Y:S01]  /*187d0*/  MUFU.EX2 R109, R109 ;  /* 0x0000006d006d7308 */ /* 0x000e220000000800 */
[----:B------:R-:W-:-:S01]  /*187e0*/  FADD.FTZ R6, R220, R3 ;  /* 0x00000003dc067221 */ /* 0x000fc20000010000 */
[-C--:B------:R-:W-:Y:S01]  /*187f0*/  FFMA.FTZ R37, R37, R164.reuse, -R46 ;  /* 0x000000a425257223 */ /* 0x080fe2000001082e */
[----:B------:R-:W-:-:S01]  /*18800*/  FFMA.FTZ R30, R27, R164, -R42 ;  /* 0x000000a41b1e7223 */ /* 0x000fc2000001082a */
[-CC-:B------:R-:W-:Y:S01]  /*18810*/  FFMA.FTZ R21, R47, R164.reuse, -R42.reuse ;  /* 0x000000a42f157223 */ /* 0x180fe2000001082a */
[----:B------:R-:W-:-:S01]  /*18820*/  FFMA.FTZ R25, R31, R164, -R42 ;  /* 0x000000a41f197223 */ /* 0x000fc2000001082a */
[----:B------:R-:W3:Y:S02]  /*18830*/  @P0 LDC R7, c[0x0][0x44c] ;  /* 0x00011300ff070b82 */ /* 0x000ee40000000800 */
[----:B------:R-:W4:Y:S01]  /*18840*/  MUFU.EX2 R222, R89 ;  /* 0x0000005900de7308 */ /* 0x000f220000000800 */
[----:B--2---:R-:W-:-:S01]  /*18850*/  FADD.FTZ R3, R107, R6 ;  /* 0x000000066b037221 */ /* 0x004fc20000010000 */
[----:B-1----:R-:W-:-:S06]  /*18860*/  F2FP.SATFINITE.E4M3.F32.PACK_AB_MERGE_C R107, R0, R107, RZ ;  /* 0x0000006b006b723e */ /* 0x002fcc00048070ff */
[----:B------:R-:W1:Y:S01]  /*18870*/  MUFU.EX2 R111, R111 ;  /* 0x0000006f006f7308 */ /* 0x000e620000000800 */
[----:B------:R-:W-:-:S07]  /*18880*/  FADD.FTZ R0, R0, R3 ;  /* 0x0000000300007221 */ /* 0x000fce0000010000 */
[----:B------:R-:W2:Y:S01]  /*18890*/  MUFU.EX2 R46, R71 ;  /* 0x00000047002e7308 */ /* 0x000ea20000000800 */
[----:B0-----:R-:W-:-:S07]  /*188a0*/  FADD.FTZ R3, R109, R0 ;  /* 0x000000006d037221 */ /* 0x001fce0000010000 */
[----:B------:R-:W0:Y:S01]  /*188b0*/  MUFU.EX2 R113, R113 ;  /* 0x0000007100717308 */ /* 0x000e220000000800 */
[----:B----4-:R-:W-:-:S01]  /*188c0*/  FADD.FTZ R6, R222, R3 ;  /* 0x00000003de067221 */ /* 0x010fc20000010000 */
[-CC-:B------:R-:W-:Y:S01]  /*188d0*/  FFMA.FTZ R27, R45, R164.reuse, -R42.reuse ;  /* 0x000000a42d1b7223 */ /* 0x180fe2000001082a */
[----:B------:R-:W-:-:S05]  /*188e0*/  FFMA.FTZ R36, R43, R164, -R42 ;  /* 0x000000a42b247223 */ /* 0x000fca000001082a */
[----:B------:R-:W4:Y:S01]  /*188f0*/  MUFU.EX2 R216, R67 ;  /* 0x0000004300d87308 */ /* 0x000f220000000800 */
[----:B------:R-:W-:-:S01]  /*18900*/  FFMA.FTZ R29, R49, R164, -R42 ;  /* 0x000000a4311d7223 */ /* 0x000fc2000001082a */
[-CC-:B------:R-:W-:Y:S01]  /*18910*/  FFMA.FTZ R38, R53, R164.reuse, -R42.reuse ;  /* 0x000000a435267223 */ /* 0x180fe2000001082a */
[----:B------:R-:W-:-:S01]  /*18920*/  FFMA.FTZ R31, R55, R164, -R42 ;  /* 0x000000a4371f7223 */ /* 0x000fc2000001082a */
[-CC-:B------:R-:W-:Y:S01]  /*18930*/  FFMA.FTZ R57, R57, R164.reuse, -R42.reuse ;  /* 0x000000a439397223 */ /* 0x180fe2000001082a */
[----:B------:R-:W-:-:S03]  /*18940*/  FFMA.FTZ R33, R61, R164, -R42 ;  /* 0x000000a43d217223 */ /* 0x000fc6000001082a */
[----:B------:R-:W5:Y:S01]  /*18950*/  MUFU.EX2 R30, R30 ;  /* 0x0000001e001e7308 */ /* 0x000f620000000800 */
[----:B------:R-:W-:Y:S01]  /*18960*/  F2FP.SATFINITE.E4M3.F32.PACK_AB_MERGE_C R227, R20, R227, R11 ;  /* 0x000000e314e3723e */ /* 0x000fe2000480700b */
[----:B-1----:R-:W-:Y:S01]  /*18970*/  FADD.FTZ R3, R111, R6 ;  /* 0x000000066f037221 */ /* 0x002fe20000010000 */
[----:B------:R-:W-:-:S01]  /*18980*/  FFMA.FTZ R42, R59, R164, -R42 ;  /* 0x000000a43b2a7223 */ /* 0x000fc2000001082a */
[----:B------:R-:W1:Y:S04]  /*18990*/  @P0 LDC R11, c[0x0][0x450] ;  /* 0x00011400ff0b0b82 */ /* 0x000e680000000800 */
[----:B------:R-:W-:Y:S01]  /*189a0*/  MUFU.EX2 R32, R32 ;  /* 0x0000002000207308 */ /* 0x000fe20000000800 */
[----:B--2---:R-:W-:-:S07]  /*189b0*/  F2FP.SATFINITE.E4M3.F32.PACK_AB_MERGE_C R111, R46, R111, RZ ;  /* 0x0000006f2e6f723e */ /* 0x004fce00048070ff */
[----:B------:R-:W2:Y:S01]  /*189c0*/  MUFU.EX2 R21, R21 ;  /* 0x0000001500157308 */ /* 0x000ea20000000800 */
[----:B------:R-:W-:-:S07]  /*189d0*/  FADD.FTZ R46, R46, R3 ;  /* 0x000000032e2e7221 */ /* 0x000fce0000010000 */
[----:B------:R-:W-:Y:S08]  /*189e0*/  MUFU.EX2 R115, R115 ;  /* 0x0000007300737308 */ /* 0x000ff00000000800 */
[----:B------:R-:W3:Y:S01]  /*189f0*/  MUFU.EX2 R4, R63 ;  /* 0x0000003f00047308 */ /* 0x000ee20000000800 */
[----:B0-----:R-:W-:-:S07]  /*18a00*/  FADD.FTZ R3, R113, R46 ;  /* 0x0000002e71037221 */ /* 0x001fce0000010000 */
[----:B------:R-:W-:Y:S08]  /*18a10*/  MUFU.EX2 R25, R25 ;  /* 0x0000001900197308 */ /* 0x000ff00000000800 */
[----:B------:R-:W0:Y:S01]  /*18a20*/  MUFU.EX2 R34, R34 ;  /* 0x0000002200227308 */ /* 0x000e220000000800 */
[----:B----4-:R-:W-:-:S07]  /*18a30*/  FADD.FTZ R10, R216, R3 ;  /* 0x00000003d80a7221 */ /* 0x010fce0000010000 */
[----:B------:R-:W-:Y:S01]  /*18a40*/  MUFU.EX2 R33, R33 ;  /* 0x0000002100217308 */ /* 0x000fe20000000800 */
[----:B-----5:R-:W-:-:S07]  /*18a50*/  F2FP.SATFINITE.E4M3.F32.PACK_AB_MERGE_C R221, R30, R15, RZ ;  /* 0x0000000f1edd723e */ /* 0x020fce00048070ff */
[----:B------:R-:W4:Y:S01]  /*18a60*/  MUFU.EX2 R42, R42 ;  /* 0x0000002a002a7308 */ /* 0x000f220000000800 */
[----:B--2---:R-:W-:-:S07]  /*18a70*/  F2FP.SATFINITE.E4M3.F32.PACK_AB_MERGE_C R223, R21, R32, RZ ;  /* 0x0000002015df723e */ /* 0x004fce00048070ff */
[----:B------:R-:W2:Y:S01]  /*18a80*/  MUFU.EX2 R117, R117 ;  /* 0x0000007500757308 */ /* 0x000ea20000000800 */
[----:B------:R-:W-:-:S01]  /*18a90*/  FADD.FTZ R30, R30, R5 ;  /* 0x000000051e1e7221 */ /* 0x000fc20000010000 */
[----:B---3--:R-:W-:Y:S01]  /*18aa0*/  F2FP.SATFINITE.E4M3.F32.PACK_AB_MERGE_C R3, R4, R115, RZ ;  /* 0x000000730403723e */ /* 0x008fe200048070ff */
[----:B------:R-:W-:-:S05]  /*18ab0*/  FADD.FTZ R115, R115, R10 ;  /* 0x0000000a73737221 */ /* 0x000fca0000010000 */
[----:B------:R-:W-:Y:S01]  /*18ac0*/  MUFU.EX2 R31, R31 ;  /* 0x0000001f001f7308 */ /* 0x000fe20000000800 */
[----:B0-----:R-:W-:-:S07]  /*18ad0*/  F2FP.SATFINITE.E4M3.F32.PACK_AB_MERGE_C R223, R34, R25, R223 ;  /* 0x0000001922df723e */ /* 0x001fce00048070df */
[----:B------:R-:W0:Y:S08]  /*18ae0*/  MUFU.EX2 R40, R57 ;  /* 0x0000003900287308 */ /* 0x000e300000000800 */
[----:B------:R-:W3:Y:S01]  /*18af0*/  MUFU.EX2 R0, R51 ;  /* 0x0000003300007308 */ /* 0x000ee20000000800 */
[----:B------:R-:W-:Y:S01]  /*18b00*/  F2FP.SATFINITE.E4M3.F32.PACK_AB_MERGE_C R9, R14, R9, RZ ;  /* 0x000000090e09723e */ /* 0x000fe200048070ff */
[----:B------:R-:W-:Y:S01]  /*18b10*/  FADD.FTZ R25, R25, R30 ;  /* 0x0000001e19197221 */ /* 0x000fe20000010000 */
[----:B------:R-:W-:-:S05]  /*18b20*/  FADD.FTZ R4, R4, R115 ;  /* 0x0000007304047221 */ /* 0x000fca0000010000 */
[----:B------:R-:W5:Y:S01]  /*18b30*/  MUFU.EX2 R119, R119 ;  /* 0x0000007700777308 */ /* 0x000f620000000800 */
[----:B------:R-:W-:Y:S01]  /*18b40*/  @P0 IMAD.HI.U32 R10, R92, R7, RZ ;  /* 0x000000075c0a0227 */ /* 0x000fe200078e00ff */
[----:B------:R-:W-:-:S06]  /*18b50*/  F2FP.SATFINITE.E4M3.F32.PACK_AB_MERGE_C R225, R12, R225, R9 ;  /* 0x000000e10ce1723e */ /* 0x000fcc0004807009 */
[----:B------:R-:W-:Y:S01]  /*18b60*/  MUFU.EX2 R29, R29 ;  /* 0x0000001d001d7308 */ /* 0x000fe20000000800 */
[----:B------:R-:W-:-:S01]  /*18b70*/  FADD.FTZ R25, R34, R25 ;  /* 0x0000001922197221 */ /* 0x000fc20000010000 */
[----:B------:R-:W-:-:S06]  /*18b80*/  F2FP.SATFINITE.E4M3.F32.PACK_AB_MERGE_C R216, R216, R113, R3 ;  /* 0x00000071d8d8723e */ /* 0x000fcc0004807003 */
[----:B------:R-:W-:Y:S01]  /*18b90*/  MUFU.EX2 R38, R38 ;  /* 0x0000002600267308 */ /* 0x000fe20000000800 */
[----:B------:R-:W-:Y:S01]  /*18ba0*/  IMAD.MOV.U32 R9, RZ, RZ, R92 ;  /* 0x000000ffff097224 */ /* 0x000fe200078e005c */
[----:B----4-:R-:W-:-:S06]  /*18bb0*/  F2FP.SATFINITE.E4M3.F32.PACK_AB_MERGE_C R7, R42, R33, RZ ;  /* 0x000000212a07723e */ /* 0x010fcc00048070ff */
[----:B------:R-:W4:Y:S01]  /*18bc0*/  MUFU.EX2 R27, R27 ;  /* 0x0000001b001b7308 */ /* 0x000f220000000800 */
[----:B--2---:R-:W-:-:S01]  /*18bd0*/  FADD.FTZ R3, R117, R4 ;  /* 0x0000000475037221 */ /* 0x004fc20000010000 */
[----:B-1----:R-:W-:-:S06]  /*18be0*/  @P0 SHF.R.U32.HI R9, RZ, R11, R10 ;  /* 0x0000000bff090219 */ /* 0x002fcc000001160a */
[----:B------:R-:W1:Y:S01]  /*18bf0*/  MUFU.EX2 R36, R36 ;  /* 0x0000002400247308 */ /* 0x000e620000000800 */
[----:B------:R-:W-:-:S01]  /*18c00*/  FADD.FTZ R32, R32, R25 ;  /* 0x0000001920207221 */ /* 0x000fc20000010000 */
[----:B0-----:R-:W-:Y:S01]  /*18c10*/  F2FP.SATFINITE.E4M3.F32.PACK_AB_MERGE_C R219, R40, R31, R7 ;  /* 0x0000001f28db723e */ /* 0x001fe20004807007 */
[----:B---3--:R-:W-:-:S01]  /*18c20*/  FADD.FTZ R4, R0, R3 ;  /* 0x0000000300047221 */ /* 0x008fc20000010000 */
[----:B------:R-:W-:Y:S01]  /*18c30*/  IADD3 R7, R9, R88, -R90 ;  /* 0x0000005809077210 */ /* 0x000fe20007ffe85a */
[----:B------:R-:W-:-:S02]  /*18c40*/  FADD.FTZ R32, R21, R32 ;  /* 0x0000002015207221 */ /* 0x000fc40000010000 */
[----:B-----5:R-:W-:Y:S01]  /*18c50*/  FADD.FTZ R3, R119, R4 ;  /* 0x0000000477037221 */ /* 0x020fe20000010000 */
[----:B------:R-:W-:Y:S01]  /*18c60*/  SHF.R.S32.HI R4, RZ, 0x1f, R7 ;  /* 0x0000001fff047819 */ /* 0x000fe20000011407 */
[----:B----4-:R-:W-:Y:S01]  /*18c70*/  FADD.FTZ R5, R27, R32 ;  /* 0x000000201b057221 */ /* 0x010fe20000010000 */
[----:B------:R-:W-:-:S02]  /*18c80*/  F2FP.SATFINITE.E4M3.F32.PACK_AB_MERGE_C R217, R38, R29, RZ ;  /* 0x0000001d26d9723e */ /* 0x000fc400048070ff */
[----:B------:R-:W-:Y:S01]  /*18c90*/  LEA.HI R4, R4, R7, RZ, 0x7 ;  /* 0x0000000704047211 */ /* 0x000fe200078f38ff */
[----:B------:R-:W0:Y:S01]  /*18ca0*/  MUFU.EX2 R6, R37 ;  /* 0x0000002500067308 */ /* 0x000e220000000800 */
[C---:B-1----:R-:W-:Y:S01]  /*18cb0*/  F2FP.SATFINITE.E4M3.F32.PACK_AB_MERGE_C R217, R36.reuse, R27, R217 ;  /* 0x0000001b24d9723e */ /* 0x042fe200048070d9 */
[----:B------:R-:W-:Y:S01]  /*18cc0*/  FADD.FTZ R36, R36, R5 ;  /* 0x0000000524247221 */ /* 0x000fe20000010000 */
[----:B------:R-:W-:Y:S01]  /*18cd0*/  SHF.R.S32.HI R4, RZ, 0x7, R4 ;  /* 0x00000007ff047819 */ /* 0x000fe20000011404 */
[----:B------:R-:W-:Y:S01]  /*18ce0*/  VIADD R11, R131, 0xfffffffe ;  /* 0xfffffffe830b7836 */ /* 0x000fe20000000000 */
[----:B------:R-:W-:Y:S01]  /*18cf0*/  F2FP.SATFINITE.E4M3.F32.PACK_AB_MERGE_C R221, R28, R13, R221 ;  /* 0x0000000d1cdd723e */ /* 0x000fe200048070dd */
[----:B------:R-:W-:Y:S01]  /*18d00*/  FADD.FTZ R29, R29, R36 ;  /* 0x000000241d1d7221 */ /* 0x000fe20000010000 */
[----:B------:R-:W-:-:S03]  /*18d10*/  VIMNMX R13, RZ, R4, !PT ;  /* 0x00000004ff0d7248 */ /* 0x000fc60007fe0100 */
[----:B------:R-:W-:Y:S01]  /*18d20*/  FADD.FTZ R38, R38, R29 ;  /* 0x0000001d26267221 */ /* 0x000fe20000010000 */
[----:B------:R-:W-:-:S03]  /*18d30*/  ISETP.GE.AND P2, PT, R11, R13, PT ;  /* 0x0000000d0b00720c */ /* 0x000fc60003f46270 */
[----:B------:R-:W-:-:S04]  /*18d40*/  FADD.FTZ R5, R31, R38 ;  /* 0x000000261f057221 */ /* 0x000fc80000010000 */
[----:B------:R-:W-:Y:S01]  /*18d50*/  FADD.FTZ R40, R40, R5 ;  /* 0x0000000528287221 */ /* 0x000fe20000010000 */
[----:B0-----:R-:W-:Y:S02]  /*18d60*/  F2FP.SATFINITE.E4M3.F32.PACK_AB_MERGE_C R5, R6, R119, RZ ;  /* 0x000000770605723e */ /* 0x001fe400048070ff */
[----:B------:R-:W-:Y:S01]  /*18d70*/  F2FP.SATFINITE.E4M3.F32.PACK_AB_MERGE_C R228, R48, R65, RZ ;  /* 0x0000004130e4723e */ /* 0x000fe200048070ff */
[----:B------:R-:W-:-:S01]  /*18d80*/  FADD.FTZ R33, R33, R40 ;  /* 0x0000002821217221 */ /* 0x000fc20000010000 */
[----:B------:R-:W-:Y:S02]  /*18d90*/  F2FP.SATFINITE.E4M3.F32.PACK_AB_MERGE_C R50, R50, R79, RZ ;  /* 0x0000004f3232723e */ /* 0x000fe400048070ff */
[----:B------:R-:W-:Y:S02]  /*18da0*/  F2FP.SATFINITE.E4M3.F32.PACK_AB_MERGE_C R52, R52, R87, RZ ;  /* 0x000000573434723e */ /* 0x000fe400048070ff */
[----:B------:R-:W-:Y:S01]  /*18db0*/  F2FP.SATFINITE.E4M3.F32.PACK_AB_MERGE_C R218, R0, R117, R5 ;  /* 0x0000007500da723e */ /* 0x000fe20004807005 */
[----:B------:R-:W-:-:S01]  /*18dc0*/  FADD.FTZ R0, R42, R33 ;  /* 0x000000212a007221 */ /* 0x000fc20000010000 */
[----:B------:R-:W-:Y:S01]  /*18dd0*/  F2FP.SATFINITE.E4M3.F32.PACK_AB_MERGE_C R229, R41, R26, R229 ;  /* 0x0000001a29e5723e */ /* 0x000fe200048070e5 */
[----:B------:R-:W-:-:S01]  /*18de0*/  FADD.FTZ R3, R6, R3 ;  /* 0x0000000306037221 */ /* 0x000fc20000010000 */
[----:B------:R-:W-:-:S02]  /*18df0*/  F2FP.SATFINITE.E4M3.F32.PACK_AB_MERGE_C R228, R44, R73, R228 ;  /* 0x000000492ce4723e */ /* 0x000fc400048070e4 */
[----:B------:R-:W-:Y:S02]  /*18e00*/  CS2R R150, SRZ ;  /* 0x0000000000967805 */ /* 0x000fe4000001ff00 */
[----:B------:R-:W-:Y:S02]  /*18e10*/  F2FP.SATFINITE.E4M3.F32.PACK_AB_MERGE_C R230, R230, R75, R50 ;  /* 0x0000004be6e6723e */ /* 0x000fe40004807032 */
[----:B------:R-:W-:Y:S02]  /*18e20*/  CS2R R148, SRZ ;  /* 0x0000000000947805 */ /* 0x000fe4000001ff00 */
[----:B------:R-:W-:Y:S02]  /*18e30*/  F2FP.SATFINITE.E4M3.F32.PACK_AB_MERGE_C R224, R224, R83, R52 ;  /* 0x00000053e0e0723e */ /* 0x000fe40004807034 */
[----:B------:R-:W-:Y:S02]  /*18e40*/  CS2R R146, SRZ ;  /* 0x0000000000927805 */ /* 0x000fe4000001ff00 */
[----:B------:R-:W-:-:S02]  /*18e50*/  F2FP.SATFINITE.E4M3.F32.PACK_AB_MERGE_C R226, R226, R101, R103 ;  /* 0x00000065e2e2723e */ /* 0x000fc40004807067 */
[----:B------:R-:W-:Y:S02]  /*18e60*/  CS2R R144, SRZ ;  /* 0x0000000000907805 */ /* 0x000fe4000001ff00 */
[----:B------:R-:W-:Y:S02]  /*18e70*/  F2FP.SATFINITE.E4M3.F32.PACK_AB_MERGE_C R220, R220, R105, R107 ;  /* 0x00000069dcdc723e */ /* 0x000fe4000480706b */
[----:B------:R-:W-:Y:S02]  /*18e80*/  CS2R R142, SRZ ;  /* 0x00000000008e7805 */ /* 0x000fe4000001ff00 */
[----:B------:R-:W-:Y:S02]  /*18e90*/  F2FP.SATFINITE.E4M3.F32.PACK_AB_MERGE_C R222, R222, R109, R111 ;  /* 0x0000006ddede723e */ /* 0x000fe4000480706f */
        /* <DEDUP_REMOVED lines=60> */
[----:B------:R-:W-:Y:S01]  /*19260*/  IMAD.MOV.U32 R10, RZ, RZ, R165 ;  /* 0x000000ffff0a7224 */ /* 0x000fe200078e00a5 */
[----:B------:R-:W-:Y:S01]  /*19270*/  MOV R151, RZ ;  /* 0x000000ff00977202 */ /* 0x000fe20000000f00 */
[----:B------:R-:W-:Y:S02]  /*19280*/  IMAD.MOV.U32 R9, RZ, RZ, R191 ;  /* 0x000000ffff097224 */ /* 0x000fe400078e00bf */
[----:B------:R-:W-:-:S07]  /*19290*/  IMAD.MOV.U32 R4, RZ, RZ, R235 ;  /* 0x000000ffff047224 */ /* 0x000fce00078e00eb */
.L_x_2507:
[----:B------:R-:W2:Y:S01]  /*192a0*/  LDL R5, [R1] ;  /* 0x0000000001057983 */ /* 0x000ea20000100800 */
[----:B------:R-:W-:Y:S01]  /*192b0*/  ISETP.NE.AND P2, PT, R234, 0x1, PT ;  /* 0x00000001ea00780c */ /* 0x000fe20003f45270 */
[----:B------:R-:W-:Y:S05]  /*192c0*/  YIELD ;  /* 0x0000000000007946 */ /* 0x000fea0003800000 */
[----:B------:R-:W-:-:S04]  /*192d0*/  SEL R235, RZ, 0x1, P2 ;  /* 0x00000001ffeb7807 */ /* 0x000fc80001000000 */
[----:B------:R-:W-:Y:S02]  /*192e0*/  LOP3.LUT R235, R4, R235, RZ, 0x3c, !PT ;  /* 0x000000eb04eb7212 */ /* 0x000fe400078e3cff */
[----:B--2---:R-:W-:-:S13]  /*192f0*/  ISETP.NE.AND P2, PT, R5, RZ, PT ;  /* 0x000000ff0500720c */ /* 0x004fda0003f45270 */
[----:B------:R-:W-:Y:S05]  /*19300*/  @P2 BRA `(.L_x_2497) ;  /* 0x00000000003c2947 */ /* 0x000fea0003800000 */
[----:B------:R-:W-:Y:S05]  /*19310*/  @!P1 BRA `(.L_x_2498) ;  /* 0x0000000000049947 */ /* 0x000fea0003800000 */
[----:B------:R-:W-:Y:S01]  /*19320*/  BPT.TRAP 0x1 ;  /* 0x000000040000795c */ /* 0x000fe20000300000 */
.L_x_2498:
[----:B------:R-:W-:Y:S01]  /*19330*/  VIADD R5, R234, 0x1 ;  /* 0x00000001ea057836 */ /* 0x000fe20000000000 */
[----:B------:R-:W-:-:S04]  /*19340*/  SHF.L.U32 R6, R235, 0x1f, RZ ;  /* 0x0000001feb067819 */ /* 0x000fc800000006ff */
[----:B------:R-:W-:-:S04]  /*19350*/  ISETP.NE.AND P3, PT, R5, 0x2, PT ;  /* 0x000000020500780c */ /* 0x000fc80003f65270 */
[----:B------:R-:W-:-:S05]  /*19360*/  SEL R5, R5, RZ, P3 ;  /* 0x000000ff05057207 */ /* 0x000fca0001800000 */
[----:B------:R-:W-:-:S04]  /*19370*/  IMAD R5, R5, 0x8, R18 ;  /* 0x0000000805057824 */ /* 0x000fc800078e0212 */
[----:B------:R0:W1:Y:S01]  /*19380*/  SYNCS.PHASECHK.TRANS64.TRYWAIT P3, [R5+URZ+0x38830], R6 ;  /* 0x03883006050075a7 */ /* 0x000062000806017f */
[----:B------:R-:W-:Y:S05]  /*19390*/  @!P1 BRA `(.L_x_2499) ;  /* 0x0000000000049947 */ /* 0x000fea0003800000 */
[----:B------:R-:W-:Y:S01]  /*193a0*/  BPT.TRAP 0x1 ;  /* 0x000000040000795c */ /* 0x000fe20000300000 */
.L_x_2499:
[----:B------:R-:W-:Y:S04]  /*193b0*/  BSSY B0, `(.L_x_2497) ;  /* 0x0000004000007945 */ /* 0x000fe80003800000 */
[----:B-1----:R-:W-:Y:S05]  /*193c0*/  @P3 BRA `(.L_x_2500) ;  /* 0x0000000000083947 */ /* 0x002fea0003800000 */
[----:B------:R-:W1:Y:S02]  /*193d0*/  SYNCS.PHASECHK.TRANS64.TRYWAIT P3, [R5+URZ+0x38830], R6 ;  /* 0x03883006050075a7 */ /* 0x000e64000806017f */
[----:B-1----:R-:W-:Y:S05]  /*193e0*/  @!P3 BRA `(.L_x_2501) ;  /* 0x0000013400b0b947 */ /* 0x002fea0003800000 */
.L_x_2500:
[----:B------:R-:W-:Y:S05]  /*193f0*/  BSYNC B0 ;  /* 0x0000000000007941 */ /* 0x000fea0003800000 */
.L_x_2497:
[----:B01----:R-:W0:Y:S01]  /*19400*/  S2R R5, SR_TID.X ;  /* 0x0000000000057919 */ /* 0x003e220000002100 */
[----:B------:R-:W-:Y:S01]  /*19410*/  VIADD R12, R234, 0x1 ;  /* 0x00000001ea0c7836 */ /* 0x000fe20000000000 */
        /* <DEDUP_REMOVED lines=8> */
[C---:B------:R-:W-:Y:S01]  /*194a0*/  R2UR UR7, R153.reuse ;  /* 0x00000000990772ca */ /* 0x040fe200000e0000 */
[----:B------:R-:W-:Y:S01]  /*194b0*/  IMAD R6, R12, 0x800, R8 ;  /* 0x000008000c067824 */ /* 0x000fe200078e0208 */
[----:B------:R-:W-:-:S02]  /*194c0*/  R2UR UR31, R153 ;  /* 0x00000000991f72ca */ /* 0x000fc400000e0000 */
[----:B------:R-:W-:Y:S01]  /*194d0*/  R2UR UR11, R21 ;  /* 0x00000000150b72ca */ /* 0x000fe200000e0000 */
[C---:B------:R-:W-:Y:S01]  /*194e0*/  VIADD R152, R6.reuse, 0x4 ;  /* 0x0000000406987836 */ /* 0x040fe20000000000 */
[C---:B------:R-:W-:Y:S01]  /*194f0*/  R2UR UR14, R6.reuse ;  /* 0x00000000060e72ca */ /* 0x040fe200000e0000 */
[C---:B------:R-:W-:Y:S01]  /*19500*/  VIADD R14, R6.reuse, 0x6 ;  /* 0x00000006060e7836 */ /* 0x040fe20000000000 */
[----:B------:R-:W-:Y:S02]  /*19510*/  IADD3 R20, R6, 0x2, RZ ;  /* 0x0000000206147810 */ /* 0x000fe40007ffe0ff */
[----:B------:R-:W-:Y:S01]  /*19520*/  R2UR UR6, R152 ;  /* 0x00000000980672ca */ /* 0x000fe200000e0000 */
[----:B------:R-:W-:Y:S01]  /*19530*/  VIADD R152, R6, 0x404 ;  /* 0x0000040406987836 */ /* 0x000fe20000000000 */
[----:B------:R-:W-:Y:S02]  /*19540*/  R2UR UR10, R20 ;  /* 0x00000000140a72ca */ /* 0x000fe400000e0000 */
[----:B------:R-:W-:Y:S01]  /*19550*/  R2UR UR18, R14 ;  /* 0x000000000e1272ca */ /* 0x000fe200000e0000 */
[----:B------:R-:W-:Y:S01]  /*19560*/  VIADD R14, R6, 0x402 ;  /* 0x00000402060e7836 */ /* 0x000fe20000000000 */
[----:B------:R-:W-:-:S02]  /*19570*/  R2UR UR30, R152 ;  /* 0x00000000981e72ca */ /* 0x000fc400000e0000 */
[----:B0-----:R-:W-:Y:S02]  /*19580*/  SHF.R.U32.HI R5, RZ, 0x7, R5 ;  /* 0x00000007ff057819 */ /* 0x001fe40000011605 */
[----:B------:R-:W-:Y:S02]  /*19590*/  R2UR UR19, R15 ;  /* 0x000000000f1372ca */ /* 0x000fe400000e0000 */
[C---:B------:R-:W-:Y:S01]  /*195a0*/  IADD3 R20, R6.reuse, 0x400, RZ ;  /* 0x0000040006147810 */ /* 0x040fe20007ffe0ff */
[----:B------:R-:W-:Y:S01]  /*195b0*/  VIADD R5, R5, 0x8 ;  /* 0x0000000805057836 */ /* 0x000fe20000000000 */
[----:B------:R-:W-:Y:S01]  /*195c0*/  R2UR UR23, R21 ;  /* 0x00000000151772ca */ /* 0x000fe200000e0000 */
[----:B------:R-:W-:Y:S01]  /*195d0*/  VIADD R6, R6, 0x406 ;  /* 0x0000040606067836 */ /* 0x000fe20000000000 */
[----:B------:R-:W-:Y:S02]  /*195e0*/  R2UR UR22, R20 ;  /* 0x00000000141672ca */ /* 0x000fe400000e0000 */
[----:B------:R0:W-:Y:S01]  /*195f0*/  BAR.SYNC.DEFER_BLOCKING R5, 0x100 ;  /* 0x000400050000751d */ /* 0x0001e20000010000 */
[----:B------:R-:W-:-:S02]  /*19600*/  R2UR UR26, R14 ;  /* 0x000000000e1a72ca */ /* 0x000fc400000e0000 */
[----:B------:R-:W-:Y:S02]  /*19610*/  R2UR UR27, R15 ;  /* 0x000000000f1b72ca */ /* 0x000fe400000e0000 */
        /* <DEDUP_REMOVED lines=29> */
.L_x_2503:
[----:B------:R-:W-:Y:S01]  /*197f0*/  SHF.L.U32 R4, R4, 0x1f, RZ ;  /* 0x0000001f04047819 */ /* 0x000fe200000006ff */
[----:B------:R-:W-:-:S04]  /*19800*/  IMAD R5, R234, 0x8, R18 ;  /* 0x00000008ea057824 */ /* 0x000fc800078e0212 */
[----:B------:R0:W1:Y:S01]  /*19810*/  SYNCS.PHASECHK.TRANS64.TRYWAIT P2, [R5+URZ+0x38850], R4 ;  /* 0x03885004050075a7 */ /* 0x000062000804017f */
[----:B------:R-:W-:Y:S05]  /*19820*/  @!P1 BRA `(.L_x_2504) ;  /* 0x0000000000049947 */ /* 0x000fea0003800000 */
[----:B------:R-:W-:Y:S01]  /*19830*/  BPT.TRAP 0x1 ;  /* 0x000000040000795c */ /* 0x000fe20000300000 */
.L_x_2504:
[----:B-1----:R-:W-:Y:S05]  /*19840*/  @P2 BRA `(.L_x_2502) ;  /* 0x0000000000082947 */ /* 0x002fea0003800000 */
[----:B------:R-:W1:Y:S02]  /*19850*/  SYNCS.PHASECHK.TRANS64.TRYWAIT P2, [R5+URZ+0x38850], R4 ;  /* 0x03885004050075a7 */ /* 0x000e64000804017f */
[----:B-1----:R-:W-:Y:S05]  /*19860*/  @!P2 BRA `(.L_x_2505) ;  /* 0x0000013000a4a947 */ /* 0x002fea0003800000 */
.L_x_2502:
[----:B01----:R-:W-:Y:S01]  /*19870*/  IADD3 R4, R18, 0x400, RZ ;  /* 0x0000040012047810 */ /* 0x003fe20007ffe0ff */
[----:B------:R-:W2:Y:S03]  /*19880*/  LDL R15, [R1+0x8] ;  /* 0x00000800010f7983 */ /* 0x000ea60000100800 */
[----:B------:R-:W-:Y:S01]  /*19890*/  SHF.R.U32.HI R4, RZ, 0x4, R4 ;  /* 0x00000004ff047819 */ /* 0x000fe20000011604 */
[----:B------:R-:W2:Y:S01]  /*198a0*/  LDL R14, [R1+0x3c] ;  /* 0x00003c00010e7983 */ /* 0x000ea20000100800 */
[----:B------:R-:W-:Y:S01]  /*198b0*/  IMAD.MOV.U32 R5, RZ, RZ, 0x40000040 ;  /* 0x40000040ff057424 */ /* 0x000fe200078e00ff */
[----:B------:R-:W-:Y:S05]  /*198c0*/  WARPSYNC.ALL ;  /* 0x0000000000007948 */ /* 0x000fea0003800000 */
[----:B------:R-:W-:Y:S01]  /*198d0*/  LOP3.LUT R4, R4, 0x3fff, RZ, 0xc0, !PT ;  /* 0x00003fff04047812 */ /* 0x000fe200078ec0ff */
[----:B------:R-:W-:Y:S01]  /*198e0*/  WARPGROUP.ARRIVE ;  /* 0x00000000000079c5 */ /* 0x000fe20000000000 */
[----:B------:R-:W-:Y:S01]  /*198f0*/  R2UR UR7, R5 ;  /* 0x00000000050772ca */ /* 0x000fe200000e0000 */
[----:B------:R-:W-:Y:S01]  /*19900*/  IMAD.MOV.U32 R7, RZ, RZ, 0x40000040 ;  /* 0x40000040ff077424 */ /* 0x000fe200078e00ff */
[----:B------:R-:W-:Y:S01]  /*19910*/  LOP3.LUT R4, R4, 0x10000, RZ, 0xfc, !PT ;  /* 0x0001000004047812 */ /* 0x000fe200078efcff */
[----:B------:R-:W-:-:S04]  /*19920*/  IMAD.MOV.U32 R5, RZ, RZ, 0x40000040 ;  /* 0x40000040ff057424 */ /* 0x000fc800078e00ff */
[----:B------:R-:W-:-:S04]  /*19930*/  IMAD R4, R234, 0x800, R4 ;  /* 0x00000800ea047824 */ /* 0x000fc800078e0204 */
[C---:B------:R-:W-:Y:S01]  /*19940*/  VIADD R6, R4.reuse, 0x2 ;  /* 0x0000000204067836 */ /* 0x040fe20000000000 */
[----:B------:R-:W-:-:S13]  /*19950*/  R2UR UR6, R4 ;  /* 0x00000000040672ca */ /* 0x000fda00000e0000 */
[----:B------:R-:W-:Y:S01]  /*19960*/  QGMMA.64x256x32.F32.E4M3.E4M3 R24, R228, gdesc[UR4], R24, gsb0 ;  /* 0x03e00004e4187df3 */ /* 0x000fe20008000818 */
[----:B------:R-:W-:Y:S01]  /*19970*/  R2UR UR6, R6 ;  /* 0x00000000060672ca */ /* 0x000fe200000e0000 */
[C---:B------:R-:W-:Y:S01]  /*19980*/  VIADD R6, R4.reuse, 0x4 ;  /* 0x0000000404067836 */ /* 0x040fe20000000000 */
[----:B------:R-:W-:Y:S01]  /*19990*/  R2UR UR7, R7 ;  /* 0x00000000070772ca */ /* 0x000fe200000e0000 */
[----:B------:R-:W-:Y:S01]  /*199a0*/  VIADD R4, R4, 0x6 ;  /* 0x0000000604047836 */ /* 0x000fe20000000000 */
[----:B------:R-:W-:Y:S01]  /*199b0*/  MOV R7, 0x40000040 ;  /* 0x4000004000077802 */ /* 0x000fe20000000f00 */
[----:B------:R-:W-:Y:S02]  /*199c0*/  WARPGROUP.DEPBAR.LE gsb0, 0x0 ;  /* 0x00008000000079c5 */ /* 0x000fe40000010000 */
[----:B------:R-:W-:-:S15]  /*199d0*/  WARPGROUP.ARRIVE ;  /* 0x00000000000079c5 */ /* 0x000fde0000000000 */
[----:B------:R-:W-:-:S05]  /*199e0*/  NOP ;  /* 0x0000000000007918 */ /* 0x000fca0000000000 */
[----:B------:R-:W-:Y:S01]  /*199f0*/  QGMMA.64x256x32.F32.E4M3.E4M3 R24, R224, gdesc[UR4], R24, gsb0 ;  /* 0x03e00004e0187df3 */ /* 0x000fe20008000818 */
[----:B------:R-:W-:Y:S01]  /*19a00*/  R2UR UR6, R6 ;  /* 0x00000000060672ca */ /* 0x000fe200000e0000 */
[----:B--2---:R-:W-:Y:S01]  /*19a10*/  IMAD.IADD R6, R14, 0x1, R15 ;  /* 0x000000010e067824 */ /* 0x004fe200078e020f */
[----:B------:R-:W-:Y:S01]  /*19a20*/  R2UR UR7, R7 ;  /* 0x00000000070772ca */ /* 0x000fe200000e0000 */
[----:B------:R-:W-:Y:S02]  /*19a30*/  WARPGROUP.DEPBAR.LE gsb0, 0x0 ;  /* 0x00008000000079c5 */ /* 0x000fe40000010000 */
[----:B------:R-:W-:-:S15]  /*19a40*/  WARPGROUP.ARRIVE ;  /* 0x00000000000079c5 */ /* 0x000fde0000000000 */
[----:B------:R-:W-:-:S07]  /*19a50*/  NOP ;  /* 0x0000000000007918 */ /* 0x000fce0000000000 */
[----:B------:R-:W-:Y:S01]  /*19a60*/  QGMMA.64x256x32.F32.E4M3.E4M3 R24, R220, gdesc[UR4], R24, gsb0 ;  /* 0x03e00004dc187df3 */ /* 0x000fe20008000818 */
[----:B------:R-:W-:Y:S02]  /*19a70*/  R2UR UR6, R4 ;  /* 0x00000000040672ca */ /* 0x000fe400000e0000 */
[----:B------:R-:W-:Y:S01]  /*19a80*/  R2UR UR7, R5 ;  /* 0x00000000050772ca */ /* 0x000fe200000e0000 */
[----:B------:R-:W0:Y:S08]  /*19a90*/  @P0 LDC R4, c[0x0][0x44c] ;  /* 0x00011300ff040b82 */ /* 0x000e300000000800 */
[----:B------:R-:W1:Y:S01]  /*19aa0*/  @P0 LDC R5, c[0x0][0x450] ;  /* 0x00011400ff050b82 */ /* 0x000e620000000800 */
[----:B------:R-:W-:-:S02]  /*19ab0*/  WARPGROUP.DEPBAR.LE gsb0, 0x0 ;  /* 0x00008000000079c5 */ /* 0x000fc40000010000 */
[----:B------:R-:W-:-:S13]  /*19ac0*/  WARPGROUP.ARRIVE ;  /* 0x00000000000079c5 */ /* 0x000fda0000000000 */
[----:B------:R-:W-:Y:S03]  /*19ad0*/  QGMMA.64x256x32.F32.E4M3.E4M3 R24, R216, gdesc[UR4], R24, gsb0 ;  /* 0x03e00004d8187df3 */ /* 0x000fe60008000818 */
[----:B------:R-:W-:Y:S02]  /*19ae0*/  WARPGROUP.DEPBAR.LE gsb0, 0x0 ;  /* 0x00008000000079c5 */ /* 0x000fe40000010000 */
[----:B------:R-:W2:Y:S04]  /*19af0*/  LDL R218, [R1+0x38] ;  /* 0x0000380001da7983 */ /* 0x000ea80000100800 */
[----:B------:R-:W3:Y:S04]  /*19b00*/  LDL R217, [R1+0x10] ;  /* 0x0000100001d97983 */ /* 0x000ee80000100800 */
[----:B------:R-:W3:Y:S01]  /*19b10*/  LDL R216, [R1+0xc] ;  /* 0x00000c0001d87983 */ /* 0x000ee20000100800 */
[----:B0-----:R-:W-:-:S04]  /*19b20*/  @P0 IMAD.HI.U32 R7, R6, R4, RZ ;  /* 0x0000000406070227 */ /* 0x001fc800078e00ff */
[C---:B------:R-:W-:Y:S01]  /*19b30*/  FMUL.FTZ R15, R2.reuse, R156 ;  /* 0x0000009c020f7220 */ /* 0x040fe20000410000 */
[C---:B------:R-:W-:Y:S01]  /*19b40*/  FMUL.FTZ R21, R2.reuse, R157 ;  /* 0x0000009d02157220 */ /* 0x040fe20000410000 */
[C---:B------:R-:W-:Y:S01]  /*19b50*/  FMUL.FTZ R14, R2.reuse, R155 ;  /* 0x0000009b020e7220 */ /* 0x040fe20000410000 */
[----:B------:R-:W-:Y:S01]  /*19b60*/  IMAD.MOV.U32 R4, RZ, RZ, R6 ;  /* 0x000000ffff047224 */ /* 0x000fe200078e0006 */
[----:B-1----:R-:W-:Y:S01]  /*19b70*/  @P0 SHF.R.U32.HI R4, RZ, R5, R7 ;  /* 0x00000005ff040219 */ /* 0x002fe20000011607 */
[C---:B------:R-:W-:Y:S01]  /*19b80*/  FMUL.FTZ R6, R2.reuse, R154 ;  /* 0x0000009a02067220 */ /* 0x040fe20000410000 */
[C---:B------:R-:W-:Y:S01]  /*19b90*/  FMUL.FTZ R154, R2.reuse, R162 ;  /* 0x000000a2029a7220 */ /* 0x040fe20000410000 */
[C---:B------:R-:W-:Y:S01]  /*19ba0*/  FMUL.FTZ R162, R2.reuse, R169 ;  /* 0x000000a902a27220 */ /* 0x040fe20000410000 */
[C---:B------:R-:W-:Y:S01]  /*19bb0*/  FMUL.FTZ R169, R2.reuse, R180 ;  /* 0x000000b402a97220 */ /* 0x040fe20000410000 */
[C---:B------:R-:W-:Y:S01]  /*19bc0*/  FMUL.FTZ R180, R2.reuse, R193 ;  /* 0x000000c102b47220 */ /* 0x040fe20000410000 */
[C---:B------:R-:W-:Y:S01]  /*19bd0*/  FMUL.FTZ R7, R2.reuse, R153 ;  /* 0x0000009902077220 */ /* 0x040fe20000410000 */
[----:B------:R-:W0:Y:S01]  /*19be0*/  SHFL.IDX PT, R193, R4, RZ, 0x1c1f ;  /* 0x001c1fff04c17589 */ /* 0x000e2200000e0000 */
[C---:B------:R-:W-:Y:S01]  /*19bf0*/  FMUL.FTZ R153, R2.reuse, R160 ;  /* 0x000000a002997220 */ /* 0x040fe20000410000 */
[C---:B------:R-:W-:Y:S01]  /*19c00*/  FMUL.FTZ R160, R2.reuse, R167 ;  /* 0x000000a702a07220 */ /* 0x040fe20000410000 */
[C---:B------:R-:W-:Y:S01]  /*19c10*/  FMUL.FTZ R167, R2.reuse, R176 ;  /* 0x000000b002a77220 */ /* 0x040fe20000410000 */
[----:B------:R-:W-:Y:S01]  /*19c20*/  FMUL.FTZ R176, R2, R189 ;  /* 0x000000bd02b07220 */ /* 0x000fe20000410000 */
[----:B------:R-:W-:-:S02]  /*19c30*/  IMAD.MOV.U32 R189, RZ, RZ, -0x80 ;  /* 0xffffff80ffbd7424 */ /* 0x000fc400078e00ff */
[C---:B------:R-:W-:Y:S01]  /*19c40*/  FMUL.FTZ R5, R2.reuse, R152 ;  /* 0x0000009802057220 */ /* 0x040fe20000410000 */
[C---:B------:R-:W-:Y:S01]  /*19c50*/  FMUL.FTZ R155, R2.reuse, R161 ;  /* 0x000000a1029b7220 */ /* 0x040fe20000410000 */
[C---:B------:R-:W-:Y:S01]  /*19c60*/  FMUL.FTZ R161, R2.reuse, R168 ;  /* 0x000000a802a17220 */ /* 0x040fe20000410000 */
[----:B------:R-:W-:Y:S02]  /*19c70*/  IMAD R189, R11, R189, 0x1 ;  /* 0x000000010bbd7424 */ /* 0x000fe400078e02bd */
        /* <DEDUP_REMOVED lines=33> */
[----:B------:R0:W1:Y:S01]  /*19e90*/  SHFL.IDX PT, R209, R4, 0x1, 0x1c1f ;  /* 0x003c1f0004d17f89 */ /* 0x00006200000e0000 */
[C---:B------:R-:W-:Y:S01]  /*19ea0*/  FMUL.FTZ R207, R2.reuse, R207 ;  /* 0x000000cf02cf7220 */ /* 0x040fe20000410000 */
[C---:B------:R-:W-:Y:S01]  /*19eb0*/  FMUL.FTZ R198, R2.reuse, R198 ;  /* 0x000000c602c67220 */ /* 0x040fe20000410000 */
[C---:B------:R-:W-:Y:S01]  /*19ec0*/  FMUL.FTZ R199, R2.reuse, R199 ;  /* 0x000000c702c77220 */ /* 0x040fe20000410000 */
[----:B------:R-:W5:Y:S01]  /*19ed0*/  MUFU.TANH R153, R153 ;  /* 0x0000009900997308 */ /* 0x000f620000002400 */
[C---:B------:R-:W-:Y:S01]  /*19ee0*/  FMUL.FTZ R202, R2.reuse, R202 ;  /* 0x000000ca02ca7220 */ /* 0x040fe20000410000 */
[C---:B------:R-:W-:Y:S01]  /*19ef0*/  FMUL.FTZ R203, R2.reuse, R203 ;  /* 0x000000cb02cb7220 */ /* 0x040fe20000410000 */
[----:B------:R-:W-:Y:S01]  /*19f00*/  FMUL.FTZ R206, R2, R206 ;  /* 0x000000ce02ce7220 */ /* 0x000fe20000410000 */
[----:B------:R-:W4:Y:S04]  /*19f10*/  S2R R231, SR_TID.X ;  /* 0x0000000000e77919 */ /* 0x000f280000002100 */
        /* <DEDUP_REMOVED lines=24> */
[----:B0-----:R-:W-:Y:S08]  /*1a0a0*/  MUFU.TANH R4, R207 ;  /* 0x000000cf00047308 */ /* 0x001ff00000002400 */
[----:B------:R-:W-:Y:S08]  /*1a0b0*/  MUFU.TANH R20, R20 ;  /* 0x0000001400147308 */ /* 0x000ff00000002400 */
[----:B------:R-:W-:Y:S08]  /*1a0c0*/  MUFU.TANH R152, R152 ;  /* 0x0000009800987308 */ /* 0x000ff00000002400 */
[----:B------:R-:W-:Y:S01]  /*1a0d0*/  MUFU.TANH R156, R156 ;  /* 0x0000009c009c7308 */ /* 0x000fe20000002400 */
[----:B--2---:R-:W-:-:S07]  /*1a0e0*/  IMAD R192, R218, -0x2, R189 ;  /* 0xfffffffedac07824 */ /* 0x004fce00078e02bd */
[----:B------:R-:W-:Y:S01]  /*1a0f0*/  MUFU.TANH R159, R159 ;  /* 0x0000009f009f7308 */ /* 0x000fe20000002400 */
[----:B---3--:R-:W-:-:S07]  /*1a100*/  IADD3 R192, -R216, R192, R217 ;  /* 0x000000c0d8c07210 */ /* 0x008fce0007ffe1d9 */
[----:B------:R0:W2:Y:S01]  /*1a110*/  MUFU.TANH R189, R204 ;  /* 0x000000cc00bd7308 */ /* 0x0000a20000002400 */
[----:B----4-:R-:W-:Y:S02]  /*1a120*/  LOP3.LUT R216, R231, 0x7f, RZ, 0xc0, !PT ;  /* 0x0000007fe7d87812 */ /* 0x010fe400078ec0ff */
[C---:B------:R-:W-:Y:S01]  /*1a130*/  IADD3 R193, R192.reuse, R193, RZ ;  /* 0x000000c1c0c17210 */ /* 0x040fe20007ffe0ff */
[----:B-1----:R-:W-:Y:S02]  /*1a140*/  IMAD.IADD R209, R192, 0x1, R209 ;  /* 0x00000001c0d17824 */ /* 0x002fe400078e02d1 */
[C---:B------:R-:W-:Y:S01]  /*1a150*/  FMUL.FTZ R192, R2.reuse, R215 ;  /* 0x000000d702c07220 */ /* 0x040fe20000410000 */
[----:B------:R-:W1:Y:S01]  /*1a160*/  S2R R231, SR_TID.X ;  /* 0x0000000000e77919 */ /* 0x000e620000002100 */
[C---:B------:R-:W-:Y:S01]  /*1a170*/  ISETP.GT.AND P4, PT, R193.reuse, RZ, PT ;  /* 0x000000ffc100720c */ /* 0x040fe20003f84270 */
[----:B------:R-:W-:Y:S01]  /*1a180*/  MUFU.TANH R160, R160 ;  /* 0x000000a000a07308 */ /* 0x000fe20000002400 */
[C---:B------:R-:W-:Y:S01]  /*1a190*/  ISETP.GT.AND P5, PT, R193.reuse, 0x1, PT ;  /* 0x00000001c100780c */ /* 0x040fe20003fa4270 */
[----:B0-----:R-:W-:Y:S01]  /*1a1a0*/  FMUL.FTZ R204, R2, R212 ;  /* 0x000000d402cc7220 */ /* 0x001fe20000410000 */
[----:B------:R-:W-:-:S02]  /*1a1b0*/  ISETP.GT.AND P2, PT, R193, 0x8, PT ;  /* 0x00000008c100780c */ /* 0x000fc40003f44270 */
[----:B------:R-:W-:Y:S02]  /*1a1c0*/  ISETP.GT.AND P3, PT, R193, 0x9, PT ;  /* 0x00000009c100780c */ /* 0x000fe40003f64270 */
[----:B------:R-:W-:Y:S01]  /*1a1d0*/  FSEL R5, R5, -INF , P4 ;  /* 0xff80000005057808 */ /* 0x000fe20002000000 */
[----:B------:R-:W-:Y:S01]  /*1a1e0*/  MUFU.TANH R204, R204 ;  /* 0x000000cc00cc7308 */ /* 0x000fe20000002400 */
[----:B------:R-:W-:Y:S02]  /*1a1f0*/  FSEL R7, R7, -INF , P5 ;  /* 0xff80000007077808 */ /* 0x000fe40002800000 */
[----:B-----5:R-:W-:Y:S02]  /*1a200*/  FSEL R15, R15, -INF , P2 ;  /* 0xff8000000f0f7808 */ /* 0x020fe40001000000 */
[----:B------:R-:W-:Y:S02]  /*1a210*/  FSEL R21, R21, -INF , P3 ;  /* 0xff80000015157808 */ /* 0x000fe40001800000 */
[C---:B------:R-:W-:Y:S01]  /*1a220*/  ISETP.GT.AND P4, PT, R193.reuse, 0x10, PT ;  /* 0x00000010c100780c */ /* 0x040fe20003f84270 */
[----:B------:R-:W-:Y:S01]  /*1a230*/  MUFU.TANH R164, R164 ;  /* 0x000000a400a47308 */ /* 0x000fe20000002400 */
[----:B------:R-:W-:-:S02]  /*1a240*/  ISETP.GT.AND P5, PT, R193, 0x11, PT ;  /* 0x00000011c100780c */ /* 0x000fc40003fa4270 */
[C---:B------:R-:W-:Y:S02]  /*1a250*/  ISETP.GT.AND P2, PT, R193.reuse, 0x18, PT ;  /* 0x00000018c100780c */ /* 0x040fe40003f44270 */
[----:B------:R-:W-:Y:S02]  /*1a260*/  ISETP.GT.AND P3, PT, R193, 0x19, PT ;  /* 0x00000019c100780c */ /* 0x000fe40003f64270 */
[----:B------:R-:W-:Y:S01]  /*1a270*/  FSEL R153, R153, -INF , P4 ;  /* 0xff80000099997808 */ /* 0x000fe20002000000 */
[----:B------:R-:W-:Y:S01]  /*1a280*/  MUFU.TANH R6, R6 ;  /* 0x0000000600067308 */ /* 0x000fe20000002400 */
[----:B------:R-:W-:Y:S02]  /*1a290*/  FSEL R155, R155, -INF , P5 ;  /* 0xff8000009b9b7808 */ /* 0x000fe40002800000 */
[----:B------:R-:W-:Y:S02]  /*1a2a0*/  FSEL R157, R157, -INF , P2 ;  /* 0xff8000009d9d7808 */ /* 0x000fe40001000000 */
[----:B------:R-:W-:-:S02]  /*1a2b0*/  FSEL R158, R158, -INF , P3 ;  /* 0xff8000009e9e7808 */ /* 0x000fc40001800000 */
[C---:B------:R-:W-:Y:S01]  /*1a2c0*/  ISETP.GT.AND P4, PT, R193.reuse, 0x20, PT ;  /* 0x00000020c100780c */ /* 0x040fe20003f84270 */
[----:B------:R-:W0:Y:S01]  /*1a2d0*/  MUFU.TANH R196, R196 ;  /* 0x000000c400c47308 */ /* 0x000e220000002400 */
[C---:B------:R-:W-:Y:S02]  /*1a2e0*/  ISETP.GT.AND P5, PT, R193.reuse, 0x21, PT ;  /* 0x00000021c100780c */ /* 0x040fe40003fa4270 */
[C---:B------:R-:W-:Y:S02]  /*1a2f0*/  ISETP.GT.AND P2, PT, R193.reuse, 0x28, PT ;  /* 0x00000028c100780c */ /* 0x040fe40003f44270 */
[----:B------:R-:W-:Y:S02]  /*1a300*/  ISETP.GT.AND P3, PT, R193, 0x29, PT ;  /* 0x00000029c100780c */ /* 0x000fe40003f64270 */
[----:B------:R-:W-:Y:S01]  /*1a310*/  FSEL R161, R161, -INF , P4 ;  /* 0xff800000a1a17808 */ /* 0x000fe20002000000 */
[----:B------:R-:W-:Y:S01]  /*1a320*/  MUFU.TANH R154, R154 ;  /* 0x0000009a009a7308 */ /* 0x000fe20000002400 */
[----:B------:R-:W-:-:S02]  /*1a330*/  FSEL R162, R162, -INF , P5 ;  /* 0xff800000a2a27808 */ /* 0x000fc40002800000 */
[----:B------:R-:W-:Y:S02]  /*1a340*/  FSEL R165, R165, -INF , P2 ;  /* 0xff800000a5a57808 */ /* 0x000fe40001000000 */
[----:B------:R-:W-:Y:S02]  /*1a350*/  FSEL R166, R166, -INF , P3 ;  /* 0xff800000a6a67808 */ /* 0x000fe40001800000 */
[C---:B------:R-:W-:Y:S01]  /*1a360*/  ISETP.GT.AND P4, PT, R193.reuse, 0x30, PT ;  /* 0x00000030c100780c */ /* 0x040fe20003f84270 */
[----:B------:R-:W-:Y:S01]  /*1a370*/  MUFU.TANH R163, R163 ;  /* 0x000000a300a37308 */ /* 0x000fe20000002400 */
[C---:B------:R-:W-:Y:S02]  /*1a380*/  ISETP.GT.AND P5, PT, R193.reuse, 0x31, PT ;  /* 0x00000031c100780c */ /* 0x040fe40003fa4270 */
[C---:B------:R-:W-:Y:S02]  /*1a390*/  ISETP.GT.AND P2, PT, R193.reuse, 0x38, PT ;  /* 0x00000038c100780c */ /* 0x040fe40003f44270 */
[----:B------:R-:W-:-:S02]  /*1a3a0*/  ISETP.GT.AND P3, PT, R193, 0x39, PT ;  /* 0x00000039c100780c */ /* 0x000fc40003f64270 */
[----:B------:R-:W-:Y:S01]  /*1a3b0*/  FSEL R167, R167, -INF , P4 ;  /* 0xff800000a7a77808 */ /* 0x000fe20002000000 */
[----:B------:R-:W-:Y:S01]  /*1a3c0*/  MUFU.TANH R198, R198 ;  /* 0x000000c600c67308 */ /* 0x000fe20000002400 */
[----:B------:R-:W-:Y:S02]  /*1a3d0*/  FSEL R168, R168, -INF , P5 ;  /* 0xff800000a8a87808 */ /* 0x000fe40002800000 */
[----:B------:R-:W-:Y:S02]  /*1a3e0*/  FSEL R169, R169, -INF , P2 ;  /* 0xff800000a9a97808 */ /* 0x000fe40001000000 */
        /* <DEDUP_REMOVED lines=12> */
[----:B------:R-:W-:Y:S01]  /*1a4b0*/  MUFU.TANH R203, R203 ;  /* 0x000000cb00cb7308 */ /* 0x000fe20000002400 */
        /* <DEDUP_REMOVED lines=13> */
[----:B------:R-:W-:Y:S02]  /*1a590*/  FSEL R185, R185, -INF , P4 ;  /* 0xff800000b9b97808 */ /* 0x000fe40002000000 */
[----:B------:R-:W-:Y:S02]  /*1a5a0*/  FSEL R188, R188, -INF , P5 ;  /* 0xff800000bcbc7808 */ /* 0x000fe40002800000 */
[----:B--2---:R-:W-:Y:S02]  /*1a5b0*/  FSEL R189, R189, -INF , P2 ;  /* 0xff800000bdbd7808 */ /* 0x004fe40001000000 */
[----:B------:R-:W-:Y:S02]  /*1a5c0*/  FSEL R174, R174, -INF , P3 ;  /* 0xff800000aeae7808 */ /* 0x000fe40001800000 */
[C---:B------:R-:W-:Y:S02]  /*1a5d0*/  ISETP.GT.AND P4, PT, R193.reuse, 0x70, PT ;  /* 0x00000070c100780c */ /* 0x040fe40003f84270 */
[----:B------:R-:W-:-:S02]  /*1a5e0*/  ISETP.GT.AND P5, PT, R193, 0x71, PT ;  /* 0x00000071c100780c */ /* 0x000fc40003fa4270 */
[C---:B------:R-:W-:Y:S02]  /*1a5f0*/  ISETP.GT.AND P2, PT, R193.reuse, 0x78, PT ;  /* 0x00000078c100780c */ /* 0x040fe40003f44270 */
[----:B------:R-:W-:Y:S02]  /*1a600*/  ISETP.GT.AND P3, PT, R193, 0x79, PT ;  /* 0x00000079c100780c */ /* 0x000fe40003f64270 */
[----:B------:R-:W-:Y:S02]  /*1a610*/  FMNMX.FTZ R193, R5, R9, !PT ;  /* 0x0000000905c17209 */ /* 0x000fe40007810000 */
[----:B------:R-:W-:Y:S02]  /*1a620*/  FSEL R200, R200, -INF , P5 ;  /* 0xff800000c8c87808 */ /* 0x000fe40002800000 */
[----:B------:R-:W-:Y:S02]  /*1a630*/  FMNMX.FTZ R197, R7, R193, !PT ;  /* 0x000000c107c57209 */ /* 0x000fe40007810000 */
[----:B------:R2:W-:Y:S01]  /*1a640*/  MUFU.TANH R193, R175 ;  /* 0x000000af00c17308 */ /* 0x0005e20000002400 */
[----:B------:R-:W-:-:S02]  /*1a650*/  ISETP.GT.AND P5, PT, R209, 0x8, PT ;  /* 0x00000008d100780c */ /* 0x000fc40003fa4270 */
[----:B------:R-:W-:Y:S02]  /*1a660*/  FMNMX.FTZ R197, R15, R197, !PT ;  /* 0x000000c50fc57209 */ /* 0x000fe40007810000 */
[----:B------:R-:W-:Y:S02]  /*1a670*/  FSEL R20, R20, -INF , P5 ;  /* 0xff80000014147808 */ /* 0x000fe40002800000 */
[----:B------:R-:W-:Y:S01]  /*1a680*/  FMNMX.FTZ R197, R21, R197, !PT ;  /* 0x000000c515c57209 */ /* 0x000fe20007810000 */
[C---:B--2---:R-:W-:Y:S01]  /*1a690*/  FMUL.FTZ R175, R2.reuse, R178 ;  /* 0x000000b202af7220 */ /* 0x044fe20000410000 */
[C---:B------:R-:W-:Y:S02]  /*1a6a0*/  FMUL.FTZ R178, R2.reuse, R179 ;  /* 0x000000b302b27220 */ /* 0x040fe40000410000 */
[----:B------:R-:W-:Y:S01]  /*1a6b0*/  FMNMX.FTZ R197, R153, R197, !PT ;  /* 0x000000c599c57209 */ /* 0x000fe20007810000 */
[C---:B------:R-:W-:Y:S01]  /*1a6c0*/  FMUL.FTZ R179, R2.reuse, R182 ;  /* 0x000000b602b37220 */ /* 0x040fe20000410000 */
[C---:B------:R-:W-:Y:S01]  /*1a6d0*/  FMUL.FTZ R182, R2.reuse, R183 ;  /* 0x000000b702b67220 */ /* 0x040fe20000410000 */
[C---:B------:R-:W-:Y:S01]  /*1a6e0*/  FMUL.FTZ R183, R2.reuse, R186 ;  /* 0x000000ba02b77220 */ /* 0x040fe20000410000 */
[----:B------:R-:W-:Y:S01]  /*1a6f0*/  FMNMX.FTZ R197, R155, R197, !PT ;  /* 0x000000c59bc57209 */ /* 0x000fe20007810000 */
[C---:B------:R-:W-:Y:S01]  /*1a700*/  FMUL.FTZ R186, R2.reuse, R187 ;  /* 0x000000bb02ba7220 */ /* 0x040fe20000410000 */
[C---:B------:R-:W-:Y:S01]  /*1a710*/  FMUL.FTZ R187, R2.reuse, R190 ;  /* 0x000000be02bb7220 */ /* 0x040fe20000410000 */
[----:B------:R-:W-:Y:S01]  /*1a720*/  FMUL.FTZ R190, R2, R191 ;  /* 0x000000bf02be7220 */ /* 0x000fe20000410000 */
[----:B------:R-:W-:Y:S01]  /*1a730*/  FMNMX.FTZ R197, R157, R197, !PT ;  /* 0x000000c59dc57209 */ /* 0x000fe20007810000 */
[----:B------:R-:W-:Y:S01]  /*1a740*/  MUFU.TANH R178, R178 ;  /* 0x000000b200b27308 */ /* 0x000fe20000002400 */
[----:B------:R-:W-:-:S02]  /*1a750*/  ISETP.GT.AND P5, PT, R209, 0x18, PT ;  /* 0x00000018d100780c */ /* 0x000fc40003fa4270 */
[----:B------:R-:W-:Y:S02]  /*1a760*/  FMNMX.FTZ R197, R158, R197, !PT ;  /* 0x000000c59ec57209 */ /* 0x000fe40007810000 */
[----:B------:R-:W-:Y:S02]  /*1a770*/  FSEL R159, R159, -INF , P5 ;  /* 0xff8000009f9f7808 */ /* 0x000fe40002800000 */
[----:B------:R-:W-:Y:S01]  /*1a780*/  FMNMX.FTZ R197, R161, R197, !PT ;  /* 0x000000c5a1c57209 */ /* 0x000fe20007810000 */
[----:B------:R-:W2:Y:S01]  /*1a790*/  MUFU.TANH R179, R179 ;  /* 0x000000b300b37308 */ /* 0x000ea20000002400 */
[----:B------:R-:W-:Y:S02]  /*1a7a0*/  ISETP.GT.AND P5, PT, R209, 0x28, PT ;  /* 0x00000028d100780c */ /* 0x000fe40003fa4270 */
[----:B------:R-:W-:Y:S02]  /*1a7b0*/  FMNMX.FTZ R197, R162, R197, !PT ;  /* 0x000000c5a2c57209 */ /* 0x000fe40007810000 */
[----:B0-----:R-:W-:-:S02]  /*1a7c0*/  FSEL R196, R196, -INF , P5 ;  /* 0xff800000c4c47808 */ /* 0x001fc40002800000 */
[----:B------:R-:W-:Y:S01]  /*1a7d0*/  FMNMX.FTZ R197, R165, R197, !PT ;  /* 0x000000c5a5c57209 */ /* 0x000fe20007810000 */
[----:B------:R-:W-:Y:S01]  /*1a7e0*/  MUFU.TANH R182, R182 ;  /* 0x000000b600b67308 */ /* 0x000fe20000002400 */
[----:B------:R-:W-:Y:S02]  /*1a7f0*/  ISETP.GT.AND P5, PT, R209, 0x38, PT ;  /* 0x00000038d100780c */ /* 0x000fe40003fa4270 */
[----:B------:R-:W-:-:S04]  /*1a800*/  FMNMX.FTZ R197, R166, R197, !PT ;  /* 0x000000c5a6c57209 */ /* 0x000fc80007810000 */
[----:B------:R-:W-:Y:S01]  /*1a810*/  FMNMX.FTZ R197, R167, R197, !PT ;  /* 0x000000c5a7c57209 */ /* 0x000fe20007810000 */
[----:B------:R-:W-:Y:S03]  /*1a820*/  MUFU.TANH R183, R183 ;  /* 0x000000b700b77308 */ /* 0x000fe60000002400 */
        /* <DEDUP_REMOVED lines=11> */
[----:B------:R0:W3:Y:S03]  /*1a8e0*/  MUFU.TANH R197, R208 ;  /* 0x000000d000c57308 */ /* 0x0000e60000002400 */
[----:B------:R-:W-:-:S04]  /*1a8f0*/  FMNMX.FTZ R191, R180, R191, !PT ;  /* 0x000000bfb4bf7209 */ /* 0x000fc80007810000 */
[----:B------:R-:W-:Y:S01]  /*1a900*/  FMNMX.FTZ R191, R181, R191, !PT ;  /* 0x000000bfb5bf7209 */ /* 0x000fe20007810000 */
[----:B------:R-:W-:Y:S01]  /*1a910*/  MUFU.TANH R175, R175 ;  /* 0x000000af00af7308 */ /* 0x000fe20000002400 */
[----:B0-----:R-:W-:Y:S01]  /*1a920*/  FMUL.FTZ R208, R2, R211 ;  /* 0x000000d302d07220 */ /* 0x001fe20000410000 */
[----:B--2---:R-:W-:Y:S02]  /*1a930*/  FSEL R211, R179, -INF , P5 ;  /* 0xff800000b3d37808 */ /* 0x004fe40002800000 */
[----:B------:R-:W-:Y:S02]  /*1a940*/  FMNMX.FTZ R191, R184, R191, !PT ;  /* 0x000000bfb8bf7209 */ /* 0x000fe40007810000 */
[----:B------:R-:W-:Y:S02]  /*1a950*/  ISETP.GT.AND P5, PT, R209, 0x41, PT ;  /* 0x00000041d100780c */ /* 0x000fe40003fa4270 */
[----:B------:R-:W-:Y:S01]  /*1a960*/  FMNMX.FTZ R191, R185, R191, !PT ;  /* 0x000000bfb9bf7209 */ /* 0x000fe20007810000 */
[----:B------:R-:W-:Y:S01]  /*1a970*/  MUFU.TANH R208, R208 ;  /* 0x000000d000d07308 */ /* 0x000fe20000002400 */
[----:B---3--:R-:W-:-:S02]  /*1a980*/  FSEL R197, R197, -INF , P4 ;  /* 0xff800000c5c57808 */ /* 0x008fc40002000000 */
[----:B------:R-:W-:Y:S02]  /*1a990*/  FMNMX.FTZ R201, R188, R191, !PT ;  /* 0x000000bfbcc97209 */ /* 0x000fe40007810000 */
[----:B------:R-:W-:Y:S02]  /*1a9a0*/  ISETP.GT.AND P4, PT, R209, 0x1, PT ;  /* 0x00000001d100780c */ /* 0x000fe40003f84270 */
[----:B------:R-:W-:Y:S01]  /*1a9b0*/  FMNMX.FTZ R201, R189, R201, !PT ;  /* 0x000000c9bdc97209 */ /* 0x000fe20007810000 */
[----:B------:R-:W0:Y:S01]  /*1a9c0*/  MUFU.TANH R191, R213 ;  /* 0x000000d500bf7308 */ /* 0x000e220000002400 */
[----:B------:R-:W-:Y:S02]  /*1a9d0*/  FSEL R14, R14, -INF , P4 ;  /* 0xff8000000e0e7808 */ /* 0x000fe40002000000 */
[----:B------:R-:W-:Y:S02]  /*1a9e0*/  FMNMX.FTZ R205, R174, R201, !PT ;  /* 0x000000c9aecd7209 */ /* 0x000fe40007810000 */
[----:B------:R-:W-:-:S02]  /*1a9f0*/  ISETP.GT.AND P4, PT, R209, 0x11, PT ;  /* 0x00000011d100780c */ /* 0x000fc40003f84270 */
[----:B------:R-:W-:Y:S01]  /*1aa00*/  FMNMX.FTZ R205, R197, R205, !PT ;  /* 0x000000cdc5cd7209 */ /* 0x000fe20007810000 */
[----:B------:R2:W3:Y:S01]  /*1aa10*/  MUFU.TANH R201, R194 ;  /* 0x000000c200c97308 */ /* 0x0004e20000002400 */
[----:B------:R-:W-:Y:S02]  /*1aa20*/  FSEL R156, R156, -INF , P4 ;  /* 0xff8000009c9c7808 */ /* 0x000fe40002000000 */
[----:B------:R-:W-:Y:S02]  /*1aa30*/  FMNMX.FTZ R205, R200, R205, !PT ;  /* 0x000000cdc8cd7209 */ /* 0x000fe40007810000 */
[----:B------:R-:W-:Y:S02]  /*1aa40*/  ISETP.GT.AND P4, PT, R209, 0x21, PT ;  /* 0x00000021d100780c */ /* 0x000fe40003f84270 */
[----:B------:R-:W-:Y:S02]  /*1aa50*/  FSEL R186, R186, -INF , P5 ;  /* 0xff800000baba7808 */ /* 0x000fe40002800000 */
[----:B--2---:R-:W-:-:S02]  /*1aa60*/  FSEL R194, R204, -INF , P2 ;  /* 0xff800000ccc27808 */ /* 0x004fc40001000000 */
[----:B------:R0:W2:Y:S01]  /*1aa70*/  MUFU.TANH R204, R195 ;  /* 0x000000c300cc7308 */ /* 0x0000a20000002400 */
[C---:B------:R-:W-:Y:S02]  /*1aa80*/  ISETP.GT.AND P2, PT, R209.reuse, 0x9, PT ;  /* 0x00000009d100780c */ /* 0x040fe40003f44270 */
[----:B------:R-:W-:Y:S02]  /*1aa90*/  FMNMX.FTZ R205, R194, R205, !PT ;  /* 0x000000cdc2cd7209 */ /* 0x000fe40007810000 */
[----:B------:R-:W-:Y:S02]  /*1aaa0*/  FSEL R152, R152, -INF , P2 ;  /* 0xff80000098987808 */ /* 0x000fe40001000000 */
[----:B------:R-:W-:Y:S02]  /*1aab0*/  ISETP.GT.AND P2, PT, R209, 0x19, PT ;  /* 0x00000019d100780c */ /* 0x000fe40003f44270 */
[----:B0-----:R-:W-:Y:S02]  /*1aac0*/  FSEL R195, R191, -INF , P3 ;  /* 0xff800000bfc37808 */ /* 0x001fe40001800000 */
[----:B------:R-:W-:-:S02]  /*1aad0*/  ISETP.GT.AND P3, PT, R209, RZ, PT ;  /* 0x000000ffd100720c */ /* 0x000fc40003f64270 */
[----:B------:R-:W-:Y:S02]  /*1aae0*/  FMNMX.FTZ R205, R195, R205, !PT ;  /* 0x000000cdc3cd7209 */ /* 0x000fe40007810000 */
[----:B------:R-:W-:Y:S02]  /*1aaf0*/  FSEL R160, R160, -INF , P2 ;  /* 0xff800000a0a07808 */ /* 0x000fe40001000000 */
[C---:B------:R-:W-:Y:S01]  /*1ab00*/  ISETP.GT.AND P2, PT, R209.reuse, 0x29, PT ;  /* 0x00000029d100780c */ /* 0x040fe20003f44270 */
[----:B------:R-:W0:Y:S01]  /*1ab10*/  SHFL.BFLY PT, R191, R205, 0x2, 0x1f ;  /* 0x0c401f00cdbf7f89 */ /* 0x000e2200000e0000 */
[----:B------:R-:W-:Y:S02]  /*1ab20*/  FSEL R6, R6, -INF , P3 ;  /* 0xff80000006067808 */ /* 0x000fe40001800000 */
[----:B------:R-:W-:Y:S02]  /*1ab30*/  ISETP.GT.AND P3, PT, R209, 0x10, PT ;  /* 0x00000010d100780c */ /* 0x000fe40003f64270 */
[----:B------:R-:W-:-:S02]  /*1ab40*/  FSEL R193, R193, -INF , P2 ;  /* 0xff800000c1c17808 */ /* 0x000fc40001000000 */
[C---:B------:R-:W-:Y:S02]  /*1ab50*/  ISETP.GT.AND P2, PT, R209.reuse, 0x39, PT ;  /* 0x00000039d100780c */ /* 0x040fe40003f44270 */
[----:B------:R-:W-:Y:S02]  /*1ab60*/  FSEL R154, R154, -INF , P3 ;  /* 0xff8000009a9a7808 */ /* 0x000fe40001800000 */
[C---:B------:R-:W-:Y:S02]  /*1ab70*/  ISETP.GT.AND P3, PT, R209.reuse, 0x20, PT ;  /* 0x00000020d100780c */ /* 0x040fe40003f64270 */
[----:B------:R-:W-:Y:S02]  /*1ab80*/  FSEL R182, R182, -INF , P2 ;  /* 0xff800000b6b67808 */ /* 0x000fe40001000000 */
[----:B------:R-:W-:Y:S02]  /*1ab90*/  ISETP.GT.AND P2, PT, R209, 0x48, PT ;  /* 0x00000048d100780c */ /* 0x000fe40003f44270 */
[----:B------:R-:W-:-:S02]  /*1aba0*/  FSEL R163, R163, -INF , P3 ;  /* 0xff800000a3a37808 */ /* 0x000fc40001800000 */
[----:B------:R-:W-:Y:S02]  /*1abb0*/  ISETP.GT.AND P3, PT, R209, 0x30, PT ;  /* 0x00000030d100780c */ /* 0x000fe40003f64270 */
[----:B------:R-:W-:Y:S02]  /*1abc0*/  FSEL R187, R187, -INF , P2 ;  /* 0xff800000bbbb7808 */ /* 0x000fe40001000000 */
[----:B------:R-:W-:Y:S02]  /*1abd0*/  ISETP.GT.AND P5, PT, R209, 0x50, PT ;  /* 0x00000050d100780c */ /* 0x000fe40003fa4270 */
[----:B0-----:R-:W-:Y:S01]  /*1abe0*/  FMNMX.FTZ R191, R205, R191, !PT ;  /* 0x000000bfcdbf7209 */ /* 0x001fe20007810000 */
[C---:B------:R-:W-:Y:S01]  /*1abf0*/  FMUL.FTZ R205, R2.reuse, R210 ;  /* 0x000000d202cd7220 */ /* 0x040fe20000410000 */
[----:B------:R-:W-:Y:S01]  /*1ac00*/  ISETP.GT.AND P2, PT, R209, 0x51, PT ;  /* 0x00000051d100780c */ /* 0x000fe20003f44270 */
[----:B------:R-:W-:Y:S01]  /*1ac10*/  FMUL.FTZ R210, R2, R214 ;  /* 0x000000d602d27220 */ /* 0x000fe20000410000 */
[----:B------:R-:W-:Y:S01]  /*1ac20*/  FSEL R175, R175, -INF , P3 ;  /* 0xff800000afaf7808 */ /* 0x000fe20001800000 */
[----:B------:R-:W0:Y:S01]  /*1ac30*/  SHFL.BFLY PT, R207, R191, 0x1, 0x1f ;  /* 0x0c201f00bfcf7f89 */ /* 0x000e2200000e0000 */
[----:B---3--:R-:W-:Y:S01]  /*1ac40*/  FSEL R201, R201, -INF , P5 ;  /* 0xff800000c9c97808 */ /* 0x008fe20002800000 */
[----:B------:R-:W-:Y:S01]  /*1ac50*/  MUFU.TANH R205, R205 ;  /* 0x000000cd00cd7308 */ /* 0x000fe20000002400 */
[----:B--2---:R-:W-:-:S02]  /*1ac60*/  FSEL R204, R204, -INF , P2 ;  /* 0xff800000cccc7808 */ /* 0x004fc40001000000 */
[C---:B------:R-:W-:Y:S02]  /*1ac70*/  ISETP.GT.AND P5, PT, R209.reuse, 0x59, PT ;  /* 0x00000059d100780c */ /* 0x040fe40003fa4270 */
[----:B------:R-:W-:Y:S02]  /*1ac80*/  ISETP.GT.AND P2, PT, R209, 0x60, PT ;  /* 0x00000060d100780c */ /* 0x000fe40003f44270 */
[----:B------:R-:W-:Y:S01]  /*1ac90*/  FSEL R199, R199, -INF , P5 ;  /* 0xff800000c7c77808 */ /* 0x000fe20002800000 */
[----:B------:R-:W2:Y:S01]  /*1aca0*/  MUFU.TANH R210, R210 ;  /* 0x000000d200d27308 */ /* 0x000ea20000002400 */
[----:B------:R-:W-:Y:S02]  /*1acb0*/  FSEL R202, R202, -INF , P2 ;  /* 0xff800000caca7808 */ /* 0x000fe40001000000 */
[C---:B------:R-:W-:Y:S02]  /*1acc0*/  ISETP.GT.AND P5, PT, R209.reuse, 0x68, PT ;  /* 0x00000068d100780c */ /* 0x040fe40003fa4270 */
[----:B------:R-:W-:-:S02]  /*1acd0*/  ISETP.GT.AND P2, PT, R209, 0x69, PT ;  /* 0x00000069d100780c */ /* 0x000fc40003f44270 */
[----:B------:R-:W-:Y:S02]  /*1ace0*/  FSEL R206, R206, -INF , P5 ;  /* 0xff800000cece7808 */ /* 0x000fe40002800000 */
[----:B------:R-:W-:-:S04]  /*1acf0*/  ISETP.GT.AND P5, PT, R209, 0x71, PT ;  /* 0x00000071d100780c */ /* 0x000fc80003fa4270 */
[----:B------:R-:W-:Y:S02]  /*1ad00*/  FSEL R208, R208, -INF , P5 ;  /* 0xff800000d0d07808 */ /* 0x000fe40002800000 */
[----:B0-----:R-:W-:Y:S02]  /*1ad10*/  FMNMX.FTZ R191, R191, R207, !PT ;  /* 0x000000cfbfbf7209 */ /* 0x001fe40007810000 */
[----:B------:R-:W-:Y:S01]  /*1ad20*/  FSEL R207, R164, -INF , P4 ;  /* 0xff800000a4cf7808 */ /* 0x000fe20002000000 */
[----:B------:R-:W-:Y:S01]  /*1ad30*/  IMAD.U32 R164, RZ, RZ, UR49 ;  /* 0x00000031ffa47e24 */ /* 0x000fe2000f8e00ff */
[----:B------:R-:W-:Y:S02]  /*1ad40*/  ISETP.GT.AND P4, PT, R209, 0x31, PT ;  /* 0x00000031d100780c */ /* 0x000fe40003f84270 */
[C---:B------:R-:W-:Y:S01]  /*1ad50*/  FSETP.NEU.FTZ.AND P3, PT, R191.reuse, -INF , PT ;  /* 0xff800000bf00780b */ /* 0x040fe20003f7d000 */
[----:B------:R-:W-:-:S01]  /*1ad60*/  FFMA.FTZ R212, R191, R164, -8 ;  /* 0xc1000000bfd47423 */ /* 0x000fc200000100a4 */
[----:B------:R-:W-:-:S02]  /*1ad70*/  FSEL R178, R178, -INF , P4 ;  /* 0xff800000b2b27808 */ /* 0x000fc40002000000 */
[----:B------:R-:W-:Y:S02]  /*1ad80*/  ISETP.GT.AND P4, PT, R209, 0x40, PT ;  /* 0x00000040d100780c */ /* 0x000fe40003f84270 */
[----:B------:R-:W-:Y:S02]  /*1ad90*/  FSEL R179, R212, RZ, P3 ;  /* 0x000000ffd4b37208 */ /* 0x000fe40001800000 */
[----:B------:R-:W-:Y:S02]  /*1ada0*/  FSEL R183, R183, -INF , P4 ;  /* 0xff800000b7b77808 */ /* 0x000fe40002000000 */
[----:B------:R-:W-:Y:S01]  /*1adb0*/  ISETP.GT.AND P4, PT, R209, 0x49, PT ;  /* 0x00000049d100780c */ /* 0x000fe20003f84270 */
[----:B------:R-:W-:-:S01]  /*1adc0*/  FFMA.FTZ R212, R21, R164, -R179 ;  /* 0x000000a415d47223 */ /* 0x000fc200000108b3 */
[----:B------:R-:W-:Y:S01]  /*1add0*/  FSEL R21, R4, -INF , P2 ;  /* 0xff80000004157808 */ /* 0x000fe20001000000 */
[----:B------:R-:W-:-:S01]  /*1ade0*/  FFMA.FTZ R165, R165, R164, -R179 ;  /* 0x000000a4a5a57223 */ /* 0x000fc200000108b3 */
[----:B------:R-:W-:Y:S01]  /*1adf0*/  FSEL R190, R190, -INF , P4 ;  /* 0xff800000bebe7808 */ /* 0x000fe20002000000 */
[----:B------:R0:W-:Y:S01]  /*1ae00*/  MUFU.EX2 R4, R212 ;  /* 0x000000d400047308 */ /* 0x0001e20000000800 */
[----:B------:R-:W-:Y:S01]  /*1ae10*/  ISETP.GT.AND P4, PT, R209, 0x58, PT ;  /* 0x00000058d100780c */ /* 0x000fe20003f84270 */
[-CC-:B------:R-:W-:Y:S01]  /*1ae20*/  FFMA.FTZ R5, R5, R164.reuse, -R179.reuse ;  /* 0x000000a405057223 */ /* 0x180fe200000108b3 */
[----:B------:R-:W-:Y:S01]  /*1ae30*/  ISETP.GT.AND P2, PT, R209, 0x78, PT ;  /* 0x00000078d100780c */ /* 0x000fe20003f44270 */
[-CC-:B------:R-:W-:Y:S01]  /*1ae40*/  FFMA.FTZ R7, R7, R164.reuse, -R179.reuse ;  /* 0x000000a407077223 */ /* 0x180fe200000108b3 */
[----:B------:R-:W-:Y:S01]  /*1ae50*/  FSEL R198, R198, -INF , P4 ;  /* 0xff800000c6c67808 */ /* 0x000fe20002000000 */
[-CC-:B------:R-:W-:Y:S01]  /*1ae60*/  FFMA.FTZ R15, R15, R164.reuse, -R179.reuse ;  /* 0x000000a40f0f7223 */ /* 0x180fe200000108b3 */
[----:B------:R-:W-:Y:S01]  /*1ae70*/  ISETP.GT.AND P4, PT, R209, 0x61, PT ;  /* 0x00000061d100780c */ /* 0x000fe20003f84270 */
[-CC-:B------:R-:W-:Y:S01]  /*1ae80*/  FFMA.FTZ R153, R153, R164.reuse, -R179.reuse ;  /* 0x000000a499997223 */ /* 0x180fe200000108b3 */
[----:B--2---:R-:W-:Y:S01]  /*1ae90*/  FSEL R210, R210, -INF , P2 ;  /* 0xff800000d2d27808 */ /* 0x004fe20001000000 */
[-CC-:B------:R-:W-:Y:S01]  /*1aea0*/  FFMA.FTZ R155, R155, R164.reuse, -R179.reuse ;  /* 0x000000a49b9b7223 */ /* 0x180fe200000108b3 */
[----:B------:R-:W-:Y:S01]  /*1aeb0*/  FSEL R203, R203, -INF , P4 ;  /* 0xff800000cbcb7808 */ /* 0x000fe20002000000 */
[-CC-:B------:R-:W-:Y:S01]  /*1aec0*/  FFMA.FTZ R157, R157, R164.reuse, -R179.reuse ;  /* 0x000000a49d9d7223 */ /* 0x180fe200000108b3 */
[----:B------:R-:W-:Y:S01]  /*1aed0*/  ISETP.GT.AND P4, PT, R209, 0x70, PT ;  /* 0x00000070d100780c */ /* 0x000fe20003f84270 */
[-CC-:B------:R-:W-:Y:S01]  /*1aee0*/  FFMA.FTZ R158, R158, R164.reuse, -R179.reuse ;  /* 0x000000a49e9e7223 */ /* 0x180fe200000108b3 */
[----:B------:R-:W-:-:S01]  /*1aef0*/  FFMA.FTZ R161, R161, R164, -R179 ;  /* 0x000000a4a1a17223 */ /* 0x000fc200000108b3 */
[-CC-:B------:R-:W-:Y:S01]  /*1af00*/  FFMA.FTZ R162, R162, R164.reuse, -R179.reuse ;  /* 0x000000a4a2a27223 */ /* 0x180fe200000108b3 */
[----:B------:R-:W-:Y:S01]  /*1af10*/  FSEL R205, R205, -INF , P4 ;  /* 0xff800000cdcd7808 */ /* 0x000fe20002000000 */
[-CC-:B------:R-:W-:Y:S01]  /*1af20*/  FFMA.FTZ R166, R166, R164.reuse, -R179.reuse ;  /* 0x000000a4a6a67223 */ /* 0x180fe200000108b3 */
[----:B------:R-:W-:Y:S01]  /*1af30*/  ISETP.GT.AND P4, PT, R209, 0x79, PT ;  /* 0x00000079d100780c */ /* 0x000fe20003f84270 */
[--C-:B------:R-:W-:Y:S01]  /*1af40*/  FFMA.FTZ R167, R167, R164, -R179.reuse ;  /* 0x000000a4a7a77223 */ /* 0x100fe200000108b3 */
[----:B------:R-:W-:Y:S01]  /*1af50*/  FMNMX.FTZ R209, R6, R10, !PT ;  /* 0x0000000a06d17209 */ /* 0x000fe20007810000 */
[-CC-:B------:R-:W-:Y:S01]  /*1af60*/  FFMA.FTZ R168, R168, R164.reuse, -R179.reuse ;  /* 0x000000a4a8a87223 */ /* 0x180fe200000108b3 */
[----:B------:R-:W-:Y:S01]  /*1af70*/  FSEL R192, R192, -INF , P4 ;  /* 0xff800000c0c07808 */ /* 0x000fe20002000000 */
[-CC-:B------:R-:W-:Y:S01]  /*1af80*/  FFMA.FTZ R169, R169, R164.reuse, -R179.reuse ;  /* 0x000000a4a9a97223 */ /* 0x180fe200000108b3 */
[----:B------:R-:W-:Y:S01]  /*1af90*/  FMNMX.FTZ R209, R14, R209, !PT ;  /* 0x000000d10ed17209 */ /* 0x000fe20007810000 */
[-CC-:B------:R-:W-:Y:S01]  /*1afa0*/  FFMA.FTZ R170, R170, R164.reuse, -R179.reuse ;  /* 0x000000a4aaaa7223 */ /* 0x180fe200000108b3 */
[----:B------:R-:W-:-:S01]  /*1afb0*/  FFMA.FTZ R171, R171, R164, -R179 ;  /* 0x000000a4abab7223 */ /* 0x000fc200000108b3 */
        /* <DEDUP_REMOVED lines=20> */
[----:B------:R-:W-:Y:S01]  /*1b100*/  ISETP.NE.AND P4, PT, R216, RZ, PT ;  /* 0x000000ffd800720c */ /* 0x000fe20003f85270 */
[----:B------:R-:W-:Y:S01]  /*1b110*/  MUFU.EX2 R5, R5 ;  /* 0x0000000500057308 */ /* 0x000fe20000000800 */
[----:B------:R-:W-:-:S02]  /*1b120*/  FMNMX.FTZ R209, R160, R209, !PT ;  /* 0x000000d1a0d17209 */ /* 0x000fc40007810000 */
[----:B-1----:R-:W-:Y:S02]  /*1b130*/  SHF.R.U32.HI R216, RZ, 0x7, R231 ;  /* 0x00000007ffd87819 */ /* 0x002fe400000116e7 */
[----:B------:R-:W-:-:S03]  /*1b140*/  FMNMX.FTZ R209, R163, R209, !PT ;  /* 0x000000d1a3d17209 */ /* 0x000fc60007810000 */
[----:B------:R-:W-:Y:S01]  /*1b150*/  MUFU.EX2 R7, R7 ;  /* 0x0000000700077308 */ /* 0x000fe20000000800 */
[----:B------:R-:W-:-:S04]  /*1b160*/  FMNMX.FTZ R209, R207, R209, !PT ;  /* 0x000000d1cfd17209 */ /* 0x000fc80007810000 */
[----:B------:R-:W-:-:S03]  /*1b170*/  FMNMX.FTZ R209, R196, R209, !PT ;  /* 0x000000d1c4d17209 */ /* 0x000fc60007810000 */
[----:B------:R-:W-:Y:S01]  /*1b180*/  MUFU.EX2 R15, R15 ;  /* 0x0000000f000f7308 */ /* 0x000fe20000000800 */
[----:B------:R-:W-:-:S04]  /*1b190*/  FMNMX.FTZ R209, R193, R209, !PT ;  /* 0x000000d1c1d17209 */ /* 0x000fc80007810000 */
[----:B0-----:R-:W-:-:S03]  /*1b1a0*/  FMNMX.FTZ R212, R175, R209, !PT ;  /* 0x000000d1afd47209 */ /* 0x001fc60007810000 */
[----:B------:R0:W-:Y:S01]  /*1b1b0*/  MUFU.EX2 R209, R165 ;  /* 0x000000a500d17308 */ /* 0x0001e20000000800 */
[----:B------:R-:W-:-:S04]  /*1b1c0*/  FMNMX.FTZ R212, R178, R212, !PT ;  /* 0x000000d4b2d47209 */ /* 0x000fc80007810000 */
[----:B------:R-:W-:-:S03]  /*1b1d0*/  FMNMX.FTZ R212, R211, R212, !PT ;  /* 0x000000d4d3d47209 */ /* 0x000fc60007810000 */
[----:B------:R-:W-:Y:S01]  /*1b1e0*/  MUFU.EX2 R153, R153 ;  /* 0x0000009900997308 */ /* 0x000fe20000000800 */
        /* <DEDUP_REMOVED lines=16> */
[----:B0-----:R-:W-:-:S03]  /*1b2f0*/  FMNMX.FTZ R165, R206, R212, !PT ;  /* 0x000000d4cea57209 */ /* 0x001fc60007810000 */
[----:B------:R-:W-:Y:S01]  /*1b300*/  MUFU.EX2 R166, R166 ;  /* 0x000000a600a67308 */ /* 0x000fe20000000800 */
[----:B------:R-:W-:-:S04]  /*1b310*/  FMNMX.FTZ R165, R21, R165, !PT ;  /* 0x000000a515a57209 */ /* 0x000fc80007810000 */
[----:B------:R-:W-:-:S03]  /*1b320*/  FMNMX.FTZ R165, R205, R165, !PT ;  /* 0x000000a5cda57209 */ /* 0x000fc60007810000 */
[----:B------:R-:W-:Y:S01]  /*1b330*/  MUFU.EX2 R167, R167 ;  /* 0x000000a700a77308 */ /* 0x000fe20000000800 */
[----:B------:R-:W-:-:S04]  /*1b340*/  FMNMX.FTZ R165, R208, R165, !PT ;  /* 0x000000a5d0a57209 */ /* 0x000fc80007810000 */
        /* <DEDUP_REMOVED lines=13> */
[----:B0-----:R-:W-:-:S04]  /*1b420*/  FMNMX.FTZ R165, R165, R212, !PT ;  /* 0x000000d4a5a57209 */ /* 0x001fc80007810000 */
[C---:B------:R-:W-:Y:S01]  /*1b430*/  FSETP.NEU.FTZ.AND P2, PT, R165.reuse, -INF , PT ;  /* 0xff800000a500780b */ /* 0x040fe20003f5d000 */
[----:B------:R-:W-:-:S02]  /*1b440*/  FFMA.FTZ R195, R165, R164, -8 ;  /* 0xc1000000a5c37423 */ /* 0x000fc400000100a4 */
[----:B------:R-:W-:Y:S01]  /*1b450*/  MUFU.EX2 R180, R180 ;  /* 0x000000b400b47308 */ /* 0x000fe20000000800 */
[----:B------:R-:W-:Y:S02]  /*1b460*/  FSEL R212, R165, RZ, P2 ;  /* 0x000000ffa5d47208 */ /* 0x000fe40001000000 */
[----:B------:R-:W-:-:S03]  /*1b470*/  FSEL R195, R195, RZ, P2 ;  /* 0x000000ffc3c37208 */ /* 0x000fc60001000000 */
[----:B------:R-:W-:Y:S01]  /*1b480*/  FADD.FTZ R212, -R212, R10 ;  /* 0x0000000ad4d47221 */ /* 0x000fe20000010100 */
[----:B------:R-:W-:Y:S02]  /*1b490*/  @!P4 IMAD R10, R12, 0x8, R18 ;  /* 0x000000080c0ac824 */ /* 0x000fe400078e0212 */
[-CC-:B------:R-:W-:Y:S01]  /*1b4a0*/  FFMA.FTZ R213, R211, R164.reuse, -R195.reuse ;  /* 0x000000a4d3d57223 */ /* 0x180fe200000108c3 */
[----:B------:R-:W-:Y:S01]  /*1b4b0*/  FSEL R211, R191, RZ, P3 ;  /* 0x000000ffbfd37208 */ /* 0x000fe20001800000 */
[-CC-:B------:R-:W-:Y:S01]  /*1b4c0*/  FFMA.FTZ R6, R6, R164.reuse, -R195.reuse ;  /* 0x000000a406067223 */ /* 0x180fe200000108c3 */
[-C--:B------:R-:W-:Y:S01]  /*1b4d0*/  FMUL.FTZ R212, R212, R164.reuse ;  /* 0x000000a4d4d47220 */ /* 0x080fe20000410000 */
[-CC-:B------:R-:W-:Y:S01]  /*1b4e0*/  FFMA.FTZ R14, R14, R164.reuse, -R195.reuse ;  /* 0x000000a40e0e7223 */ /* 0x180fe200000108c3 */
[----:B------:R-:W-:-:S01]  /*1b4f0*/  FFMA.FTZ R20, R20, R164, -R195 ;  /* 0x000000a414147223 */ /* 0x000fc200000108c3 */
[----:B------:R-:W-:Y:S01]  /*1b500*/  FADD.FTZ R211, -R211, R9 ;  /* 0x00000009d3d37221 */ /* 0x000fe20000010100 */
[----:B------:R-:W-:-:S01]  /*1b510*/  FFMA.FTZ R152, R152, R164, -R195 ;  /* 0x000000a498987223 */ /* 0x000fc200000108c3 */
[----:B------:R-:W-:Y:S01]  /*1b520*/  MUFU.EX2 R6, R6 ;  /* 0x0000000600067308 */ /* 0x000fe20000000800 */
[----:B------:R-:W-:-:S01]  /*1b530*/  FFMA.FTZ R154, R154, R164, -R195 ;  /* 0x000000a49a9a7223 */ /* 0x000fc200000108c3 */
[----:B------:R-:W-:Y:S01]  /*1b540*/  FMUL.FTZ R211, R211, R164 ;  /* 0x000000a4d3d37220 */ /* 0x000fe20000410000 */
[----:B------:R-:W-:-:S02]  /*1b550*/  @!P4 VIADD R10, R10, 0x38840 ;  /* 0x000388400a0ac836 */ /* 0x000fc40000000000 */
[-CC-:B------:R-:W-:Y:S01]  /*1b560*/  FFMA.FTZ R9, R182, R164.reuse, -R195.reuse ;  /* 0x000000a4b6097223 */ /* 0x180fe200000108c3 */
[----:B------:R-:W-:-:S01]  /*1b570*/  FFMA.FTZ R156, R156, R164, -R195 ;  /* 0x000000a49c9c7223 */ /* 0x000fc200000108c3 */
[----:B------:R-:W-:Y:S01]  /*1b580*/  IADD3 R182, -R216, 0xb, RZ ;  /* 0x0000000bd8b67810 */ /* 0x000fe20007ffe1ff */
[----:B------:R-:W-:-:S01]  /*1b590*/  FFMA.FTZ R159, R159, R164, -R195 ;  /* 0x000000a49f9f7223 */ /* 0x000fc200000108c3 */
[----:B------:R-:W0:Y:S01]  /*1b5a0*/  MUFU.EX2 R211, R211 ;  /* 0x000000d300d37308 */ /* 0x000e220000000800 */
[----:B------:R-:W-:Y:S01]  /*1b5b0*/  @!P4 PRMT R10, RZ, 0x654, R10 ;  /* 0x00000654ff0ac816 */ /* 0x000fe2000000000a */
[-CC-:B------:R-:W-:Y:S01]  /*1b5c0*/  FFMA.FTZ R160, R160, R164.reuse, -R195.reuse ;  /* 0x000000a4a0a07223 */ /* 0x180fe200000108c3 */
[----:B------:R1:W-:Y:S06]  /*1b5d0*/  BAR.ARV R182, 0x100 ;  /* 0x000400b60000751d */ /* 0x0003ec0000002000 */
[----:B------:R-:W2:Y:S01]  /*1b5e0*/  MUFU.EX2 R212, R212 ;  /* 0x000000d400d47308 */ /* 0x000ea20000000800 */
[----:B------:R3:W-:Y:S01]  /*1b5f0*/  @!P4 SYNCS.ARRIVE.TRANS64.RED.A1T0 RZ, [R10+URZ], RZ ;  /* 0x000000ff0affc9a7 */ /* 0x0007e2000810043f */
[----:B------:R-:W-:-:S01]  /*1b600*/  FFMA.FTZ R163, R163, R164, -R195 ;  /* 0x000000a4a3a37223 */ /* 0x000fc200000108c3 */
[-CC-:B------:R-:W-:Y:S01]  /*1b610*/  FFMA.FTZ R207, R207, R164.reuse, -R195.reuse ;  /* 0x000000a4cfcf7223 */ /* 0x180fe200000108c3 */
[----:B------:R-:W-:-:S01]  /*1b620*/  FFMA.FTZ R196, R196, R164, -R195 ;  /* 0x000000a4c4c47223 */ /* 0x000fc200000108c3 */
[-CC-:B------:R-:W-:Y:S01]  /*1b630*/  FFMA.FTZ R193, R193, R164.reuse, -R195.reuse ;  /* 0x000000a4c1c17223 */ /* 0x180fe200000108c3 */
[----:B------:R-:W-:-:S01]  /*1b640*/  FFMA.FTZ R175, R175, R164, -R195 ;  /* 0x000000a4afaf7223 */ /* 0x000fc200000108c3 */
[----:B------:R-:W-:Y:S01]  /*1b650*/  FFMA.FTZ R178, R178, R164, -R195 ;  /* 0x000000a4b2b27223 */ /* 0x000fe200000108c3 */
[----:B------:R-:W3:Y:S01]  /*1b660*/  MUFU.EX2 R14, R14 ;  /* 0x0000000e000e7308 */ /* 0x000ee20000000800 */
[----:B0-----:R-:W-:-:S01]  /*1b670*/  FFMA.FTZ R3, R211, R3, R5 ;  /* 0x00000003d3037223 */ /* 0x001fc20000010005 */
[-CC-:B------:R-:W-:Y:S01]  /*1b680*/  FFMA.FTZ R183, R183, R164.reuse, -R195.reuse ;  /* 0x000000a4b7b77223 */ /* 0x180fe200000108c3 */
[----:B------:R-:W-:-:S01]  /*1b690*/  FFMA.FTZ R186, R186, R164, -R195 ;  /* 0x000000a4baba7223 */ /* 0x000fc200000108c3 */
[----:B------:R-:W-:Y:S01]  /*1b6a0*/  FFMA.FTZ R187, R187, R164, -R195 ;  /* 0x000000a4bbbb7223 */ /* 0x000fe200000108c3 */
[----:B------:R-:W-:-:S01]  /*1b6b0*/  FADD.FTZ R3, R7, R3 ;  /* 0x0000000307037221 */ /* 0x000fc20000010000 */
[-CC-:B------:R-:W-:Y:S01]  /*1b6c0*/  FFMA.FTZ R190, R190, R164.reuse, -R195.reuse ;  /* 0x000000a4bebe7223 */ /* 0x180fe200000108c3 */
[----:B------:R-:W-:-:S01]  /*1b6d0*/  FFMA.FTZ R201, R201, R164, -R195 ;  /* 0x000000a4c9c97223 */ /* 0x000fc200000108c3 */
[----:B------:R-:W0:Y:S01]  /*1b6e0*/  MUFU.EX2 R20, R20 ;  /* 0x0000001400147308 */ /* 0x000e220000000800 */
[----:B--2---:R-:W-:-:S01]  /*1b6f0*/  FFMA.FTZ R0, R212, R0, R6 ;  /* 0x00000000d4007223 */ /* 0x004fc20000010006 */
[-CC-:B------:R-:W-:Y:S01]  /*1b700*/  FFMA.FTZ R204, R204, R164.reuse, -R195.reuse ;  /* 0x000000a4cccc7223 */ /* 0x180fe200000108c3 */
[----:B------:R-:W-:-:S01]  /*1b710*/  FFMA.FTZ R198, R198, R164, -R195 ;  /* 0x000000a4c6c67223 */ /* 0x000fc200000108c3 */
[-CC-:B------:R-:W-:Y:S01]  /*1b720*/  FFMA.FTZ R199, R199, R164.reuse, -R195.reuse ;  /* 0x000000a4c7c77223 */ /* 0x180fe200000108c3 */
[----:B------:R-:W-:-:S01]  /*1b730*/  FFMA.FTZ R202, R202, R164, -R195 ;  /* 0x000000a4caca7223 */ /* 0x000fc200000108c3 */
[-CC-:B------:R-:W-:Y:S01]  /*1b740*/  FFMA.FTZ R203, R203, R164.reuse, -R195.reuse ;  /* 0x000000a4cbcb7223 */ /* 0x180fe200000108c3 */
[----:B------:R-:W-:-:S01]  /*1b750*/  FFMA.FTZ R206, R206, R164, -R195 ;  /* 0x000000a4cece7223 */ /* 0x000fc200000108c3 */
[----:B------:R-:W2:Y:S01]  /*1b760*/  MUFU.EX2 R152, R152 ;  /* 0x0000009800987308 */ /* 0x000ea20000000800 */
[----:B---3--:R-:W-:-:S01]  /*1b770*/  FADD.FTZ R10, R14, R0 ;  /* 0x000000000e0a7221 */ /* 0x008fc20000010000 */
[----:B------:R-:W-:Y:S01]  /*1b780*/  FADD.FTZ R0, R15, R3 ;  /* 0x000000030f007221 */ /* 0x000fe20000010000 */
[----:B------:R-:W-:-:S01]  /*1b790*/  FFMA.FTZ R21, R21, R164, -R195 ;  /* 0x000000a415157223 */ /* 0x000fc200000108c3 */
[-CC-:B------:R-:W-:Y:S01]  /*1b7a0*/  FFMA.FTZ R205, R205, R164.reuse, -R195.reuse ;  /* 0x000000a4cdcd7223 */ /* 0x180fe200000108c3 */
[----:B------:R-:W-:-:S01]  /*1b7b0*/  FFMA.FTZ R208, R208, R164, -R195 ;  /* 0x000000a4d0d07223 */ /* 0x000fc200000108c3 */
[----:B------:R-:W-:Y:S01]  /*1b7c0*/  FADD.FTZ R0, R4, R0 ;  /* 0x0000000004007221 */ /* 0x000fe20000010000 */
[----:B------:R-:W-:-:S01]  /*1b7d0*/  FFMA.FTZ R210, R210, R164, -R195 ;  /* 0x000000a4d2d27223 */ /* 0x000fc200000108c3 */
[----:B------:R-:W3:Y:S01]  /*1b7e0*/  MUFU.EX2 R154, R154 ;  /* 0x0000009a009a7308 */ /* 0x000ee20000000800 */
[----:B0-----:R-:W-:-:S01]  /*1b7f0*/  FADD.FTZ R3, R20, R10 ;  /* 0x0000000a14037221 */ /* 0x001fc20000010000 */
[----:B------:R-:W-:Y:S01]  /*1b800*/  FADD.FTZ R0, R153, R0 ;  /* 0x0000000099007221 */ /* 0x000fe20000010000 */
[----:B------:R-:W-:-:S03]  /*1b810*/  FFMA.FTZ R192, R192, R164, -R195 ;  /* 0x000000a4c0c07223 */ /* 0x000fc600000108c3 */
[----:B------:R-:W-:Y:S02]  /*1b820*/  FADD.FTZ R0, R155, R0 ;  /* 0x000000009b007221 */ /* 0x000fe40000010000 */
[----:B------:R-:W0:Y:S01]  /*1b830*/  MUFU.EX2 R156, R156 ;  /* 0x0000009c009c7308 */ /* 0x000e220000000800 */
[----:B--2---:R-:W-:-:S01]  /*1b840*/  FADD.FTZ R3, R152, R3 ;  /* 0x0000000398037221 */ /* 0x004fc20000010000 */
[----:B------:R-:W-:-:S04]  /*1b850*/  FADD.FTZ R0, R157, R0 ;  /* 0x000000009d007221 */ /* 0x000fc80000010000 */
[----:B------:R-:W-:Y:S02]  /*1b860*/  FADD.FTZ R0, R158, R0 ;  /* 0x000000009e007221 */ /* 0x000fe40000010000 */
[----:B------:R-:W2:Y:S01]  /*1b870*/  MUFU.EX2 R159, R159 ;  /* 0x0000009f009f7308 */ /* 0x000ea20000000800 */
[----:B---3--:R-:W-:-:S01]  /*1b880*/  FADD.FTZ R3, R154, R3 ;  /* 0x000000039a037221 */ /* 0x008fc20000010000 */
[----:B------:R-:W-:-:S04]  /*1b890*/  FADD.FTZ R0, R161, R0 ;  /* 0x00000000a1007221 */ /* 0x000fc80000010000 */
[----:B------:R-:W-:Y:S02]  /*1b8a0*/  FADD.FTZ R0, R162, R0 ;  /* 0x00000000a2007221 */ /* 0x000fe40000010000 */
[----:B------:R-:W3:Y:S01]  /*1b8b0*/  MUFU.EX2 R160, R160 ;  /* 0x000000a000a07308 */ /* 0x000ee20000000800 */
[----:B0-----:R-:W-:-:S01]  /*1b8c0*/  FADD.FTZ R3, R156, R3 ;  /* 0x000000039c037221 */ /* 0x001fc20000010000 */
[----:B------:R-:W-:-:S04]  /*1b8d0*/  FADD.FTZ R0, R209, R0 ;  /* 0x00000000d1007221 */ /* 0x000fc80000010000 */
        /* <DEDUP_REMOVED lines=22> */
[----:B0-----:R-:W-:-:S07]  /*1ba40*/  FADD.FTZ R3, R193, R3 ;  /* 0x00000003c1037221 */ /* 0x001fce0000010000 */
[----:B------:R-:W0:Y:S01]  /*1ba50*/  MUFU.EX2 R213, R213 ;  /* 0x000000d500d57308 */ /* 0x000e220000000800 */
[----:B--2---:R-:W-:-:S07]  /*1ba60*/  FADD.FTZ R3, R175, R3 ;  /* 0x00000003af037221 */ /* 0x004fce0000010000 */
[----:B------:R-:W2:Y:S01]  /*1ba70*/  MUFU.EX2 R9, R9 ;  /* 0x0000000900097308 */ /* 0x000ea20000000800 */
[----:B---3--:R-:W-:-:S07]  /*1ba80*/  FADD.FTZ R3, R178, R3 ;  /* 0x00000003b2037221 */ /* 0x008fce0000010000 */
        /* <DEDUP_REMOVED lines=51> */
[----:B--2---:R-:W-:-:S01]  /*1bdc0*/  FADD.FTZ R10, R210, R3 ;  /* 0x00000003d20a7221 */ /* 0x004fc20000010000 */
[----:B---3--:R-:W-:-:S03]  /*1bdd0*/  FADD.FTZ R3, R179, R0 ;  /* 0x00000000b3037221 */ /* 0x008fc60000010000 */
[----:B0-----:R-:W-:Y:S01]  /*1bde0*/  FADD.FTZ R0, R192, R10 ;  /* 0x0000000ac0007221 */ /* 0x001fe20000010000 */
[----:B-1----:R-:W-:Y:S06]  /*1bdf0*/  @!P1 BRA `(.L_x_2506) ;  /* 0x0000000000049947 */ /* 0x002fec0003800000 */
[----:B------:R-:W-:Y:S01]  /*1be00*/  BPT.TRAP 0x1 ;  /* 0x000000040000795c */ /* 0x000fe20000300000 */
.L_x_2506:
[----:B------:R-:W-:Y:S01]  /*1be10*/  IMAD R10, R234, 0x8, R18 ;  /* 0x00000008ea0a7824 */ /* 0x000fe200078e0212 */
[----:B------:R-:W-:Y:S01]  /*1be20*/  ISETP.GT.AND P2, PT, R11, R13, PT ;  /* 0x0000000d0b00720c */ /* 0x000fe20003f44270 */
[----:B------:R-:W-:Y:S01]  /*1be30*/  IMAD.U32 R182, RZ, RZ, UR42 ;  /* 0x0000002affb67e24 */ /* 0x000fe2000f8e00ff */
[----:B------:R-:W-:Y:S01]  /*1be40*/  F2FP.SATFINITE.E4M3.F32.PACK_AB_MERGE_C R4, R4, R15, RZ ;  /* 0x0000000f0404723e */ /* 0x000fe200048070ff */
[-C--:B------:R-:W-:Y:S01]  /*1be50*/  FMUL.FTZ R24, R24, R211.reuse ;  /* 0x000000d318187220 */ /* 0x080fe20000410000 */
[----:B------:R-:W-:Y:S01]  /*1be60*/  IADD3 R10, R10, 0x38860, RZ ;  /* 0x000388600a0a7810 */ /* 0x000fe20007ffe0ff */
[----:B------:R-:W-:Y:S01]  /*1be70*/  FMUL.FTZ R25, R25, R211 ;  /* 0x000000d319197220 */ /* 0x000fe20000410000 */
[----:B------:R-:W-:Y:S01]  /*1be80*/  F2FP.SATFINITE.E4M3.F32.PACK_AB_MERGE_C R5, R7, R5, R4 ;  /* 0x000000050705723e */ /* 0x000fe20004807004 */
        /* <DEDUP_REMOVED lines=158> */
[----:B------:R-:W-:Y:S01]  /*1c870*/  VIADD R11, R11, 0xffffffff ;  /* 0xffffffff0b0b7836 */ /* 0x000fe20000000000 */
[----:B------:R-:W-:Y:S01]  /*1c880*/  MOV R234, R12 ;  /* 0x0000000c00ea7202 */ /* 0x000fe20000000f00 */
[----:B0-----:R-:W-:-:S02]  /*1c890*/  IMAD.MOV.U32 R10, RZ, RZ, R165 ;  /* 0x000000ffff0a7224 */ /* 0x001fc400078e00a5 */
[----:B------:R-:W-:Y:S02]  /*1c8a0*/  IMAD.MOV.U32 R9, RZ, RZ, R191 ;  /* 0x000000ffff097224 */ /* 0x000fe400078e00bf */
[----:B------:R-:W-:Y:S02]  /*1c8b0*/  IMAD.MOV.U32 R4, RZ, RZ, R235 ;  /* 0x000000ffff047224 */ /* 0x000fe400078e00eb */
[----:B------:R-:W-:Y:S01]  /*1c8c0*/  IMAD.MOV.U32 R228, RZ, RZ, R5 ;  /* 0x000000ffffe47224 */ /* 0x000fe200078e0005 */
[----:B------:R-:W-:Y:S06]  /*1c8d0*/  @P2 BRA `(.L_x_2507) ;  /* 0xffffffc800702947 */ /* 0x000fec000383ffff */
[----:B------:R-:W-:-:S07]  /*1c8e0*/  IMAD.MOV.U32 R234, RZ, RZ, R12 ;  /* 0x000000ffffea7224 */ /* 0x000fce00078e000c */
.L_x_2496:
[----:B------:R-:W-:-:S13]  /*1c8f0*/  ISETP.GE.AND P0, PT, R11, RZ, PT ;  /* 0x000000ff0b00720c */ /* 0x000fda0003f06270 */
[----:B------:R-:W-:Y:S05]  /*1c900*/  @!P0 BRA `(.L_x_2508) ;  /* 0x0000002c00248947 */ /* 0x000fea0003800000 */
[----:B------:R-:W-:Y:S01]  /*1c910*/  IMAD.MOV.U32 R9, RZ, RZ, R165 ;  /* 0x000000ffff097224 */ /* 0x000fe200078e00a5 */
[----:B------:R-:W-:Y:S01]  /*1c920*/  MOV R12, R234 ;  /* 0x000000ea000c7202 */ /* 0x000fe20000000f00 */
[----:B------:R-:W-:Y:S02]  /*1c930*/  IMAD.MOV.U32 R10, RZ, RZ, R191 ;  /* 0x000000ffff0a7224 */ /* 0x000fe400078e00bf */
[----:B------:R-:W-:-:S07]  /*1c940*/  IMAD.MOV.U32 R4, RZ, RZ, R235 ;  /* 0x000000ffff047224 */ /* 0x000fce00078e00eb */
.L_x_2519:
[----:B------:R-:W2:Y:S01]  /*1c950*/  LDL R5, [R1] ;  /* 0x0000000001057983 */ /* 0x000ea20000100800 */
[----:B------:R-:W-:Y:S01]  /*1c960*/  VIADD R234, R12, 0x1 ;  /* 0x000000010cea7836 */ /* 0x000fe20000000000 */
[----:B------:R-:W-:Y:S05]  /*1c970*/  YIELD ;  /* 0x0000000000007946 */ /* 0x000fea0003800000 */
[----:B------:R-:W-:-:S04]  /*1c980*/  ISETP.NE.AND P0, PT, R234, 0x2, PT ;  /* 0x00000002ea00780c */ /* 0x000fc80003f05270 */
[----:B------:R-:W-:Y:S02]  /*1c990*/  SEL R235, RZ, 0x1, P0 ;  /* 0x00000001ffeb7807 */ /* 0x000fe40000000000 */
[----:B------:R-:W-:Y:S02]  /*1c9a0*/  SEL R234, R234, RZ, P0 ;  /* 0x000000ffeaea7207 */ /* 0x000fe40000000000 */
[----:B------:R-:W-:Y:S02]  /*1c9b0*/  LOP3.LUT R235, R4, R235, RZ, 0x3c, !PT ;  /* 0x000000eb04eb7212 */ /* 0x000fe400078e3cff */
[----:B--2---:R-:W-:-:S13]  /*1c9c0*/  ISETP.NE.AND P2, PT, R5, RZ, PT ;  /* 0x000000ff0500720c */ /* 0x004fda0003f45270 */
[----:B------:R-:W-:Y:S05]  /*1c9d0*/  @P2 BRA `(.L_x_2509) ;  /* 0x0000000000302947 */ /* 0x000fea0003800000 */
[----:B------:R-:W-:Y:S05]  /*1c9e0*/  @!P1 BRA `(.L_x_2510) ;  /* 0x0000000000049947 */ /* 0x000fea0003800000 */
[----:B------:R-:W-:Y:S01]  /*1c9f0*/  BPT.TRAP 0x1 ;  /* 0x000000040000795c */ /* 0x000fe20000300000 */
.L_x_2510:
[----:B------:R-:W-:Y:S01]  /*1ca00*/  IMAD R5, R234, 0x8, R18 ;  /* 0x00000008ea057824 */ /* 0x000fe200078e0212 */
[----:B------:R-:W-:-:S04]  /*1ca10*/  SHF.L.U32 R6, R235, 0x1f, RZ ;  /* 0x0000001feb067819 */ /* 0x000fc800000006ff */
[----:B------:R0:W1:Y:S01]  /*1ca20*/  SYNCS.PHASECHK.TRANS64.TRYWAIT P0, [R5+URZ+0x38830], R6 ;  /* 0x03883006050075a7 */ /* 0x000062000800017f */
[----:B------:R-:W-:Y:S05]  /*1ca30*/  @!P1 BRA `(.L_x_2511) ;  /* 0x0000000000049947 */ /* 0x000fea0003800000 */
[----:B------:R-:W-:Y:S01]  /*1ca40*/  BPT.TRAP 0x1 ;  /* 0x000000040000795c */ /* 0x000fe20000300000 */
.L_x_2511:
[----:B------:R-:W-:Y:S04]  /*1ca50*/  BSSY B0, `(.L_x_2509) ;  /* 0x0000004000007945 */ /* 0x000fe80003800000 */
[----:B-1----:R-:W-:Y:S05]  /*1ca60*/  @P0 BRA `(.L_x_2512) ;  /* 0x0000000000080947 */ /* 0x002fea0003800000 */
[----:B------:R-:W1:Y:S02]  /*1ca70*/  SYNCS.PHASECHK.TRANS64.TRYWAIT P0, [R5+URZ+0x38830], R6 ;  /* 0x03883006050075a7 */ /* 0x000e64000800017f */
[----:B-1----:R-:W-:Y:S05]  /*1ca80*/  @!P0 BRA `(.L_x_2513) ;  /* 0x0000010000308947 */ /* 0x002fea0003800000 */
.L_x_2512:
[----:B------:R-:W-:Y:S05]  /*1ca90*/  BSYNC B0 ;  /* 0x0000000000007941 */ /* 0x000fea0003800000 */
.L_x_2509:
[----:B01----:R-:W0:Y:S01]  /*1caa0*/  S2R R5, SR_TID.X ;  /* 0x0000000000057919 */ /* 0x003e220000002100 */
[----:B------:R-:W-:Y:S05]  /*1cab0*/  WARPSYNC.ALL ;  /* 0x0000000000007948 */ /* 0x000fea0003800000 */
[----:B------:R-:W-:Y:S01]  /*1cac0*/  IMAD R6, R234, 0x800, R8 ;  /* 0x00000800ea067824 */ /* 0x000fe200078e0208 */
[----:B------:R-:W-:Y:S01]  /*1cad0*/  MOV R15, 0x40000040 ;  /* 0x40000040000f7802 */ /* 0x000fe20000000f00 */
[----:B------:R-:W-:Y:S02]  /*1cae0*/  IMAD.MOV.U32 R7, RZ, RZ, 0x40000040 ;  /* 0x40000040ff077424 */ /* 0x000fe400078e00ff */
[----:B------:R-:W-:Y:S01]  /*1caf0*/  IMAD.MOV.U32 R153, RZ, RZ, 0x40000040 ;  /* 0x40000040ff997424 */ /* 0x000fe200078e00ff */
[C---:B------:R-:W-:Y:S01]  /*1cb00*/  IADD3 R152, R6.reuse, 0x4, RZ ;  /* 0x0000000406987810 */ /* 0x040fe20007ffe0ff */
[C---:B------:R-:W-:Y:S01]  /*1cb10*/  VIADD R20, R6.reuse, 0x2 ;  /* 0x0000000206147836 */ /* 0x040fe20000000000 */
[C---:B------:R-:W-:Y:S01]  /*1cb20*/  R2UR UR14, R6.reuse ;  /* 0x00000000060e72ca */ /* 0x040fe200000e0000 */
[----:B------:R-:W-:Y:S01]  /*1cb30*/  IMAD.MOV.U32 R21, RZ, RZ, 0x40000040 ;  /* 0x40000040ff157424 */ /* 0x000fe200078e00ff */
[----:B------:R-:W-:Y:S01]  /*1cb40*/  R2UR UR15, R7 ;  /* 0x00000000070f72ca */ /* 0x000fe200000e0000 */
[----:B------:R-:W-:Y:S01]  /*1cb50*/  VIADD R14, R6, 0x6 ;  /* 0x00000006060e7836 */ /* 0x000fe20000000000 */
[----:B------:R-:W-:Y:S01]  /*1cb60*/  R2UR UR6, R152 ;  /* 0x00000000980672ca */ /* 0x000fe200000e0000 */
[----:B------:R-:W-:Y:S01]  /*1cb70*/  VIADD R152, R6, 0x404 ;  /* 0x0000040406987836 */ /* 0x000fe20000000000 */
[----:B------:R-:W-:-:S02]  /*1cb80*/  R2UR UR7, R153 ;  /* 0x00000000990772ca */ /* 0x000fc400000e0000 */
[----:B------:R-:W-:Y:S02]  /*1cb90*/  R2UR UR31, R153 ;  /* 0x00000000991f72ca */ /* 0x000fe400000e0000 */
[----:B------:R-:W-:Y:S02]  /*1cba0*/  R2UR UR30, R152 ;  /* 0x00000000981e72ca */ /* 0x000fe400000e0000 */
[----:B------:R-:W-:Y:S01]  /*1cbb0*/  R2UR UR10, R20 ;  /* 0x00000000140a72ca */ /* 0x000fe200000e0000 */
[----:B------:R-:W-:Y:S01]  /*1cbc0*/  VIADD R20, R6, 0x400 ;  /* 0x0000040006147836 */ /* 0x000fe20000000000 */
[----:B------:R-:W-:Y:S02]  /*1cbd0*/  R2UR UR11, R21 ;  /* 0x00000000150b72ca */ /* 0x000fe400000e0000 */
[----:B------:R-:W-:Y:S01]  /*1cbe0*/  R2UR UR18, R14 ;  /* 0x000000000e1272ca */ /* 0x000fe200000e0000 */
[C---:B------:R-:W-:Y:S01]  /*1cbf0*/  VIADD R14, R6.reuse, 0x402 ;  /* 0x00000402060e7836 */ /* 0x040fe20000000000 */
[----:B------:R-:W-:Y:S01]  /*1cc00*/  R2UR UR19, R15 ;  /* 0x000000000f1372ca */ /* 0x000fe200000e0000 */
[----:B------:R-:W-:Y:S01]  /*1cc10*/  VIADD R6, R6, 0x406 ;  /* 0x0000040606067836 */ /* 0x000fe20000000000 */
[----:B0-----:R-:W-:-:S02]  /*1cc20*/  SHF.R.U32.HI R5, RZ, 0x7, R5 ;  /* 0x00000007ff057819 */ /* 0x001fc40000011605 */
[----:B------:R-:W-:Y:S02]  /*1cc30*/  R2UR UR22, R20 ;  /* 0x00000000141672ca */ /* 0x000fe400000e0000 */
[----:B------:R-:W-:Y:S01]  /*1cc40*/  R2UR UR23, R21 ;  /* 0x00000000151772ca */ /* 0x000fe200000e0000 */
[----:B------:R-:W-:Y:S01]  /*1cc50*/  VIADD R5, R5, 0x8 ;  /* 0x0000000805057836 */ /* 0x000fe20000000000 */
[----:B------:R-:W-:Y:S02]  /*1cc60*/  R2UR UR26, R14 ;  /* 0x000000000e1a72ca */ /* 0x000fe400000e0000 */
[----:B------:R-:W-:Y:S02]  /*1cc70*/  R2UR UR27, R15 ;  /* 0x000000000f1b72ca */ /* 0x000fe400000e0000 */
[----:B------:R0:W-:Y:S01]  /*1cc80*/  BAR.SYNC.DEFER_BLOCKING R5, 0x100 ;  /* 0x000400050000751d */ /* 0x0001e20000010000 */
[----:B------:R-:W-:Y:S02]  /*1cc90*/  R2UR UR34, R6 ;  /* 0x00000000062272ca */ /* 0x000fe400000e0000 */
[----:B------:R-:W-:-:S03]  /*1cca0*/  R2UR UR35, R7 ;  /* 0x00000000072372ca */ /* 0x000fc600000e0000 */
        /* <DEDUP_REMOVED lines=27> */
.L_x_2515:
[----:B------:R-:W-:Y:S01]  /*1ce60*/  SHF.L.U32 R4, R4, 0x1f, RZ ;  /* 0x0000001f04047819 */ /* 0x000fe200000006ff */
[----:B------:R-:W-:-:S04]  /*1ce70*/  IMAD R5, R12, 0x8, R18 ;  /* 0x000000080c057824 */ /* 0x000fc800078e0212 */
[----:B------:R0:W1:Y:S01]  /*1ce80*/  SYNCS.PHASECHK.TRANS64.TRYWAIT P0, [R5+URZ+0x38850], R4 ;  /* 0x03885004050075a7 */ /* 0x000062000800017f */
[----:B------:R-:W-:Y:S05]  /*1ce90*/  @!P1 BRA `(.L_x_2516) ;  /* 0x0000000000049947 */ /* 0x000fea0003800000 */
[----:B------:R-:W-:Y:S01]  /*1cea0*/  BPT.TRAP 0x1 ;  /* 0x000000040000795c */ /* 0x000fe20000300000 */
.L_x_2516:
[----:B-1----:R-:W-:Y:S05]  /*1ceb0*/  @P0 BRA `(.L_x_2514) ;  /* 0x0000000000080947 */ /* 0x002fea0003800000 */
[----:B------:R-:W1:Y:S02]  /*1cec0*/  SYNCS.PHASECHK.TRANS64.TRYWAIT P0, [R5+URZ+0x38850], R4 ;  /* 0x03885004050075a7 */ /* 0x000e64000800017f */
[----:B-1----:R-:W-:Y:S05]  /*1ced0*/  @!P0 BRA `(.L_x_2517) ;  /* 0x000000fc00308947 */ /* 0x002fea0003800000 */
.L_x_2514:
[----:B01----:R-:W-:Y:S01]  /*1cee0*/  VIADD R4, R18, 0x400 ;  /* 0x0000040012047836 */ /* 0x003fe20000000000 */
[----:B------:R-:W-:Y:S05]  /*1cef0*/  WARPSYNC.ALL ;  /* 0x0000000000007948 */ /* 0x000fea0003800000 */
[----:B------:R-:W-:Y:S01]  /*1cf00*/  SHF.R.U32.HI R4, RZ, 0x4, R4 ;  /* 0x00000004ff047819 */ /* 0x000fe20000011604 */
[----:B------:R-:W-:Y:S01]  /*1cf10*/  IMAD.MOV.U32 R5, RZ, RZ, 0x40000040 ;  /* 0x40000040ff057424 */ /* 0x000fe200078e00ff */
[----:B------:R-:W-:Y:S01]  /*1cf20*/  WARPGROUP.ARRIVE ;  /* 0x00000000000079c5 */ /* 0x000fe20000000000 */
[----:B------:R-:W-:Y:S01]  /*1cf30*/  IMAD.MOV.U32 R7, RZ, RZ, 0x40000040 ;  /* 0x40000040ff077424 */ /* 0x000fe200078e00ff */
[----:B------:R-:W-:Y:S01]  /*1cf40*/  LOP3.LUT R4, R4, 0x3fff, RZ, 0xc0, !PT ;  /* 0x00003fff04047812 */ /* 0x000fe200078ec0ff */
[C---:B------:R-:W-:Y:S01]  /*1cf50*/  FMUL.FTZ R14, R2.reuse, R156 ;  /* 0x0000009c020e7220 */ /* 0x040fe20000410000 */
[----:B------:R-:W-:Y:S01]  /*1cf60*/  R2UR UR7, R5 ;  /* 0x00000000050772ca */ /* 0x000fe200000e0000 */
[----:B------:R-:W-:Y:S01]  /*1cf70*/  FMUL.FTZ R5, R2, R152 ;  /* 0x0000009802057220 */ /* 0x000fe20000410000 */
[----:B------:R-:W-:Y:S01]  /*1cf80*/  LOP3.LUT R4, R4, 0x10000, RZ, 0xfc, !PT ;  /* 0x0001000004047812 */ /* 0x000fe200078efcff */
[C---:B------:R-:W-:Y:S01]  /*1cf90*/  FMUL.FTZ R15, R2.reuse, R157 ;  /* 0x0000009d020f7220 */ /* 0x040fe20000410000 */
[----:B------:R-:W-:Y:S01]  /*1cfa0*/  FMUL.FTZ R152, R2, R160 ;  /* 0x000000a002987220 */ /* 0x000fe20000410000 */
[----:B------:R-:W-:Y:S01]  /*1cfb0*/  MUFU.TANH R14, R14 ;  /* 0x0000000e000e7308 */ /* 0x000fe20000002400 */
[----:B------:R-:W-:Y:S01]  /*1cfc0*/  LEA R4, R12, R4, 0xb ;  /* 0x000000040c047211 */ /* 0x000fe200078e58ff */
[C---:B------:R-:W-:Y:S01]  /*1cfd0*/  FMUL.FTZ R157, R2.reuse, R165 ;  /* 0x000000a5029d7220 */ /* 0x040fe20000410000 */
[C---:B------:R-:W-:Y:S01]  /*1cfe0*/  FMUL.FTZ R156, R2.reuse, R164 ;  /* 0x000000a4029c7220 */ /* 0x040fe20000410000 */
[----:B------:R-:W-:Y:S01]  /*1cff0*/  FMUL.FTZ R160, R2, R168 ;  /* 0x000000a802a07220 */ /* 0x000fe20000410000 */
[C---:B------:R-:W-:Y:S01]  /*1d000*/  R2UR UR6, R4.reuse ;  /* 0x00000000040672ca */ /* 0x040fe200000e0000 */
[----:B------:R-:W-:-:S02]  /*1d010*/  VIADD R6, R4, 0x2 ;  /* 0x0000000204067836 */ /* 0x000fc40000000000 */
        /* <DEDUP_REMOVED lines=10> */
[----:B------:R-:W-:Y:S01]  /*1d0c0*/  FMUL.FTZ R163, R2, R171 ;  /* 0x000000ab02a37220 */ /* 0x000fe20000410000 */
[----:B------:R-:W-:Y:S01]  /*1d0d0*/  QGMMA.64x256x32.F32.E4M3.E4M3 R24, R228, gdesc[UR4], R24, gsb0 ;  /* 0x03e00004e4187df3 */ /* 0x000fe20008000818 */
[----:B------:R-:W-:Y:S01]  /*1d0e0*/  R2UR UR6, R6 ;  /* 0x00000000060672ca */ /* 0x000fe200000e0000 */
[----:B------:R-:W-:Y:S01]  /*1d0f0*/  VIADD R6, R4, 0x4 ;  /* 0x0000000404067836 */ /* 0x000fe20000000000 */
[----:B------:R-:W-:Y:S01]  /*1d100*/  R2UR UR7, R7 ;  /* 0x00000000070772ca */ /* 0x000fe200000e0000 */
[----:B------:R-:W-:-:S02]  /*1d110*/  IMAD.MOV.U32 R7, RZ, RZ, 0x40000040 ;  /* 0x40000040ff077424 */ /* 0x000fc400078e00ff */
[C---:B------:R-:W-:Y:S01]  /*1d120*/  FMUL.FTZ R171, R2.reuse, R177 ;  /* 0x000000b102ab7220 */ /* 0x040fe20000410000 */
[----:B------:R-:W-:Y:S01]  /*1d130*/  MUFU.TANH R152, R152 ;  /* 0x0000009800987308 */ /* 0x000fe20000002400 */
[----:B0-----:R-:W-:Y:S01]  /*1d140*/  FMNMX.FTZ R165, R5, R10, !PT ;  /* 0x0000000a05a57209 */ /* 0x001fe20007810000 */
        /* <DEDUP_REMOVED lines=27> */
[----:B------:R-:W-:-:S03]  /*1d300*/  FMUL.FTZ R210, R2, R215 ;  /* 0x000000d702d27220 */ /* 0x000fc60000410000 */
        /* <DEDUP_REMOVED lines=57> */
[----:B------:R-:W3:Y:S01]  /*1d6a0*/  MUFU.TANH R7, R7 ;  /* 0x0000000700077308 */ /* 0x000ee20000002400 */
[----:B-1----:R-:W-:Y:S01]  /*1d6b0*/  FMNMX.FTZ R165, R6, R165, !PT ;  /* 0x000000a506a57209 */ /* 0x002fe20007810000 */
[C---:B------:R-:W-:Y:S01]  /*1d6c0*/  FMUL.FTZ R204, R2.reuse, R209 ;  /* 0x000000d102cc7220 */ /* 0x040fe20000410000 */
[C---:B------:R-:W-:Y:S01]  /*1d6d0*/  FMUL.FTZ R208, R2.reuse, R213 ;  /* 0x000000d502d07220 */ /* 0x040fe20000410000 */
[----:B------:R-:W-:Y:S01]  /*1d6e0*/  FMUL.FTZ R209, R2, R214 ;  /* 0x000000d602d17220 */ /* 0x000fe20000410000 */
[----:B------:R-:W-:-:S02]  /*1d6f0*/  FMNMX.FTZ R165, R14, R165, !PT ;  /* 0x000000a50ea57209 */ /* 0x000fc40007810000 */
[----:B0-----:R-:W-:Y:S01]  /*1d700*/  LOP3.LUT R231, R231, 0x7f, RZ, 0xc0, !PT ;  /* 0x0000007fe7e77812 */ /* 0x001fe200078ec0ff */
[----:B------:R-:W0:Y:S01]  /*1d710*/  MUFU.TANH R161, R161 ;  /* 0x000000a100a17308 */ /* 0x000e220000002400 */
[----:B------:R-:W-:Y:S02]  /*1d720*/  FMNMX.FTZ R165, R15, R165, !PT ;  /* 0x000000a50fa57209 */ /* 0x000fe40007810000 */
[----:B------:R-:W-:Y:S02]  /*1d730*/  ISETP.NE.AND P0, PT, R231, RZ, PT ;  /* 0x000000ffe700720c */ /* 0x000fe40003f05270 */
[----:B------:R-:W-:Y:S01]  /*1d740*/  FMNMX.FTZ R165, R152, R165, !PT ;  /* 0x000000a598a57209 */ /* 0x000fe20007810000 */
[----:B------:R-:W1:Y:S02]  /*1d750*/  S2R R231, SR_TID.X ;  /* 0x0000000000e77919 */ /* 0x000e640000002100 */
[----:B------:R-:W4:Y:S01]  /*1d760*/  MUFU.TANH R154, R154 ;  /* 0x0000009a009a7308 */ /* 0x000f220000002400 */
[----:B--2---:R-:W-:-:S02]  /*1d770*/  FMNMX.FTZ R165, R153, R165, !PT ;  /* 0x000000a599a57209 */ /* 0x004fc40007810000 */
[----:B---3--:R-:W-:Y:S02]  /*1d780*/  FMNMX.FTZ R164, R7, R9, !PT ;  /* 0x0000000907a47209 */ /* 0x008fe40007810000 */
[----:B------:R-:W-:Y:S02]  /*1d790*/  FMNMX.FTZ R165, R156, R165, !PT ;  /* 0x000000a59ca57209 */ /* 0x000fe40007810000 */
[----:B------:R-:W-:Y:S01]  /*1d7a0*/  FMNMX.FTZ R164, R13, R164, !PT ;  /* 0x000000a40da47209 */ /* 0x000fe20007810000 */
[----:B------:R-:W2:Y:S01]  /*1d7b0*/  MUFU.TANH R170, R170 ;  /* 0x000000aa00aa7308 */ /* 0x000ea20000002400 */
[----:B------:R-:W-:Y:S02]  /*1d7c0*/  FMNMX.FTZ R165, R157, R165, !PT ;  /* 0x000000a59da57209 */ /* 0x000fe40007810000 */
[----:B------:R-:W-:Y:S02]  /*1d7d0*/  FMNMX.FTZ R164, R20, R164, !PT ;  /* 0x000000a414a47209 */ /* 0x000fe40007810000 */
[----:B------:R-:W-:-:S02]  /*1d7e0*/  FMNMX.FTZ R165, R160, R165, !PT ;  /* 0x000000a5a0a57209 */ /* 0x000fc40007810000 */
[----:B------:R-:W-:Y:S01]  /*1d7f0*/  FMNMX.FTZ R164, R21, R164, !PT ;  /* 0x000000a415a47209 */ /* 0x000fe20007810000 */
[----:B------:R-:W3:Y:S01]  /*1d800*/  MUFU.TANH R175, R175 ;  /* 0x000000af00af7308 */ /* 0x000ee20000002400 */
[----:B0-----:R-:W-:Y:S02]  /*1d810*/  FMNMX.FTZ R165, R161, R165, !PT ;  /* 0x000000a5a1a57209 */ /* 0x001fe40007810000 */
[----:B----4-:R-:W-:Y:S02]  /*1d820*/  FMNMX.FTZ R164, R154, R164, !PT ;  /* 0x000000a49aa47209 */ /* 0x010fe40007810000 */
[----:B------:R-:W-:Y:S02]  /*1d830*/  FMNMX.FTZ R165, R166, R165, !PT ;  /* 0x000000a5a6a57209 */ /* 0x000fe40007810000 */
[----:B------:R-:W-:Y:S01]  /*1d840*/  FMNMX.FTZ R164, R155, R164, !PT ;  /* 0x000000a49ba47209 */ /* 0x000fe20007810000 */
[----:B------:R-:W0:Y:S01]  /*1d850*/  MUFU.TANH R162, R162 ;  /* 0x000000a200a27308 */ /* 0x000e220000002400 */
[----:B------:R-:W-:-:S02]  /*1d860*/  FMNMX.FTZ R165, R167, R165, !PT ;  /* 0x000000a5a7a57209 */ /* 0x000fc40007810000 */
[----:B------:R-:W-:Y:S02]  /*1d870*/  FMNMX.FTZ R164, R158, R164, !PT ;  /* 0x000000a49ea47209 */ /* 0x000fe40007810000 */
[----:B--2---:R-:W-:Y:S02]  /*1d880*/  FMNMX.FTZ R165, R170, R165, !PT ;  /* 0x000000a5aaa57209 */ /* 0x004fe40007810000 */
[----:B------:R-:W-:Y:S01]  /*1d890*/  FMNMX.FTZ R164, R159, R164, !PT ;  /* 0x000000a49fa47209 */ /* 0x000fe20007810000 */
[----:B------:R-:W2:Y:S01]  /*1d8a0*/  MUFU.TANH R182, R182 ;  /* 0x000000b600b67308 */ /* 0x000ea20000002400 */
[----:B------:R-:W-:Y:S02]  /*1d8b0*/  FMNMX.FTZ R165, R171, R165, !PT ;  /* 0x000000a5aba57209 */ /* 0x000fe40007810000 */
[----:B-1----:R-:W-:Y:S02]  /*1d8c0*/  SHF.R.U32.HI R231, RZ, 0x7, R231 ;  /* 0x00000007ffe77819 */ /* 0x002fe400000116e7 */
[----:B------:R-:W-:-:S03]  /*1d8d0*/  FMNMX.FTZ R165, R174, R165, !PT ;  /* 0x000000a5aea57209 */ /* 0x000fc60007810000 */
[----:B------:R-:W1:Y:S01]  /*1d8e0*/  MUFU.TANH R169, R169 ;  /* 0x000000a900a97308 */ /* 0x000e620000002400 */
[----:B---3--:R-:W-:Y:S02]  /*1d8f0*/  FMNMX.FTZ R165, R175, R165, !PT ;  /* 0x000000a5afa57209 */ /* 0x008fe40007810000 */
[----:B0-----:R-:W-:Y:S02]  /*1d900*/  FMNMX.FTZ R164, R162, R164, !PT ;  /* 0x000000a4a2a47209 */ /* 0x001fe40007810000 */
[----:B------:R-:W-:Y:S02]  /*1d910*/  FMNMX.FTZ R165, R178, R165, !PT ;  /* 0x000000a5b2a57209 */ /* 0x000fe40007810000 */
[----:B------:R-:W-:Y:S01]  /*1d920*/  FMNMX.FTZ R164, R163, R164, !PT ;  /* 0x000000a4a3a47209 */ /* 0x000fe20007810000 */
[----:B------:R-:W0:Y:S01]  /*1d930*/  MUFU.TANH R187, R187 ;  /* 0x000000bb00bb7308 */ /* 0x000e220000002400 */
[----:B------:R-:W-:Y:S02]  /*1d940*/  FMNMX.FTZ R165, R179, R165, !PT ;  /* 0x000000a5b3a57209 */ /* 0x000fe40007810000 */
[----:B------:R-:W-:-:S02]  /*1d950*/  FMNMX.FTZ R164, R168, R164, !PT ;  /* 0x000000a4a8a47209 */ /* 0x000fc40007810000 */
[----:B--2---:R-:W-:-:S03]  /*1d960*/  FMNMX.FTZ R165, R182, R165, !PT ;  /* 0x000000a5b6a57209 */ /* 0x004fc60007810000 */
[----:B------:R-:W2:Y:S01]  /*1d970*/  MUFU.TANH R176, R176 ;  /* 0x000000b000b07308 */ /* 0x000ea20000002400 */
[----:B-1----:R-:W-:Y:S02]  /*1d980*/  FMNMX.FTZ R164, R169, R164, !PT ;  /* 0x000000a4a9a47209 */ /* 0x002fe40007810000 */
[----:B------:R-:W-:Y:S02]  /*1d990*/  FMNMX.FTZ R165, R183, R165, !PT ;  /* 0x000000a5b7a57209 */ /* 0x000fe40007810000 */
[----:B------:R-:W-:Y:S02]  /*1d9a0*/  FMNMX.FTZ R164, R172, R164, !PT ;  /* 0x000000a4aca47209 */ /* 0x000fe40007810000 */
[----:B------:R-:W-:Y:S01]  /*1d9b0*/  FMNMX.FTZ R165, R186, R165, !PT ;  /* 0x000000a5baa57209 */ /* 0x000fe20007810000 */
[----:B------:R-:W1:Y:S01]  /*1d9c0*/  MUFU.TANH R181, R181 ;  /* 0x000000b500b57308 */ /* 0x000e620000002400 */
[----:B------:R-:W-:Y:S02]  /*1d9d0*/  FMNMX.FTZ R164, R173, R164, !PT ;  /* 0x000000a4ada47209 */ /* 0x000fe40007810000 */
[----:B0-----:R-:W-:-:S04]  /*1d9e0*/  FMNMX.FTZ R165, R187, R165, !PT ;  /* 0x000000a5bba57209 */ /* 0x001fc80007810000 */
[----:B------:R-:W-:Y:S01]  /*1d9f0*/  FMNMX.FTZ R165, R190, R165, !PT ;  /* 0x000000a5bea57209 */ /* 0x000fe20007810000 */
[----:B------:R-:W0:Y:S01]  /*1da00*/  MUFU.TANH R199, R199 ;  /* 0x000000c700c77308 */ /* 0x000e220000002400 */
[----:B--2---:R-:W-:Y:S02]  /*1da10*/  FMNMX.FTZ R164, R176, R164, !PT ;  /* 0x000000a4b0a47209 */ /* 0x004fe40007810000 */
[----:B------:R-:W-:Y:S02]  /*1da20*/  FMNMX.FTZ R165, R192, R165, !PT ;  /* 0x000000a5c0a57209 */ /* 0x000fe40007810000 */
[----:B------:R-:W-:Y:S02]  /*1da30*/  FMNMX.FTZ R164, R177, R164, !PT ;  /* 0x000000a4b1a47209 */ /* 0x000fe40007810000 */
[----:B------:R-:W-:Y:S01]  /*1da40*/  FMNMX.FTZ R165, R195, R165, !PT ;  /* 0x000000a5c3a57209 */ /* 0x000fe20007810000 */
[----:B------:R-:W2:Y:S01]  /*1da50*/  MUFU.TANH R188, R188 ;  /* 0x000000bc00bc7308 */ /* 0x000ea20000002400 */
[----:B------:R-:W-:-:S02]  /*1da60*/  FMNMX.FTZ R164, R180, R164, !PT ;  /* 0x000000a4b4a47209 */ /* 0x000fc40007810000 */
[----:B------:R-:W-:Y:S02]  /*1da70*/  FMNMX.FTZ R165, R196, R165, !PT ;  /* 0x000000a5c4a57209 */ /* 0x000fe40007810000 */
[----:B-1----:R-:W-:-:S03]  /*1da80*/  FMNMX.FTZ R164, R181, R164, !PT ;  /* 0x000000a4b5a47209 */ /* 0x002fc60007810000 */
[----:B------:R-:W1:Y:S01]  /*1da90*/  MUFU.TANH R203, R203 ;  /* 0x000000cb00cb7308 */ /* 0x000e620000002400 */
[----:B------:R-:W-:Y:S02]  /*1daa0*/  FMNMX.FTZ R164, R184, R164, !PT ;  /* 0x000000a4b8a47209 */ /* 0x000fe40007810000 */
[----:B0-----:R-:W-:Y:S02]  /*1dab0*/  FMNMX.FTZ R165, R199, R165, !PT ;  /* 0x000000a5c7a57209 */ /* 0x001fe40007810000 */
[----:B------:R-:W-:Y:S02]  /*1dac0*/  FMNMX.FTZ R164, R185, R164, !PT ;  /* 0x000000a4b9a47209 */ /* 0x000fe40007810000 */
[----:B------:R-:W-:Y:S01]  /*1dad0*/  FMNMX.FTZ R165, R200, R165, !PT ;  /* 0x000000a5c8a57209 */ /* 0x000fe20007810000 */
[----:B------:R-:W0:Y:S01]  /*1dae0*/  MUFU.TANH R204, R204 ;  /* 0x000000cc00cc7308 */ /* 0x000e220000002400 */
[----:B--2---:R-:W-:-:S04]  /*1daf0*/  FMNMX.FTZ R164, R188, R164, !PT ;  /* 0x000000a4bca47209 */ /* 0x004fc80007810000 */
[----:B------:R-:W-:-:S03]  /*1db00*/  FMNMX.FTZ R164, R189, R164, !PT ;  /* 0x000000a4bda47209 */ /* 0x000fc60007810000 */
[----:B------:R-:W2:Y:S01]  /*1db10*/  MUFU.TANH R193, R193 ;  /* 0x000000c100c17308 */ /* 0x000ea20000002400 */
[----:B-1----:R-:W-:-:S07]  /*1db20*/  FMNMX.FTZ R165, R203, R165, !PT ;  /* 0x000000a5cba57209 */ /* 0x002fce0007810000 */
[----:B------:R-:W1:Y:S01]  /*1db30*/  MUFU.TANH R194, R194 ;  /* 0x000000c200c27308 */ /* 0x000e620000002400 */
[----:B0-----:R-:W-:-:S04]  /*1db40*/  FMNMX.FTZ R165, R204, R165, !PT ;  /* 0x000000a5cca57209 */ /* 0x001fc80007810000 */
[----:B------:R-:W-:-:S03]  /*1db50*/  FMNMX.FTZ R165, R207, R165, !PT ;  /* 0x000000a5cfa57209 */ /* 0x000fc60007810000 */
[----:B------:R-:W0:Y:S01]  /*1db60*/  MUFU.TANH R208, R208 ;  /* 0x000000d000d07308 */ /* 0x000e220000002400 */
[----:B--2---:R-:W-:-:S07]  /*1db70*/  FMNMX.FTZ R164, R193, R164, !PT ;  /* 0x000000a4c1a47209 */ /* 0x004fce0007810000 */
[----:B------:R-:W2:Y:S01]  /*1db80*/  MUFU.TANH R198, R198 ;  /* 0x000000c600c67308 */ /* 0x000ea20000002400 */
[----:B-1----:R-:W-:-:S04]  /*1db90*/  FMNMX.FTZ R164, R194, R164, !PT ;  /* 0x000000a4c2a47209 */ /* 0x002fc80007810000 */
[----:B------:R-:W-:-:S03]  /*1dba0*/  FMNMX.FTZ R164, R197, R164, !PT ;  /* 0x000000a4c5a47209 */ /* 0x000fc60007810000 */
[----:B------:R-:W1:Y:S01]  /*1dbb0*/  MUFU.TANH R201, R201 ;  /* 0x000000c900c97308 */ /* 0x000e620000002400 */
[----:B0-----:R-:W-:-:S05]  /*1dbc0*/  FMNMX.FTZ R165, R208, R165, !PT ;  /* 0x000000a5d0a57209 */ /* 0x001fca0007810000 */
[----:B------:R-:W0:Y:S02]  /*1dbd0*/  SHFL.BFLY PT, R211, R165, 0x2, 0x1f ;  /* 0x0c401f00a5d37f89 */ /* 0x000e2400000e0000 */
[----:B------:R-:W3:Y:S01]  /*1dbe0*/  MUFU.TANH R202, R202 ;  /* 0x000000ca00ca7308 */ /* 0x000ee20000002400 */
[----:B--2---:R-:W-:-:S07]  /*1dbf0*/  FMNMX.FTZ R164, R198, R164, !PT ;  /* 0x000000a4c6a47209 */ /* 0x004fce0007810000 */
[----:B------:R-:W2:Y:S01]  /*1dc00*/  MUFU.TANH R205, R205 ;  /* 0x000000cd00cd7308 */ /* 0x000ea20000002400 */
[----:B-1----:R-:W-:-:S07]  /*1dc10*/  FMNMX.FTZ R164, R201, R164, !PT ;  /* 0x000000a4c9a47209 */ /* 0x002fce0007810000 */
[----:B------:R-:W1:Y:S01]  /*1dc20*/  MUFU.TANH R206, R206 ;  /* 0x000000ce00ce7308 */ /* 0x000e620000002400 */
[----:B---3--:R-:W-:Y:S02]  /*1dc30*/  FMNMX.FTZ R164, R202, R164, !PT ;  /* 0x000000a4caa47209 */ /* 0x008fe40007810000 */
[----:B0-----:R-:W-:Y:S01]  /*1dc40*/  FMNMX.FTZ R211, R165, R211, !PT ;  /* 0x000000d3a5d37209 */ /* 0x001fe20007810000 */
[----:B------:R-:W-:-:S04]  /*1dc50*/  IMAD.MOV.U32 R165, RZ, RZ, 0x40000040 ;  /* 0x40000040ffa57424 */ /* 0x000fc800078e00ff */
[----:B------:R-:W0:Y:S01]  /*1dc60*/  MUFU.TANH R209, R209 ;  /* 0x000000d100d17308 */ /* 0x000e220000002400 */
[----:B--2---:R-:W-:-:S07]  /*1dc70*/  FMNMX.FTZ R164, R205, R164, !PT ;  /* 0x000000a4cda47209 */ /* 0x004fce0007810000 */
[----:B------:R-:W2:Y:S01]  /*1dc80*/  MUFU.TANH R210, R210 ;  /* 0x000000d200d27308 */ /* 0x000ea20000002400 */
[----:B-1----:R-:W-:-:S04]  /*1dc90*/  FMNMX.FTZ R164, R206, R164, !PT ;  /* 0x000000a4cea47209 */ /* 0x002fc80007810000 */
[----:B0-----:R-:W-:-:S04]  /*1dca0*/  FMNMX.FTZ R164, R209, R164, !PT ;  /* 0x000000a4d1a47209 */ /* 0x001fc80007810000 */
[----:B--2---:R-:W-:Y:S02]  /*1dcb0*/  FMNMX.FTZ R191, R210, R164, !PT ;  /* 0x000000a4d2bf7209 */ /* 0x004fe40007810000 */
[----:B------:R-:W-:-:S03]  /*1dcc0*/  IADD3 R164, R4, 0x6, RZ ;  /* 0x0000000604a47810 */ /* 0x000fc60007ffe0ff */
[----:B------:R-:W0:Y:S02]  /*1dcd0*/  SHFL.BFLY PT, R212, R191, 0x2, 0x1f ;  /* 0x0c401f00bfd47f89 */ /* 0x000e2400000e0000 */
[----:B0-----:R-:W-:Y:S02]  /*1dce0*/  FMNMX.FTZ R212, R191, R212, !PT ;  /* 0x000000d4bfd47209 */ /* 0x001fe40007810000 */
[----:B------:R-:W0:Y:S01]  /*1dcf0*/  SHFL.BFLY PT, R191, R211, 0x1, 0x1f ;  /* 0x0c201f00d3bf7f89 */ /* 0x000e2200000e0000 */
[----:B------:R-:W-:Y:S02]  /*1dd00*/  WARPGROUP.DEPBAR.LE gsb0, 0x0 ;  /* 0x00008000000079c5 */ /* 0x000fe40000010000 */
[----:B------:R-:W-:-:S06]  /*1dd10*/  WARPGROUP.ARRIVE ;  /* 0x00000000000079c5 */ /* 0x000fcc0000000000 */
[----:B------:R-:W-:Y:S01]  /*1dd20*/  QGMMA.64x256x32.F32.E4M3.E4M3 R24, R220, gdesc[UR4], R24, gsb0 ;  /* 0x03e00004dc187df3 */ /* 0x000fe20008000818 */
[----:B------:R-:W-:Y:S01]  /*1dd30*/  R2UR UR6, R164 ;  /* 0x00000000a40672ca */ /* 0x000fe200000e0000 */
[----:B------:R-:W-:Y:S01]  /*1dd40*/  IMAD.U32 R164, RZ, RZ, UR48 ;  /* 0x00000030ffa47e24 */ /* 0x000fe2000f8e00ff */
[----:B------:R-:W-:Y:S02]  /*1dd50*/  R2UR UR7, R165 ;  /* 0x00000000a50772ca */ /* 0x000fe400000e0000 */
[----:B------:R-:W1:Y:S01]  /*1dd60*/  SHFL.BFLY PT, R165, R212, 0x1, 0x1f ;  /* 0x0c201f00d4a57f89 */ /* 0x000e6200000e0000 */
[----:B0-----:R-:W-:-:S05]  /*1dd70*/  FMNMX.FTZ R191, R211, R191, !PT ;  /* 0x000000bfd3bf7209 */ /* 0x001fca0007810000 */
[C---:B------:R-:W-:Y:S01]  /*1dd80*/  FADD.FTZ R4, -R191.reuse, R10 ;  /* 0x0000000abf047221 */ /* 0x040fe20000010100 */
[----:B------:R-:W-:-:S03]  /*1dd90*/  FFMA.FTZ R211, R191, R164, -8 ;  /* 0xc1000000bfd37423 */ /* 0x000fc600000100a4 */
[-C--:B------:R-:W-:Y:S01]  /*1dda0*/  FMUL.FTZ R4, R4, R164.reuse ;  /* 0x000000a404047220 */ /* 0x080fe20000410000 */
[----:B------:R-:W-:-:S01]  /*1ddb0*/  FFMA.FTZ R5, R5, R164, -R211 ;  /* 0x000000a405057223 */ /* 0x000fc200000108d3 */
[----:B------:R-:W-:-:S05]  /*1ddc0*/  FFMA.FTZ R6, R6, R164, -R211 ;  /* 0x000000a406067223 */ /* 0x000fca00000108d3 */
[----:B------:R-:W-:Y:S01]  /*1ddd0*/  MUFU.EX2 R5, R5 ;  /* 0x0000000500057308 */ /* 0x000fe20000000800 */
[----:B-1----:R-:W-:Y:S02]  /*1dde0*/  FMNMX.FTZ R165, R212, R165, !PT ;  /* 0x000000a5d4a57209 */ /* 0x002fe40007810000 */
[----:B------:R-:W-:-:S03]  /*1ddf0*/  IADD3 R212, -R231, 0xb, RZ ;  /* 0x0000000be7d47810 */ /* 0x000fc60007ffe1ff */
[----:B------:R-:W-:Y:S02]  /*1de00*/  FADD.FTZ R10, -R165, R9 ;  /* 0x00000009a50a7221 */ /* 0x000fe40000010100 */
[----:B------:R-:W-:Y:S08]  /*1de10*/  MUFU.EX2 R6, R6 ;  /* 0x0000000600067308 */ /* 0x000ff00000000800 */
[----:B------:R0:W1:Y:S02]  /*1de20*/  MUFU.EX2 R9, R4 ;  /* 0x0000000400097308 */ /* 0x0000640000000800 */
[-C--:B0-----:R-:W-:Y:S01]  /*1de30*/  FMUL.FTZ R4, R10, R164.reuse ;  /* 0x000000a40a047220 */ /* 0x081fe20000410000 */
        /* <DEDUP_REMOVED lines=30> */
[----:B------:R-:W-:Y:S01]  /*1e020*/  FFMA.FTZ R211, R165, R164, -8 ;  /* 0xc1000000a5d37423 */ /* 0x000fe200000100a4 */
[----:B------:R-:W-:Y:S01]  /*1e030*/  MUFU.EX2 R4, R4 ;  /* 0x0000000400047308 */ /* 0x000fe20000000800 */
[----:B------:R-:W-:-:S02]  /*1e040*/  @!P0 IMAD R208, R234, 0x8, R18 ;  /* 0x00000008ead08824 */ /* 0x000fc400078e0212 */
[----:B-1----:R-:W-:Y:S01]  /*1e050*/  FFMA.FTZ R3, R9, R3, R5 ;  /* 0x0000000309037223 */ /* 0x002fe20000010005 */
[----:B------:R-:W-:-:S01]  /*1e060*/  FFMA.FTZ R7, R7, R164, -R211 ;  /* 0x000000a407077223 */ /* 0x000fc200000108d3 */
[-CC-:B------:R-:W-:Y:S01]  /*1e070*/  FFMA.FTZ R13, R13, R164.reuse, -R211.reuse ;  /* 0x000000a40d0d7223 */ /* 0x180fe200000108d3 */
[----:B------:R-:W-:-:S01]  /*1e080*/  FFMA.FTZ R20, R20, R164, -R211 ;  /* 0x000000a414147223 */ /* 0x000fc200000108d3 */
[-CC-:B------:R-:W-:Y:S01]  /*1e090*/  FFMA.FTZ R21, R21, R164.reuse, -R211.reuse ;  /* 0x000000a415157223 */ /* 0x180fe200000108d3 */
[----:B------:R-:W-:-:S01]  /*1e0a0*/  FFMA.FTZ R154, R154, R164, -R211 ;  /* 0x000000a49a9a7223 */ /* 0x000fc200000108d3 */
[----:B------:R-:W-:Y:S01]  /*1e0b0*/  MUFU.EX2 R10, R10 ;  /* 0x0000000a000a7308 */ /* 0x000fe20000000800 */
[----:B------:R-:W-:Y:S02]  /*1e0c0*/  @!P0 VIADD R208, R208, 0x38840 ;  /* 0x00038840d0d08836 */ /* 0x000fe40000000000 */
[-CC-:B------:R-:W-:Y:S01]  /*1e0d0*/  FFMA.FTZ R155, R155, R164.reuse, -R211.reuse ;  /* 0x000000a49b9b7223 */ /* 0x180fe200000108d3 */
[----:B------:R-:W-:-:S01]  /*1e0e0*/  FFMA.FTZ R158, R158, R164, -R211 ;  /* 0x000000a49e9e7223 */ /* 0x000fc200000108d3 */
[----:B------:R-:W-:Y:S01]  /*1e0f0*/  FADD.FTZ R3, R6, R3 ;  /* 0x0000000306037221 */ /* 0x000fe20000010000 */
[----:B------:R-:W-:-:S01]  /*1e100*/  FFMA.FTZ R159, R159, R164, -R211 ;  /* 0x000000a49f9f7223 */ /* 0x000fc200000108d3 */
[----:B------:R-:W-:Y:S01]  /*1e110*/  @!P0 PRMT R208, RZ, 0x654, R208 ;  /* 0x00000654ffd08816 */ /* 0x000fe200000000d0 */
        /* <DEDUP_REMOVED lines=28> */
[----:B------:R-:W-:-:S05]  /*1e2e0*/  FFMA.FTZ R210, R210, R164, -R211 ;  /* 0x000000a4d2d27223 */ /* 0x000fca00000108d3 */
        /* <DEDUP_REMOVED lines=19> */
[----:B------:R-:W-:-:S05]  /*1e420*/  WARPGROUP.ARRIVE ;  /* 0x00000000000079c5 */ /* 0x000fca0000000000 */
[----:B------:R-:W5:Y:S01]  /*1e430*/  MUFU.EX2 R172, R172 ;  /* 0x000000ac00ac7308 */ /* 0x000f620000000800 */
[----:B------:R-:W-:Y:S07]  /*1e440*/  QGMMA.64x256x32.F32.E4M3.E4M3 R24, R216, gdesc[UR4], R24, gsb0 ;  /* 0x03e00004d8187df3 */ /* 0x000fee0008000818 */
        /* <DEDUP_REMOVED lines=37> */
[----:B-1----:R-:W-:-:S01]  /*1e6a0*/  FADD.FTZ R208, R13, R0 ;  /* 0x000000000dd07221 */ /* 0x002fc20000010000 */
[----:B------:R-:W-:-:S06]  /*1e6b0*/  FADD.FTZ R0, R10, R3 ;  /* 0x000000030a007221 */ /* 0x000fcc0000010000 */
[----:B------:R-:W1:Y:S01]  /*1e6c0*/  MUFU.EX2 R204, R204 ;  /* 0x000000cc00cc7308 */ /* 0x000e620000000800 */
[----:B--2---:R-:W-:-:S01]  /*1e6d0*/  FADD.FTZ R3, R20, R208 ;  /* 0x000000d014037221 */ /* 0x004fc20000010000 */
[----:B0-----:R-:W-:-:S03]  /*1e6e0*/  FADD.FTZ R0, R14, R0 ;  /* 0x000000000e007221 */ /* 0x001fc60000010000 */
[----:B---3--:R-:W-:Y:S01]  /*1e6f0*/  FADD.FTZ R3, R21, R3 ;  /* 0x0000000315037221 */ /* 0x008fe20000010000 */
[----:B----4-:R-:W-:-:S02]  /*1e700*/  FADD.FTZ R0, R15, R0 ;  /* 0x000000000f007221 */ /* 0x010fc40000010000 */
[----:B------:R-:W0:Y:S01]  /*1e710*/  MUFU.EX2 R209, R209 ;  /* 0x000000d100d17308 */ /* 0x000e220000000800 */
[----:B-----5:R-:W-:-:S01]  /*1e720*/  FADD.FTZ R3, R154, R3 ;  /* 0x000000039a037221 */ /* 0x020fc20000010000 */
        /* <DEDUP_REMOVED lines=52> */
[----:B-1----:R-:W-:-:S03]  /*1ea70*/  FADD.FTZ R0, R204, R0 ;  /* 0x00000000cc007221 */ /* 0x002fc60000010000 */
[----:B0-----:R-:W-:Y:S01]  /*1ea80*/  FADD.FTZ R208, R209, R3 ;  /* 0x00000003d1d07221 */ /* 0x001fe20000010000 */
[----:B--2---:R-:W-:-:S03]  /*1ea90*/  FADD.FTZ R3, R207, R0 ;  /* 0x00000000cf037221 */ /* 0x004fc60000010000 */
[----:B---3--:R-:W-:Y:S01]  /*1eaa0*/  FADD.FTZ R0, R210, R208 ;  /* 0x000000d0d2007221 */ /* 0x008fe20000010000 */
[----:B------:R-:W-:Y:S06]  /*1eab0*/  @!P1 BRA `(.L_x_2518) ;  /* 0x0000000000049947 */ /* 0x000fec0003800000 */
[----:B------:R-:W-:Y:S01]  /*1eac0*/  BPT.TRAP 0x1 ;  /* 0x000000040000795c */ /* 0x000fe20000300000 */
.L_x_2518:
[----:B------:R-:W-:Y:S01]  /*1ead0*/  IMAD R12, R12, 0x8, R18 ;  /* 0x000000080c0c7824 */ /* 0x000fe200078e0212 */
[----:B------:R-:W-:Y:S01]  /*1eae0*/  ISETP.GT.AND P0, PT, R11, RZ, PT ;  /* 0x000000ff0b00720c */ /* 0x000fe20003f04270 */
        /* <DEDUP_REMOVED lines=169> */
[----:B0-----:R-:W-:Y:S01]  /*1f580*/  MOV R12, R234 ;  /* 0x000000ea000c7202 */ /* 0x001fe20000000f00 */
[----:B------:R-:W-:Y:S06]  /*1f590*/  @P0 BRA `(.L_x_2519) ;  /* 0xffffffd000ec0947 */ /* 0x000fec000383ffff */
.L_x_2508:
[----:B------:R-:W-:Y:S05]  /*1f5a0*/  WARPSYNC.ALL ;  /* 0x0000000000007948 */ /* 0x000fea0003800000 */
[----:B------:R-:W-:Y:S06]  /*1f5b0*/  BAR.ARV 0x8, 0x180 ;  /* 0x0206000000007b1d */ /* 0x000fec0000002000 */
[----:B------:R-:W-:Y:S05]  /*1f5c0*/  @!P1 BRA `(.L_x_2520) ;  /* 0x0000000000049947 */ /* 0x000fea0003800000 */
[----:B------:R-:W-:Y:S01]  /*1f5d0*/  BPT.TRAP 0x1 ;  /* 0x000000040000795c */ /* 0x000fe20000300000 */
.L_x_2520:
[----:B------:R-:W-:Y:S01]  /*1f5e0*/  IMAD R8, R234, 0x8, R18 ;  /* 0x00000008ea087824 */ /* 0x000fe200078e0212 */
[----:B------:R-:W-:-:S04]  /*1f5f0*/  SHF.L.U32 R5, R235, 0x1f, RZ ;  /* 0x0000001feb057819 */ /* 0x000fc800000006ff */
[----:B------:R0:W1:Y:S01]  /*1f600*/  SYNCS.PHASECHK.TRANS64.TRYWAIT P0, [R8+URZ+0x38850], R5 ;  /* 0x03885005080075a7 */ /* 0x000062000800017f */
[----:B------:R-:W-:Y:S05]  /*1f610*/  @!P1 BRA `(.L_x_2521) ;  /* 0x0000000000049947 */ /* 0x000fea0003800000 */
[----:B------:R-:W-:Y:S01]  /*1f620*/  BPT.TRAP 0x1 ;  /* 0x000000040000795c */ /* 0x000fe20000300000 */
.L_x_2521:
[----:B------:R-:W-:-:S05]  /*1f630*/  VIADD R18, R18, 0x400 ;  /* 0x0000040012127836 */ /* 0x000fca0000000000 */
[----:B------:R-:W-:-:S04]  /*1f640*/  SHF.R.U32.HI R18, RZ, 0x4, R18 ;  /* 0x00000004ff127819 */ /* 0x000fc80000011612 */
[----:B------:R-:W-:-:S04]  /*1f650*/  LOP3.LUT R18, R18, 0x3fff, RZ, 0xc0, !PT ;  /* 0x00003fff12127812 */ /* 0x000fc800078ec0ff */
[----:B------:R-:W-:Y:S01]  /*1f660*/  LOP3.LUT R7, R18, 0x10000, RZ, 0xfc, !PT ;  /* 0x0001000012077812 */ /* 0x000fe200078efcff */
[----:B-1----:R-:W-:Y:S06]  /*1f670*/  @P0 BRA `(.L_x_2522) ;  /* 0x0000000000080947 */ /* 0x002fec0003800000 */
[----:B------:R-:W1:Y:S02]  /*1f680*/  SYNCS.PHASECHK.TRANS64.TRYWAIT P0, [R8+URZ+0x38850], R5 ;  /* 0x03885005080075a7 */ /* 0x000e64000800017f */
[----:B-1----:R-:W-:Y:S05]  /*1f690*/  @!P0 BRA `(.L_x_2523) ;  /* 0x000000d400548947 */ /* 0x002fea0003800000 */
.L_x_2522:
[----:B------:R-:W-:Y:S01]  /*1f6a0*/  IMAD R4, R234, 0x800, R7 ;  /* 0x00000800ea047824 */ /* 0x000fe200078e0207 */
[----:B------:R-:W2:Y:S01]  /*1f6b0*/  LDL R2, [R1+0x44] ;  /* 0x0000440001027983 */ /* 0x000ea20000100800 */
[----:B01----:R-:W-:Y:S01]  /*1f6c0*/  IMAD.MOV.U32 R5, RZ, RZ, 0x40000040 ;  /* 0x40000040ff057424 */ /* 0x003fe200078e00ff */
[----:B------:R-:W-:Y:S05]  /*1f6d0*/  WARPSYNC.ALL ;  /* 0x0000000000007948 */ /* 0x000fea0003800000 */
[C---:B------:R-:W-:Y:S01]  /*1f6e0*/  R2UR UR6, R4.reuse ;  /* 0x00000000040672ca */ /* 0x040fe200000e0000 */
[----:B------:R-:W3:Y:S01]  /*1f6f0*/  LDL R15, [R1+0x24] ;  /* 0x00002400010f7983 */ /* 0x000ee20000100800 */
[----:B------:R-:W-:Y:S01]  /*1f700*/  R2UR UR7, R5 ;  /* 0x00000000050772ca */ /* 0x000fe200000e0000 */
[----:B------:R-:W-:Y:S01]  /*1f710*/  WARPGROUP.ARRIVE ;  /* 0x00000000000079c5 */ /* 0x000fe20000000000 */
[----:B------:R-:W-:Y:S01]  /*1f720*/  IMAD.MOV.U32 R7, RZ, RZ, 0x40000040 ;  /* 0x40000040ff077424 */ /* 0x000fe200078e00ff */
[----:B------:R-:W4:Y:S01]  /*1f730*/  LDL.LU R14, [R1+0x18] ;  /* 0x00001800010e7983 */ /* 0x000f220000300800 */
[C---:B------:R-:W-:Y:S01]  /*1f740*/  IADD3 R6, R4.reuse, 0x2, RZ ;  /* 0x0000000204067810 */ /* 0x040fe20007ffe0ff */
[----:B------:R-:W-:Y:S01]  /*1f750*/  ULDC.64 UR4, c[0x0][0x9a0] ;  /* 0x0002680000047ab9 */ /* 0x000fe20000000a00 */
[----:B------:R-:W-:Y:S01]  /*1f760*/  VIADD R12, R4, 0x4 ;  /* 0x00000004040c7836 */ /* 0x000fe20000000000 */
[----:B------:R-:W-:Y:S01]  /*1f770*/  ISETP.NE.U32.AND P0, PT, RZ, UR4, PT ;  /* 0x00000004ff007c0c */ /* 0x000fe2000bf05070 */
[----:B------:R-:W-:-:S03]  /*1f780*/  IMAD.MOV.U32 R13, RZ, RZ, 0x40000040 ;  /* 0x40000040ff0d7424 */ /* 0x000fc600078e00ff */
[----:B------:R-:W-:Y:S02]  /*1f790*/  ISETP.NE.AND.EX P0, PT, RZ, UR5, PT, P0 ;  /* 0x00000005ff007c0c */ /* 0x000fe4000bf05300 */
[----:B------:R-:W-:Y:S01]  /*1f7a0*/  QGMMA.64x256x32.F32.E4M3.E4M3 R24, R228, gdesc[UR4], R24, gsb0 ;  /* 0x03e00004e4187df3 */ /* 0x000fe20008000818 */
[----:B------:R-:W-:Y:S02]  /*1f7b0*/  R2UR UR6, R6 ;  /* 0x00000000060672ca */ /* 0x000fe400000e0000 */
[----:B------:R-:W-:-:S08]  /*1f7c0*/  R2UR UR7, R7 ;  /* 0x00000000070772ca */ /* 0x000fd000000e0000 */
[----:B------:R-:W2:Y:S08]  /*1f7d0*/  @P0 LDC.64 R10, c[0x0][0x9c8] ;  /* 0x00027200ff0a0b82 */ /* 0x000eb00000000a00 */
[----:B------:R-:W0:Y:S01]  /*1f7e0*/  @P0 LDC.64 R6, c[0x0][0x9d0] ;  /* 0x00027400ff060b82 */ /* 0x000e220000000a00 */
[----:B------:R-:W-:Y:S02]  /*1f7f0*/  WARPGROUP.DEPBAR.LE gsb0, 0x0 ;  /* 0x00008000000079c5 */ /* 0x000fe40000010000 */
[----:B------:R-:W-:-:S06]  /*1f800*/  WARPGROUP.ARRIVE ;  /* 0x00000000000079c5 */ /* 0x000fcc0000000000 */
[----:B------:R-:W-:Y:S01]  /*1f810*/  QGMMA.64x256x32.F32.E4M3.E4M3 R24, R224, gdesc[UR4], R24, gsb0 ;  /* 0x03e00004e0187df3 */ /* 0x000fe20008000818 */
[----:B------:R-:W-:Y:S01]  /*1f820*/  R2UR UR6, R12 ;  /* 0x000000000c0672ca */ /* 0x000fe200000e0000 */
[----:B--2---:R-:W-:Y:S01]  /*1f830*/  @P0 IMAD R2, R2, R10, RZ ;  /* 0x0000000a02020224 */ /* 0x004fe200078e02ff */
[----:B------:R-:W-:-:S03]  /*1f840*/  R2UR UR7, R13 ;  /* 0x000000000d0772ca */ /* 0x000fc600000e0000 */
[C---:B---3--:R-:W-:Y:S02]  /*1f850*/  @P0 IMAD R5, R15.reuse, R11, R2 ;  /* 0x0000000b0f050224 */ /* 0x048fe400078e0202 */
[----:B------:R-:W-:Y:S01]  /*1f860*/  @P0 IMAD.WIDE.U32 R10, R15, R10, RZ ;  /* 0x0000000a0f0a0225 */ /* 0x000fe200078e00ff */
[----:B----4-:R-:W-:-:S03]  /*1f870*/  @P0 SHF.R.S32.HI R9, RZ, 0x1f, R14 ;  /* 0x0000001fff090819 */ /* 0x010fc6000001140e */
[----:B------:R-:W-:Y:S02]  /*1f880*/  @P0 IMAD.IADD R11, R11, 0x1, R5 ;  /* 0x000000010b0b0824 */ /* 0x000fe400078e0205 */
[----:B0-----:R-:W-:-:S04]  /*1f890*/  @P0 IMAD R2, R9, R6, RZ ;  /* 0x0000000609020224 */ /* 0x001fc800078e02ff */
[C---:B------:R-:W-:Y:S01]  /*1f8a0*/  @P0 IMAD R5, R14.reuse, R7, R2 ;  /* 0x000000070e050224 */ /* 0x040fe200078e0202 */
[----:B------:R-:W-:Y:S01]  /*1f8b0*/  MOV R2, 0x3f800000 ;  /* 0x3f80000000027802 */ /* 0x000fe20000000f00 */
[----:B------:R-:W-:-:S04]  /*1f8c0*/  @P0 IMAD.WIDE.U32 R6, R14, R6, R10 ;  /* 0x000000060e060225 */ /* 0x000fc800078e000a */
[----:B------:R-:W-:Y:S01]  /*1f8d0*/  @P0 IMAD.IADD R5, R7, 0x1, R5 ;  /* 0x0000000107050824 */ /* 0x000fe200078e0205 */
[----:B------:R-:W-:-:S04]  /*1f8e0*/  @P0 LEA R10, P2, R6, UR4, 0x2 ;  /* 0x00000004060a0c11 */ /* 0x000fc8000f8410ff */
[----:B------:R-:W-:-:S05]  /*1f8f0*/  @P0 LEA.HI.X R11, R6, UR5, R5, 0x2, P2 ;  /* 0x00000005060b0c11 */ /* 0x000fca00090f1405 */
[----:B------:R0:W2:Y:S01]  /*1f900*/  @P0 LDG.E R2, desc[UR46][R10.64] ;  /* 0x0000002e0a020981 */ /* 0x0000a2000c1e1900 */
[----:B------:R-:W-:Y:S02]  /*1f910*/  VIADD R4, R4, 0x6 ;  /* 0x0000000604047836 */ /* 0x000fe40000000000 */
[----:B------:R-:W-:Y:S01]  /*1f920*/  IMAD.MOV.U32 R5, RZ, RZ, 0x40000040 ;  /* 0x40000040ff057424 */ /* 0x000fe200078e00ff */
        /* <DEDUP_REMOVED lines=9> */
[----:B------:R-:W1:Y:S04]  /*1f9c0*/  SHFL.BFLY PT, R5, R4, 0x1, 0x1f ;  /* 0x0c201f0004057f89 */ /* 0x000e6800000e0000 */
[----:B------:R-:W3:Y:S01]  /*1f9d0*/  SHFL.BFLY PT, R6, R7, 0x1, 0x1f ;  /* 0x0c201f0007067f89 */ /* 0x000ee200000e0000 */
[----:B------:R-:W-:Y:S02]  /*1f9e0*/  IMAD.MOV.U32 R3, RZ, RZ, RZ ;  /* 0x000000ffff037224 */ /* 0x000fe400078e00ff */
[----:B-1----:R-:W-:Y:S01]  /*1f9f0*/  FADD.FTZ R5, R4, R5 ;  /* 0x0000000504057221 */ /* 0x002fe20000010000 */
[----:B---3--:R-:W-:-:S04]  /*1fa00*/  FADD.FTZ R9, R7, R6 ;  /* 0x0000000607097221 */ /* 0x008fc80000010000 */
[C---:B------:R-:W-:Y:S01]  /*1fa10*/  FSETP.NE.FTZ.AND P0, PT, R5.reuse, RZ, PT ;  /* 0x000000ff0500720b */ /* 0x040fe20003f15000 */
[----:B0-----:R-:W-:Y:S01]  /*1fa20*/  FMUL.FTZ R10, R5, 0.00390625 ;  /* 0x3b800000050a7820 */ /* 0x001fe20000410000 */
        /* <DEDUP_REMOVED lines=16> */
[----:B------:R-:W-:Y:S01]  /*1fb30*/  IMAD.MOV.U32 R153, RZ, RZ, -0x800000 ;  /* 0xff800000ff997424 */ /* 0x000fe200078e00ff */
[----:B------:R-:W-:Y:S01]  /*1fb40*/  MOV R152, 0xff800000 ;  /* 0xff80000000987802 */ /* 0x000fe20000000f00 */
[----:B--2---:R-:W-:Y:S01]  /*1fb50*/  FMUL.FTZ R154, R3, R2 ;  /* 0x00000002039a7220 */ /* 0x004fe20000410000 */
[----:B------:R-:W-:-:S01]  /*1fb60*/  @P2 FFMA.FTZ R153, R0, R191, R5 ;  /* 0x000000bf00992223 */ /* 0x000fc20000010005 */
[----:B------:R-:W-:Y:S01]  /*1fb70*/  @P3 FFMA.FTZ R152, R13, R165, R6 ;  /* 0x000000a50d983223 */ /* 0x000fe20000010006 */
[----:B---3--:R-:W-:Y:S01]  /*1fb80*/  FMUL.FTZ R2, R7, R2 ;  /* 0x0000000207027220 */ /* 0x008fe20000410000 */
[----:B------:R-:W-:Y:S02]  /*1fb90*/  WARPGROUP.DEPBAR.LE gsb0, 0x0 ;  /* 0x00008000000079c5 */ /* 0x000fe40000010000 */
[----:B------:R-:W-:Y:S05]  /*1fba0*/  @!P1 BRA `(.L_x_2524) ;  /* 0x0000000000049947 */ /* 0x000fea0003800000 */
[----:B------:R-:W-:Y:S01]  /*1fbb0*/  BPT.TRAP 0x1 ;  /* 0x000000040000795c */ /* 0x000fe20000300000 */
.L_x_2524:
[----:B------:R-:W-:Y:S02]  /*1fbc0*/  VIADD R8, R8, 0x38860 ;  /* 0x0003886008087836 */ /* 0x000fe40000000000 */
[-C--:B------:R-:W-:Y:S01]  /*1fbd0*/  FMUL.FTZ R9, R52, R154.reuse ;  /* 0x0000009a34097220 */ /* 0x080fe20000410000 */
[----:B------:R-:W-:Y:S02]  /*1fbe0*/  IMAD.U32 R3, RZ, RZ, UR42 ;  /* 0x0000002aff037e24 */ /* 0x000fe4000f8e00ff */
[-C--:B------:R-:W-:Y:S01]  /*1fbf0*/  FMUL.FTZ R52, R117, R154.reuse ;  /* 0x0000009a75347220 */ /* 0x080fe20000410000 */
[----:B------:R-:W-:Y:S02]  /*1fc00*/  VIADD R234, R234, 0x1 ;  /* 0x00000001eaea7836 */ /* 0x000fe40000000000 */
[-C--:B------:R-:W-:Y:S01]  /*1fc10*/  FMUL.FTZ R6, R45, R154.reuse ;  /* 0x0000009a2d067220 */ /* 0x080fe20000410000 */
[----:B------:R-:W-:Y:S01]  /*1fc20*/  FMUL.FTZ R11, R60, R154 ;  /* 0x0000009a3c0b7220 */ /* 0x000fe20000410000 */
[----:B------:R-:W-:Y:S01]  /*1fc30*/  PRMT R18, R3, 0x654, R8 ;  /* 0x0000065403127816 */ /* 0x000fe20000000008 */
[----:B------:R-:W-:Y:S01]  /*1fc40*/  FMUL.FTZ R117, R54, R2 ;  /* 0x0000000236757220 */ /* 0x000fe20000410000 */
[-C--:B------:R-:W-:Y:S01]  /*1fc50*/  FMUL.FTZ R45, R108, R154.reuse ;  /* 0x0000009a6c2d7220 */ /* 0x080fe20000410000 */
[----:B------:R-:W-:Y:S01]  /*1fc60*/  FMUL.FTZ R60, R125, R154 ;  /* 0x0000009a7d3c7220 */ /* 0x000fe20000410000 */
        /* <DEDUP_REMOVED lines=11> */
[----:B------:R-:W-:Y:S01]  /*1fd20*/  FMUL.FTZ R87, R102, R2 ;  /* 0x0000000266577220 */ /* 0x000fe20000410000 */
[----:B------:R-:W-:Y:S01]  /*1fd30*/  FMUL.FTZ R13, R68, R154 ;  /* 0x0000009a440d7220 */ /* 0x000fe20000410000 */
[-C--:B------:R-:W-:Y:S01]  /*1fd40*/  FMUL.FTZ R75, R91, R2.reuse ;  /* 0x000000025b4b7220 */ /* 0x080fe20000410000 */
[-C--:B------:R-:W-:Y:S01]  /*1fd50*/  FMUL.FTZ R102, R103, R2.reuse ;  /* 0x0000000267667220 */ /* 0x080fe20000410000 */
[----:B------:R-:W-:Y:S01]  /*1fd60*/  FMUL.FTZ R95, R118, R2 ;  /* 0x00000002765f7220 */ /* 0x000fe20000410000 */
[----:B0-----:R-:W-:Y:S01]  /*1fd70*/  SEL R18, RZ, 0x1, P0 ;  /* 0x00000001ff127807 */ /* 0x001fe20000000000 */
        /* <DEDUP_REMOVED lines=111> */
.L_x_2438:
        /* <DEDUP_REMOVED lines=8> */
[----:B0-----:R0:W-:Y:S04]  /*204f0*/  STL.64 [R1+0x10], R148 ;  /* 0x0000109401007387 */ /* 0x0011e80000100a00 */
[----:B------:R0:W-:Y:S01]  /*20500*/  STL.64 [R1+0x18], R150 ;  /* 0x0000189601007387 */ /* 0x0001e20000100a00 */
[----:B------:R-:W-:Y:S06]  /*20510*/  BAR.ARV 0x4, 0x180 ;  /* 0x0106000000007b1d */ /* 0x000fec0000002000 */
[----:B------:R-:W-:Y:S05]  /*20520*/  @P1 BRA `(.L_x_2526) ;  /* 0x0000002c00681947 */ /* 0x000fea0003800000 */
[----:B0-----:R-:W2:Y:S04]  /*20530*/  LDL R150, [R1+0x64] ;  /* 0x0000640001967983 */ /* 0x001ea80000100800 */
[----:B------:R-:W3:Y:S04]  /*20540*/  LDL R149, [R1+0x44] ;  /* 0x0000440001957983 */ /* 0x000ee80000100800 */
[----:B------:R-:W4:Y:S01]  /*20550*/  LDL R148, [R1+0x24] ;  /* 0x0000240001947983 */ /* 0x000f220000100800 */
[----:B------:R-:W-:Y:S01]  /*20560*/  F2FP.BF16.F32.PACK_AB R32, R5, R32 ;  /* 0x000000200520723e */ /* 0x000fe200000010ff */
[----:B------:R-:W-:Y:S01]  /*20570*/  ULDC.64 UR4, c[0x4][0x38] ;  /* 0x01000e0000047ab9 */ /* 0x000fe20000000a00 */
[----:B------:R-:W0:Y:S01]  /*20580*/  S2R R5, SR_SWINHI ;  /* 0x0000000000057919 */ /* 0x000e220000002f00 */
[----:B------:R-:W1:Y:S01]  /*20590*/  S2R R143, SR_TID.X ;  /* 0x00000000008f7919 */ /* 0x000e620000002100 */
        /* <DEDUP_REMOVED lines=10> */
[----:B------:R-:W-:Y:S02]  /*20640*/  MOV R54, R18 ;  /* 0x0000001200367202 */ /* 0x000fe40000000f00 */
[----:B0-----:R-:W-:Y:S02]  /*20650*/  MOV R55, R5 ;  /* 0x0000000500377202 */ /* 0x001fe40000000f00 */
        /* <DEDUP_REMOVED lines=9> */
[----:B------:R-:W-:Y:S01]  /*206f0*/  F2FP.BF16.F32.PACK_AB R137, R76, R137 ;  /* 0x000000894c89723e */ /* 0x000fe200000010ff */
[----:B-1----:R-:W-:Y:S01]  /*20700*/  IMAD.SHL.U32 R2, R143, 0x4, RZ ;  /* 0x000000048f027824 */ /* 0x002fe200078e00ff */
        /* <DEDUP_REMOVED lines=9> */
[----:B------:R-:W-:Y:S02]  /*207a0*/  LOP3.LUT R2, R2, 0xc, RZ, 0xc0, !PT ;  /* 0x0000000c02027812 */ /* 0x000fe400078ec0ff */
[----:B------:R-:W-:Y:S02]  /*207b0*/  F2FP.BF16.F32.PACK_AB R71, R38, R71 ;  /* 0x000000472647723e */ /* 0x000fe400000010ff */
[----:B------:R-:W-:Y:S02]  /*207c0*/  F2FP.BF16.F32.PACK_AB R131, R36, R97 ;  /* 0x000000612483723e */ /* 0x000fe400000010ff */
[----:B------:R-:W-:Y:S02]  /*207d0*/  F2FP.BF16.F32.PACK_AB R67, R46, R67 ;  /* 0x000000432e43723e */ /* 0x000fe400000010ff */
[----:B------:R-:W-:Y:S02]  /*207e0*/  IADD3 R26, P0, R2, UR4, RZ ;  /* 0x00000004021a7c10 */ /* 0x000fe4000ff1e0ff */
[----:B------:R-:W-:-:S02]  /*207f0*/  F2FP.BF16.F32.PACK_AB R33, R4, R33 ;  /* 0x000000210421723e */ /* 0x000fc400000010ff */
[----:B------:R-:W-:Y:S02]  /*20800*/  IADD3.X R27, RZ, UR5, RZ, P0, !PT ;  /* 0x00000005ff1b7c10 */ /* 0x000fe400087fe4ff */
[----:B------:R-:W-:Y:S02]  /*20810*/  LOP3.LUT P0, R4, R143, 0x3, RZ, 0xc0, !PT ;  /* 0x000000038f047812 */ /* 0x000fe4000780c0ff */
[----:B------:R-:W-:Y:S02]  /*20820*/  F2FP.BF16.F32.PACK_AB R63, R124, R35 ;  /* 0x000000237c3f723e */ /* 0x000fe400000010ff */
[----:B------:R-:W-:Y:S02]  /*20830*/  F2FP.BF16.F32.PACK_AB R72, R15, R72 ;  /* 0x000000480f48723e */ /* 0x000fe400000010ff */
[----:B------:R-:W-:Y:S02]  /*20840*/  F2FP.BF16.F32.PACK_AB R88, R29, R88 ;  /* 0x000000581d58723e */ /* 0x000fe400000010ff */
[----:B------:R-:W-:-:S02]  /*20850*/  F2FP.BF16.F32.PACK_AB R78, R78, R31 ;  /* 0x0000001f4e4e723e */ /* 0x000fc400000010ff */
[----:B------:R-:W-:Y:S02]  /*20860*/  F2FP.BF16.F32.PACK_AB R40, R7, R40 ;  /* 0x000000280728723e */ /* 0x000fe400000010ff */
[----:B------:R-:W-:Y:S02]  /*20870*/  F2FP.BF16.F32.PACK_AB R125, R28, R89 ;  /* 0x000000591c7d723e */ /* 0x000fe400000010ff */
[----:B------:R-:W-:Y:S01]  /*20880*/  F2FP.BF16.F32.PACK_AB R64, R13, R64 ;  /* 0x000000400d40723e */ /* 0x000fe200000010ff */
[----:B------:R-:W-:Y:S01]  /*20890*/  UMOV UR4, 0xffffffff ;  /* 0xffffffff00047882 */ /* 0x000fe20000000000 */
[----:B------:R-:W-:Y:S01]  /*208a0*/  ISETP.EQ.OR P0, PT, R4, 0x3, !P0 ;  /* 0x000000030400780c */ /* 0x000fe20004702670 */
[----:B------:R0:W5:Y:S01]  /*208b0*/  LDG.E.CONSTANT R2, desc[UR46][R26.64] ;  /* 0x0000002e1a027981 */ /* 0x000162000c1e9900 */
[----:B------:R-:W-:Y:S02]  /*208c0*/  F2FP.BF16.F32.PACK_AB R7, R108, R43 ;  /* 0x0000002b6c07723e */ /* 0x000fe400000010ff */
[----:B------:R-:W-:-:S02]  /*208d0*/  F2FP.BF16.F32.PACK_AB R43, R14, R73 ;  /* 0x000000490e2b723e */ /* 0x000fc400000010ff */
[----:B------:R-:W-:Y:S02]  /*208e0*/  SEL R13, R3, R132, P0 ;  /* 0x00000084030d7207 */ /* 0x000fe40000000000 */
[----:B------:R-:W-:Y:S02]  /*208f0*/  SEL R4, R132, R3, P0 ;  /* 0x0000000384047207 */ /* 0x000fe40000000000 */
[----:B------:R-:W-:Y:S02]  /*20900*/  F2FP.BF16.F32.PACK_AB R98, R87, R98 ;  /* 0x000000625762723e */ /* 0x000fe400000010ff */
[----:B0-----:R-:W-:Y:S02]  /*20910*/  F2FP.BF16.F32.PACK_AB R26, R79, R90 ;  /* 0x0000005a4f1a723e */ /* 0x001fe400000010ff */
        /* <DEDUP_REMOVED lines=14> */
[----:B-----5:R-:W-:Y:S02]  /*20a00*/  F2FP.BF16.F32.PACK_AB R116, R127, R138 ;  /* 0x0000008a7f74723e */ /* 0x020fe400000010ff */
[----:B------:R-:W-:Y:S02]  /*20a10*/  F2FP.BF16.F32.PACK_AB R139, R140, R139 ;  /* 0x0000008b8c8b723e */ /* 0x000fe400000010ff */
[----:B------:R-:W-:Y:S02]  /*20a20*/  F2FP.BF16.F32.PACK_AB R135, R135, R146 ;  /* 0x000000928787723e */ /* 0x000fe400000010ff */
[----:B------:R-:W-:Y:S02]  /*20a30*/  F2FP.BF16.F32.PACK_AB R145, R84, R145 ;  /* 0x000000915491723e */ /* 0x000fe400000010ff */
[----:B------:R-:W-:Y:S01]  /*20a40*/  F2FP.BF16.F32.PACK_AB R142, R142, R147 ;  /* 0x000000938e8e723e */ /* 0x000fe200000010ff */
[----:B--2---:R-:W-:-:S03]  /*20a50*/  IMAD.WIDE R50, R150, 0x2, R54 ;  /* 0x0000000296327825 */ /* 0x004fc600078e0236 */
[C---:B------:R-:W-:Y:S02]  /*20a60*/  IADD3 R81, P3, R50.reuse, 0xc060, RZ ;  /* 0x0000c06032517810 */ /* 0x040fe40007f7e0ff */
[C---:B------:R-:W-:Y:S02]  /*20a70*/  IADD3 R69, P1, R50.reuse, 0xc020, RZ ;  /* 0x0000c02032457810 */ /* 0x040fe40007f3e0ff */
[C---:B------:R-:W-:Y:S02]  /*20a80*/  IADD3 R61, P5, R50.reuse, 0xc000, RZ ;  /* 0x0000c000323d7810 */ /* 0x040fe40007fbe0ff */
[C---:B------:R-:W-:Y:S02]  /*20a90*/  IADD3 R53, P4, R50.reuse, 0x8060, RZ ;  /* 0x0000806032357810 */ /* 0x040fe40007f9e0ff */
[----:B------:R-:W-:Y:S02]  /*20aa0*/  IADD3 R77, P2, R50, 0xc040, RZ ;  /* 0x0000c040324d7810 */ /* 0x000fe40007f5e0ff */
[----:B------:R-:W-:-:S02]  /*20ab0*/  LOP3.LUT R80, R81, 0x380, RZ, 0xc0, !PT ;  /* 0x0000038051507812 */ /* 0x000fc400078ec0ff */
[----:B------:R-:W-:Y:S02]  /*20ac0*/  LOP3.LUT R68, R69, 0x380, RZ, 0xc0, !PT ;  /* 0x0000038045447812 */ /* 0x000fe400078ec0ff */
[----:B------:R-:W-:Y:S02]  /*20ad0*/  LOP3.LUT R60, R61, 0x380, RZ, 0xc0, !PT ;  /* 0x000003803d3c7812 */ /* 0x000fe400078ec0ff */
[----:B------:R-:W-:Y:S02]  /*20ae0*/  LOP3.LUT R52, R53, 0x380, RZ, 0xc0, !PT ;  /* 0x0000038035347812 */ /* 0x000fe400078ec0ff */
[----:B------:R-:W-:Y:S02]  /*20af0*/  LOP3.LUT R76, R77, 0x380, RZ, 0xc0, !PT ;  /* 0x000003804d4c7812 */ /* 0x000fe400078ec0ff */
        /* <DEDUP_REMOVED lines=17> */
[C---:B------:R-:W-:Y:S02]  /*20c10*/  IADD3 R39, P5, R50.reuse, 0x4060, RZ ;  /* 0x0000406032277810 */ /* 0x040fe40007fbe0ff */
[C---:B------:R-:W-:Y:S02]  /*20c20*/  IADD3 R37, P4, R50.reuse, 0x4040, RZ ;  /* 0x0000404032257810 */ /* 0x040fe40007f9e0ff */
[----:B------:R-:W-:Y:S02]  /*20c30*/  IADD3 R47, P2, R50, 0x8020, RZ ;  /* 0x00008020322f7810 */ /* 0x000fe40007f5e0ff */
[----:B------:R-:W-:Y:S02]  /*20c40*/  LOP3.LUT R104, R105, 0x380, RZ, 0xc0, !PT ;  /* 0x0000038069687812 */ /* 0x000fe400078ec0ff */
[----:B------:R-:W-:-:S02]  /*20c50*/  LOP3.LUT R44, R45, 0x380, RZ, 0xc0, !PT ;  /* 0x000003802d2c7812 */ /* 0x000fc400078ec0ff */
[----:B------:R-:W-:Y:S02]  /*20c60*/  LOP3.LUT R38, R39, 0x380, RZ, 0xc0, !PT ;  /* 0x0000038027267812 */ /* 0x000fe400078ec0ff */
[----:B------:R-:W-:Y:S02]  /*20c70*/  LOP3.LUT R36, R37, 0x380, RZ, 0xc0, !PT ;  /* 0x0000038025247812 */ /* 0x000fe400078ec0ff */
[----:B------:R-:W-:Y:S02]  /*20c80*/  LOP3.LUT R46, R47, 0x380, RZ, 0xc0, !PT ;  /* 0x000003802f2e7812 */ /* 0x000fe400078ec0ff */
[----:B------:R-:W-:Y:S02]  /*20c90*/  SHF.R.U64 R104, R104, 0x3, RZ ;  /* 0x0000000368687819 */ /* 0x000fe400000012ff */
[----:B------:R-:W-:Y:S02]  /*20ca0*/  SHF.R.U64 R44, R44, 0x3, RZ ;  /* 0x000000032c2c7819 */ /* 0x000fe400000012ff */
[----:B------:R-:W-:-:S02]  /*20cb0*/  SHF.R.U64 R38, R38, 0x3, RZ ;  /* 0x0000000326267819 */ /* 0x000fc400000012ff */
[----:B------:R-:W-:Y:S02]  /*20cc0*/  SHF.R.U64 R36, R36, 0x3, RZ ;  /* 0x0000000324247819 */ /* 0x000fe400000012ff */
[----:B------:R-:W-:Y:S02]  /*20cd0*/  SHF.R.U64 R46, R46, 0x3, RZ ;  /* 0x000000032e2e7819 */ /* 0x000fe400000012ff */
[----:B------:R-:W-:Y:S02]  /*20ce0*/  LOP3.LUT R104, R104, R105, RZ, 0x3c, !PT ;  /* 0x0000006968687212 */ /* 0x000fe400078e3cff */
        /* <DEDUP_REMOVED lines=8> */
[----:B------:R-:W-:-:S02]  /*20d70*/  IADD3.X R105, RZ, R51, RZ, P3, !PT ;  /* 0x00000033ff697210 */ /* 0x000fc40001ffe4ff */
        /* <DEDUP_REMOVED lines=27> */
[----:B------:R-:W-:Y:S01]  /*20f30*/  IADD3.X R31, RZ, R51, RZ, P2, !PT ;  /* 0x00000033ff1f7210 */ /* 0x000fe200017fe4ff */
[----:B----4-:R-:W-:Y:S01]  /*20f40*/  IMAD.SHL.U32 R89, R148, 0x4, RZ ;  /* 0x0000000494597824 */ /* 0x010fe200078e00ff */
        /* <DEDUP_REMOVED lines=16> */
[----:B---3--:R-:W-:Y:S01]  /*21050*/  SHF.L.U64.HI R105, R148, 0x2, R149 ;  /* 0x0000000294697819 */ /* 0x008fe20000010295 */
[----:B------:R-:W-:Y:S06]  /*21060*/  BRA.DIV UR4, `(.L_x_2527) ;  /* 0x000000ba04f47947 */ /* 0x000fec000b800000 */
[----:B------:R-:W-:Y:S02]  /*21070*/  SEL R21, R32, R33, P0 ;  /* 0x0000002120157207 */ /* 0x000fe40000000000 */
[----:B------:R-:W-:Y:S02]  /*21080*/  SEL R8, R33, R32, P0 ;  /* 0x0000002021087207 */ /* 0x000fe40000000000 */
[----:B------:R-:W-:Y:S02]  /*21090*/  SEL R31, R64, R65, P0 ;  /* 0x00000041401f7207 */ /* 0x000fe40000000000 */
[----:B------:R-:W-:Y:S02]  /*210a0*/  SEL R32, R65, R64, P0 ;  /* 0x0000004041207207 */ /* 0x000fe40000000000 */
[----:B------:R-:W-:Y:S01]  /*210b0*/  SEL R53, R62, R59, P0 ;  /* 0x0000003b3e357207 */ /* 0x000fe20000000000 */
[----:B------:R-:W-:Y:S01]  /*210c0*/  SHFL.IDX PT, R38, R31, R2, 0x1c1f ;  /* 0x001c1f021f267589 */ /* 0x000fe200000e0000 */
[----:B------:R-:W-:-:S02]  /*210d0*/  SEL R62, R59, R62, P0 ;  /* 0x0000003e3b3e7207 */ /* 0x000fc40000000000 */
[----:B------:R-:W-:Y:S02]  /*210e0*/  SEL R65, R10, R67, P0 ;  /* 0x000000430a417207 */ /* 0x000fe40000000000 */
        /* <DEDUP_REMOVED lines=39> */
[----:B------:R-:W-:Y:S01]  /*21360*/  LOP3.LUT R7, R2, 0x2, RZ, 0x3c, !PT ;  /* 0x0000000202077812 */ /* 0x000fe200078e3cff */
[----:B------:R-:W-:Y:S01]  /*21370*/  SHFL.IDX PT, R26, R25, R2, 0x1c1f ;  /* 0x001c1f02191a7589 */ /* 0x000fe200000e0000 */
[----:B------:R-:W-:Y:S02]  /*21380*/  SEL R48, R133, R48, P0 ;  /* 0x0000003085307207 */ /* 0x000fe40000000000 */
[----:B------:R-:W-:Y:S01]  /*21390*/  SEL R58, R137, R58, P0 ;  /* 0x0000003a893a7207 */ /* 0x000fe20000000000 */
[----:B------:R-:W0:Y:S01]  /*213a0*/  SHFL.IDX PT, R40, R36, R7, 0x1c1f ;  /* 0x001c1f0724287589 */ /* 0x000e2200000e0000 */
        /* <DEDUP_REMOVED lines=20> */
[----:B------:R1:W-:Y:S01]  /*214f0*/  SHFL.IDX PT, R68, R58, R7, 0x1c1f ;  /* 0x001c1f073a447589 */ /* 0x0003e200000e0000 */
        /* <DEDUP_REMOVED lines=8> */
[----:B------:R-:W-:Y:S01]  /*21580*/  SHFL.IDX PT, R6, R13, R2, 0x1c1f ;  /* 0x001c1f020d067589 */ /* 0x000fe200000e0000 */
[----:B------:R-:W-:Y:S02]  /*21590*/  SEL R112, R113, R112, P0 ;  /* 0x0000007071707207 */ /* 0x000fe40000000000 */
[----:B------:R-:W-:Y:S01]  /*215a0*/  SEL R109, R114, R115, P0 ;  /* 0x00000073726d7207 */ /* 0x000fe20000000000 */
[----:B------:R-:W5:Y:S01]  /*215b0*/  SHFL.IDX PT, R9, R4, R7, 0x1c1f ;  /* 0x001c1f0704097589 */ /* 0x000f6200000e0000 */
[----:B------:R-:W-:Y:S02]  /*215c0*/  SEL R111, R116, R139, P0 ;  /* 0x0000008b746f7207 */ /* 0x000fe40000000000 */
[----:B------:R-:W-:Y:S01]  /*215d0*/  SEL R114, R115, R114, P0 ;  /* 0x0000007273727207 */ /* 0x000fe20000000000 */
[----:B------:R5:W5:Y:S01]  /*215e0*/  SHFL.IDX PT, R27, R24, R7, 0x1c1f ;  /* 0x001c1f07181b7589 */ /* 0x000b6200000e0000 */
[----:B------:R-:W-:-:S02]  /*215f0*/  SEL R116, R139, R116, P0 ;  /* 0x000000748b747207 */ /* 0x000fc40000000000 */
[----:B------:R-:W-:Y:S01]  /*21600*/  SEL R3, R142, R135, P0 ;  /* 0x000000878e037207 */ /* 0x000fe20000000000 */
[----:B------:R-:W5:Y:S01]  /*21610*/  SHFL.IDX PT, R48, R48, R7, 0x1c1f ;  /* 0x001c1f0730307589 */ /* 0x000f6200000e0000 */
[----:B------:R-:W-:Y:S02]  /*21620*/  SEL R5, R135, R142, P0 ;  /* 0x0000008e87057207 */ /* 0x000fe40000000000 */
[----:B0-----:R-:W-:Y:S01]  /*21630*/  SEL R12, R33, R40, P0 ;  /* 0x00000028210c7207 */ /* 0x001fe20000000000 */
[----:B------:R0:W-:Y:S01]  /*21640*/  SHFL.IDX PT, R70, R60, R7, 0x1c1f ;  /* 0x001c1f073c467589 */ /* 0x0001e200000e0000 */
[----:B------:R-:W-:Y:S02]  /*21650*/  SEL R14, R40, R33, P0 ;  /* 0x00000021280e7207 */ /* 0x000fe40000000000 */
[----:B-1----:R-:W-:Y:S01]  /*21660*/  SEL R58, R44, R37, P0 ;  /* 0x000000252c3a7207 */ /* 0x002fe20000000000 */
[----:B------:R-:W-:Y:S01]  /*21670*/  SHFL.IDX PT, R43, R43, R2, 0x1c1f ;  /* 0x001c1f022b2b7589 */ /* 0x000fe200000e0000 */
[----:B--2---:R-:W-:-:S02]  /*21680*/  SEL R32, R34, R29, P0 ;  /* 0x0000001d22207207 */ /* 0x004fc40000000000 */
[----:B---3--:R-:W-:Y:S01]  /*21690*/  SEL R36, R38, R31, P0 ;  /* 0x0000001f26247207 */ /* 0x008fe20000000000 */
[----:B------:R-:W-:Y:S01]  /*216a0*/  SHFL.IDX PT, R45, R45, R2, 0x1c1f ;  /* 0x001c1f022d2d7589 */ /* 0x000fe200000e0000 */
[----:B----4-:R-:W-:Y:S02]  /*216b0*/  SEL R40, R35, R42, P0 ;  /* 0x0000002a23287207 */ /* 0x010fe40000000000 */
[----:B-----5:R-:W-:Y:S01]  /*216c0*/  SEL R24, R26, R25, P0 ;  /* 0x000000191a187207 */ /* 0x020fe20000000000 */
        /* <DEDUP_REMOVED lines=8> */
[----:B0-----:R-:W-:Y:S01]  /*21750*/  SEL R60, R41, R48, P0 ;  /* 0x00000030293c7207 */ /* 0x001fe20000000000 */
[----:B------:R-:W-:Y:S01]  /*21760*/  SHFL.IDX PT, R50, R50, R7, 0x1c1f ;  /* 0x001c1f0732327589 */ /* 0x000fe200000e0000 */
[----:B------:R-:W-:Y:S02]  /*21770*/  SEL R6, R9, R6, P0 ;  /* 0x0000000609067207 */ /* 0x000fe40000000000 */
[----:B------:R-:W-:Y:S01]  /*21780*/  SEL R26, R25, R26, P0 ;  /* 0x0000001a191a7207 */ /* 0x000fe20000000000 */
[----:B------:R-:W-:Y:S01]  /*21790*/  SHFL.IDX PT, R52, R52, R7, 0x1c1f ;  /* 0x001c1f0734347589 */ /* 0x000fe200000e0000 */
[----:B------:R-:W-:-:S03]  /*217a0*/  SEL R30, R27, R30, P0 ;  /* 0x0000001e1b1e7207 */ /* 0x000fc60000000000 */
[----:B------:R0:W1:Y:S04]  /*217b0*/  SHFL.IDX PT, R20, R56, R7, 0x1c1f ;  /* 0x001c1f0738147589 */ /* 0x00006800000e0000 */
[----:B------:R-:W2:Y:S04]  /*217c0*/  SHFL.IDX PT, R86, R72, R7, 0x1c1f ;  /* 0x001c1f0748567589 */ /* 0x000ea800000e0000 */
[----:B------:R-:W3:Y:S01]  /*217d0*/  SHFL.IDX PT, R88, R74, R7, 0x1c1f ;  /* 0x001c1f074a587589 */ /* 0x000ee200000e0000 */
[----:B0-----:R-:W-:-:S03]  /*217e0*/  SEL R56, R37, R44, P0 ;  /* 0x0000002c25387207 */ /* 0x001fc60000000000 */
[----:B------:R0:W4:Y:S01]  /*217f0*/  SHFL.IDX PT, R90, R76, R7, 0x1c1f ;  /* 0x001c1f074c5a7589 */ /* 0x00012200000e0000 */
[----:B------:R-:W-:Y:S02]  /*21800*/  SEL R44, R39, R46, P0 ;  /* 0x0000002e272c7207 */ /* 0x000fe40000000000 */
[----:B------:R-:W-:Y:S01]  /*21810*/  SEL R46, R46, R39, P0 ;  /* 0x000000272e2e7207 */ /* 0x000fe20000000000 */
[----:B------:R5:W4:Y:S04]  /*21820*/  SHFL.IDX PT, R92, R78, R7, 0x1c1f ;  /* 0x001c1f074e5c7589 */ /* 0x000b2800000e0000 */
[----:B------:R-:W-:Y:S01]  /*21830*/  SHFL.IDX PT, R57, R57, R2, 0x1c1f ;  /* 0x001c1f0239397589 */ /* 0x000fe200000e0000 */
[----:B0-----:R-:W-:-:S03]  /*21840*/  SEL R76, R49, R68, P0 ;  /* 0x00000044314c7207 */ /* 0x001fc60000000000 */
[----:B------:R-:W-:Y:S01]  /*21850*/  SHFL.IDX PT, R73, R73, R2, 0x1c1f ;  /* 0x001c1f0249497589 */ /* 0x000fe200000e0000 */
[----:B-1----:R-:W-:Y:S02]  /*21860*/  SEL R72, R47, R20, P0 ;  /* 0x000000142f487207 */ /* 0x002fe40000000000 */
[----:B-----5:R-:W-:Y:S01]  /*21870*/  SEL R78, R68, R49, P0 ;  /* 0x00000031444e7207 */ /* 0x020fe20000000000 */
[----:B------:R-:W-:Y:S01]  /*21880*/  SHFL.IDX PT, R75, R75, R2, 0x1c1f ;  /* 0x001c1f024b4b7589 */ /* 0x000fe200000e0000 */
[----:B------:R-:W-:Y:S02]  /*21890*/  SEL R68, R51, R70, P0 ;  /* 0x0000004633447207 */ /* 0x000fe40000000000 */
[----:B------:R-:W-:Y:S01]  /*218a0*/  SEL R74, R20, R47, P0 ;  /* 0x0000002f144a7207 */ /* 0x000fe20000000000 */
[----:B------:R-:W-:Y:S01]  /*218b0*/  SHFL.IDX PT, R77, R77, R2, 0x1c1f ;  /* 0x001c1f024d4d7589 */ /* 0x000fe200000e0000 */
[----:B------:R-:W-:Y:S02]  /*218c0*/  SEL R70, R70, R51, P0 ;  /* 0x0000003346467207 */ /* 0x000fe40000000000 */
[----:B--2---:R-:W-:Y:S01]  /*218d0*/  SEL R29, R61, R86, P0 ;  /* 0x000000563d1d7207 */ /* 0x004fe20000000000 */
[----:B------:R-:W-:Y:S01]  /*218e0*/  SHFL.IDX PT, R79, R79, R2, 0x1c1f ;  /* 0x001c1f024f4f7589 */ /* 0x000fe200000e0000 */
[----:B------:R-:W-:-:S02]  /*218f0*/  SEL R31, R86, R61, P0 ;  /* 0x0000003d561f7207 */ /* 0x000fc40000000000 */
[----:B---3--:R-:W-:Y:S01]  /*21900*/  SEL R33, R63, R88, P0 ;  /* 0x000000583f217207 */ /* 0x008fe20000000000 */
[----:B------:R-:W0:Y:S01]  /*21910*/  SHFL.IDX PT, R21, R8, R7, 0x1c1f ;  /* 0x001c1f0708157589 */ /* 0x000e2200000e0000 */
[----:B------:R-:W-:Y:S02]  /*21920*/  SEL R35, R88, R63, P0 ;  /* 0x0000003f58237207 */ /* 0x000fe40000000000 */
[----:B----4-:R-:W-:Y:S01]  /*21930*/  SEL R37, R65, R90, P0 ;  /* 0x0000005a41257207 */ /* 0x010fe20000000000 */
[----:B------:R1:W2:Y:S01]  /*21940*/  SHFL.IDX PT, R82, R64, R7, 0x1c1f ;  /* 0x001c1f0740527589 */ /* 0x0002a200000e0000 */
[----:B------:R-:W-:Y:S02]  /*21950*/  SEL R39, R90, R65, P0 ;  /* 0x000000415a277207 */ /* 0x000fe40000000000 */
[----:B------:R-:W-:Y:S01]  /*21960*/  SEL R13, R67, R92, P0 ;  /* 0x0000005c430d7207 */ /* 0x000fe20000000000 */
[----:B------:R3:W4:Y:S01]  /*21970*/  SHFL.IDX PT, R84, R66, R7, 0x1c1f ;  /* 0x001c1f0742547589 */ /* 0x00072200000e0000 */
[----:B------:R-:W-:-:S03]  /*21980*/  SEL R15, R92, R67, P0 ;  /* 0x000000435c0f7207 */ /* 0x000fc60000000000 */
[----:B------:R-:W5:Y:S01]  /*21990*/  SHFL.IDX PT, R98, R98, R7, 0x1c1f ;  /* 0x001c1f0762627589 */ /* 0x000f6200000e0000 */
[----:B-1----:R-:W-:-:S03]  /*219a0*/  SEL R64, R45, R52, P0 ;  /* 0x000000342d407207 */ /* 0x002fc60000000000 */
[----:B------:R-:W1:Y:S01]  /*219b0*/  SHFL.IDX PT, R108, R108, R7, 0x1c1f ;  /* 0x001c1f076c6c7589 */ /* 0x000e6200000e0000 */
[----:B---3--:R-:W-:-:S03]  /*219c0*/  SEL R66, R52, R45, P0 ;  /* 0x0000002d34427207 */ /* 0x008fc60000000000 */
[----:B------:R-:W3:Y:S04]  /*219d0*/  SHFL.IDX PT, R110, R110, R7, 0x1c1f ;  /* 0x001c1f076e6e7589 */ /* 0x000ee800000e0000 */
[----:B------:R-:W3:Y:S01]  /*219e0*/  SHFL.IDX PT, R112, R112, R7, 0x1c1f ;  /* 0x001c1f0770707589 */ /* 0x000ee200000e0000 */
[----:B0-----:R-:W-:Y:S02]  /*219f0*/  SEL R8, R10, R21, P0 ;  /* 0x000000150a087207 */ /* 0x001fe40000000000 */
[----:B------:R-:W-:Y:S01]  /*21a00*/  SEL R10, R21, R10, P0 ;  /* 0x0000000a150a7207 */ /* 0x000fe20000000000 */
[----:B------:R-:W-:Y:S01]  /*21a10*/  SHFL.IDX PT, R71, R71, R2, 0x1c1f ;  /* 0x001c1f0247477589 */ /* 0x000fe200000e0000 */
[----:B--2---:R-:W-:Y:S02]  /*21a20*/  SEL R9, R57, R82, P0 ;  /* 0x0000005239097207 */ /* 0x004fe40000000000 */
[----:B------:R-:W-:Y:S01]  /*21a30*/  SEL R11, R82, R57, P0 ;  /* 0x00000039520b7207 */ /* 0x000fe20000000000 */
[----:B------:R-:W-:Y:S01]  /*21a40*/  SHFL.IDX PT, R109, R109, R2, 0x1c1f ;  /* 0x001c1f026d6d7589 */ /* 0x000fe200000e0000 */
[----:B----4-:R-:W-:-:S02]  /*21a50*/  SEL R25, R59, R84, P0 ;  /* 0x000000543b197207 */ /* 0x010fc40000000000 */
[----:B------:R-:W-:Y:S01]  /*21a60*/  SEL R27, R84, R59, P0 ;  /* 0x0000003b541b7207 */ /* 0x000fe20000000000 */
[----:B------:R-:W-:Y:S01]  /*21a70*/  SHFL.IDX PT, R111, R111, R2, 0x1c1f ;  /* 0x001c1f026f6f7589 */ /* 0x000fe200000e0000 */
[----:B-----5:R-:W-:Y:S02]  /*21a80*/  SEL R45, R73, R98, P0 ;  /* 0x00000062492d7207 */ /* 0x020fe40000000000 */
[----:B------:R-:W-:Y:S01]  /*21a90*/  SEL R47, R98, R73, P0 ;  /* 0x00000049622f7207 */ /* 0x000fe20000000000 */
[----:B------:R0:W-:Y:S01]  /*21aa0*/  SHFL.IDX PT, R80, R62, R7, 0x1c1f ;  /* 0x001c1f073e507589 */ /* 0x0001e200000e0000 */
[----:B-1----:R-:W-:Y:S02]  /*21ab0*/  SEL R61, R75, R108, P0 ;  /* 0x0000006c4b3d7207 */ /* 0x002fe40000000000 */
[----:B------:R-:W-:Y:S01]  /*21ac0*/  SEL R63, R108, R75, P0 ;  /* 0x0000004b6c3f7207 */ /* 0x000fe20000000000 */
[----:B------:R-:W1:Y:S01]  /*21ad0*/  SHFL.IDX PT, R94, R94, R7, 0x1c1f ;  /* 0x001c1f075e5e7589 */ /* 0x000e6200000e0000 */
[----:B---3--:R-:W-:-:S02]  /*21ae0*/  SEL R49, R77, R110, P0 ;  /* 0x0000006e4d317207 */ /* 0x008fc40000000000 */
[----:B------:R-:W-:Y:S01]  /*21af0*/  SEL R51, R110, R77, P0 ;  /* 0x0000004d6e337207 */ /* 0x000fe20000000000 */
[----:B------:R-:W2:Y:S01]  /*21b00*/  SHFL.IDX PT, R96, R96, R7, 0x1c1f ;  /* 0x001c1f0760607589 */ /* 0x000ea200000e0000 */
[----:B------:R-:W-:Y:S02]  /*21b10*/  SEL R65, R79, R112, P0 ;  /* 0x000000704f417207 */ /* 0x000fe40000000000 */
[----:B0-----:R-:W-:Y:S01]  /*21b20*/  SEL R62, R48, R41, P0 ;  /* 0x00000029303e7207 */ /* 0x001fe20000000000 */
[----:B------:R-:W0:Y:S01]  /*21b30*/  SHFL.IDX PT, R114, R114, R7, 0x1c1f ;  /* 0x001c1f0772727589 */ /* 0x000e2200000e0000 */
[----:B------:R-:W-:Y:S02]  /*21b40*/  SEL R48, R43, R50, P0 ;  /* 0x000000322b307207 */ /* 0x000fe40000000000 */
[----:B------:R-:W-:Y:S01]  /*21b50*/  SEL R50, R50, R43, P0 ;  /* 0x0000002b32327207 */ /* 0x000fe20000000000 */
[----:B------:R-:W3:Y:S01]  /*21b60*/  SHFL.IDX PT, R116, R116, R7, 0x1c1f ;  /* 0x001c1f0774747589 */ /* 0x000ee200000e0000 */
[----:B------:R-:W-:-:S03]  /*21b70*/  SEL R67, R112, R79, P0 ;  /* 0x0000004f70437207 */ /* 0x000fc60000000000 */
[----:B------:R4:W3:Y:S04]  /*21b80*/  SHFL.IDX PT, R0, R5, R2, 0x1c1f ;  /* 0x001c1f0205007589 */ /* 0x0008e800000e0000 */
[----:B------:R5:W3:Y:S01]  /*21b90*/  SHFL.IDX PT, R3, R3, R7, 0x1c1f ;  /* 0x001c1f0703037589 */ /* 0x000ae200000e0000 */
[----:B-1----:R-:W-:Y:S02]  /*21ba0*/  SEL R41, R69, R94, P0 ;  /* 0x0000005e45297207 */ /* 0x002fe40000000000 */
[----:B----4-:R-:W-:Y:S01]  /*21bb0*/  SEL R5, R53, R80, P0 ;  /* 0x0000005035057207 */ /* 0x010fe20000000000 */
[----:B------:R-:W-:Y:S01]  /*21bc0*/  IMAD.MOV.U32 R2, RZ, RZ, RZ ;  /* 0x000000ffff027224 */ /* 0x000fe200078e00ff */
[----:B------:R-:W-:Y:S02]  /*21bd0*/  SEL R43, R94, R69, P0 ;  /* 0x000000455e2b7207 */ /* 0x000fe40000000000 */
[----:B-----5:R-:W-:-:S02]  /*21be0*/  SEL R7, R80, R53, P0 ;  /* 0x0000003550077207 */ /* 0x020fc40000000000 */
[----:B--2---:R-:W-:Y:S02]  /*21bf0*/  SEL R57, R71, R96, P0 ;  /* 0x0000006047397207 */ /* 0x004fe40000000000 */
[----:B------:R-:W-:Y:S02]  /*21c00*/  SEL R59, R96, R71, P0 ;  /* 0x00000047603b7207 */ /* 0x000fe40000000000 */
[----:B0-----:R-:W-:Y:S02]  /*21c10*/  SEL R73, R109, R114, P0 ;  /* 0x000000726d497207 */ /* 0x001fe40000000000 */
[----:B------:R-:W-:Y:S02]  /*21c20*/  SEL R75, R114, R109, P0 ;  /* 0x0000006d724b7207 */ /* 0x000fe40000000000 */
[----:B---3--:R-:W-:Y:S02]  /*21c30*/  SEL R77, R111, R116, P0 ;  /* 0x000000746f4d7207 */ /* 0x008fe40000000000 */
[----:B------:R-:W-:-:S07]  /*21c40*/  SEL R79, R116, R111, P0 ;  /* 0x0000006f744f7207 */ /* 0x000fce0000000000 */
.L_x_2801:
[----:B------:R-:W-:Y:S05]  /*21c50*/  WARPSYNC.ALL ;  /* 0x0000000000007948 */ /* 0x000fea0003800000 */
[----:B------:R-:W-:Y:S01]  /*21c60*/  BAR.SYNC.DEFER_BLOCKING 0x1, 0x100 ;  /* 0x0044000000007b1d */ /* 0x000fe20000010000 */
[----:B------:R-:W-:-:S05]  /*21c70*/  SEL R69, R0, R3, P0 ;  /* 0x0000000300457207 */ /* 0x000fca0000000000 */
[----:B------:R-:W-:Y:S02]  /*21c80*/  ULDC.64 UR4, c[0x0][0xc00] ;  /* 0x0003000000047ab9 */ /* 0x000fe40000000a00 */
[----:B------:R-:W-:Y:S01]  /*21c90*/  ISETP.NE.U32.AND P1, PT, RZ, UR4, PT ;  /* 0x00000004ff007c0c */ /* 0x000fe2000bf25070 */
[----:B------:R-:W2:Y:S01]  /*21ca0*/  LDL R52, [R1+0x3c] ;  /* 0x00003c0001347983 */ /* 0x000ea20000100800 */
[----:B------:R-:W-:Y:S02]  /*21cb0*/  IADD3 R20, P2, R89, UR4, RZ ;  /* 0x0000000459147c10 */ /* 0x000fe4000ff5e0ff */
[----:B------:R-:W-:Y:S01]  /*21cc0*/  SEL R71, R3, R0, P0 ;  /* 0x0000000003477207 */ /* 0x000fe20000000000 */
[----:B------:R-:W2:Y:S01]  /*21cd0*/  LDL R82, [R1+0x8] ;  /* 0x0000080001527983 */ /* 0x000ea20000100800 */
[----:B------:R-:W-:Y:S01]  /*21ce0*/  ISETP.NE.AND.EX P1, PT, RZ, UR5, PT, P1 ;  /* 0x00000005ff007c0c */ /* 0x000fe2000bf25310 */
[----:B------:R-:W0:Y:S01]  /*21cf0*/  LDC R0, c[0x0][0xbe8] ;  /* 0x0002fa00ff007b82 */ /* 0x000e220000000800 */
[----:B------:R-:W-:Y:S01]  /*21d00*/  IADD3.X R21, R105, UR5, RZ, P2, !PT ;  /* 0x0000000569157c10 */ /* 0x000fe200097fe4ff */
[----:B------:R-:W-:Y:S01]  /*21d10*/  ULDC.64 UR4, c[0x0][0xc08] ;  /* 0x0003020000047ab9 */ /* 0x000fe20000000a00 */
[----:B------:R1:W-:Y:S04]  /*21d20*/  STSM.16.M88.4 [R107], R4 ;  /* 0x000000046b007844 */ /* 0x0003e80000000200 */
[----:B------:R-:W-:Y:S04]  /*21d30*/  STSM.16.M88.4 [R91], R8 ;  /* 0x000000085b007844 */ /* 0x000fe80000000200 */
        /* <DEDUP_REMOVED lines=8> */
[----:B------:R-:W-:Y:S01]  /*21dc0*/  STSM.16.M88.4 [R104], R60 ;  /* 0x0000003c68007844 */ /* 0x000fe20000000200 */
[----:B------:R-:W-:-:S03]  /*21dd0*/  ISETP.NE.U32.AND P0, PT, RZ, UR4, PT ;  /* 0x00000004ff007c0c */ /* 0x000fc6000bf05070 */
[----:B------:R-:W-:Y:S04]  /*21de0*/  STSM.16.M88.4 [R106], R48 ;  /* 0x000000306a007844 */ /* 0x000fe80000000200 */
[----:B------:R-:W-:Y:S04]  /*21df0*/  STSM.16.M88.4 [R81], R64 ;  /* 0x0000004051007844 */ /* 0x000fe80000000200 */
[----:B------:R-:W-:Y:S04]  /*21e00*/  STSM.16.M88.4 [R83], R72 ;  /* 0x0000004853007844 */ /* 0x000fe80000000200 */
[----:B------:R3:W-:Y:S01]  /*21e10*/  STSM.16.M88.4 [R85], R76 ;  /* 0x0000004c55007844 */ /* 0x0007e20000000200 */
[----:B------:R-:W-:-:S03]  /*21e20*/  ISETP.NE.AND.EX P0, PT, RZ, UR5, PT, P0 ;  /* 0x00000005ff007c0c */ /* 0x000fc6000bf05300 */
[----:B------:R4:W-:Y:S01]  /*21e30*/  STSM.16.M88.4 [R87], R68 ;  /* 0x0000004457007844 */ /* 0x0009e20000000200 */
[----:B------:R-:W-:Y:S09]  /*21e40*/  BAR.SYNC.DEFER_BLOCKING 0x1, 0x100 ;  /* 0x0044000000007b1d */ /* 0x000ff20000010000 */
[----:B-1----:R-:W-:Y:S01]  /*21e50*/  @P0 IADD3 R4, P3, R89, UR4, RZ ;  /* 0x0000000459040c10 */ /* 0x002fe2000ff7e0ff */
[----:B------:R-:W-:-:S02]  /*21e60*/  ULDC UR4, c[0x0][0xa88] ;  /* 0x0002a20000047ab9 */ /* 0x000fc40000000800 */
[----:B---3--:R-:W-:Y:S02]  /*21e70*/  MOV R77, UR4 ;  /* 0x00000004004d7c02 */ /* 0x008fe40008000f00 */
[----:B------:R-:W-:Y:S01]  /*21e80*/  @P0 IADD3.X R5, R105, UR5, RZ, P3, !PT ;  /* 0x0000000569050c10 */ /* 0x000fe20009ffe4ff */
[----:B------:R4:W5:Y:S01]  /*21e90*/  @P1 LDG.E R2, desc[UR46][R20.64] ;  /* 0x0000002e14021981 */ /* 0x000962000c1e1900 */
[----:B0-----:R-:W-:-:S03]  /*21ea0*/  ISETP.NE.AND P2, PT, R0, 0x1, PT ;  /* 0x000000010000780c */ /* 0x001fc60003f45270 */
[----:B------:R4:W5:Y:S10]  /*21eb0*/  @P0 LDG.E R77, desc[UR46][R4.64] ;  /* 0x0000002e044d0981 */ /* 0x000974000c1e1900 */
[----:B------:R-:W0:Y:S08]  /*21ec0*/  @P2 LDC R3, c[0x0][0xbec] ;  /* 0x0002fb00ff032b82 */ /* 0x000e300000000800 */
[----:B------:R-:W1:Y:S01]  /*21ed0*/  @P2 LDC R9, c[0x0][0xbf0] ;  /* 0x0002fc00ff092b82 */ /* 0x000e620000000800 */
[----:B--2---:R-:W-:Y:S01]  /*21ee0*/  IMAD.IADD R8, R52, 0x1, R82 ;  /* 0x0000000134087824 */ /* 0x004fe200078e0252 */
[----:B01--4-:R-:W-:Y:S06]  /*21ef0*/  @P0 BRA `(.L_x_2528) ;  /* 0x0000000000100947 */ /* 0x013fec0003800000 */
[----:B------:R-:W-:Y:S05]  /*21f00*/  @!P1 BRA `(.L_x_2528) ;  /* 0x00000000000c9947 */ /* 0x000fea0003800000 */
[----:B------:R-:W2:Y:S04]  /*21f10*/  LDG.E R4, desc[UR46][R20.64] ;  /* 0x0000002e14047981 */ /* 0x000ea8000c1e1900 */
[----:B-----5:R-:W2:Y:S02]  /*21f20*/  LDG.E R77, desc[UR46][R20.64+0x4] ;  /* 0x0000042e144d7981 */ /* 0x020ea4000c1e1900 */
[----:B--2---:R-:W-:-:S07]  /*21f30*/  IMAD.IADD R77, R77, 0x1, -R4 ;  /* 0x000000014d4d7824 */ /* 0x004fce00078e0a04 */
.L_x_2528:
        /* <DEDUP_REMOVED lines=9> */
[----:B------:R-:W-:Y:S01]  /*21fd0*/  VIADD R78, R143, 0xffffff80 ;  /* 0xffffff808f4e7836 */ /* 0x000fe20000000000 */
[----:B------:R-:W-:Y:S01]  /*21fe0*/  SEL R21, R148, RZ, !P1 ;  /* 0x000000ff94157207 */ /* 0x000fe20004800000 */
[----:B------:R-:W-:Y:S01]  /*21ff0*/  IMAD.MOV R13, RZ, RZ, -R7 ;  /* 0x000000ffff0d7224 */ /* 0x000fe200078e0a07 */
[----:B------:R-:W1:Y:S01]  /*22000*/  @P2 LDC R83, c[0x0][0xbf0] ;  /* 0x0002fc00ff532b82 */ /* 0x000e620000000800 */
[----:B------:R-:W-:Y:S01]  /*22010*/  IMAD.WIDE R54, R11, 0x2, R54 ;  /* 0x000000020b367825 */ /* 0x000fe200078e0236 */
[----:B------:R-:W-:-:S02]  /*22020*/  SHF.R.S32.HI R11, RZ, 0x1f, R7 ;  /* 0x0000001fff0b7819 */ /* 0x000fc40000011407 */
[----:B------:R-:W-:Y:S01]  /*22030*/  SHF.R.S32.HI R79, RZ, 0x1f, R78 ;  /* 0x0000001fff4f7819 */ /* 0x000fe2000001144e */
[----:B------:R-:W-:Y:S01]  /*22040*/  IMAD R77, R77, R0, RZ ;  /* 0x000000004d4d7224 */ /* 0x000fe200078e02ff */
[C---:B------:R-:W-:Y:S02]  /*22050*/  IADD3 R29, P5, R54.reuse, 0x4000, RZ ;  /* 0x00004000361d7810 */ /* 0x040fe40007fbe0ff */
[----:B------:R-:W-:Y:S02]  /*22060*/  IADD3 R37, P4, R54, 0x5000, RZ ;  /* 0x0000500036257810 */ /* 0x000fe40007f9e0ff */
[----:B------:R-:W-:Y:S02]  /*22070*/  LEA.HI R80, R79, R78, RZ, 0x3 ;  /* 0x0000004e4f507211 */ /* 0x000fe400078f18ff */
[----:B------:R-:W-:Y:S02]  /*22080*/  LOP3.LUT R28, R29, 0x380, RZ, 0xc0, !PT ;  /* 0x000003801d1c7812 */ /* 0x000fe400078ec0ff */
[----:B------:R-:W-:-:S02]  /*22090*/  LOP3.LUT R36, R37, 0x380, RZ, 0xc0, !PT ;  /* 0x0000038025247812 */ /* 0x000fc400078ec0ff */
[----:B------:R-:W-:Y:S02]  /*220a0*/  LOP3.LUT R85, R80, 0xfffffff8, RZ, 0xc0, !PT ;  /* 0xfffffff850557812 */ /* 0x000fe400078ec0ff */
[----:B------:R-:W-:Y:S02]  /*220b0*/  SHF.R.U64 R28, R28, 0x3, RZ ;  /* 0x000000031c1c7819 */ /* 0x000fe400000012ff */
[----:B------:R-:W-:Y:S02]  /*220c0*/  SHF.R.U64 R36, R36, 0x3, RZ ;  /* 0x0000000324247819 */ /* 0x000fe400000012ff */
[----:B------:R-:W-:Y:S02]  /*220d0*/  LOP3.LUT R28, R28, R29, RZ, 0x3c, !PT ;  /* 0x0000001d1c1c7212 */ /* 0x000fe400078e3cff */
[----:B------:R-:W-:Y:S01]  /*220e0*/  LOP3.LUT R36, R36, R37, RZ, 0x3c, !PT ;  /* 0x0000002524247212 */ /* 0x000fe200078e3cff */
[----:B------:R-:W-:Y:S01]  /*220f0*/  IMAD.X R37, RZ, RZ, R55, P4 ;  /* 0x000000ffff257224 */ /* 0x000fe200020e0637 */
[----:B------:R-:W-:-:S02]  /*22100*/  IADD3.X R29, RZ, R55, RZ, P5, !PT ;  /* 0x00000037ff1d7210 */ /* 0x000fc40002ffe4ff */
[C---:B------:R-:W-:Y:S02]  /*22110*/  IADD3 R49, P5, R54.reuse, 0x9000, RZ ;  /* 0x0000900036317810 */ /* 0x040fe40007fbe0ff */
[----:B------:R-:W-:Y:S02]  /*22120*/  IADD3 R53, P4, R54, 0xa000, RZ ;  /* 0x0000a00036357810 */ /* 0x000fe40007f9e0ff */
[----:B------:R-:W-:Y:S02]  /*22130*/  LOP3.LUT R48, R49, 0x380, RZ, 0xc0, !PT ;  /* 0x0000038031307812 */ /* 0x000fe400078ec0ff */
[----:B------:R-:W-:Y:S02]  /*22140*/  LOP3.LUT R52, R53, 0x380, RZ, 0xc0, !PT ;  /* 0x0000038035347812 */ /* 0x000fe400078ec0ff */
[----:B------:R-:W-:Y:S02]  /*22150*/  SHF.R.U64 R48, R48, 0x3, RZ ;  /* 0x0000000330307819 */ /* 0x000fe400000012ff */
[----:B------:R-:W-:-:S02]  /*22160*/  SHF.R.U64 R52, R52, 0x3, RZ ;  /* 0x0000000334347819 */ /* 0x000fc400000012ff */
[----:B------:R-:W-:Y:S01]  /*22170*/  LOP3.LUT R48, R48, R49, RZ, 0x3c, !PT ;  /* 0x0000003130307212 */ /* 0x000fe200078e3cff */
[--C-:B------:R-:W-:Y:S01]  /*22180*/  IMAD.X R49, RZ, RZ, R55.reuse, P5 ;  /* 0x000000ffff317224 */ /* 0x100fe200028e0637 */
[----:B------:R-:W-:Y:S01]  /*22190*/  LOP3.LUT R52, R52, R53, RZ, 0x3c, !PT ;  /* 0x0000003534347212 */ /* 0x000fe200078e3cff */
[----:B------:R-:W-:Y:S01]  /*221a0*/  IMAD.X R53, RZ, RZ, R55, P4 ;  /* 0x000000ffff357224 */ /* 0x000fe200020e0637 */
[C---:B------:R-:W-:Y:S02]  /*221b0*/  IADD3 R65, P5, R54.reuse, 0xd000, RZ ;  /* 0x0000d00036417810 */ /* 0x040fe40007fbe0ff */
[----:B------:R-:W-:Y:S02]  /*221c0*/  IADD3 R69, P4, R54, 0xe000, RZ ;  /* 0x0000e00036457810 */ /* 0x000fe40007f9e0ff */
[----:B------:R-:W-:Y:S02]  /*221d0*/  LOP3.LUT R64, R65, 0x380, RZ, 0xc0, !PT ;  /* 0x0000038041407812 */ /* 0x000fe400078ec0ff */
[----:B------:R-:W-:-:S02]  /*221e0*/  LOP3.LUT R68, R69, 0x380, RZ, 0xc0, !PT ;  /* 0x0000038045447812 */ /* 0x000fc400078ec0ff */
[----:B------:R-:W-:Y:S02]  /*221f0*/  SHF.R.U64 R64, R64, 0x3, RZ ;  /* 0x0000000340407819 */ /* 0x000fe400000012ff */
[----:B------:R-:W-:Y:S02]  /*22200*/  SHF.R.U64 R68, R68, 0x3, RZ ;  /* 0x0000000344447819 */ /* 0x000fe400000012ff */
[----:B------:R-:W-:Y:S01]  /*22210*/  LOP3.LUT R64, R64, R65, RZ, 0x3c, !PT ;  /* 0x0000004140407212 */ /* 0x000fe200078e3cff */
[--C-:B------:R-:W-:Y:S01]  /*22220*/  IMAD.X R65, RZ, RZ, R55.reuse, P5 ;  /* 0x000000ffff417224 */ /* 0x100fe200028e0637 */
[----:B------:R-:W-:Y:S01]  /*22230*/  LOP3.LUT R68, R68, R69, RZ, 0x3c, !PT ;  /* 0x0000004544447212 */ /* 0x000fe200078e3cff */
[----:B------:R-:W-:Y:S02]  /*22240*/  IMAD.X R69, RZ, RZ, R55, P4 ;  /* 0x000000ffff457224 */ /* 0x000fe400020e0637 */
[----:B------:R-:W-:Y:S01]  /*22250*/  VIADD R89, R22, 0x80 ;  /* 0x0000008016597836 */ /* 0x000fe20000000000 */
[----:B------:R-:W-:Y:S01]  /*22260*/  BSSY B1, `(.L_x_2529) ;  /* 0x00000c2000017945 */ /* 0x000fe20003800000 */
[----:B------:R-:W-:-:S02]  /*22270*/  SHF.R.S32.HI R87, RZ, 0x1f, R22 ;  /* 0x0000001fff577819 */ /* 0x000fc40000011416 */
[----:B------:R-:W-:Y:S02]  /*22280*/  SHF.R.S32.HI R88, RZ, 0x1f, R233 ;  /* 0x0000001fff587819 */ /* 0x000fe400000114e9 */
[----:B------:R-:W-:Y:S02]  /*22290*/  SHF.R.S32.HI R86, RZ, 0x1f, R89 ;  /* 0x0000001fff567819 */ /* 0x000fe40000011459 */
[----:B--2---:R-:W-:Y:S01]  /*222a0*/  SHF.R.S32.HI R76, RZ, 0x1f, R84 ;  /* 0x0000001fff4c7819 */ /* 0x004fe20000011454 */
[----:B------:R-:W-:-:S04]  /*222b0*/  IMAD.WIDE.U32 R4, R84, UR4, R2 ;  /* 0x0000000454047c25 */ /* 0x000fc8000f8e0002 */
[----:B------:R-:W-:-:S04]  /*222c0*/  IMAD R6, R76, UR4, RZ ;  /* 0x000000044c067c24 */ /* 0x000fc8000f8e02ff */
[----:B------:R-:W-:Y:S01]  /*222d0*/  IMAD R9, R84, UR5, R6 ;  /* 0x0000000554097c24 */ /* 0x000fe2000f8e0206 */
[----:B------:R-:W-:Y:S02]  /*222e0*/  ULDC.64 UR4, c[0x0][0xb98] ;  /* 0x0002e60000047ab9 */ /* 0x000fe40000000a00 */
[----:B------:R-:W-:Y:S02]  /*222f0*/  IMAD R6, R20, UR4, RZ ;  /* 0x0000000414067c24 */ /* 0x000fe4000f8e02ff */
[----:B------:R-:W-:Y:S01]  /*22300*/  IADD3 R5, R5, R9, RZ ;  /* 0x0000000905057210 */ /* 0x000fe20007ffe0ff */
[----:B------:R-:W-:Y:S02]  /*22310*/  IMAD R9, R0, R13, R8 ;  /* 0x0000000d00097224 */ /* 0x000fe400078e0208 */
[C---:B------:R-:W-:Y:S02]  /*22320*/  IMAD R8, R21.reuse, UR5, R6 ;  /* 0x0000000515087c24 */ /* 0x040fe4000f8e0206 */
[----:B------:R-:W-:Y:S01]  /*22330*/  IMAD.WIDE.U32 R4, R21, UR4, R4 ;  /* 0x0000000415047c25 */ /* 0x000fe2000f8e0004 */
[----:B------:R-:W-:Y:S01]  /*22340*/  SHF.R.S32.HI R6, RZ, 0x1f, R9 ;  /* 0x0000001fff067819 */ /* 0x000fe20000011409 */
[----:B------:R-:W-:Y:S01]  /*22350*/  ULDC.64 UR4, c[0x0][0xb88] ;  /* 0x0002e20000047ab9 */ /* 0x000fe20000000a00 */
[----:B------:R-:W-:-:S03]  /*22360*/  IADD3 R4, P1, R7, R4, RZ ;  /* 0x0000000407047210 */ /* 0x000fc60007f3e0ff */
[----:B------:R-:W-:Y:S01]  /*22370*/  IMAD R6, R6, UR4, RZ ;  /* 0x0000000406067c24 */ /* 0x000fe2000f8e02ff */
[C---:B------:R-:W-:Y:S02]  /*22380*/  IADD3 R7, P0, R54.reuse, 0x1000, RZ ;  /* 0x0000100036077810 */ /* 0x040fe40007f1e0ff */
[----:B------:R-:W-:Y:S01]  /*22390*/  IADD3.X R5, R11, R5, R8, P1, !PT ;  /* 0x000000050b057210 */ /* 0x000fe20000ffe408 */
[----:B------:R-:W-:Y:S01]  /*223a0*/  IMAD R11, R9, UR5, R6 ;  /* 0x00000005090b7c24 */ /* 0x000fe2000f8e0206 */
[----:B------:R-:W-:Y:S02]  /*223b0*/  LOP3.LUT R8, R7, 0x380, RZ, 0xc0, !PT ;  /* 0x0000038007087812 */ /* 0x000fe400078ec0ff */
[----:B------:R-:W-:Y:S01]  /*223c0*/  IADD3 R13, P1, R54, 0x2000, RZ ;  /* 0x00002000360d7810 */ /* 0x000fe20007f3e0ff */
[----:B------:R-:W-:Y:S01]  /*223d0*/  IMAD.WIDE.U32 R4, R9, UR4, R4 ;  /* 0x0000000409047c25 */ /* 0x000fe2000f8e0004 */
[----:B------:R-:W-:Y:S01]  /*223e0*/  ULDC.64 UR4, c[0x0][0xb50] ;  /* 0x0002d40000047ab9 */ /* 0x000fe20000000a00 */
[----:B------:R-:W-:-:S02]  /*223f0*/  SHF.R.U64 R8, R8, 0x3, RZ ;  /* 0x0000000308087819 */ /* 0x000fc400000012ff */
[----:B------:R-:W-:Y:S01]  /*22400*/  IMAD.IADD R5, R5, 0x1, R11 ;  /* 0x0000000105057824 */ /* 0x000fe200078e020b */
[----:B------:R-:W-:Y:S01]  /*22410*/  LEA R6, P3, R4, UR4, 0x2 ;  /* 0x0000000404067c11 */ /* 0x000fe2000f8610ff */
[----:B------:R-:W-:Y:S01]  /*22420*/  IMAD.X R9, RZ, RZ, R55, P0 ;  /* 0x000000ffff097224 */ /* 0x000fe200000e0637 */
[----:B------:R-:W-:Y:S02]  /*22430*/  LOP3.LUT R8, R8, R7, RZ, 0x3c, !PT ;  /* 0x0000000708087212 */ /* 0x000fe400078e3cff */
[----:B------:R-:W-:Y:S01]  /*22440*/  LEA.HI.X R10, R4, UR5, R5, 0x2, P3 ;  /* 0x00000005040a7c11 */ /* 0x000fe200098f1405 */
[----:B------:R-:W-:Y:S01]  /*22450*/  ULDC.64 UR4, c[0x0][0xaa0] ;  /* 0x0002a80000047ab9 */ /* 0x000fe20000000a00 */
[----:B------:R-:W-:Y:S01]  /*22460*/  LEA.HI R4, R79, R78, RZ, 0x7 ;  /* 0x0000004e4f047211 */ /* 0x000fe200078f38ff */
[----:B------:R-:W-:Y:S01]  /*22470*/  SHFL.IDX PT, R50, R6, RZ, 0x1c1f ;  /* 0x001c1fff06327589 */ /* 0x000fe200000e0000 */
[----:B------:R-:W-:Y:S02]  /*22480*/  IADD3 R25, P3, R54, 0x3000, RZ ;  /* 0x0000300036197810 */ /* 0x000fe40007f7e0ff */
[----:B------:R-:W-:Y:S01]  /*22490*/  LOP3.LUT R7, R4, 0xffffff80, RZ, 0xc0, !PT ;  /* 0xffffff8004077812 */ /* 0x000fe200078ec0ff */
[----:B------:R-:W2:Y:S01]  /*224a0*/  SHFL.IDX PT, R51, R10, RZ, 0x1c1f ;  /* 0x001c1fff0a337589 */ /* 0x000ea200000e0000 */
[----:B------:R-:W-:-:S02]  /*224b0*/  SHF.R.S32.HI R5, RZ, 0x7, R4 ;  /* 0x00000007ff057819 */ /* 0x000fc40000011404 */
[----:B------:R-:W-:Y:S01]  /*224c0*/  LOP3.LUT R12, R13, 0x380, RZ, 0xc0, !PT ;  /* 0x000003800d0c7812 */ /* 0x000fe200078ec0ff */
[----:B------:R-:W-:Y:S01]  /*224d0*/  IMAD.IADD R7, R78, 0x1, -R7 ;  /* 0x000000014e077824 */ /* 0x000fe200078e0a07 */
[----:B------:R-:W-:Y:S01]  /*224e0*/  LEA.HI R4, R4, R5, RZ, 0x1 ;  /* 0x0000000504047211 */ /* 0x000fe200078f08ff */
[----:B------:R3:W-:Y:S01]  /*224f0*/  SHFL.IDX PT, R58, R6, 0x1, 0x1c1f ;  /* 0x003c1f00063a7f89 */ /* 0x0007e200000e0000 */
[----:B------:R-:W-:Y:S02]  /*22500*/  IADD3 R33, P0, R54, 0x6000, RZ ;  /* 0x0000600036217810 */ /* 0x000fe40007f1e0ff */
[----:B------:R-:W-:Y:S01]  /*22510*/  SHF.R.S32.HI R14, RZ, 0x1f, R7 ;  /* 0x0000001fff0e7819 */ /* 0x000fe20000011407 */
[----:B------:R-:W4:Y:S01]  /*22520*/  SHFL.IDX PT, R59, R10, 0x1, 0x1c1f ;  /* 0x003c1f000a3b7f89 */ /* 0x000f2200000e0000 */
[----:B------:R-:W-:Y:S02]  /*22530*/  LOP3.LUT R24, R25, 0x380, RZ, 0xc0, !PT ;  /* 0x0000038019187812 */ /* 0x000fe400078ec0ff */
[----:B------:R-:W-:-:S02]  /*22540*/  LOP3.LUT R4, R4, 0x3fffffe, RZ, 0xc0, !PT ;  /* 0x03fffffe04047812 */ /* 0x000fc400078ec0ff */
[----:B------:R-:W-:Y:S02]  /*22550*/  SHF.R.U64 R12, R12, 0x3, RZ ;  /* 0x000000030c0c7819 */ /* 0x000fe400000012ff */
[----:B------:R-:W-:Y:S01]  /*22560*/  LEA.HI R11, R14, R7, RZ, 0x2 ;  /* 0x000000070e0b7211 */ /* 0x000fe200078f10ff */
[----:B------:R-:W-:Y:S01]  /*22570*/  IMAD.IADD R4, R5, 0x1, -R4 ;  /* 0x0000000105047824 */ /* 0x000fe200078e0a04 */
[----:B------:R-:W-:Y:S02]  /*22580*/  LOP3.LUT R32, R33, 0x380, RZ, 0xc0, !PT ;  /* 0x0000038021207812 */ /* 0x000fe400078ec0ff */
[----:B------:R-:W-:Y:S02]  /*22590*/  SHF.R.U64 R24, R24, 0x3, RZ ;  /* 0x0000000318187819 */ /* 0x000fe400000012ff */
[----:B------:R-:W-:Y:S01]  /*225a0*/  LOP3.LUT R12, R12, R13, RZ, 0x3c, !PT ;  /* 0x0000000d0c0c7212 */ /* 0x000fe200078e3cff */
[----:B------:R-:W-:Y:S01]  /*225b0*/  IMAD.X R13, RZ, RZ, R55, P1 ;  /* 0x000000ffff0d7224 */ /* 0x000fe200008e0637 */
[----:B------:R-:W-:-:S02]  /*225c0*/  SHF.R.S32.HI R5, RZ, 0x2, R11 ;  /* 0x00000002ff057819 */ /* 0x000fc4000001140b */
[----:B------:R-:W-:Y:S02]  /*225d0*/  SHF.R.S32.HI R26, RZ, 0x1f, R11 ;  /* 0x0000001fff1a7819 */ /* 0x000fe4000001140b */
[----:B------:R-:W-:Y:S02]  /*225e0*/  SHF.R.U64 R32, R32, 0x3, RZ ;  /* 0x0000000320207819 */ /* 0x000fe400000012ff */
[----:B------:R-:W-:Y:S01]  /*225f0*/  LOP3.LUT R24, R24, R25, RZ, 0x3c, !PT ;  /* 0x0000001918187212 */ /* 0x000fe200078e3cff */
[----:B------:R-:W-:Y:S01]  /*22600*/  IMAD.X R25, RZ, RZ, R55, P3 ;  /* 0x000000ffff197224 */ /* 0x000fe200018e0637 */
[C---:B------:R-:W-:Y:S02]  /*22610*/  IADD3 R41, P1, R54.reuse, 0x7000, RZ ;  /* 0x0000700036297810 */ /* 0x040fe40007f3e0ff */
[----:B------:R-:W-:Y:S02]  /*22620*/  IADD3 R45, P3, R54, 0x8000, RZ ;  /* 0x00008000362d7810 */ /* 0x000fe40007f7e0ff */
[----:B------:R-:W-:-:S02]  /*22630*/  LEA.HI R26, R26, R5, RZ, 0x3 ;  /* 0x000000051a1a7211 */ /* 0x000fc400078f18ff */
[----:B------:R-:W-:Y:S01]  /*22640*/  LOP3.LUT R32, R32, R33, RZ, 0x3c, !PT ;  /* 0x0000002120207212 */ /* 0x000fe200078e3cff */
[----:B------:R-:W-:Y:S01]  /*22650*/  IMAD.X R33, RZ, RZ, R55, P0 ;  /* 0x000000ffff217224 */ /* 0x000fe200000e0637 */
[----:B------:R-:W-:Y:S02]  /*22660*/  LOP3.LUT R40, R41, 0x380, RZ, 0xc0, !PT ;  /* 0x0000038029287812 */ /* 0x000fe400078ec0ff */
[----:B------:R-:W-:Y:S02]  /*22670*/  LOP3.LUT P0, RZ, R7, 0x3, RZ, 0xc0, !PT ;  /* 0x0000000307ff7812 */ /* 0x000fe4000780c0ff */
[----:B------:R-:W-:Y:S02]  /*22680*/  LOP3.LUT R44, R45, 0x380, RZ, 0xc0, !PT ;  /* 0x000003802d2c7812 */ /* 0x000fe400078ec0ff */
[----:B------:R-:W-:Y:S02]  /*22690*/  LEA.HI R7, R14, R7, RZ, 0x5 ;  /* 0x000000070e077211 */ /* 0x000fe400078f28ff */
[----:B------:R-:W-:Y:S01]  /*226a0*/  LOP3.LUT R26, R26, 0xfffffff8, RZ, 0xc0, !PT ;  /* 0xfffffff81a1a7812 */ /* 0x000fe200078ec0ff */
[----:B------:R-:W-:Y:S01]  /*226b0*/  IMAD R3, R3, UR4, RZ ;  /* 0x0000000403037c24 */ /* 0x000fe2000f8e02ff */
[----:B------:R-:W-:-:S02]  /*226c0*/  SHF.R.U64 R40, R40, 0x3, RZ ;  /* 0x0000000328287819 */ /* 0x000fc400000012ff */
[----:B------:R-:W-:Y:S01]  /*226d0*/  SHF.R.U64 R44, R44, 0x3, RZ ;  /* 0x000000032c2c7819 */ /* 0x000fe200000012ff */
[----:B------:R-:W-:Y:S01]  /*226e0*/  IMAD.IADD R26, R5, 0x1, -R26 ;  /* 0x00000001051a7824 */ /* 0x000fe200078e0a1a */
[----:B------:R-:W-:Y:S01]  /*226f0*/  SHF.R.S32.HI R7, RZ, 0x5, R7 ;  /* 0x00000005ff077819 */ /* 0x000fe20000011407 */
[----:B------:R-:W-:Y:S01]  /*22700*/  IMAD.IADD R78, R78, 0x1, -R85 ;  /* 0x000000014e4e7824 */ /* 0x000fe200078e0a55 */
[----:B------:R-:W-:Y:S01]  /*22710*/  LOP3.LUT R40, R40, R41, RZ, 0x3c, !PT ;  /* 0x0000002928287212 */ /* 0x000fe200078e3cff */
[----:B------:R-:W-:Y:S01]  /*22720*/  IMAD.X R41, RZ, RZ, R55, P1 ;  /* 0x000000ffff297224 */ /* 0x000fe200008e0637 */
[----:B------:R-:W-:Y:S01]  /*22730*/  LOP3.LUT R44, R44, R45, RZ, 0x3c, !PT ;  /* 0x0000002d2c2c7212 */ /* 0x000fe200078e3cff */
[----:B------:R-:W-:Y:S01]  /*22740*/  IMAD R79, R2, UR5, R3 ;  /* 0x00000005024f7c24 */ /* 0x000fe2000f8e0203 */
[----:B------:R-:W-:Y:S01]  /*22750*/  IADD3 R57, P1, R54, 0xb000, RZ ;  /* 0x0000b00036397810 */ /* 0x000fe20007f3e0ff */
[----:B------:R-:W-:Y:S01]  /*22760*/  IMAD.WIDE.U32 R2, R2, UR4, RZ ;  /* 0x0000000402027c25 */ /* 0x000fe2000f8e00ff */
[----:B------:R-:W-:Y:S01]  /*22770*/  IADD3.X R45, RZ, R55, RZ, P3, !PT ;  /* 0x00000037ff2d7210 */ /* 0x000fe20001ffe4ff */
[----:B------:R-:W-:Y:S01]  /*22780*/  ULDC.64 UR4, c[0x0][0xae8] ;  /* 0x0002ba0000047ab9 */ /* 0x000fe20000000a00 */
[----:B------:R-:W-:Y:S01]  /*22790*/  IADD3 R61, P3, R54, 0xc000, RZ ;  /* 0x0000c000363d7810 */ /* 0x000fe20007f7e0ff */
[----:B------:R-:W-:Y:S01]  /*227a0*/  IMAD R7, R7, 0x10, R26 ;  /* 0x0000001007077824 */ /* 0x000fe200078e021a */
[----:B------:R-:W-:Y:S01]  /*227b0*/  LOP3.LUT R56, R57, 0x380, RZ, 0xc0, !PT ;  /* 0x0000038039387812 */ /* 0x000fe200078ec0ff */
[----:B------:R-:W-:Y:S01]  /*227c0*/  IMAD R78, R78, 0x20, R19 ;  /* 0x000000204e4e7824 */ /* 0x000fe200078e0213 */
[----:B------:R-:W-:Y:S01]  /*227d0*/  LOP3.LUT R60, R61, 0x380, RZ, 0xc0, !PT ;  /* 0x000003803d3c7812 */ /* 0x000fe200078ec0ff */
[----:B------:R-:W-:Y:S01]  /*227e0*/  IMAD.IADD R3, R3, 0x1, R79 ;  /* 0x0000000103037824 */ /* 0x000fe200078e024f */
[----:B------:R-:W-:Y:S01]  /*227f0*/  SHF.R.U64 R56, R56, 0x3, RZ ;  /* 0x0000000338387819 */ /* 0x000fe200000012ff */
[----:B------:R-:W-:Y:S01]  /*22800*/  IMAD R76, R76, UR4, RZ ;  /* 0x000000044c4c7c24 */ /* 0x000fe2000f8e02ff */
[----:B------:R-:W-:Y:S01]  /*22810*/  SHF.R.U64 R60, R60, 0x3, RZ ;  /* 0x000000033c3c7819 */ /* 0x000fe200000012ff */
[----:B------:R-:W-:Y:S01]  /*22820*/  IMAD R4, R4, 0x40, R7 ;  /* 0x0000004004047824 */ /* 0x000fe200078e0207 */
[----:B------:R-:W-:Y:S01]  /*22830*/  LOP3.LUT R56, R56, R57, RZ, 0x3c, !PT ;  /* 0x0000003938387212 */ /* 0x000fe200078e3cff */
[----:B------:R-:W-:Y:S01]  /*22840*/  IMAD.IADD R78, R82, 0x1, R78 ;  /* 0x00000001524e7824 */ /* 0x000fe200078e024e */
[----:B------:R-:W-:Y:S01]  /*22850*/  LOP3.LUT R60, R60, R61, RZ, 0x3c, !PT ;  /* 0x0000003d3c3c7212 */ /* 0x000fe200078e3cff */
[----:B------:R-:W-:Y:S01]  /*22860*/  IMAD R79, R84, UR5, R76 ;  /* 0x00000005544f7c24 */ /* 0x000fe2000f8e024c */
[----:B------:R-:W-:Y:S01]  /*22870*/  IADD3 R4, R4, R82, RZ ;  /* 0x0000005204047210 */ /* 0x000fe20007ffe0ff */
[----:B------:R-:W-:Y:S01]  /*22880*/  IMAD.WIDE.U32 R2, R84, UR4, R2 ;  /* 0x0000000454027c25 */ /* 0x000fe2000f8e0002 */
[----:B------:R-:W-:Y:S01]  /*22890*/  ULDC.64 UR4, c[0x0][0xaf0] ;  /* 0x0002bc0000047ab9 */ /* 0x000fe20000000a00 */
[----:B------:R-:W-:-:S02]  /*228a0*/  LOP3.LUT R5, R54, 0x380, RZ, 0xc0, !PT ;  /* 0x0000038036057812 */ /* 0x000fc400078ec0ff */
[----:B0-----:R-:W-:Y:S01]  /*228b0*/  @P2 IMAD.HI.U32 R76, R78, R81, RZ ;  /* 0x000000514e4c2227 */ /* 0x001fe200078e00ff */
[----:B------:R-:W-:Y:S02]  /*228c0*/  IADD3 R3, R3, R79, RZ ;  /* 0x0000004f03037210 */ /* 0x000fe40007ffe0ff */
[----:B------:R-:W-:Y:S01]  /*228d0*/  SHF.R.U64 R5, R5, 0x3, RZ ;  /* 0x0000000305057819 */ /* 0x000fe200000012ff */
[--C-:B------:R-:W-:Y:S01]  /*228e0*/  IMAD.X R57, RZ, RZ, R55.reuse, P1 ;  /* 0x000000ffff397224 */ /* 0x100fe200008e0637 */
[----:B------:R-:W-:Y:S01]  /*228f0*/  ISETP.GE.OR P1, PT, R4, R77, P0 ;  /* 0x0000004d0400720c */ /* 0x000fe20000726670 */
[----:B------:R-:W-:Y:S01]  /*22900*/  IMAD.MOV.U32 R79, RZ, RZ, R78 ;  /* 0x000000ffff4f7224 */ /* 0x000fe200078e004e */
[----:B-1----:R-:W-:Y:S01]  /*22910*/  @P2 SHF.R.U32.HI R79, RZ, R83, R76 ;  /* 0x00000053ff4f2219 */ /* 0x002fe2000001164c */
[----:B------:R-:W-:Y:S01]  /*22920*/  IMAD.X R61, RZ, RZ, R55, P3 ;  /* 0x000000ffff3d7224 */ /* 0x000fe200018e0637 */
[----:B------:R-:W-:Y:S01]  /*22930*/  IADD3 R7, P3, R54, 0xf000, RZ ;  /* 0x0000f00036077810 */ /* 0x000fe20007f7e0ff */
[----:B------:R-:W-:-:S02]  /*22940*/  VIADD R4, R4, 0x8 ;  /* 0x0000000804047836 */ /* 0x000fc40000000000 */
[----:B------:R-:W-:Y:S01]  /*22950*/  IMAD R20, R20, UR4, RZ ;  /* 0x0000000414147c24 */ /* 0x000fe2000f8e02ff */
[----:B---3--:R-:W-:Y:S01]  /*22960*/  LOP3.LUT R6, R7, 0x380, RZ, 0xc0, !PT ;  /* 0x0000038007067812 */ /* 0x008fe200078ec0ff */
[C---:B------:R-:W-:Y:S01]  /*22970*/  IMAD.WIDE.U32 R2, R21.reuse, UR4, R2 ;  /* 0x0000000415027c25 */ /* 0x040fe2000f8e0002 */
[----:B------:R-:W-:Y:S02]  /*22980*/  ISETP.GE.OR P0, PT, R4, R77, P0 ;  /* 0x0000004d0400720c */ /* 0x000fe40000706670 */
[----:B------:R-:W-:Y:S01]  /*22990*/  SHF.R.U64 R6, R6, 0x3, RZ ;  /* 0x0000000306067819 */ /* 0x000fe200000012ff */
[----:B------:R-:W-:Y:S01]  /*229a0*/  IMAD R81, R21, UR5, R20 ;  /* 0x0000000515517c24 */ /* 0x000fe2000f8e0214 */
[--C-:B------:R-:W-:Y:S01]  /*229b0*/  SHF.R.S32.HI R20, RZ, 0x1f, R79.reuse ;  /* 0x0000001fff147819 */ /* 0x100fe2000001144f */
[----:B------:R-:W-:Y:S01]  /*229c0*/  IMAD.MOV R21, RZ, RZ, -R79 ;  /* 0x000000ffff157224 */ /* 0x000fe200078e0a4f */
[----:B------:R-:W-:Y:S01]  /*229d0*/  ULDC.64 UR4, c[0x0][0xae0] ;  /* 0x0002b80000047ab9 */ /* 0x000fe20000000a00 */
[----:B------:R-:W-:Y:S01]  /*229e0*/  IMAD.IADD R3, R3, 0x1, R81 ;  /* 0x0000000103037824 */ /* 0x000fe200078e0251 */
[----:B------:R-:W-:Y:S01]  /*229f0*/  LOP3.LUT R4, R5, R54, RZ, 0x3c, !PT ;  /* 0x0000003605047212 */ /* 0x000fe200078e3cff */
[----:B------:R-:W-:Y:S01]  /*22a00*/  IMAD R21, R0, R21, R78 ;  /* 0x0000001500157224 */ /* 0x000fe200078e024e */
[----:B------:R-:W-:Y:S01]  /*22a10*/  IADD3.X R73, RZ, R55, RZ, P3, !PT ;  /* 0x00000037ff497210 */ /* 0x000fe20001ffe4ff */
[----:B------:R-:W-:Y:S01]  /*22a20*/  IMAD R20, R20, UR4, RZ ;  /* 0x0000000414147c24 */ /* 0x000fe2000f8e02ff */
[----:B------:R-:W-:Y:S01]  /*22a30*/  LOP3.LUT R72, R6, R7, RZ, 0x3c, !PT ;  /* 0x0000000706487212 */ /* 0x000fe200078e3cff */
[----:B------:R-:W-:Y:S01]  /*22a40*/  IMAD.MOV.U32 R5, RZ, RZ, R55 ;  /* 0x000000ffff057224 */ /* 0x000fe200078e0037 */
[----:B------:R-:W-:Y:S01]  /*22a50*/  SHF.R.S32.HI R0, RZ, 0x1f, R21 ;  /* 0x0000001fff007819 */ /* 0x000fe20000011415 */
[C---:B------:R-:W-:Y:S01]  /*22a60*/  IMAD R81, R79.reuse, UR5, R20 ;  /* 0x000000054f517c24 */ /* 0x040fe2000f8e0214 */
[----:B--2---:R0:W-:Y:S01]  /*22a70*/  @!P1 ST.E desc[UR46][R50.64], R153 ;  /* 0x0000009932009985 */ /* 0x0041e2000c10192e */
[----:B------:R-:W-:Y:S01]  /*22a80*/  IMAD.WIDE.U32 R2, R79, UR4, R2 ;  /* 0x000000044f027c25 */ /* 0x000fe2000f8e0002 */
[----:B------:R-:W-:-:S02]  /*22a90*/  ULDC.64 UR4, c[0x0][0xad8] ;  /* 0x0002b60000047ab9 */ /* 0x000fc40000000a00 */
[----:B----4-:R1:W-:Y:S01]  /*22aa0*/  @!P0 ST.E desc[UR46][R58.64], R152 ;  /* 0x000000983a008985 */ /* 0x0103e2000c10192e */
[----:B------:R-:W-:Y:S02]  /*22ab0*/  IMAD.IADD R3, R3, 0x1, R81 ;  /* 0x0000000103037824 */ /* 0x000fe400078e0251 */
[----:B------:R-:W-:Y:S01]  /*22ac0*/  IMAD R0, R0, UR4, RZ ;  /* 0x0000000400007c24 */ /* 0x000fe2000f8e02ff */
[----:B------:R-:W5:Y:S01]  /*22ad0*/  LD.E.128 R4, desc[UR46][R4.64] ;  /* 0x0000002e04047980 */ /* 0x000f62000c101d00 */
[----:B------:R-:W-:-:S03]  /*22ae0*/  IMAD.IADD R84, R19, 0x1, R82 ;  /* 0x0000000113547824 */ /* 0x000fc600078e0252 */
        /* <DEDUP_REMOVED lines=8> */
[----:B0-----:R-:W5:Y:S04]  /*22b70*/  LD.E.128 R48, desc[UR46][R48.64] ;  /* 0x0000002e30307980 */ /* 0x001f68000c101d00 */
[----:B------:R-:W5:Y:S04]  /*22b80*/  LD.E.128 R52, desc[UR46][R52.64] ;  /* 0x0000002e34347980 */ /* 0x000f68000c101d00 */
[----:B-1----:R-:W5:Y:S04]  /*22b90*/  LD.E.128 R56, desc[UR46][R56.64] ;  /* 0x0000002e38387980 */ /* 0x002f68000c101d00 */
[----:B------:R-:W5:Y:S04]  /*22ba0*/  LD.E.128 R60, desc[UR46][R60.64] ;  /* 0x0000002e3c3c7980 */ /* 0x000f68000c101d00 */
[----:B------:R-:W5:Y:S04]  /*22bb0*/  LD.E.128 R64, desc[UR46][R64.64] ;  /* 0x0000002e40407980 */ /* 0x000f68000c101d00 */
[----:B------:R-:W5:Y:S04]  /*22bc0*/  LD.E.128 R68, desc[UR46][R68.64] ;  /* 0x0000002e44447980 */ /* 0x000f68000c101d00 */
[----:B------:R-:W5:Y:S01]  /*22bd0*/  LD.E.128 R72, desc[UR46][R72.64] ;  /* 0x0000002e48487980 */ /* 0x000f62000c101d00 */
[C---:B------:R-:W-:Y:S01]  /*22be0*/  IMAD R79, R21.reuse, UR5, R0 ;  /* 0x00000005154f7c24 */ /* 0x040fe2000f8e0200 */
[----:B------:R-:W-:Y:S01]  /*22bf0*/  IADD3 R0, R18, 0x38820, RZ ;  /* 0x0003882012007810 */ /* 0x000fe20007ffe0ff */
[----:B------:R-:W-:Y:S01]  /*22c00*/  IMAD.WIDE.U32 R2, R21, UR4, R2 ;  /* 0x0000000415027c25 */ /* 0x000fe2000f8e0002 */
[----:B------:R-:W-:Y:S01]  /*22c10*/  @!PT LDS RZ, [RZ] ;  /* 0x00000000fffff984 */ /* 0x000fe20000000800 */
[----:B------:R-:W-:Y:S01]  /*22c20*/  @!PT LDS RZ, [RZ] ;  /* 0x00000000fffff984 */ /* 0x000fe20000000800 */
[----:B------:R-:W-:Y:S01]  /*22c30*/  @!PT LDS RZ, [RZ] ;  /* 0x00000000fffff984 */ /* 0x000fe20000000800 */
[----:B------:R-:W-:Y:S01]  /*22c40*/  @!PT LDS RZ, [RZ] ;  /* 0x00000000fffff984 */ /* 0x000fe20000000800 */
[----:B------:R0:W-:Y:S06]  /*22c50*/  MEMBAR.ALL.CTA ;  /* 0x0000000000007992 */ /* 0x0001ec0000008000 */
[----:B0-----:R-:W0:Y:S01]  /*22c60*/  FENCE.VIEW.ASYNC.S ;  /* 0x00000000000073c6 */ /* 0x001e220000000000 */
[----:B------:R-:W-:Y:S01]  /*22c70*/  ULDC.64 UR4, c[0x0][0xa80] ;  /* 0x0002a00000047ab9 */ /* 0x000fe20000000a00 */
[----:B------:R-:W-:Y:S01]  /*22c80*/  PRMT R0, RZ, 0x654, R0 ;  /* 0x00000654ff007816 */ /* 0x000fe20000000000 */
[----:B------:R-:W-:Y:S01]  /*22c90*/  VIADD R76, R84, 0x40 ;  /* 0x00000040544c7836 */ /* 0x000fe20000000000 */
[----:B------:R-:W-:Y:S01]  /*22ca0*/  LEA R82, P2, R2, UR4, 0x1 ;  /* 0x0000000402527c11 */ /* 0x000fe2000f8408ff */
[----:B------:R-:W-:-:S02]  /*22cb0*/  IMAD.IADD R3, R3, 0x1, R79 ;  /* 0x0000000103037824 */ /* 0x000fc400078e024f */
[----:B------:R-:W-:Y:S01]  /*22cc0*/  VIADD R20, R84, 0x20 ;  /* 0x0000002054147836 */ /* 0x000fe20000000000 */
[-C--:B------:R-:W-:Y:S01]  /*22cd0*/  ISETP.GE.AND P0, PT, R76, R77.reuse, PT ;  /* 0x0000004d4c00720c */ /* 0x080fe20003f06270 */
[----:B------:R-:W-:Y:S01]  /*22ce0*/  VIADD R83, R22, 0xc0 ;  /* 0x000000c016537836 */ /* 0x000fe20000000000 */
[----:B------:R-:W-:Y:S01]  /*22cf0*/  LEA.HI.X R76, R2, UR5, R3, 0x1, P2 ;  /* 0x00000005024c7c11 */ /* 0x000fe200090f0c03 */
[----:B0-----:R0:W1:Y:S01]  /*22d00*/  SHFL.IDX PT, R80, R82, RZ, 0x181f ;  /* 0x00181fff52507589 */ /* 0x00106200000e0000 */
[-C--:B------:R-:W-:Y:S02]  /*22d10*/  ISETP.GE.AND P2, PT, R84, R77.reuse, PT ;  /* 0x0000004d5400720c */ /* 0x080fe40003f46270 */
[----:B------:R-:W-:Y:S02]  /*22d20*/  ISETP.GE.AND P1, PT, R20, R77, PT ;  /* 0x0000004d1400720c */ /* 0x000fe40003f26270 */
[----:B------:R-:W-:Y:S01]  /*22d30*/  SHF.R.S32.HI R85, RZ, 0x1f, R83 ;  /* 0x0000001fff557819 */ /* 0x000fe20000011453 */
[----:B------:R2:W-:Y:S02]  /*22d40*/  SYNCS.ARRIVE.TRANS64.RED.A1T0 RZ, [R0+URZ], RZ ;  /* 0x000000ff00ff79a7 */ /* 0x0005e4000810043f */
[----:B--2---:R0:W2:Y:S06]  /*22d50*/  SHFL.IDX PT, R0, R76, RZ, 0x181f ;  /* 0x00181fff4c007589 */ /* 0x0040ac00000e0000 */
        /* <DEDUP_REMOVED lines=18> */
.L_x_2530:
[----:B------:R-:W-:Y:S05]  /*22e80*/  BSYNC B1 ;  /* 0x0000000000017941 */ /* 0x000fea0003800000 */
.L_x_2529:
        /* <DEDUP_REMOVED lines=21> */
.L_x_2532:
[----:B------:R-:W-:Y:S05]  /*22fe0*/  BSYNC B1 ;  /* 0x0000000000017941 */ /* 0x000fea0003800000 */
.L_x_2531:
[----:B----4-:R4:W0:Y:S01]  /*22ff0*/  SHFL.IDX PT, R0, R76, 0x2, 0x181f ;  /* 0x00581f004c007f89 */ /* 0x01082200000e0000 */
[----:B------:R-:W-:Y:S03]  /*23000*/  BSSY B1, `(.L_x_2533) ;  /* 0x0000014000017945 */ /* 0x000fe60003800000 */
[----:B---3-5:R4:W3:Y:S01]  /*23010*/  SHFL.IDX PT, R8, R82, 0x2, 0x181f ;  /* 0x00581f0052087f89 */ /* 0x0288e200000e0000 */
        /* <DEDUP_REMOVED lines=18> */
.L_x_2534:
[----:B------:R-:W-:Y:S05]  /*23140*/  BSYNC B1 ;  /* 0x0000000000017941 */ /* 0x000fea0003800000 */
.L_x_2533:
        /* <DEDUP_REMOVED lines=10> */
[-C--:B------:R-:W-:Y:S02]  /*231f0*/  @!P4 LEA R4, P1, R233, R82.reuse, 0x1 ;  /* 0x00000052e904c211 */ /* 0x080fe400078208ff */
        /* <DEDUP_REMOVED lines=13> */
.L_x_2526:
        /* <DEDUP_REMOVED lines=14> */
[----:B------:R-:W-:-:S13]  /*233b0*/  ISETP.NE.AND.EX P1, PT, RZ, UR5, PT, P1 ;  /* 0x00000005ff007c0c */ /* 0x000fda000bf25310 */
[----:B------:R-:W-:Y:S01]  /*233c0*/  @P1 IADD3 R4, P2, R4, UR4, RZ ;  /* 0x0000000404041c10 */ /* 0x000fe2000ff5e0ff */
[----:B------:R-:W-:Y:S02]  /*233d0*/  ULDC UR4, c[0x0][0xa88] ;  /* 0x0002a20000047ab9 */ /* 0x000fe40000000800 */
[----:B------:R-:W-:Y:S01]  /*233e0*/  IMAD.U32 R6, RZ, RZ, UR4 ;  /* 0x00000004ff067e24 */ /* 0x000fe2000f8e00ff */
[----:B------:R-:W-:-:S05]  /*233f0*/  @P1 IADD3.X R5, R5, UR5, RZ, P2, !PT ;  /* 0x0000000505051c10 */ /* 0x000fca00097fe4ff */
[----:B------:R2:W5:Y:S01]  /*23400*/  @P1 LDG.E R6, desc[UR46][R4.64] ;  /* 0x0000002e04061981 */ /* 0x000562000c1e1900 */
[----:B-1----:R-:W-:Y:S01]  /*23410*/  ISETP.NE.AND P2, PT, R25, 0x1, PT ;  /* 0x000000011900780c */ /* 0x002fe20003f45270 */
[----:B------:R-:W1:-:S12]  /*23420*/  S2R R8, SR_TID.X ;  /* 0x0000000000087919 */ /* 0x000e580000002100 */
[----:B------:R-:W3:Y:S08]  /*23430*/  @P2 LDC R27, c[0x0][0xbec] ;  /* 0x0002fb00ff1b2b82 */ /* 0x000ef00000000800 */
[----:B------:R-:W4:Y:S01]  /*23440*/  @P2 LDC R29, c[0x0][0xbf0] ;  /* 0x0002fc00ff1d2b82 */ /* 0x000f220000000800 */
[----:B-1----:R-:W-:-:S05]  /*23450*/  VIADD R14, R8, 0xffffff80 ;  /* 0xffffff80080e7836 */ /* 0x002fca0000000000 */
[----:B------:R-:W-:Y:S02]  /*23460*/  ISETP.GE.AND P3, PT, R14, 0x80, PT ;  /* 0x000000800e00780c */ /* 0x000fe40003f66270 */
[----:B------:R-:W-:Y:S01]  /*23470*/  SHF.R.S32.HI R7, RZ, 0x1f, R14 ;  /* 0x0000001fff077819 */ /* 0x000fe2000001140e */
[----:B--2---:R-:W-:Y:S10]  /*23480*/  @P1 BRA `(.L_x_2536) ;  /* 0x0000000000101947 */ /* 0x004ff40003800000 */
[----:B------:R-:W-:Y:S05]  /*23490*/  @!P0 BRA `(.L_x_2536) ;  /* 0x00000000000c8947 */ /* 0x000fea0003800000 */
[----:B------:R-:W2:Y:S04]  /*234a0*/  LDG.E R5, desc[UR46][R2.64] ;  /* 0x0000002e02057981 */ /* 0x000ea8000c1e1900 */
[----:B-----5:R-:W2:Y:S02]  /*234b0*/  LDG.E R6, desc[UR46][R2.64+0x4] ;  /* 0x0000042e02067981 */ /* 0x020ea4000c1e1900 */
[----:B--2---:R-:W-:-:S07]  /*234c0*/  IMAD.IADD R6, R6, 0x1, -R5 ;  /* 0x0000000106067824 */ /* 0x004fce00078e0a05 */
.L_x_2536:
[----:B------:R-:W2:Y:S04]  /*234d0*/  LDL R26, [R1+0x40] ;  /* 0x00004000011a7983 */ /* 0x000ea80000100800 */
[----:B------:R1:W5:Y:S01]  /*234e0*/  LDL R24, [R1+0x8] ;  /* 0x0000080001187983 */ /* 0x0003620000100800 */
[----:B------:R-:W-:Y:S01]  /*234f0*/  BSSY B1, `(.L_x_2537) ;  /* 0x000002d000017945 */ /* 0x000fe20003800000 */
[----:B------:R-:W-:Y:S02]  /*23500*/  SEL R13, R11, RZ, !P0 ;  /* 0x000000ff0b0d7207 */ /* 0x000fe40004000000 */
[----:B------:R-:W-:Y:S02]  /*23510*/  LEA.HI R20, R7, R14, RZ, 0x3 ;  /* 0x0000000e07147211 */ /* 0x000fe400078f18ff */
[----:B------:R-:W-:-:S02]  /*23520*/  SEL R12, R9, RZ, !P0 ;  /* 0x000000ff090c7207 */ /* 0x000fc40004000000 */
[----:B-----5:R-:W-:Y:S02]  /*23530*/  SHF.R.S32.HI R11, RZ, 0x1f, R0 ;  /* 0x0000001fff0b7819 */ /* 0x020fe40000011400 */
[----:B--2---:R-:W-:Y:S01]  /*23540*/  SHF.R.S32.HI R10, RZ, 0x1f, R26 ;  /* 0x0000001fff0a7819 */ /* 0x004fe2000001141a */
[----:B-1----:R-:W-:Y:S06]  /*23550*/  @P3 BRA `(.L_x_2538) ;  /* 0x0000000000983947 */ /* 0x002fec0003800000 */
[----:B------:R-:W1:Y:S01]  /*23560*/  LDC R9, c[0x0][0xbe8] ;  /* 0x0002fa00ff097b82 */ /* 0x000e620000000800 */
[----:B------:R-:W-:Y:S01]  /*23570*/  IADD3 R8, R24, -0x80, R8 ;  /* 0xffffff8018087810 */ /* 0x000fe20007ffe008 */
[----:B-1----:R-:W-:-:S05]  /*23580*/  IMAD R2, R6, R9, RZ ;  /* 0x0000000906027224 */ /* 0x002fca00078e02ff */
[----:B------:R-:W-:-:S13]  /*23590*/  ISETP.GE.AND P0, PT, R8, R2, PT ;  /* 0x000000020800720c */ /* 0x000fda0003f06270 */
[----:B------:R-:W-:Y:S05]  /*235a0*/  @P0 BRA `(.L_x_2538) ;  /* 0x0000000000840947 */ /* 0x000fea0003800000 */
[----:B------:R-:W-:Y:S01]  /*235b0*/  ISETP.NE.AND P0, PT, R9, 0x1, PT ;  /* 0x000000010900780c */ /* 0x000fe20003f05270 */
[----:B------:R-:W-:Y:S01]  /*235c0*/  ULDC.64 UR4, c[0x0][0xb90] ;  /* 0x0002e40000047ab9 */ /* 0x000fe20000000a00 */
[----:B------:R-:W-:Y:S01]  /*235d0*/  IMAD.MOV.U32 R2, RZ, RZ, R0 ;  /* 0x000000ffff027224 */ /* 0x000fe200078e0000 */
[----:B------:R-:W-:Y:S01]  /*235e0*/  MOV R5, R8 ;  /* 0x0000000800057202 */ /* 0x000fe20000000f00 */
[----:B------:R-:W-:Y:S02]  /*235f0*/  IMAD R7, R10, UR4, RZ ;  /* 0x000000040a077c24 */ /* 0x000fe4000f8e02ff */
[----:B------:R-:W-:Y:S02]  /*23600*/  IMAD.MOV.U32 R3, RZ, RZ, R11 ;  /* 0x000000ffff037224 */ /* 0x000fe400078e000b */
[C---:B------:R-:W-:Y:S02]  /*23610*/  IMAD R7, R26.reuse, UR5, R7 ;  /* 0x000000051a077c24 */ /* 0x040fe4000f8e0207 */
[----:B------:R-:W-:Y:S01]  /*23620*/  IMAD.WIDE.U32 R2, R26, UR4, R2 ;  /* 0x000000041a027c25 */ /* 0x000fe2000f8e0002 */
[----:B------:R-:W-:-:S02]  /*23630*/  ULDC.64 UR4, c[0x0][0xb98] ;  /* 0x0002e60000047ab9 */ /* 0x000fc40000000a00 */
[----:B------:R-:W1:Y:S01]  /*23640*/  @P0 LDC R15, c[0x0][0xbec] ;  /* 0x0002fb00ff0f0b82 */ /* 0x000e620000000800 */
[----:B------:R-:W-:Y:S02]  /*23650*/  IMAD.IADD R3, R3, 0x1, R7 ;  /* 0x0000000103037824 */ /* 0x000fe400078e0207 */
[----:B------:R-:W-:-:S05]  /*23660*/  IMAD.WIDE.U32 R2, R13, UR4, R2 ;  /* 0x000000040d027c25 */ /* 0x000fca000f8e0002 */
[----:B------:R-:W2:Y:S01]  /*23670*/  @P0 LDC R21, c[0x0][0xbf0] ;  /* 0x0002fc00ff150b82 */ /* 0x000ea20000000800 */
[----:B-1----:R-:W-:-:S05]  /*23680*/  @P0 IMAD.HI.U32 R4, R8, R15, RZ ;  /* 0x0000000f08040227 */ /* 0x002fca00078e00ff */
[----:B--2---:R-:W-:Y:S01]  /*23690*/  @P0 SHF.R.U32.HI R5, RZ, R21, R4 ;  /* 0x00000015ff050219 */ /* 0x004fe20000011604 */
        /* <DEDUP_REMOVED lines=15> */
[----:B------:R-:W-:Y:S02]  /*23790*/  LEA.HI.X R5, R2, UR5, R3, 0x2, P0 ;  /* 0x0000000502057c11 */ /* 0x000fe400080f1403 */
[----:B------:R-:W-:-:S05]  /*237a0*/  MOV R3, 0xff800000 ;  /* 0xff80000000037802 */ /* 0x000fca0000000f00 */
[----:B------:R1:W-:Y:S02]  /*237b0*/  STG.E desc[UR46][R4.64], R3 ;  /* 0x0000000304007986 */ /* 0x0003e4000c10192e */
.L_x_2538:
[----:B------:R-:W-:Y:S05]  /*237c0*/  BSYNC B1 ;  /* 0x0000000000017941 */ /* 0x000fea0003800000 */
.L_x_2537:
[----:B-1----:R-:W-:Y:S01]  /*237d0*/  LOP3.LUT R5, R20, 0xfffffff8, RZ, 0xc0, !PT ;  /* 0xfffffff814057812 */ /* 0x002fe200078ec0ff */
[----:B------:R-:W-:Y:S01]  /*237e0*/  ULDC.64 UR4, c[0x0][0xaa0] ;  /* 0x0002a80000047ab9 */ /* 0x000fe20000000a00 */
[----:B------:R-:W-:Y:S02]  /*237f0*/  VIADD R21, R22, 0x80 ;  /* 0x0000008016157836 */ /* 0x000fe40000000000 */
[----:B------:R-:W-:Y:S02]  /*23800*/  IMAD R3, R11, UR4, RZ ;  /* 0x000000040b037c24 */ /* 0x000fe4000f8e02ff */
[----:B------:R-:W-:Y:S02]  /*23810*/  IMAD.IADD R4, R14, 0x1, -R5 ;  /* 0x000000010e047824 */ /* 0x000fe400078e0a05 */
[C---:B------:R-:W-:Y:S02]  /*23820*/  IMAD R5, R0.reuse, UR5, R3 ;  /* 0x0000000500057c24 */ /* 0x040fe4000f8e0203 */
[----:B------:R-:W-:Y:S01]  /*23830*/  IMAD.WIDE.U32 R2, R0, UR4, RZ ;  /* 0x0000000400027c25 */ /* 0x000fe2000f8e00ff */
[----:B------:R-:W-:-:S03]  /*23840*/  ULDC.64 UR4, c[0x0][0xae8] ;  /* 0x0002ba0000047ab9 */ /* 0x000fc60000000a00 */
[----:B------:R-:W-:Y:S02]  /*23850*/  IMAD R4, R4, 0x20, R19 ;  /* 0x0000002004047824 */ /* 0x000fe400078e0213 */
[----:B------:R-:W-:Y:S01]  /*23860*/  IMAD R0, R10, UR4, RZ ;  /* 0x000000040a007c24 */ /* 0x000fe2000f8e02ff */
[----:B------:R-:W-:Y:S01]  /*23870*/  SHF.R.S32.HI R10, RZ, 0x1f, R21 ;  /* 0x0000001fff0a7819 */ /* 0x000fe20000011415 */
[----:B------:R-:W-:Y:S02]  /*23880*/  IMAD.IADD R8, R24, 0x1, R4 ;  /* 0x0000000118087824 */ /* 0x000fe400078e0204 */
[----:B------:R-:W-:Y:S02]  /*23890*/  IMAD.IADD R3, R3, 0x1, R5 ;  /* 0x0000000103037824 */ /* 0x000fe400078e0205 */
[----:B------:R-:W-:Y:S02]  /*238a0*/  IMAD R7, R26, UR5, R0 ;  /* 0x000000051a077c24 */ /* 0x000fe4000f8e0200 */
[----:B---3--:R-:W-:Y:S01]  /*238b0*/  @P2 IMAD.HI.U32 R0, R8, R27, RZ ;  /* 0x0000001b08002227 */ /* 0x008fe200078e00ff */
[----:B------:R-:W-:-:S03]  /*238c0*/  SHF.R.S32.HI R27, RZ, 0x1f, R22 ;  /* 0x0000001fff1b7819 */ /* 0x000fc60000011416 */
[----:B------:R-:W-:Y:S01]  /*238d0*/  IMAD.WIDE.U32 R2, R26, UR4, R2 ;  /* 0x000000041a027c25 */ /* 0x000fe2000f8e0002 */
[----:B------:R-:W-:-:S03]  /*238e0*/  ULDC.64 UR4, c[0x0][0xaf0] ;  /* 0x0002bc0000047ab9 */ /* 0x000fc60000000a00 */
[----:B------:R-:W-:Y:S01]  /*238f0*/  IMAD.MOV.U32 R5, RZ, RZ, R8 ;  /* 0x000000ffff057224 */ /* 0x000fe200078e0008 */
[----:B----4-:R-:W-:Y:S01]  /*23900*/  @P2 SHF.R.U32.HI R5, RZ, R29, R0 ;  /* 0x0000001dff052219 */ /* 0x010fe20000011600 */
[----:B------:R-:W-:Y:S01]  /*23910*/  IMAD R4, R12, UR4, RZ ;  /* 0x000000040c047c24 */ /* 0x000fe2000f8e02ff */
[----:B------:R-:W-:Y:S02]  /*23920*/  IADD3 R3, R3, R7, RZ ;  /* 0x0000000703037210 */ /* 0x000fe40007ffe0ff */
[--C-:B------:R-:W-:Y:S01]  /*23930*/  SHF.R.S32.HI R0, RZ, 0x1f, R5.reuse ;  /* 0x0000001fff007819 */ /* 0x100fe20000011405 */
[----:B------:R-:W-:Y:S02]  /*23940*/  IMAD.MOV R7, RZ, RZ, -R5 ;  /* 0x000000ffff077224 */ /* 0x000fe400078e0a05 */
[C---:B------:R-:W-:Y:S02]  /*23950*/  IMAD R9, R13.reuse, UR5, R4 ;  /* 0x000000050d097c24 */ /* 0x040fe4000f8e0204 */
[----:B------:R-:W-:Y:S01]  /*23960*/  IMAD.WIDE.U32 R2, R13, UR4, R2 ;  /* 0x000000040d027c25 */ /* 0x000fe2000f8e0002 */
[----:B------:R-:W-:-:S03]  /*23970*/  ULDC.64 UR4, c[0x0][0xae0] ;  /* 0x0002b80000047ab9 */ /* 0x000fc60000000a00 */
        /* <DEDUP_REMOVED lines=11> */
[----:B------:R-:W-:Y:S01]  /*23a30*/  ULDC.64 UR4, c[0x0][0xa80] ;  /* 0x0002a00000047ab9 */ /* 0x000fe20000000a00 */
[----:B------:R-:W-:Y:S02]  /*23a40*/  IADD3 R7, R22, 0xc0, RZ ;  /* 0x000000c016077810 */ /* 0x000fe40007ffe0ff */
[----:B------:R-:W-:Y:S01]  /*23a50*/  IMAD.IADD R3, R5, 0x1, R9 ;  /* 0x0000000105037824 */ /* 0x000fe200078e0209 */
[----:B------:R-:W-:Y:S01]  /*23a60*/  LEA R2, P0, R4, UR4, 0x1 ;  /* 0x0000000404027c11 */ /* 0x000fe2000f8008ff */
[----:B------:R-:W-:Y:S01]  /*23a70*/  UMOV UR4, 0xffffffff ;  /* 0xffffffff00047882 */ /* 0x000fe20000000000 */
[----:B------:R-:W-:Y:S01]  /*23a80*/  IMAD.IADD R5, R19, 0x1, R24 ;  /* 0x0000000113057824 */ /* 0x000fe200078e0218 */
[----:B------:R-:W-:-:S02]  /*23a90*/  SHF.R.S32.HI R9, RZ, 0x1f, R233 ;  /* 0x0000001fff097819 */ /* 0x000fc400000114e9 */
[----:B------:R-:W-:Y:S02]  /*23aa0*/  LEA.HI.X R3, R4, UR5, R3, 0x1, P0 ;  /* 0x0000000504037c11 */ /* 0x000fe400080f0c03 */
[----:B------:R-:W-:Y:S01]  /*23ab0*/  SHF.R.S32.HI R8, RZ, 0x1f, R7 ;  /* 0x0000001fff087819 */ /* 0x000fe20000011407 */
[----:B------:R-:W-:Y:S06]  /*23ac0*/  BRA.DIV UR4, `(.L_x_2539) ;  /* 0x000000b2045c7947 */ /* 0x000fec000b800000 */
[----:B------:R1:W2:Y:S04]  /*23ad0*/  SHFL.IDX PT, R0, R3, RZ, 0x181f ;  /* 0x00181fff03007589 */ /* 0x0002a800000e0000 */
[----:B------:R1:W3:Y:S02]  /*23ae0*/  SHFL.IDX PT, R14, R2, RZ, 0x181f ;  /* 0x00181fff020e7589 */ /* 0x0002e400000e0000 */
.L_x_2804:
        /* <DEDUP_REMOVED lines=21> */
.L_x_2541:
[----:B------:R-:W-:Y:S05]  /*23c40*/  BSYNC B1 ;  /* 0x0000000000017941 */ /* 0x000fea0003800000 */
.L_x_2540:
[----:B------:R-:W-:-:S03]  /*23c50*/  UMOV UR4, 0xffffffff ;  /* 0xffffffff00047882 */ /* 0x000fc60000000000 */
[----:B------:R-:W-:Y:S05]  /*23c60*/  BRA.DIV UR4, `(.L_x_2542) ;  /* 0x000000b204287947 */ /* 0x000fea000b800000 */
[----:B--2---:R2:W0:Y:S04]  /*23c70*/  SHFL.IDX PT, R0, R3, 0x1, 0x181f ;  /* 0x00381f0003007f89 */ /* 0x00442800000e0000 */
[----:B---34-:R2:W3:Y:S02]  /*23c80*/  SHFL.IDX PT, R14, R2, 0x1, 0x181f ;  /* 0x00381f00020e7f89 */ /* 0x0184e400000e0000 */
.L_x_2808:
        /* <DEDUP_REMOVED lines=21> */
.L_x_2544:
[----:B------:R-:W-:Y:S05]  /*23de0*/  BSYNC B1 ;  /* 0x0000000000017941 */ /* 0x000fea0003800000 */
.L_x_2543:
[----:B------:R-:W-:-:S03]  /*23df0*/  UMOV UR4, 0xffffffff ;  /* 0xffffffff00047882 */ /* 0x000fc60000000000 */
[----:B------:R-:W-:Y:S05]  /*23e00*/  BRA.DIV UR4, `(.L_x_2545) ;  /* 0x000000b204087947 */ /* 0x000fea000b800000 */
[----:B0-----:R0:W0:Y:S04]  /*23e10*/  SHFL.IDX PT, R0, R3, 0x2, 0x181f ;  /* 0x00581f0003007f89 */ /* 0x00102800000e0000 */
[----:B---34-:R3:W4:Y:S02]  /*23e20*/  SHFL.IDX PT, R14, R2, 0x2, 0x181f ;  /* 0x00581f00020e7f89 */ /* 0x01872400000e0000 */
.L_x_2812:
        /* <DEDUP_REMOVED lines=21> */
.L_x_2547:
[----:B------:R-:W-:Y:S05]  /*23f80*/  BSYNC B1 ;  /* 0x0000000000017941 */ /* 0x000fea0003800000 */
.L_x_2546:
[----:B------:R-:W-:-:S03]  /*23f90*/  UMOV UR4, 0xffffffff ;  /* 0xffffffff00047882 */ /* 0x000fc60000000000 */
[----:B------:R-:W-:Y:S05]  /*23fa0*/  BRA.DIV UR4, `(.L_x_2548) ;  /* 0x000000ae04e87947 */ /* 0x000fea000b800000 */
[----:B0-----:R0:W0:Y:S04]  /*23fb0*/  SHFL.IDX PT, R0, R3, 0x3, 0x181f ;  /* 0x00781f0003007f89 */ /* 0x00102800000e0000 */
[----:B----4-:R4:W0:Y:S02]  /*23fc0*/  SHFL.IDX PT, R14, R2, 0x3, 0x181f ;  /* 0x00781f00020e7f89 */ /* 0x01082400000e0000 */
.L_x_2816:
[----:B-1234-:R-:W-:-:S05]  /*23fd0*/  VIADD R2, R5, 0x60 ;  /* 0x0000006005027836 */ /* 0x01efca0000000000 */
        /* <DEDUP_REMOVED lines=19> */
.L_x_2535:
[----:B------:R-:W-:Y:S05]  /*24110*/  BSYNC B0 ;  /* 0x0000000000007941 */ /* 0x000fea0003800000 */
.L_x_2525:
[----:B0-----:R-:W5:Y:S01]  /*24120*/  LDL R0, [R1+0x1c] ;  /* 0x00001c0001007983 */ /* 0x001f620000100800 */
[----:B------:R-:W-:Y:S02]  /*24130*/  ULDC UR4, c[0x0][0xc3c] ;  /* 0x00030f0000047ab9 */ /* 0x000fe40000000800 */
[----:B-----5:R-:W-:-:S13]  /*24140*/  ISETP.GE.AND P0, PT, R0, UR4, PT ;  /* 0x0000000400007c0c */ /* 0x020fda000bf06270 */
[----:B------:R-:W-:Y:S05]  /*24150*/  @!P0 BRA `(.L_x_2549) ;  /* 0xfffffdd000348947 */ /* 0x000fea000383ffff */
[----:B------:R-:W-:Y:S05]  /*24160*/  BRA `(.L_x_2344) ;  /* 0x0000007400847947 */ /* 0x000fea0003800000 */
.L_x_2342:
        /* <DEDUP_REMOVED lines=18> */
.L_x_2550:
        /* <DEDUP_REMOVED lines=12> */
[C---:B------:R-:W-:Y:S01]  /*24350*/  ISETP.GE.U32.AND P2, PT, R0.reuse, 0x2, PT ;  /* 0x000000020000780c */ /* 0x040fe20003f46070 */
[----:B------:R-:W-:Y:S01]  /*24360*/  IMAD.MOV.U32 R16, RZ, RZ, RZ ;  /* 0x000000ffff107224 */ /* 0x000fe200078e00ff */
[C---:B------:R-:W-:Y:S02]  /*24370*/  ISETP.GE.U32.AND P3, PT, R0.reuse, 0x4, PT ;  /* 0x000000040000780c */ /* 0x040fe40003f66070 */
[C---:B------:R-:W-:Y:S02]  /*24380*/  ISETP.GE.U32.AND P4, PT, R0.reuse, 0x8, PT ;  /* 0x000000080000780c */ /* 0x040fe40003f86070 */
[----:B------:R-:W-:Y:S01]  /*24390*/  ISETP.GE.U32.AND P5, PT, R0, 0x10, PT ;  /* 0x000000100000780c */ /* 0x000fe20003fa6070 */
[----:B---3--:R-:W0:Y:S02]  /*243a0*/  SHFL.UP PT, R5, R4, 0x1, RZ ;  /* 0x0420000004057989 */ /* 0x008e2400000e00ff */
        /* <DEDUP_REMOVED lines=16> */
[----:B--2---:R-:W-:Y:S02]  /*244b0*/  ISETP.GT.AND P6, PT, R6, UR6, PT ;  /* 0x0000000606007c0c */ /* 0x004fe4000bfc4270 */
[----:B------:R-:W-:-:S11]  /*244c0*/  MOV R3, R6 ;  /* 0x0000000600037202 */ /* 0x000fd60000000f00 */
[----:B------:R-:W-:Y:S05]  /*244d0*/  @P6 BRA `(.L_x_2552) ;  /* 0x00000000009c6947 */ /* 0x000fea0003800000 */
[----:B------:R-:W0:Y:S01]  /*244e0*/  LDC R5, c[0x0][0xc3c] ;  /* 0x00030f00ff057b82 */ /* 0x000e220000000800 */
[----:B------:R-:W-:Y:S01]  /*244f0*/  IMAD.MOV.U32 R6, RZ, RZ, R3 ;  /* 0x000000ffff067224 */ /* 0x000fe200078e0003 */
[----:B------:R-:W-:Y:S01]  /*24500*/  UMOV UR4, URZ ;  /* 0x0000003f00047c82 */ /* 0x000fe20008000000 */
[----:B------:R-:W-:Y:S01]  /*24510*/  ULDC UR7, c[0x0][0xc3c] ;  /* 0x00030f0000077ab9 */ /* 0x000fe20000000800 */
[----:B------:R-:W-:-:S05]  /*24520*/  ULDC UR5, c[0x0][0xc38] ;  /* 0x00030e0000057ab9 */ /* 0x000fca0000000800 */
.L_x_2556:
        /* <DEDUP_REMOVED lines=12> */
.L_x_2555:
[----:B------:R-:W-:Y:S05]  /*245f0*/  BSYNC B0 ;  /* 0x0000000000007941 */ /* 0x000fea0003800000 */
.L_x_2554:
[----:B0----5:R-:W0:Y:S02]  /*24600*/  SHFL.UP PT, R2, R4, 0x1, RZ ;  /* 0x0420000004027989 */ /* 0x021e2400000e00ff */
        /* <DEDUP_REMOVED lines=20> */
.L_x_2552:
[----:B------:R-:W-:-:S05]  /*24750*/  IADD3 R6, -R3, R6, RZ ;  /* 0x0000000603067210 */ /* 0x000fca0007ffe1ff */
        /* <DEDUP_REMOVED lines=19> */
.L_x_2557:
[----:B-12---:R-:W-:Y:S02]  /*24890*/  IMAD.MOV R5, RZ, RZ, -R3 ;  /* 0x000000ffff057224 */ /* 0x006fe400078e0a03 */
[----:B---3--:R-:W-:Y:S01]  /*248a0*/  IMAD R16, R16, UR5, R6 ;  /* 0x0000000510107c24 */ /* 0x008fe2000f8e0206 */
[----:B------:R-:W-:Y:S01]  /*248b0*/  IABS R6, R8 ;  /* 0x0000000800067213 */ /* 0x000fe20000000000 */
[----:B------:R-:W-:Y:S02]  /*248c0*/  IMAD R5, R5, R10, RZ ;  /* 0x0000000a05057224 */ /* 0x000fe400078e02ff */
[----:B------:R-:W-:Y:S01]  /*248d0*/  IMAD.MOV.U32 R2, RZ, RZ, RZ ;  /* 0x000000ffff027224 */ /* 0x000fe200078e00ff */
[----:B------:R-:W-:-:S03]  /*248e0*/  IADD3 R6, RZ, -R6, RZ ;  /* 0x80000006ff067210 */ /* 0x000fc60007ffe0ff */
[----:B------:R-:W-:Y:S01]  /*248f0*/  IMAD.HI.U32 R2, R3, R5, R2 ;  /* 0x0000000503027227 */ /* 0x000fe200078e0002 */
[----:B------:R-:W-:-:S04]  /*24900*/  IADD3 R5, -R16, UR6, RZ ;  /* 0x0000000610057c10 */ /* 0x000fc8000fffe1ff */
        /* <DEDUP_REMOVED lines=23> */
[----:B-1----:R-:W-:-:S06]  /*24a80*/  IADD3 R3, R10, 0xffffffe, RZ ;  /* 0x0ffffffe0a037810 */ /* 0x002fcc0007ffe0ff */
[----:B------:R-:W1:Y:S02]  /*24a90*/  F2I.FTZ.U32.TRUNC.NTZ R3, R3 ;  /* 0x0000000300037305 */ /* 0x000e64000021f000 */
[----:B-1----:R-:W-:-:S04]  /*24aa0*/  IMAD.MOV R2, RZ, RZ, -R3 ;  /* 0x000000ffff027224 */ /* 0x002fc800078e0a03 */
        /* <DEDUP_REMOVED lines=10> */
[----:B------:R-:W-:Y:S01]  /*24b50*/  @!P1 IMAD.IADD R8, R8, 0x1, -R7 ;  /* 0x0000000108089824 */ /* 0x000fe200078e0a07 */
[----:B------:R-:W-:Y:S02]  /*24b60*/  @!P1 IADD3 R2, R2, 0x1, RZ ;  /* 0x0000000102029810 */ /* 0x000fe40007ffe0ff */
[----:B------:R-:W-:Y:S02]  /*24b70*/  ISETP.NE.AND P1, PT, R9, RZ, PT ;  /* 0x000000ff0900720c */ /* 0x000fe40003f25270 */
[----:B------:R-:W-:-:S13]  /*24b80*/  ISETP.GE.U32.AND P0, PT, R8, R7, PT ;  /* 0x000000070800720c */ /* 0x000fda0003f06070 */
[----:B------:R-:W-:-:S04]  /*24b90*/  @P0 VIADD R2, R2, 0x1 ;  /* 0x0000000102020836 */ /* 0x000fc80000000000 */
[----:B------:R-:W-:Y:S01]  /*24ba0*/  @!P2 IMAD.MOV R2, RZ, RZ, -R2 ;  /* 0x000000ffff02a224 */ /* 0x000fe200078e0a02 */
[----:B------:R-:W-:Y:S01]  /*24bb0*/  @!P1 LOP3.LUT R2, RZ, R9, RZ, 0x33, !PT ;  /* 0x00000009ff029212 */ /* 0x000fe200078e33ff */
[----:B------:R-:W-:-:S03]  /*24bc0*/  IMAD.MOV R9, RZ, RZ, -R9 ;  /* 0x000000ffff097224 */ /* 0x000fc600078e0a09 */
[----:B------:R-:W-:Y:S01]  /*24bd0*/  LOP3.LUT R17, RZ, R2, RZ, 0x33, !PT ;  /* 0x00000002ff117212 */ /* 0x000fe200078e33ff */
[----:B------:R-:W-:-:S04]  /*24be0*/  IMAD R18, R2, R9, R5 ;  /* 0x0000000902127224 */ /* 0x000fc800078e0205 */
[----:B------:R-:W-:Y:S01]  /*24bf0*/  IMAD.IADD R17, R4, 0x1, R17 ;  /* 0x0000000104117824 */ /* 0x000fe200078e0211 */
[----:B------:R-:W-:Y:S06]  /*24c00*/  BRA `(.L_x_2558) ;  /* 0x00000000000c7947 */ /* 0x000fec0003800000 */
.L_x_2553:
[----:B------:R-:W-:Y:S01]  /*24c10*/  MOV R17, RZ ;  /* 0x000000ff00117202 */ /* 0x000fe20000000f00 */
[----:B------:R-:W-:Y:S02]  /*24c20*/  IMAD.U32 R16, RZ, RZ, UR6 ;  /* 0x00000006ff107e24 */ /* 0x000fe4000f8e00ff */
[----:B------:R-:W-:-:S07]  /*24c30*/  IMAD.MOV.U32 R18, RZ, RZ, RZ ;  /* 0x000000ffff127224 */ /* 0x000fce00078e00ff */
.L_x_2558:
[----:B------:R-:W-:-:S13]  /*24c40*/  ISETP.NE.AND P0, PT, R0, RZ, PT ;  /* 0x000000ff0000720c */ /* 0x000fda0003f05270 */
[----:B------:R-:W1:Y:S01]  /*24c50*/  @!P0 S2R R3, SR_CgaCtaId ;  /* 0x0000000000038919 */ /* 0x000e620000008800 */
[----:B------:R-:W-:-:S04]  /*24c60*/  @!P0 MOV R0, 0x400 ;  /* 0x0000040000008802 */ /* 0x000fc80000000f00 */
[----:B-1----:R-:W-:-:S05]  /*24c70*/  @!P0 LEA R0, R3, R0, 0x18 ;  /* 0x0000000003008211 */ /* 0x002fca00078ec0ff */
[----:B------:R2:W-:Y:S01]  /*24c80*/  @!P0 STS.128 [R0+0x388d0], R16 ;  /* 0x0388d01000008388 */ /* 0x0005e20000000c00 */
[----:B------:R-:W-:Y:S06]  /*24c90*/  BAR.ARV 0x5, 0x180 ;  /* 0x0146000000007b1d */ /* 0x000fec0000002000 */
.L_x_2551:
        /* <DEDUP_REMOVED lines=18> */
[----:B------:R-:W-:-:S03]  /*24dc0*/  R2P PR, R7, 0x6 ;  /* 0x0000000607007804 */ /* 0x000fc60000000000 */
[----:B------:R-:W-:Y:S01]  /*24dd0*/  IMAD.SHL.U32 R3, R6, 0x40, RZ ;  /* 0x0000004006037824 */ /* 0x000fe200078e00ff */
[----:B------:R-:W-:-:S04]  /*24de0*/  LOP3.LUT R0, R2, 0x400, RZ, 0xc0, !PT ;  /* 0x0000040002007812 */ /* 0x000fc800078ec0ff */
[----:B------:R-:W-:Y:S02]  /*24df0*/  LOP3.LUT R4, R0, 0x1800, R3, 0xf8, !PT ;  /* 0x0000180000047812 */ /* 0x000fe400078ef803 */
[----:B------:R-:W-:Y:S02]  /*24e00*/  SHF.R.U32.HI R3, RZ, 0x1, R7 ;  /* 0x00000001ff037819 */ /* 0x000fe40000011607 */
[----:B------:R-:W-:-:S04]  /*24e10*/  LOP3.LUT R0, R2, 0x380, RZ, 0xc0, !PT ;  /* 0x0000038002007812 */ /* 0x000fc800078ec0ff */
[C---:B------:R-:W-:Y:S02]  /*24e20*/  LOP3.LUT R3, R0.reuse, 0x30, R3, 0xf8, !PT ;  /* 0x0000003000037812 */ /* 0x040fe400078ef803 */
[----:B------:R-:W-:Y:S02]  /*24e30*/  LOP3.LUT R5, R0, 0x10, R7, 0xf8, !PT ;  /* 0x0000001000057812 */ /* 0x000fe400078ef807 */
[----:B------:R-:W-:-:S04]  /*24e40*/  SHF.L.U32 R0, R7, 0x4, RZ ;  /* 0x0000000407007819 */ /* 0x000fc800000006ff */
        /* <DEDUP_REMOVED lines=13> */
[----:B------:R-:W-:-:S05]  /*24f20*/  IMAD.MOV.U32 R3, RZ, RZ, 0x40 ;  /* 0x00000040ff037424 */ /* 0x000fca00078e00ff */
[----:B------:R-:W-:Y:S02]  /*24f30*/  SEL R7, R3, 0xffffffc0, !P2 ;  /* 0xffffffc003077807 */ /* 0x000fe40005000000 */
[----:B------:R-:W-:Y:S01]  /*24f40*/  SEL R3, R4, 0xffffffe0, !P1 ;  /* 0xffffffe004037807 */ /* 0x000fe20004800000 */
[----:B------:R-:W-:Y:S02]  /*24f50*/  IMAD.U32 R4, RZ, RZ, UR4 ;  /* 0x00000004ff047e24 */ /* 0x000fe4000f8e00ff */
[----:B------:R-:W-:Y:S03]  /*24f60*/  STL [R1+0x20], R7 ;  /* 0x0000200701007387 */ /* 0x000fe60000100800 */
[----:B------:R-:W-:Y:S01]  /*24f70*/  IADD3 R2, R4, R2, RZ ;  /* 0x0000000204027210 */ /* 0x000fe20007ffe0ff */
[----:B------:R0:W-:Y:S04]  /*24f80*/  STL [R1+0x1c], R3 ;  /* 0x00001c0301007387 */ /* 0x0001e80000100800 */
[----:B------:R-:W-:Y:S04]  /*24f90*/  STL [R1+0x4], R4 ;  /* 0x0000040401007387 */ /* 0x000fe80000100800 */
        /* <DEDUP_REMOVED lines=11> */
.L_x_2669:
[----:B-12---:R-:W0:Y:S02]  /*25050*/  LDC.64 R2, c[0x0][0xc88] ;  /* 0x00032200ff027b82 */ /* 0x006e240000000a00 */
[----:B0-----:R-:W-:-:S05]  /*25060*/  IMAD.WIDE R2, R19, 0x4, R2 ;  /* 0x0000000413027825 */ /* 0x001fca00078e0202 */
[----:B------:R-:W2:Y:S01]  /*25070*/  LDG.E R13, desc[UR46][R2.64] ;  /* 0x0000002e020d7981 */ /* 0x000ea2000c1e1900 */
[----:B------:R-:W-:Y:S05]  /*25080*/  YIELD ;  /* 0x0000000000007946 */ /* 0x000fea0003800000 */
[----:B------:R-:W-:Y:S01]  /*25090*/  ULDC.64 UR4, c[0x0][0xa28] ;  /* 0x00028a0000047ab9 */ /* 0x000fe20000000a00 */
[----:B----4-:R-:W-:Y:S01]  /*250a0*/  IMAD.MOV.U32 R0, RZ, RZ, RZ ;  /* 0x000000ffff007224 */ /* 0x010fe200078e00ff */
        /* <DEDUP_REMOVED lines=15> */
[----:B------:R-:W-:Y:S01]  /*251a0*/  ISETP.NE.AND.EX P2, PT, RZ, UR5, PT, P2 ;  /* 0x00000005ff007c0c */ /* 0x000fe2000bf45320 */
[----:B---3--:R-:W-:Y:S01]  /*251b0*/  IMAD.MOV.U32 R12, RZ, RZ, RZ ;  /* 0x000000ffff0c7224 */ /* 0x008fe200078e00ff */
[----:B------:R-:W-:Y:S01]  /*251c0*/  ISETP.NE.U32.AND P3, PT, RZ, UR10, PT ;  /* 0x0000000aff007c0c */ /* 0x000fe2000bf65070 */
[----:B------:R2:W-:Y:S01]  /*251d0*/  STL [R1], R10 ;  /* 0x0000000a01007387 */ /* 0x0005e20000100800 */
[----:B------:R-:W-:-:S02]  /*251e0*/  IADD3 R8, P5, R10, UR6, RZ ;  /* 0x000000060a087c10 */ /* 0x000fc4000ffbe0ff */
[C---:B0-----:R-:W-:Y:S01]  /*251f0*/  IADD3 R4, P4, R10.reuse, UR4, RZ ;  /* 0x000000040a047c10 */ /* 0x041fe2000ff9e0ff */
[----:B------:R-:W-:Y:S01]  /*25200*/  STL [R1+0x28], R15 ;  /* 0x0000280f01007387 */ /* 0x000fe20000100800 */
[----:B------:R-:W-:Y:S02]  /*25210*/  ISETP.NE.AND.EX P3, PT, RZ, UR11, PT, P3 ;  /* 0x0000000bff007c0c */ /* 0x000fe4000bf65330 */
[----:B-1----:R-:W-:Y:S02]  /*25220*/  CS2R R2, SRZ ;  /* 0x0000000000027805 */ /* 0x002fe4000001ff00 */
[C---:B------:R-:W-:Y:S02]  /*25230*/  IADD3.X R5, R15.reuse, UR5, RZ, P4, !PT ;  /* 0x000000050f057c10 */ /* 0x040fe4000a7fe4ff */
[----:B------:R-:W-:Y:S02]  /*25240*/  IADD3 R6, P4, R10, UR8, RZ ;  /* 0x000000080a067c10 */ /* 0x000fe4000ff9e0ff */
[----:B------:R-:W-:Y:S01]  /*25250*/  ISETP.NE.U32.AND P0, PT, RZ, UR6, PT ;  /* 0x00000006ff007c0c */ /* 0x000fe2000bf05070 */
[----:B------:R-:W3:Y:S01]  /*25260*/  @P2 LDG.E R2, desc[UR46][R4.64] ;  /* 0x0000002e04022981 */ /* 0x000ee2000c1e1900 */
[----:B------:R-:W-:Y:S01]  /*25270*/  IADD3.X R7, R15, UR9, RZ, P4, !PT ;  /* 0x000000090f077c10 */ /* 0x000fe2000a7fe4ff */
[----:B------:R-:W-:Y:S01]  /*25280*/  ULDC UR4, c[0x0][0x288] ;  /* 0x0000a20000047ab9 */ /* 0x000fe20000000800 */
[----:B------:R-:W-:-:S02]  /*25290*/  ISETP.NE.U32.AND P1, PT, RZ, UR8, PT ;  /* 0x00000008ff007c0c */ /* 0x000fc4000bf25070 */
[----:B------:R-:W-:Y:S02]  /*252a0*/  ISETP.NE.AND.EX P0, PT, RZ, UR7, PT, P0 ;  /* 0x00000007ff007c0c */ /* 0x000fe4000bf05300 */
[----:B--2---:R-:W-:Y:S02]  /*252b0*/  @P3 IADD3 R10, P4, R10, UR10, RZ ;  /* 0x0000000a0a0a3c10 */ /* 0x004fe4000ff9e0ff */
[----:B------:R-:W-:Y:S02]  /*252c0*/  ISETP.NE.AND.EX P1, PT, RZ, UR9, PT, P1 ;  /* 0x00000009ff007c0c */ /* 0x000fe4000bf25310 */
[C---:B------:R-:W-:Y:S02]  /*252d0*/  @P3 IADD3.X R11, R15.reuse, UR11, RZ, P4, !PT ;  /* 0x0000000b0f0b3c10 */ /* 0x040fe4000a7fe4ff */
[----:B------:R-:W-:-:S05]  /*252e0*/  IADD3.X R9, R15, UR7, RZ, P5, !PT ;  /* 0x000000070f097c10 */ /* 0x000fca000affe4ff */
[----:B------:R0:W5:Y:S04]  /*252f0*/  @P0 LDG.E R12, desc[UR46][R8.64] ;  /* 0x0000002e080c0981 */ /* 0x000168000c1e1900 */
[----:B------:R0:W5:Y:S04]  /*25300*/  @P1 LDG.E R3, desc[UR46][R6.64] ;  /* 0x0000002e06031981 */ /* 0x000168000c1e1900 */
[----:B---3--:R1:W-:Y:S02]  /*25310*/  STL [R1+0x44], R2 ;  /* 0x0000440201007387 */ /* 0x0083e40000100800 */
[----:B-1----:R-:W-:Y:S01]  /*25320*/  MOV R2, UR4 ;  /* 0x0000000400027c02 */ /* 0x002fe20008000f00 */
[----:B------:R-:W-:-:S05]  /*25330*/  ULDC.64 UR4, c[0x0][0x418] ;  /* 0x0001060000047ab9 */ /* 0x000fca0000000a00 */
[----:B------:R-:W2:Y:S01]  /*25340*/  @P3 LDG.E R2, desc[UR46][R10.64] ;  /* 0x0000002e0a023981 */ /* 0x000ea2000c1e1900 */
[----:B------:R-:W-:-:S03]  /*25350*/  UISETP.NE.U32.AND UP0, UPT, UR4, URZ, UPT ;  /* 0x0000003f0400728c */ /* 0x000fc6000bf05070 */
[----:B------:R-:W-:Y:S01]  /*25360*/  ULDC UR4, c[0x0][0x424] ;  /* 0x0001090000047ab9 */ /* 0x000fe20000000800 */
[----:B------:R-:W-:-:S03]  /*25370*/  UISETP.NE.AND.EX UP0, UPT, UR5, URZ, UPT, UP0 ;  /* 0x0000003f0500728c */ /* 0x000fc6000bf05300 */
[----:B------:R-:W-:Y:S01]  /*25380*/  ULDC UR5, c[0x0][0x2f0] ;  /* 0x0000bc0000057ab9 */ /* 0x000fe20000000800 */
[----:B------:R-:W-:Y:S01]  /*25390*/  USEL UR4, UR4, 0x1, UP0 ;  /* 0x0000000104047887 */ /* 0x000fe20008000000 */
[----:B--2---:R1:W-:Y:S04]  /*253a0*/  STL [R1+0x48], R2 ;  /* 0x0000480201007387 */ /* 0x0043e80000100800 */
[----:B------:R0:W5:Y:S01]  /*253b0*/  LDL R14, [R1+0x48] ;  /* 0x00004800010e7983 */ /* 0x0001620000100800 */
[----:B------:R-:W-:-:S03]  /*253c0*/  UIMAD UR4, UR4, UR5, URZ ;  /* 0x00000005040472a4 */ /* 0x000fc6000f8e023f */
[----:B------:R-:W-:Y:S02]  /*253d0*/  ULDC UR5, c[0x0][0x348] ;  /* 0x0000d20000057ab9 */ /* 0x000fe40000000800 */
[----:B-1----:R-:W-:Y:S02]  /*253e0*/  IMAD.U32 R2, RZ, RZ, UR5 ;  /* 0x00000005ff027e24 */ /* 0x002fe4000f8e00ff */
[----:B------:R-:W-:Y:S01]  /*253f0*/  IMAD.U32 R10, RZ, RZ, UR4 ;  /* 0x00000004ff0a7e24 */ /* 0x000fe2000f8e00ff */
[----:B0-----:R-:W-:Y:S06]  /*25400*/  @P3 BRA `(.L_x_2560) ;  /* 0x0000000000143947 */ /* 0x001fec0003800000 */
[----:B------:R-:W-:Y:S05]  /*25410*/  @!P2 BRA `(.L_x_2560) ;  /* 0x000000000010a947 */ /* 0x000fea0003800000 */
[----:B------:R-:W2:Y:S04]  /*25420*/  LDG.E R11, desc[UR46][R4.64] ;  /* 0x0000002e040b7981 */ /* 0x000ea8000c1e1900 */
[----:B------:R-:W2:Y:S02]  /*25430*/  LDG.E R4, desc[UR46][R4.64+0x4] ;  /* 0x0000042e04047981 */ /* 0x000ea4000c1e1900 */
[----:B--2--5:R-:W-:-:S05]  /*25440*/  IMAD.IADD R14, R4, 0x1, -R11 ;  /* 0x00000001040e7824 */ /* 0x024fca00078e0a0b */
[----:B------:R0:W-:Y:S02]  /*25450*/  STL [R1+0x48], R14 ;  /* 0x0000480e01007387 */ /* 0x0001e40000100800 */
.L_x_2560:
[----:B-----5:R-:W-:Y:S01]  /*25460*/  IMAD.IADD R4, R12, 0x1, R0 ;  /* 0x000000010c047824 */ /* 0x020fe200078e0200 */
[----:B------:R-:W-:Y:S01]  /*25470*/  ULDC.64 UR4, c[0x0][0xa20] ;  /* 0x0002880000047ab9 */ /* 0x000fe20000000a00 */
[----:B------:R1:W-:Y:S01]  /*25480*/  STL [R1+0x18], R13 ;  /* 0x0000180d01007387 */ /* 0x0003e20000100800 */
[----:B------:R-:W-:-:S03]  /*25490*/  ISETP.NE.U32.AND P2, PT, RZ, UR4, PT ;  /* 0x00000004ff007c0c */ /* 0x000fc6000bf45070 */
[----:B------:R1:W-:Y:S01]  /*254a0*/  STL [R1+0x2c], R4 ;  /* 0x00002c0401007387 */ /* 0x0003e20000100800 */
[----:B------:R-:W-:-:S13]  /*254b0*/  ISETP.NE.AND.EX P2, PT, RZ, UR5, PT, P2 ;  /* 0x00000005ff007c0c */ /* 0x000fda000bf45320 */
[----:B-1----:R-:W-:Y:S05]  /*254c0*/  @!P2 BRA `(.L_x_2561) ;  /* 0x000000000014a947 */ /* 0x002fea0003800000 */
[----:B------:R-:W2:Y:S02]  /*254d0*/  LDL R4, [R1] ;  /* 0x0000000001047983 */ /* 0x000ea40000100800 */
[----:B--2---:R-:W-:-:S04]  /*254e0*/  IADD3 R10, P0, R4, UR4, RZ ;  /* 0x00000004040a7c10 */ /* 0x004fc8000ff1e0ff */
[----:B------:R-:W-:-:S05]  /*254f0*/  IADD3.X R11, R15, UR5, RZ, P0, !PT ;  /* 0x000000050f0b7c10 */ /* 0x000fca00087fe4ff */
[----:B------:R1:W5:Y:S01]  /*25500*/  LDG.E R10, desc[UR46][R10.64] ;  /* 0x0000002e0a0a7981 */ /* 0x000362000c1e1900 */
[----:B------:R-:W-:Y:S05]  /*25510*/  BRA `(.L_x_2562) ;  /* 0x0000000000107947 */ /* 0x000fea0003800000 */
.L_x_2561:
[----:B------:R-:W-:Y:S05]  /*25520*/  @!P0 BRA `(.L_x_2562) ;  /* 0x00000000000c8947 */ /* 0x000fea0003800000 */
[----:B------:R-:W2:Y:S04]  /*25530*/  LDG.E R10, desc[UR46][R8.64] ;  /* 0x0000002e080a7981 */ /* 0x000ea8000c1e1900 */
[----:B------:R-:W2:Y:S02]  /*25540*/  LDG.E R8, desc[UR46][R8.64+0x4] ;  /* 0x0000042e08087981 */ /* 0x000ea4000c1e1900 */
[----:B--2---:R-:W-:-:S07]  /*25550*/  IMAD.IADD R10, R8, 0x1, -R10 ;  /* 0x00000001080a7824 */ /* 0x004fce00078e0a0a */
.L_x_2562:
[----:B------:R-:W2:Y:S01]  /*25560*/  @P1 LDG.E R4, desc[UR46][R6.64] ;  /* 0x0000002e06041981 */ /* 0x000ea2000c1e1900 */
[----:B------:R-:W3:Y:S01]  /*25570*/  LDC R5, c[0x0][0x448] ;  /* 0x00011200ff057b82 */ /* 0x000ee20000000800 */
[----:B-----5:R-:W-:Y:S02]  /*25580*/  IADD3 R0, -R0, R10, RZ ;  /* 0x0000000a00007210 */ /* 0x020fe40007ffe1ff */
[----:B------:R4:W2:Y:S01]  /*25590*/  @P1 LDG.E R6, desc[UR46][R6.64+0x4] ;  /* 0x0000042e06061981 */ /* 0x0008a2000c1e1900 */
[----:B---3--:R-:W-:-:S13]  /*255a0*/  ISETP.NE.AND P0, PT, R5, 0x1, PT ;  /* 0x000000010500780c */ /* 0x008fda0003f05270 */
[----:B----4-:R-:W3:Y:S01]  /*255b0*/  @P0 LDC R7, c[0x0][0x450] ;  /* 0x00011400ff070b82 */ /* 0x010ee20000000800 */
[----:B------:R-:W-:Y:S01]  /*255c0*/  BSSY B0, `(.L_x_2563) ;  /* 0x0000137000007945 */ /* 0x000fe20003800000 */
[----:B--2---:R-:W-:-:S06]  /*255d0*/  @P1 IMAD.IADD R2, R6, 0x1, -R4 ;  /* 0x0000000106021824 */ /* 0x004fcc00078e0a04 */
[----:B------:R-:W2:Y:S01]  /*255e0*/  @P0 LDC R6, c[0x0][0x44c] ;  /* 0x00011300ff060b82 */ /* 0x000ea20000000800 */
[----:B------:R-:W-:-:S04]  /*255f0*/  IMAD.SHL.U32 R4, R17, 0x80, RZ ;  /* 0x0000008011047824 */ /* 0x000fc800078e00ff */
[----:B------:R-:W-:-:S04]  /*25600*/  VIADD R4, R4, 0x7f ;  /* 0x0000007f04047836 */ /* 0x000fc80000000000 */
[----:B------:R-:W-:Y:S02]  /*25610*/  IMAD.MOV.U32 R5, RZ, RZ, R4 ;  /* 0x000000ffff057224 */ /* 0x000fe400078e0004 */
[----:B--2---:R-:W-:-:S04]  /*25620*/  @P0 IMAD.HI.U32 R6, R4, R6, RZ ;  /* 0x0000000604060227 */ /* 0x004fc800078e00ff */
[----:B------:R-:W-:Y:S01]  /*25630*/  IMAD.IADD R4, R0, 0x1, R2 ;  /* 0x0000000100047824 */ /* 0x000fe200078e0202 */
[----:B---3--:R-:W-:-:S04]  /*25640*/  @P0 SHF.R.U32.HI R5, RZ, R7, R6 ;  /* 0x00000007ff050219 */ /* 0x008fc80000011606 */
[C---:B------:R-:W-:Y:S02]  /*25650*/  IADD3 R21, R4.reuse, 0x80, -R14 ;  /* 0x0000008004157810 */ /* 0x040fe40007ffe80e */
[----:B------:R-:W-:-:S03]  /*25660*/  IADD3 R6, R4, 0x7f, RZ ;  /* 0x0000007f04067810 */ /* 0x000fc60007ffe0ff */
[----:B------:R-:W-:Y:S01]  /*25670*/  IMAD.IADD R4, R21, 0x1, R5 ;  /* 0x0000000115047824 */ /* 0x000fe200078e0205 */
[----:B------:R-:W-:-:S04]  /*25680*/  SHF.R.S32.HI R5, RZ, 0x1f, R6 ;  /* 0x0000001fff057819 */ /* 0x000fc80000011406 */
[----:B------:R-:W-:Y:S02]  /*25690*/  LEA.HI R20, R5, R6, RZ, 0x7 ;  /* 0x0000000605147211 */ /* 0x000fe400078f38ff */
[----:B------:R-:W-:-:S04]  /*256a0*/  SHF.R.S32.HI R5, RZ, 0x1f, R4 ;  /* 0x0000001fff057819 */ /* 0x000fc80000011404 */
[----:B------:R-:W-:Y:S02]  /*256b0*/  LEA.HI R4, R5, R4, RZ, 0x7 ;  /* 0x0000000405047211 */ /* 0x000fe400078f38ff */
[----:B------:R-:W-:Y:S02]  /*256c0*/  SHF.R.S32.HI R20, RZ, 0x7, R20 ;  /* 0x00000007ff147819 */ /* 0x000fe40000011414 */
[----:B------:R-:W-:-:S04]  /*256d0*/  SHF.R.S32.HI R4, RZ, 0x7, R4 ;  /* 0x00000007ff047819 */ /* 0x000fc80000011404 */
[----:B------:R-:W-:-:S05]  /*256e0*/  VIMNMX R4, R20, R4, PT ;  /* 0x0000000414047248 */ /* 0x000fca0003fe0100 */
[--C-:B------:R-:W-:Y:S02]  /*256f0*/  IMAD R4, R4, 0x80, -R0.reuse ;  /* 0x0000008004047824 */ /* 0x100fe400078e0a00 */
[----:B------:R-:W-:-:S03]  /*25700*/  IMAD.MOV R0, RZ, RZ, -R0 ;  /* 0x000000ffff007224 */ /* 0x000fc600078e0a00 */
[----:B------:R-:W-:Y:S02]  /*25710*/  VIMNMX R2, R4, R2, PT ;  /* 0x0000000204027248 */ /* 0x000fe40003fe0100 */
[----:B------:R-:W-:-:S04]  /*25720*/  VIMNMX R4, RZ, R0, !PT ;  /* 0x00000000ff047248 */ /* 0x000fc80007fe0100 */
[----:B------:R-:W-:-:S13]  /*25730*/  ISETP.GT.AND P0, PT, R2, R4, PT ;  /* 0x000000040200720c */ /* 0x000fda0003f04270 */
[----:B------:R-:W-:Y:S01]  /*25740*/  @P0 VIADD R0, R2, 0x7f ;  /* 0x0000007f02000836 */ /* 0x000fe20000000000 */
[----:B------:R-:W-:-:S04]  /*25750*/  SHF.R.U32.HI R2, RZ, 0x7, R4 ;  /* 0x00000007ff027819 */ /* 0x000fc80000011604 */
[----:B------:R-:W-:Y:S01]  /*25760*/  @P0 SHF.R.S32.HI R4, RZ, 0x1f, R0 ;  /* 0x0000001fff040819 */ /* 0x000fe20000011400 */
[----:B------:R-:W-:-:S03]  /*25770*/  IMAD.MOV.U32 R8, RZ, RZ, R2 ;  /* 0x000000ffff087224 */ /* 0x000fc600078e0002 */
[----:B------:R-:W-:-:S04]  /*25780*/  @P0 LEA.HI R0, R4, R0, RZ, 0x7 ;  /* 0x0000000004000211 */ /* 0x000fc800078f38ff */
[----:B------:R-:W-:-:S04]  /*25790*/  @P0 SHF.R.S32.HI R8, RZ, 0x7, R0 ;  /* 0x00000007ff080819 */ /* 0x000fc80000011400 */
[----:B------:R-:W-:Y:S02]  /*257a0*/  ISETP.GT.AND P2, PT, R8, R2, PT ;  /* 0x000000020800720c */ /* 0x000fe40003f44270 */
[----:B------:R-:W-:-:S11]  /*257b0*/  PLOP3.LUT P0, PT, PT, PT, PT, 0x80, 0x0 ;  /* 0x000000000000781c */ /* 0x000fd60003f0f070 */
[----:B------:R-:W-:Y:S05]  /*257c0*/  @!P2 BRA `(.L_x_2564) ;  /* 0x000000100058a947 */ /* 0x000fea0003800000 */
[----:B------:R-:W-:Y:S01]  /*257d0*/  UMOV UR4, 0xffffffff ;  /* 0xffffffff00047882 */ /* 0x000fe20000000000 */
[----:B------:R-:W-:Y:S02]  /*257e0*/  SEL R0, R13, RZ, !P1 ;  /* 0x000000ff0d007207 */ /* 0x000fe40004800000 */
[----:B------:R-:W-:Y:S05]  /*257f0*/  BRA.DIV UR4, `(.L_x_2565) ;  /* 0x0000009a041c7947 */ /* 0x000fea000b800000 */
[----:B------:R-:W2:Y:S02]  /*25800*/  S2R R4, SR_TID.X ;  /* 0x0000000000047919 */ /* 0x000ea40000002100 */
[----:B--2---:R-:W-:-:S04]  /*25810*/  SHF.R.U32.HI R4, RZ, 0x5, R4 ;  /* 0x00000005ff047819 */ /* 0x004fc80000011604 */
[----:B------:R-:W-:-:S05]  /*25820*/  LOP3.LUT R4, R4, 0x3, RZ, 0xc0, !PT ;  /* 0x0000000304047812 */ /* 0x000fca00078ec0ff */
[----:B0-----:R0:W2:Y:S02]  /*25830*/  SHFL.IDX PT, R14, R4, RZ, 0x1f ;  /* 0x00001fff040e7589 */ /* 0x0010a400000e0000 */
.L_x_2819:
[----:B--2---:R-:W-:Y:S02]  /*25840*/  ISETP.NE.AND P0, PT, R14, RZ, PT ;  /* 0x000000ff0e00720c */ /* 0x004fe40003f05270 */
[----:B------:R-:W-:-:S11]  /*25850*/  PLOP3.LUT P6, PT, PT, PT, PT, 0x8, 0x0 ;  /* 0x000000000000781c */ /* 0x000fd60003fce170 */
[----:B------:R-:W-:Y:S05]  /*25860*/  @P0 BRA `(.L_x_2566) ;  /* 0x00000000000c0947 */ /* 0x000fea0003800000 */
[----:B------:R-:W-:-:S03]  /*25870*/  UMOV UR4, 0xffffffff ;  /* 0xffffffff00047882 */ /* 0x000fc60000000000 */
[----:B------:R-:W-:Y:S05]  /*25880*/  BRA.DIV UR4, `(.L_x_2567) ;  /* 0x0000009a042c7947 */ /* 0x000fea000b800000 */
[----:B------:R-:W-:-:S13]  /*25890*/  ELECT P6, URZ, PT ;  /* 0x00000000003f782f */ /* 0x000fda00038c0000 */
.L_x_2566:
        /* <DEDUP_REMOVED lines=10> */
.L_x_2822:
[----:B------:R-:W-:Y:S05]  /*25940*/  BSYNC B1 ;  /* 0x0000000000017941 */ /* 0x000fea0003800000 */
.L_x_2568:
[----:B------:R-:W-:Y:S04]  /*25950*/  BSSY B1, `(.L_x_2570) ;  /* 0x0000072000017945 */ /* 0x000fe80003800000 */
[----:B------:R-:W-:Y:S05]  /*25960*/  @!P6 BRA `(.L_x_2571) ;  /* 0x0000000400c0e947 */ /* 0x000fea0003800000 */
[----:B------:R-:W2:Y:S04]  /*25970*/  LDL R6, [R1+0x4] ;  /* 0x0000040001067983 */ /* 0x000ea80000100800 */
[----:B------:R-:W3:Y:S01]  /*25980*/  LDL R7, [R1+0xc] ;  /* 0x00000c0001077983 */ /* 0x000ee20000100800 */
[----:B0-----:R-:W0:Y:S01]  /*25990*/  S2R R5, SR_TID.X ;  /* 0x0000000000057919 */ /* 0x001e220000002100 */
[----:B--2---:R-:W-:Y:S02]  /*259a0*/  IMAD.MOV.U32 R9, RZ, RZ, R6 ;  /* 0x000000ffff097224 */ /* 0x004fe400078e0006 */
[----:B------:R-:W2:Y:S02]  /*259b0*/  LDL R6, [R1+0x14] ;  /* 0x0000140001067983 */ /* 0x000ea40000100800 */
[----:B---3--:R-:W-:Y:S01]  /*259c0*/  IMAD R7, R7, 0x8, R9 ;  /* 0x0000000807077824 */ /* 0x008fe200078e0209 */
[----:B0-----:R-:W-:Y:S01]  /*259d0*/  LOP3.LUT R5, R5, 0x7f, RZ, 0xc0, !PT ;  /* 0x0000007f05057812 */ /* 0x001fe200078ec0ff */
[----:B------:R-:W-:Y:S03]  /*259e0*/  BSSY B2, `(.L_x_2572) ;  /* 0x0000005000027945 */ /* 0x000fe60003800000 */
[----:B------:R-:W-:-:S02]  /*259f0*/  ISETP.NE.AND P1, PT, R5, RZ, PT ;  /* 0x000000ff0500720c */ /* 0x000fc40003f25270 */
[----:B--2---:R-:W-:-:S04]  /*25a00*/  SHF.L.U32 R10, R6, 0x1f, RZ ;  /* 0x0000001f060a7819 */ /* 0x004fc800000006ff */
[----:B------:R-:W0:Y:S02]  /*25a10*/  SYNCS.PHASECHK.TRANS64.TRYWAIT P0, [R7+URZ+0x388a0], R10 ;  /* 0x0388a00a070075a7 */ /* 0x000e24000800017f */
[----:B0-----:R-:W-:Y:S05]  /*25a20*/  @!P0 BRA `(.L_x_2573) ;  /* 0x0000009400fc8947 */ /* 0x001fea0003800000 */
.L_x_2823:
[----:B------:R-:W-:Y:S05]  /*25a30*/  BSYNC B2 ;  /* 0x0000000000027941 */ /* 0x000fea0003800000 */
.L_x_2572:
        /* <DEDUP_REMOVED lines=9> */
.L_x_2575:
[----:B------:R-:W-:Y:S05]  /*25ad0*/  BSYNC B2 ;  /* 0x0000000000027941 */ /* 0x000fea0003800000 */
.L_x_2574:
        /* <DEDUP_REMOVED lines=11> */
[----:B--2---:R-:W-:-:S02]  /*25b90*/  IMAD R9, R4, 0x8000, R6 ;  /* 0x0000800004097824 */ /* 0x004fc400078e0206 */
[----:B------:R-:W-:Y:S02]  /*25ba0*/  VIADD R4, R7, 0x38890 ;  /* 0x0003889007047836 */ /* 0x000fe40000000000 */
[----:B------:R-:W-:-:S07]  /*25bb0*/  VIADD R6, R9, 0x28400 ;  /* 0x0002840009067836 */ /* 0x000fce0000000000 */
.L_x_2576:
        /* <DEDUP_REMOVED lines=12> */
[----:B------:R-:W-:Y:S01]  /*25c80*/  UMOV UR6, 0x0 ;  /* 0x0000000000067882 */ /* 0x000fe20000000000 */
[----:B------:R-:W-:Y:S01]  /*25c90*/  IADD3 R6, R9, 0x2c400, RZ ;  /* 0x0002c40009067810 */ /* 0x000fe20007ffe0ff */
[----:B------:R-:W-:Y:S01]  /*25ca0*/  UMOV UR7, 0x12f00000 ;  /* 0x12f0000000077882 */ /* 0x000fe20000000000 */
[----:B------:R-:W-:-:S15]  /*25cb0*/  R2UR UR10, R12 ;  /* 0x000000000c0a72ca */ /* 0x000fde00000e0000 */
.L_x_2577:
        /* <DEDUP_REMOVED lines=13> */
.L_x_2824:
[----:B------:R-:W-:Y:S05]  /*25d90*/  BSYNC B2 ;  /* 0x0000000000027941 */ /* 0x000fea0003800000 */
.L_x_2578:
[----:B------:R-:W-:Y:S01]  /*25da0*/  BSSY B2, `(.L_x_2580) ;  /* 0x000000b000027945 */ /* 0x000fe20003800000 */
[----:B0-2---:R-:W-:Y:S02]  /*25db0*/  IMAD.MOV.U32 R10, RZ, RZ, 0x0 ;  /* 0x00000000ff0a7424 */ /* 0x005fe400078e00ff */
[----:B-1----:R-:W-:Y:S01]  /*25dc0*/  IMAD.MOV.U32 R11, RZ, RZ, 0x12f00000 ;  /* 0x12f00000ff0b7424 */ /* 0x002fe200078e00ff */
        /* <DEDUP_REMOVED lines=8> */
.L_x_2581:
[----:B------:R-:W-:Y:S05]  /*25e50*/  BSYNC B2 ;  /* 0x0000000000027941 */ /* 0x000fea0003800000 */
.L_x_2580:
        /* <DEDUP_REMOVED lines=8> */
.L_x_2582:
        /* <DEDUP_REMOVED lines=15> */
.L_x_2583:
        /* <DEDUP_REMOVED lines=10> */
.L_x_2571:
[----:B------:R-:W-:Y:S05]  /*26070*/  BSYNC B1 ;  /* 0x0000000000017941 */ /* 0x000fea0003800000 */
.L_x_2570:
        /* <DEDUP_REMOVED lines=13> */
.L_x_2598:
[----:B------:R-:W-:Y:S05]  /*26150*/  YIELD ;  /* 0x0000000000007946 */ /* 0x000fea0003800000 */
[----:B------:R-:W-:Y:S04]  /*26160*/  BSSY B1, `(.L_x_2584) ;  /* 0x0000070000017945 */ /* 0x000fe80003800000 */
[----:B---3--:R-:W-:Y:S05]  /*26170*/  @!P6 BRA `(.L_x_2585) ;  /* 0x0000000400b8e947 */ /* 0x008fea0003800000 */
[----:B------:R-:W3:Y:S04]  /*26180*/  LDL R7, [R1+0x4] ;  /* 0x0000040001077983 */ /* 0x000ee80000100800 */
[----:B--2---:R-:W3:Y:S04]  /*26190*/  LDL R6, [R1+0xc] ;  /* 0x00000c0001067983 */ /* 0x004ee80000100800 */
[----:B------:R-:W2:Y:S01]  /*261a0*/  LDL R5, [R1+0x14] ;  /* 0x0000140001057983 */ /* 0x000ea20000100800 */
[----:B------:R-:W0:Y:S01]  /*261b0*/  S2R R4, SR_TID.X ;  /* 0x0000000000047919 */ /* 0x000e220000002100 */
[----:B------:R-:W-:Y:S01]  /*261c0*/  BSSY B2, `(.L_x_2586) ;  /* 0x0000007000027945 */ /* 0x000fe20003800000 */
[----:B0-----:R-:W-:-:S04]  /*261d0*/  LOP3.LUT R4, R4, 0x7f, RZ, 0xc0, !PT ;  /* 0x0000007f04047812 */ /* 0x001fc800078ec0ff */
[----:B------:R-:W-:Y:S01]  /*261e0*/  ISETP.NE.AND P2, PT, R4, RZ, PT ;  /* 0x000000ff0400720c */ /* 0x000fe20003f45270 */
[----:B---3--:R-:W-:Y:S01]  /*261f0*/  IMAD R8, R6, 0x8, R7 ;  /* 0x0000000806087824 */ /* 0x008fe200078e0207 */
[----:B--2---:R-:W-:-:S04]  /*26200*/  SHF.L.U32 R7, R5, 0x1f, RZ ;  /* 0x0000001f05077819 */ /* 0x004fc800000006ff */
[----:B------:R-:W0:Y:S02]  /*26210*/  SYNCS.PHASECHK.TRANS64.TRYWAIT P1, [R8+URZ+0x388a0], R7 ;  /* 0x0388a007080075a7 */ /* 0x000e24000802017f */
[----:B0-----:R-:W-:Y:S05]  /*26220*/  @!P1 BRA `(.L_x_2587) ;  /* 0x0000009000249947 */ /* 0x001fea0003800000 */
.L_x_2825:
[----:B------:R-:W-:Y:S05]  /*26230*/  BSYNC B2 ;  /* 0x0000000000027941 */ /* 0x000fea0003800000 */
.L_x_2586:
        /* <DEDUP_REMOVED lines=9> */
.L_x_2589:
[----:B------:R-:W-:Y:S05]  /*262d0*/  BSYNC B2 ;  /* 0x0000000000027941 */ /* 0x000fea0003800000 */
.L_x_2588:
        /* <DEDUP_REMOVED lines=11> */
[----:B------:R-:W-:Y:S02]  /*26390*/  VIADD R4, R8, 0x38890 ;  /* 0x0003889008047836 */ /* 0x000fe40000000000 */
[----:B------:R-:W-:-:S08]  /*263a0*/  VIADD R10, R6, 0x28400 ;  /* 0x00028400060a7836 */ /* 0x000fd00000000000 */
.L_x_2590:
        /* <DEDUP_REMOVED lines=16> */
.L_x_2591:
        /* <DEDUP_REMOVED lines=13> */
.L_x_2826:
[----:B------:R-:W-:Y:S05]  /*26580*/  BSYNC B2 ;  /* 0x0000000000027941 */ /* 0x000fea0003800000 */
.L_x_2592:
[----:B------:R-:W-:Y:S01]  /*26590*/  BSSY B2, `(.L_x_2594) ;  /* 0x000000b000027945 */ /* 0x000fe20003800000 */
[----:B------:R-:W-:Y:S01]  /*265a0*/  MOV R10, 0x0 ;  /* 0x00000000000a7802 */ /* 0x000fe20000000f00 */
[----:B-1----:R-:W-:Y:S02]  /*265b0*/  IMAD.MOV.U32 R11, RZ, RZ, 0x12f00000 ;  /* 0x12f00000ff0b7424 */ /* 0x002fe400078e00ff */
        /* <DEDUP_REMOVED lines=8> */
.L_x_2595:
[----:B------:R-:W-:Y:S05]  /*26640*/  BSYNC B2 ;  /* 0x0000000000027941 */ /* 0x000fea0003800000 */
.L_x_2594:
        /* <DEDUP_REMOVED lines=8> */
.L_x_2596:
        /* <DEDUP_REMOVED lines=15> */
.L_x_2597:
        /* <DEDUP_REMOVED lines=10> */
.L_x_2585:
[----:B------:R-:W-:Y:S05]  /*26860*/  BSYNC B1 ;  /* 0x0000000000017941 */ /* 0x000fea0003800000 */
.L_x_2584:
[----:B--2---:R-:W2:Y:S04]  /*26870*/  LDL.LU R4, [R1+0xc] ;  /* 0x00000c0001047983 */ /* 0x004ea80000300800 */
        /* <DEDUP_REMOVED lines=11> */
.L_x_2564:
[----:B------:R-:W-:Y:S05]  /*26930*/  BSYNC B0 ;  /* 0x0000000000007941 */ /* 0x000fea0003800000 */
.L_x_2563:
[----:B------:R-:W4:Y:S01]  /*26940*/  LDC R0, c[0x0][0x448] ;  /* 0x00011200ff007b82 */ /* 0x000f220000000800 */
[----:B------:R-:W-:Y:S07]  /*26950*/  @!P0 WARPSYNC.ALL ;  /* 0x0000000000008948 */ /* 0x000fee0003800000 */
[----:B------:R-:W-:Y:S01]  /*26960*/  @!P0 BAR.SYNC.DEFER_BLOCKING 0xc, 0x180 ;  /* 0x0306000000008b1d */ /* 0x000fe20000010000 */
[----:B----4-:R-:W-:Y:S02]  /*26970*/  ISETP.NE.AND P1, PT, R0, 0x1, PT ;  /* 0x000000010000780c */ /* 0x010fe40003f25270 */
[----:B------:R-:W-:-:S11]  /*26980*/  LEA R0, R17, 0x7f, 0x7 ;  /* 0x0000007f11007811 */ /* 0x000fd600078e38ff */
[----:B------:R-:W4:Y:S08]  /*26990*/  @P1 LDC R2, c[0x0][0x44c] ;  /* 0x00011300ff021b82 */ /* 0x000f300000000800 */
[----:B------:R-:W5:Y:S01]  /*269a0*/  @P1 LDC R3, c[0x0][0x450] ;  /* 0x00011400ff031b82 */ /* 0x000f620000000800 */
[----:B----4-:R-:W-:-:S05]  /*269b0*/  @P1 IMAD.HI.U32 R2, R0, R2, RZ ;  /* 0x0000000200021227 */ /* 0x010fca00078e00ff */
[----:B-----5:R-:W-:-:S05]  /*269c0*/  @P1 SHF.R.U32.HI R0, RZ, R3, R2 ;  /* 0x00000003ff001219 */ /* 0x020fca0000011602 */
[----:B------:R-:W-:-:S05]  /*269d0*/  IMAD.IADD R0, R21, 0x1, R0 ;  /* 0x0000000115007824 */ /* 0x000fca00078e0200 */
[----:B------:R-:W-:-:S04]  /*269e0*/  SHF.R.S32.HI R2, RZ, 0x1f, R0 ;  /* 0x0000001fff027819 */ /* 0x000fc80000011400 */
[----:B------:R-:W-:-:S04]  /*269f0*/  LEA.HI R0, R2, R0, RZ, 0x7 ;  /* 0x0000000002007211 */ /* 0x000fc800078f38ff */
[----:B------:R-:W-:-:S04]  /*26a00*/  SHF.R.S32.HI R0, RZ, 0x7, R0 ;  /* 0x00000007ff007819 */ /* 0x000fc80000011400 */
[----:B--23--:R-:W-:-:S04]  /*26a10*/  VIMNMX R4, R20, R0, PT ;  /* 0x0000000014047248 */ /* 0x00cfc80003fe0100 */
[----:B------:R-:W-:Y:S01]  /*26a20*/  ISETP.GT.AND P0, PT, R4, RZ, PT ;  /* 0x000000ff0400720c */ /* 0x000fe20003f04270 */
[----:B------:R2:W-:-:S12]  /*26a30*/  STL [R1+0x40], R4 ;  /* 0x0000400401007387 */ /* 0x0005d80000100800 */
[----:B--2---:R-:W-:Y:S05]  /*26a40*/  @P0 BRA `(.L_x_2599) ;  /* 0x0000000000440947 */ /* 0x004fea0003800000 */
[----:B------:R-:W2:Y:S02]  /*26a50*/  S2R R4, SR_TID.X ;  /* 0x0000000000047919 */ /* 0x000ea40000002100 */
[----:B--2---:R-:W-:-:S04]  /*26a60*/  LOP3.LUT R4, R4, 0x7f, RZ, 0xc0, !PT ;  /* 0x0000007f04047812 */ /* 0x004fc800078ec0ff */
[----:B------:R-:W-:-:S13]  /*26a70*/  ISETP.NE.AND P0, PT, R4, RZ, PT ;  /* 0x000000ff0400720c */ /* 0x000fda0003f05270 */
[----:B------:R-:W-:Y:S05]  /*26a80*/  @P0 BRA `(.L_x_2600) ;  /* 0x0000003c00180947 */ /* 0x000fea0003800000 */
[----:B------:R-:W2:Y:S01]  /*26a90*/  S2R R2, SR_LANEID ;  /* 0x0000000000027919 */ /* 0x000ea20000000000 */
[----:B------:R-:W-:Y:S01]  /*26aa0*/  VOTEU.ANY UR4, UPT, PT ;  /* 0x0000000000047886 */ /* 0x000fe200038e0100 */
[----:B------:R-:W3:Y:S01]  /*26ab0*/  LDC.64 R4, c[0x0][0xc60] ;  /* 0x00031800ff047b82 */ /* 0x000ee20000000a00 */
[----:B------:R-:W2:Y:S02]  /*26ac0*/  FLO.U32 R0, UR4 ;  /* 0x0000000400007d00 */ /* 0x000ea400080e0000 */
[----:B--2---:R-:W-:-:S06]  /*26ad0*/  ISETP.EQ.U32.AND P0, PT, R0, R2, PT ;  /* 0x000000020000720c */ /* 0x004fcc0003f02070 */
[----:B------:R-:W3:Y:S07]  /*26ae0*/  POPC R2, UR4 ;  /* 0x0000000400027d09 */ /* 0x000eee0008000000 */
[----:B---3--:R-:W2:Y:S04]  /*26af0*/  @P0 ATOMG.E.ADD.STRONG.GPU PT, R2, desc[UR46][R4.64], R2 ;  /* 0x00000002040209a8 */ /* 0x008ea800081ee1ee */
[----:B--2---:R2:W3:Y:S02]  /*26b00*/  SHFL.IDX PT, R2, R2, R0, 0x1f ;  /* 0x00001f0002027589 */ /* 0x0044e400000e0000 */
[----:B--2---:R-:W2:Y:S02]  /*26b10*/  S2R R0, SR_LTMASK ;  /* 0x0000000000007919 */ /* 0x004ea40000003900 */
[----:B--2---:R-:W-:-:S06]  /*26b20*/  LOP3.LUT R0, R0, UR4, RZ, 0xc0, !PT ;  /* 0x0000000400007c12 */ /* 0x004fcc000f8ec0ff */
[----:B------:R-:W3:Y:S02]  /*26b30*/  POPC R0, R0 ;  /* 0x0000000000007309 */ /* 0x000ee40000000000 */
[----:B---3--:R-:W-:Y:S01]  /*26b40*/  IADD3 R16, R2, UR37, R0 ;  /* 0x0000002502107c10 */ /* 0x008fe2000fffe000 */
[----:B------:R-:W-:Y:S06]  /*26b50*/  BRA `(.L_x_2600) ;  /* 0x0000003800e47947 */ /* 0x000fec0003800000 */
.L_x_2599:
        /* <DEDUP_REMOVED lines=12> */
[----:B------:R-:W-:Y:S01]  /*26c20*/  IMAD.U32 R5, RZ, RZ, UR7 ;  /* 0x00000007ff057e24 */ /* 0x000fe2000f8e00ff */
[----:B------:R-:W-:Y:S01]  /*26c30*/  MOV R13, RZ ;  /* 0x000000ff000d7202 */ /* 0x000fe20000000f00 */
[----:B------:R-:W-:Y:S02]  /*26c40*/  IMAD.U32 R7, RZ, RZ, UR9 ;  /* 0x00000009ff077e24 */ /* 0x000fe4000f8e00ff */
[----:B------:R-:W-:-:S02]  /*26c50*/  IMAD.U32 R10, RZ, RZ, UR4 ;  /* 0x00000004ff0a7e24 */ /* 0x000fc4000f8e00ff */
[----:B-1----:R-:W-:Y:S02]  /*26c60*/  IMAD.U32 R11, RZ, RZ, UR5 ;  /* 0x00000005ff0b7e24 */ /* 0x002fe4000f8e00ff */
[----:B------:R-:W-:Y:S02]  /*26c70*/  IMAD.MOV.U32 R8, RZ, RZ, 0x70 ;  /* 0x00000070ff087424 */ /* 0x000fe400078e00ff */
[----:B------:R-:W-:-:S07]  /*26c80*/  IMAD.MOV.U32 R12, RZ, RZ, 0x1 ;  /* 0x00000001ff0c7424 */ /* 0x000fce00078e00ff */
[----:B------:R-:W-:-:S07]  /*26c90*/  LEPC R20, `(.L_x_2602) ;  /* 0x000000001014794e */ /* 0x000fce0000000000 */
[----:B0-2---:R-:W-:Y:S05]  /*26ca0*/  CALL.ABS.NOINC R2 ;  /* 0x0000000002007343 */ /* 0x005fea0003c00000 */
.L_x_2602:
[----:B------:R-:W-:Y:S05]  /*26cb0*/  BSYNC B6 ;  /* 0x0000000000067941 */ /* 0x000fea0003800000 */
.L_x_2601:
[----:B------:R-:W2:Y:S04]  /*26cc0*/  LDL R0, [R1+0x4] ;  /* 0x0000040001007983 */ /* 0x000ea80000100800 */
[----:B------:R-:W3:Y:S01]  /*26cd0*/  LDL.LU R2, [R1+0x24] ;  /* 0x0000240001027983 */ /* 0x000ee20000300800 */
[----:B------:R-:W-:Y:S01]  /*26ce0*/  BSSY B6, `(.L_x_2603) ;  /* 0x0000017000067945 */ /* 0x000fe20003800000 */
[----:B--2---:R-:W-:Y:S01]  /*26cf0*/  VIADD R0, R0, 0x10400 ;  /* 0x0001040000007836 */ /* 0x004fe20000000000 */
[----:B---3--:R-:W-:-:S04]  /*26d00*/  LOP3.LUT R2, R2, 0xfffffffe, RZ, 0xc0, !PT ;  /* 0xfffffffe02027812 */ /* 0x008fc800078ec0ff */
[----:B------:R-:W-:-:S13]  /*26d10*/  LOP3.LUT P0, RZ, R0, 0x3ff, RZ, 0xc0, !PT ;  /* 0x000003ff00ff7812 */ /* 0x000fda000780c0ff */
[----:B------:R-:W-:-:S05]  /*26d20*/  @P0 LOP3.LUT R2, R2, 0x1, RZ, 0xfc, !PT ;  /* 0x0000000102020812 */ /* 0x000fca00078efcff */
        /* <DEDUP_REMOVED lines=12> */
[----:B-1----:R-:W-:Y:S02]  /*26df0*/  IMAD.U32 R11, RZ, RZ, UR5 ;  /* 0x00000005ff0b7e24 */ /* 0x002fe4000f8e00ff */
[----:B------:R-:W-:Y:S02]  /*26e00*/  IMAD.MOV.U32 R8, RZ, RZ, 0x70 ;  /* 0x00000070ff087424 */ /* 0x000fe400078e00ff */
[----:B------:R-:W-:Y:S02]  /*26e10*/  IMAD.MOV.U32 R12, RZ, RZ, 0x1 ;  /* 0x00000001ff0c7424 */ /* 0x000fe400078e00ff */
[----:B------:R-:W-:-:S07]  /*26e20*/  IMAD.MOV.U32 R13, RZ, RZ, RZ ;  /* 0x000000ffff0d7224 */ /* 0x000fce00078e00ff */
[----:B------:R-:W-:-:S07]  /*26e30*/  LEPC R20, `(.L_x_2604) ;  /* 0x000000001014794e */ /* 0x000fce0000000000 */
[----:B0-2---:R-:W-:Y:S05]  /*26e40*/  CALL.ABS.NOINC R2 ;  /* 0x0000000002007343 */ /* 0x005fea0003c00000 */
.L_x_2604:
[----:B------:R-:W-:Y:S05]  /*26e50*/  BSYNC B6 ;  /* 0x0000000000067941 */ /* 0x000fea0003800000 */
.L_x_2603:
[----:B--2---:R-:W2:Y:S01]  /*26e60*/  LDL R2, [R1+0x4] ;  /* 0x0000040001027983 */ /* 0x004ea20000100800 */
        /* <DEDUP_REMOVED lines=10> */
[----:B------:R-:W2:Y:S01]  /*26f10*/  LDC.64 R2, c[0x4][R2] ;  /* 0x0100000002027b82 */ /* 0x000ea20000000a00 */
[----:B------:R-:W-:Y:S01]  /*26f20*/  IMAD.U32 R6, RZ, RZ, UR8 ;  /* 0x00000008ff067e24 */ /* 0x000fe2000f8e00ff */
[----:B------:R-:W-:Y:S01]  /*26f30*/  MOV R8, 0x70 ;  /* 0x0000007000087802 */ /* 0x000fe20000000f00 */
[----:B------:R-:W-:Y:S02]  /*26f40*/  IMAD.U32 R7, RZ, RZ, UR9 ;  /* 0x00000009ff077e24 */ /* 0x000fe4000f8e00ff */
[----:B------:R-:W-:-:S02]  /*26f50*/  IMAD.U32 R10, RZ, RZ, UR4 ;  /* 0x00000004ff0a7e24 */ /* 0x000fc4000f8e00ff */
[----:B-1----:R-:W-:Y:S02]  /*26f60*/  IMAD.U32 R11, RZ, RZ, UR5 ;  /* 0x00000005ff0b7e24 */ /* 0x002fe4000f8e00ff */
[----:B------:R-:W-:Y:S02]  /*26f70*/  IMAD.MOV.U32 R12, RZ, RZ, 0x1 ;  /* 0x00000001ff0c7424 */ /* 0x000fe400078e00ff */
[----:B------:R-:W-:-:S07]  /*26f80*/  IMAD.MOV.U32 R13, RZ, RZ, RZ ;  /* 0x000000ffff0d7224 */ /* 0x000fce00078e00ff */
[----:B------:R-:W-:-:S07]  /*26f90*/  LEPC R20, `(.L_x_2606) ;  /* 0x000000001014794e */ /* 0x000fce0000000000 */
[----:B0-2---:R-:W-:Y:S05]  /*26fa0*/  CALL.ABS.NOINC R2 ;  /* 0x0000000002007343 */ /* 0x005fea0003c00000 */
.L_x_2606:
[----:B------:R-:W-:Y:S05]  /*26fb0*/  BSYNC B6 ;  /* 0x0000000000067941 */ /* 0x000fea0003800000 */
.L_x_2605:
        /* <DEDUP_REMOVED lines=20> */
.L_x_2608:
[----:B------:R-:W-:Y:S05]  /*27100*/  BSYNC B6 ;  /* 0x0000000000067941 */ /* 0x000fea0003800000 */
.L_x_2607:
        /* <DEDUP_REMOVED lines=9> */
[----:B----4-:R2:W3:Y:S02]  /*271a0*/  @P0 LDG.E R9, desc[UR46][R2.64] ;  /* 0x0000002e02090981 */ /* 0x0104e4000c1e1900 */
[----:B--2---:R-:W2:Y:S01]  /*271b0*/  LDC.64 R2, c[0x0][0x418] ;  /* 0x00010600ff027b82 */ /* 0x004ea20000000a00 */
[----:B---3--:R-:W-:Y:S01]  /*271c0*/  SHF.R.S32.HI R10, RZ, 0x1f, R9 ;  /* 0x0000001fff0a7819 */ /* 0x008fe20000011409 */
[----:B------:R3:W-:Y:S01]  /*271d0*/  @P0 STL [R1+0x18], R9 ;  /* 0x0000180901000387 */ /* 0x0007e20000100800 */
[----:B--2---:R-:W-:Y:S01]  /*271e0*/  LOP3.LUT P0, RZ, R2, UR4, RZ, 0xfc, !PT ;  /* 0x0000000402ff7c12 */ /* 0x004fe2000f80fcff */
[----:B------:R-:W-:Y:S02]  /*271f0*/  UMOV UR4, 0xffffffff ;  /* 0xffffffff00047882 */ /* 0x000fe40000000000 */
[----:B------:R3:W-:Y:S01]  /*27200*/  STL [R1+0x28], R10 ;  /* 0x0000280a01007387 */ /* 0x0007e20000100800 */
[----:B------:R-:W-:-:S04]  /*27210*/  LOP3.LUT P0, RZ, R3, UR5, RZ, 0xfc, P0 ;  /* 0x0000000503ff7c12 */ /* 0x000fc8000800fcff */
[----:B------:R-:W-:Y:S01]  /*27220*/  SEL R0, R9, RZ, !P0 ;  /* 0x000000ff09007207 */ /* 0x000fe20004000000 */
[----:B------:R-:W-:Y:S08]  /*27230*/  BRA.DIV UR4, `(.L_x_2609) ;  /* 0x0000008204487947 */ /* 0x000ff0000b800000 */
[----:B------:R-:W2:Y:S02]  /*27240*/  S2R R4, SR_TID.X ;  /* 0x0000000000047919 */ /* 0x000ea40000002100 */
[----:B--2---:R-:W-:-:S04]  /*27250*/  SHF.R.U32.HI R4, RZ, 0x5, R4 ;  /* 0x00000005ff047819 */ /* 0x004fc80000011604 */
[----:B------:R-:W-:-:S05]  /*27260*/  LOP3.LUT R4, R4, 0x3, RZ, 0xc0, !PT ;  /* 0x0000000304047812 */ /* 0x000fca00078ec0ff */
[----:B0-----:R0:W2:Y:S02]  /*27270*/  SHFL.IDX PT, R14, R4, RZ, 0x1f ;  /* 0x00001fff040e7589 */ /* 0x0010a400000e0000 */
.L_x_2829:
[----:B0-----:R-:W4:Y:S01]  /*27280*/  LDL.LU R4, [R1+0x24] ;  /* 0x0000240001047983 */ /* 0x001f220000300800 */
[----:B------:R-:W-:Y:S02]  /*27290*/  PLOP3.LUT P1, PT, PT, PT, PT, 0x8, 0x0 ;  /* 0x000000000000781c */ /* 0x000fe40003f2e170 */
[----:B--2---:R-:W-:Y:S01]  /*272a0*/  ISETP.NE.AND P0, PT, R14, RZ, PT ;  /* 0x000000ff0e00720c */ /* 0x004fe20003f05270 */
[----:B------:R0:W-:Y:S01]  /*272b0*/  STL [R1], R0 ;  /* 0x0000000001007387 */ /* 0x0001e20000100800 */
[----:B----4-:R-:W-:-:S09]  /*272c0*/  LOP3.LUT R4, R4, 0xfffffffe, RZ, 0xc0, !PT ;  /* 0xfffffffe04047812 */ /* 0x010fd200078ec0ff */
[----:B------:R-:W-:-:S05]  /*272d0*/  @P1 LOP3.LUT R4, R4, 0x1, RZ, 0xfc, !PT ;  /* 0x0000000104041812 */ /* 0x000fca00078efcff */
[----:B------:R0:W-:Y:S01]  /*272e0*/  STL [R1+0x24], R4 ;  /* 0x0000240401007387 */ /* 0x0001e20000100800 */
[----:B------:R-:W-:Y:S05]  /*272f0*/  @P0 BRA `(.L_x_2610) ;  /* 0x0000000400a40947 */ /* 0x000fea0003800000 */
[----:B------:R-:W-:-:S03]  /*27300*/  UMOV UR4, 0xffffffff ;  /* 0xffffffff00047882 */ /* 0x000fc60000000000 */
[----:B------:R-:W-:Y:S05]  /*27310*/  BRA.DIV UR4, `(.L_x_2611) ;  /* 0x0000008204447947 */ /* 0x000fea000b800000 */
[----:B------:R-:W-:-:S13]  /*27320*/  ELECT P6, URZ, PT ;  /* 0x00000000003f782f */ /* 0x000fda00038c0000 */
.L_x_2832:
[----:B------:R-:W-:Y:S05]  /*27330*/  @!P6 BRA `(.L_x_2610) ;  /* 0x000000040094e947 */ /* 0x000fea0003800000 */
[----:B0-----:R-:W2:Y:S01]  /*27340*/  LDL R4, [R1+0x40] ;  /* 0x0000400001047983 */ /* 0x001ea20000100800 */
[----:B------:R-:W-:-:S04]  /*27350*/  ISETP.NE.U32.AND P0, PT, R2, RZ, PT ;  /* 0x000000ff0200720c */ /* 0x000fc80003f05070 */
[----:B------:R-:W-:Y:S02]  /*27360*/  ISETP.NE.AND.EX P0, PT, R3, RZ, PT, P0 ;  /* 0x000000ff0300720c */ /* 0x000fe40003f05300 */
[----:B--2---:R-:W-:-:S11]  /*27370*/  IADD3 R4, R4, -0x1, RZ ;  /* 0xffffffff04047810 */ /* 0x004fd60007ffe0ff */
        /* <DEDUP_REMOVED lines=20> */
.L_x_2612:
[----:B---3--:R-:W2:Y:S04]  /*274c0*/  LDL R10, [R1+0x4] ;  /* 0x00000400010a7983 */ /* 0x008ea80000100800 */
[----:B0-----:R-:W2:Y:S04]  /*274d0*/  LDL R0, [R1+0x8] ;  /* 0x0000080001007983 */ /* 0x001ea80000100800 */
[----:B------:R-:W3:Y:S01]  /*274e0*/  LDL R2, [R1+0x10] ;  /* 0x0000100001027983 */ /* 0x000ee20000100800 */
[----:B------:R-:W0:Y:S02]  /*274f0*/  S2R R9, SR_TID.X ;  /* 0x0000000000097919 */ /* 0x000e240000002100 */
[----:B0-----:R-:W-:-:S04]  /*27500*/  LOP3.LUT R9, R9, 0x7f, RZ, 0xc0, !PT ;  /* 0x0000007f09097812 */ /* 0x001fc800078ec0ff */
[----:B------:R-:W-:Y:S01]  /*27510*/  ISETP.NE.AND P1, PT, R9, RZ, PT ;  /* 0x000000ff0900720c */ /* 0x000fe20003f25270 */
[----:B--2---:R-:W-:Y:S01]  /*27520*/  IMAD R0, R0, 0x8, R10 ;  /* 0x0000000800007824 */ /* 0x004fe200078e020a */
[----:B---3--:R-:W-:-:S04]  /*27530*/  SHF.L.U32 R3, R2, 0x1f, RZ ;  /* 0x0000001f02037819 */ /* 0x008fc800000006ff */
[----:B------:R-:W0:Y:S02]  /*27540*/  SYNCS.PHASECHK.TRANS64.TRYWAIT P0, [R0+URZ+0x38880], R3 ;  /* 0x03888003000075a7 */ /* 0x000e24000800017f */
[----:B0-----:R-:W-:Y:S05]  /*27550*/  @!P0 BRA `(.L_x_2613) ;  /* 0x0000007c00d48947 */ /* 0x001fea0003800000 */
.L_x_2833:
[----:B------:R-:W-:Y:S05]  /*27560*/  @P1 BRA `(.L_x_2614) ;  /* 0x00000000001c1947 */ /* 0x000fea0003800000 */
[----:B------:R-:W2:Y:S02]  /*27570*/  S2R R2, SR_TID.X ;  /* 0x0000000000027919 */ /* 0x000ea40000002100 */
[----:B--2---:R-:W-:Y:S02]  /*27580*/  LOP3.LUT R5, R2, 0x1f, RZ, 0xc0, !PT ;  /* 0x0000001f02057812 */ /* 0x004fe400078ec0ff */
[----:B------:R-:W-:Y:S02]  /*27590*/  MOV R2, 0x8000 ;  /* 0x0000800000027802 */ /* 0x000fe40000000f00 */
[----:B------:R-:W-:Y:S02]  /*275a0*/  ISETP.NE.AND P0, PT, R5, RZ, PT ;  /* 0x000000ff0500720c */ /* 0x000fe40003f05270 */
[----:B------:R2:W-:Y:S11]  /*275b0*/  SYNCS.ARRIVE.TRANS64 RZ, [R0+URZ+0x38870], R2 ;  /* 0x0388700200ff79a7 */ /* 0x0005f6000800003f */
[----:B--2---:R-:W-:Y:S05]  /*275c0*/  @!P0 BRA `(.L_x_2614) ;  /* 0x0000000000048947 */ /* 0x004fea0003800000 */
[----:B------:R-:W-:Y:S01]  /*275d0*/  BPT.TRAP 0x1 ;  /* 0x000000040000795c */ /* 0x000fe20000300000 */
.L_x_2614:
        /* <DEDUP_REMOVED lines=13> */
[----:B--2---:R-:W-:Y:S02]  /*276b0*/  IMAD R2, R2, 0x8000, R7 ;  /* 0x0000800002027824 */ /* 0x004fe400078e0207 */
[----:B---3--:R-:W-:-:S03]  /*276c0*/  IMAD R4, R4, 0x80, R6 ;  /* 0x0000008004047824 */ /* 0x008fc600078e0206 */
[----:B------:R-:W-:Y:S02]  /*276d0*/  R2UR UR14, R2 ;  /* 0x00000000020e72ca */ /* 0x000fe400000e0000 */
[----:B----4-:R-:W-:Y:S02]  /*276e0*/  R2UR UR13, R5 ;  /* 0x00000000050d72ca */ /* 0x010fe400000e0000 */
[----:B------:R-:W-:-:S09]  /*276f0*/  R2UR UR11, R4 ;  /* 0x00000000040b72ca */ /* 0x000fd200000e0000 */
        /* <DEDUP_REMOVED lines=8> */
.L_x_2834:
        /* <DEDUP_REMOVED lines=8> */
.L_x_2616:
[----:B------:R-:W3:Y:S04]  /*27800*/  LDL R5, [R1] ;  /* 0x0000000001057983 */ /* 0x000ee80000100800 */
[----:B0-2---:R-:W2:Y:S01]  /*27810*/  LDL.LU R3, [R1+0x24] ;  /* 0x0000240001037983 */ /* 0x005ea20000300800 */
        /* <DEDUP_REMOVED lines=14> */
[----:B---3--:R-:W-:Y:S02]  /*27900*/  R2UR UR13, R5 ;  /* 0x00000000050d72ca */ /* 0x008fe400000e0000 */
[----:B--2---:R-:W-:-:S04]  /*27910*/  LOP3.LUT R3, R3, 0xfffffffe, RZ, 0xc0, !PT ;  /* 0xfffffffe03037812 */ /* 0x004fc800078ec0ff */
[----:B------:R-:W-:-:S07]  /*27920*/  @P0 LOP3.LUT R3, R3, 0x1, RZ, 0xfc, !PT ;  /* 0x0000000103030812 */ /* 0x000fce00078efcff */
[----:B------:R0:W-:Y:S01]  /*27930*/  UTMALDG.4D [UR8], [UR4], desc[UR6] ;  /* 0x00000608040075b4 */ /* 0x0001e20008019000 */
[----:B------:R2:W-:Y:S01]  /*27940*/  STL [R1+0x24], R3 ;  /* 0x0000240301007387 */ /* 0x0005e20000100800 */
[----:B0-----:R-:W-:Y:S01]  /*27950*/  UMOV UR8, UR14 ;  /* 0x0000000e00087c82 */ /* 0x001fe20008000000 */
[----:B------:R-:W-:Y:S02]  /*27960*/  UMOV UR10, UR15 ;  /* 0x0000000f000a7c82 */ /* 0x000fe40008000000 */
[----:B------:R2:W-:Y:S01]  /*27970*/  UTMALDG.4D [UR8], [UR4], desc[UR6] ;  /* 0x00000608040075b4 */ /* 0x0005e20008019000 */
[----:B------:R-:W-:Y:S02]  /*27980*/  NOP ;  /* 0x0000000000007918 */ /* 0x000fe40000000000 */
.L_x_2610:
[----:B------:R-:W4:Y:S04]  /*27990*/  LDL R2, [R1+0x4] ;  /* 0x0000040001027983 */ /* 0x000f280000100800 */
[----:B--2---:R-:W2:Y:S04]  /*279a0*/  LDL.LU R3, [R1+0x44] ;  /* 0x0000440001037983 */ /* 0x004ea80000300800 */
[----:B------:R-:W5:Y:S04]  /*279b0*/  LDL.LU R5, [R1+0x38] ;  /* 0x0000380001057983 */ /* 0x000f680000300800 */
[----:B0-----:R-:W3:Y:S01]  /*279c0*/  LDL.LU R4, [R1+0x4c] ;  /* 0x00004c0001047983 */ /* 0x001ee20000300800 */
[----:B------:R-:W-:Y:S05]  /*279d0*/  WARPSYNC.ALL ;  /* 0x0000000000007948 */ /* 0x000fea0003800000 */
[----:B------:R-:W-:Y:S01]  /*279e0*/  ULDC.64 UR4, c[0x0][0x298] ;  /* 0x0000a60000047ab9 */ /* 0x000fe20000000a00 */
[----:B------:R-:W-:Y:S01]  /*279f0*/  ULDC.64 UR6, c[0x0][0xa00] ;  /* 0x0002800000067ab9 */ /* 0x000fe20000000a00 */
[----:B------:R-:W-:Y:S01]  /*27a00*/  BSSY B6, `(.L_x_2617) ;  /* 0x0000024000067945 */ /* 0x000fe20003800000 */
[----:B------:R-:W-:Y:S01]  /*27a10*/  BAR.SYNC.DEFER_BLOCKING 0x8, 0x180 ;  /* 0x0206000000007b1d */ /* 0x000fe20000010000 */
[----:B------:R-:W-:-:S04]  /*27a20*/  ISETP.NE.U32.AND P0, PT, RZ, UR6, PT ;  /* 0x00000006ff007c0c */ /* 0x000fc8000bf05070 */
[----:B------:R-:W-:Y:S01]  /*27a30*/  ISETP.NE.AND.EX P0, PT, RZ, UR7, PT, P0 ;  /* 0x00000007ff007c0c */ /* 0x000fe2000bf05300 */
[----:B----4-:R-:W-:Y:S01]  /*27a40*/  VIADD R2, R2, 0x20400 ;  /* 0x0002040002027836 */ /* 0x010fe20000000000 */
[----:B--2---:R-:W-:-:S04]  /*27a50*/  SHF.R.S32.HI R0, RZ, 0x1f, R3 ;  /* 0x0000001fff007819 */ /* 0x004fc80000011403 */
[----:B------:R-:W-:Y:S02]  /*27a60*/  LOP3.LUT P1, RZ, R2, 0x3ff, RZ, 0xc0, !PT ;  /* 0x000003ff02ff7812 */ /* 0x000fe4000782c0ff */
[----:B-----5:R-:W-:Y:S01]  /*27a70*/  SEL R5, R5, RZ, !P0 ;  /* 0x000000ff05057207 */ /* 0x020fe20004000000 */
[----:B------:R-:W-:Y:S01]  /*27a80*/  IMAD R0, R0, UR4, RZ ;  /* 0x0000000400007c24 */ /* 0x000fe2000f8e02ff */
[----:B---3--:R-:W-:-:S03]  /*27a90*/  SEL R4, R4, RZ, !P0 ;  /* 0x000000ff04047207 */ /* 0x008fc60004000000 */
[C---:B------:R-:W-:Y:S02]  /*27aa0*/  IMAD R0, R3.reuse, UR5, R0 ;  /* 0x0000000503007c24 */ /* 0x040fe4000f8e0200 */
[----:B------:R-:W-:-:S05]  /*27ab0*/  IMAD.WIDE.U32 R2, R3, UR4, RZ ;  /* 0x0000000403027c25 */ /* 0x000fca000f8e00ff */
[----:B------:R0:W-:Y:S04]  /*27ac0*/  STL.64 [R1+0x50], R2 ;  /* 0x0000500201007387 */ /* 0x0001e80000100a00 */
[----:B------:R2:W-:Y:S04]  /*27ad0*/  STL [R1+0x38], R5 ;  /* 0x0000380501007387 */ /* 0x0005e80000100800 */
[----:B------:R2:W-:Y:S01]  /*27ae0*/  STL [R1+0x58], R4 ;  /* 0x0000580401007387 */ /* 0x0005e20000100800 */
[----:B0-----:R-:W-:Y:S01]  /*27af0*/  IMAD.IADD R2, R3, 0x1, R0 ;  /* 0x0000000103027824 */ /* 0x001fe200078e0200 */
        /* <DEDUP_REMOVED lines=8> */
[----:B------:R-:W-:Y:S01]  /*27b80*/  MOV R4, UR4 ;  /* 0x0000000400047c02 */ /* 0x000fe20008000f00 */
[----:B------:R-:W-:Y:S01]  /*27b90*/  IMAD.U32 R5, RZ, RZ, UR5 ;  /* 0x00000005ff057e24 */ /* 0x000fe2000f8e00ff */
[----:B------:R-:W0:Y:S01]  /*27ba0*/  LDC.64 R2, c[0x4][R2] ;  /* 0x0100000002027b82 */ /* 0x000e220000000a00 */
        /* <DEDUP_REMOVED lines=8> */
[----:B0-----:R-:W-:Y:S05]  /*27c30*/  CALL.ABS.NOINC R2 ;  /* 0x0000000002007343 */ /* 0x001fea0003c00000 */
.L_x_2618:
[----:B------:R-:W-:Y:S05]  /*27c40*/  BSYNC B6 ;  /* 0x0000000000067941 */ /* 0x000fea0003800000 */
.L_x_2617:
[----:B--2---:R-:W2:Y:S01]  /*27c50*/  LDL.LU R5, [R1+0x44] ;  /* 0x0000440001057983 */ /* 0x004ea20000300800 */
[----:B------:R-:W-:Y:S01]  /*27c60*/  ULDC.64 UR4, c[0x0][0x2d8] ;  /* 0x0000b60000047ab9 */ /* 0x000fe20000000a00 */
[----:B------:R-:W0:Y:S01]  /*27c70*/  LDC R8, c[0x0][0x448] ;  /* 0x00011200ff087b82 */ /* 0x000e220000000800 */
[----:B------:R-:W-:Y:S01]  /*27c80*/  ULDC.64 UR6, c[0x0][0x280] ;  /* 0x0000a00000067ab9 */ /* 0x000fe20000000a00 */
[----:B------:R-:W2:Y:S04]  /*27c90*/  LDL.LU.64 R2, [R1+0x50] ;  /* 0x0000500001027983 */ /* 0x000ea80000300a00 */
[----:B------:R-:W3:Y:S04]  /*27ca0*/  LDL.LU R0, [R1+0x4c] ;  /* 0x00004c0001007983 */ /* 0x000ee80000300800 */
[----:B------:R-:W4:Y:S04]  /*27cb0*/  LDL.LU R6, [R1+0x58] ;  /* 0x0000580001067983 */ /* 0x000f280000300800 */
[----:B------:R-:W4:Y:S01]  /*27cc0*/  LDL.LU R4, [R1+0x38] ;  /* 0x0000380001047983 */ /* 0x000f220000300800 */
[----:B------:R-:W1:Y:S01]  /*27cd0*/  S2R R9, SR_TID.X ;  /* 0x0000000000097919 */ /* 0x000e620000002100 */
[----:B0-----:R-:W-:Y:S01]  /*27ce0*/  ISETP.NE.AND P0, PT, R8, 0x1, PT ;  /* 0x000000010800780c */ /* 0x001fe20003f05270 */
[----:B-1----:R-:W-:-:S05]  /*27cf0*/  IMAD.SHL.U32 R9, R9, 0x10, RZ ;  /* 0x0000001009097824 */ /* 0x002fca00078e00ff */
[----:B------:R-:W-:-:S04]  /*27d00*/  LOP3.LUT R9, R9, 0x70, RZ, 0xc0, !PT ;  /* 0x0000007009097812 */ /* 0x000fc800078ec0ff */
        /* <DEDUP_REMOVED lines=12> */
[----:B------:R-:W-:Y:S01]  /*27dd0*/  ULDC.64 UR4, c[0x0][0x2d0] ;  /* 0x0000b40000047ab9 */ /* 0x000fe20000000a00 */
[----:B------:R-:W2:Y:S02]  /*27de0*/  S2R R4, SR_TID.X ;  /* 0x0000000000047919 */ /* 0x000ea40000002100 */
[----:B------:R-:W-:Y:S01]  /*27df0*/  IMAD.IADD R3, R3, 0x1, R0 ;  /* 0x0000000103037824 */ /* 0x000fe200078e0200 */
[----:B0-----:R-:W-:-:S04]  /*27e00*/  LOP3.LUT R5, R5, 0x7f, RZ, 0xc0, !PT ;  /* 0x0000007f05057812 */ /* 0x001fc800078ec0ff */
[----:B------:R-:W-:Y:S02]  /*27e10*/  SHF.R.U32.HI R5, RZ, 0x3, R5 ;  /* 0x00000003ff057819 */ /* 0x000fe40000011605 */
[----:B--2---:R-:W-:-:S04]  /*27e20*/  SHF.L.U32 R4, R4, 0x4, RZ ;  /* 0x0000000404047819 */ /* 0x004fc800000006ff */
[----:B------:R-:W-:Y:S02]  /*27e30*/  LOP3.LUT R4, R5, 0x70, R4, 0xf8, !PT ;  /* 0x0000007005047812 */ /* 0x000fe400078ef804 */
[----:B------:R-:W0:Y:S03]  /*27e40*/  @P0 LDC R5, c[0x0][0x44c] ;  /* 0x00011300ff050b82 */ /* 0x000e260000000800 */
[----:B------:R-:W-:-:S04]  /*27e50*/  IMAD R4, R17, 0x80, R4 ;  /* 0x0000008011047824 */ /* 0x000fc800078e0204 */
[----:B------:R-:W-:Y:S02]  /*27e60*/  IMAD.MOV.U32 R0, RZ, RZ, R4 ;  /* 0x000000ffff007224 */ /* 0x000fe400078e0004 */
        /* <DEDUP_REMOVED lines=8> */
[----:B------:R-:W-:Y:S01]  /*27ef0*/  ULDC.64 UR4, c[0x0][0x2c8] ;  /* 0x0000b20000047ab9 */ /* 0x000fe20000000a00 */
[----:B------:R-:W0:Y:S02]  /*27f00*/  S2R R5, SR_TID.X ;  /* 0x0000000000057919 */ /* 0x000e240000002100 */
        /* <DEDUP_REMOVED lines=8> */
[----:B------:R-:W-:-:S04]  /*27f90*/  IADD3 R3, P2, R6, UR6, RZ ;  /* 0x0000000606037c10 */ /* 0x000fc8000ff5e0ff */
[----:B------:R-:W-:Y:S02]  /*27fa0*/  IADD3.X R2, R7, UR7, R2, P2, !PT ;  /* 0x0000000707027c10 */ /* 0x000fe400097fe402 */
[----:B0-----:R-:W-:-:S04]  /*27fb0*/  SHF.L.U32 R10, R5, 0x4, RZ ;  /* 0x00000004050a7819 */ /* 0x001fc800000006ff */
[----:B------:R-:W-:-:S04]  /*27fc0*/  LOP3.LUT R10, R10, 0x70, RZ, 0xc0, !PT ;  /* 0x000000700a0a7812 */ /* 0x000fc800078ec0ff */
[----:B------:R-:W-:Y:S01]  /*27fd0*/  ISETP.GE.AND P0, PT, R10, UR4, PT ;  /* 0x000000040a007c0c */ /* 0x000fe2000bf06270 */
[----:B------:R-:W-:-:S03]  /*27fe0*/  UMOV UR4, 0xffffffff ;  /* 0xffffffff00047882 */ /* 0x000fc60000000000 */
[----:B-1----:R-:W-:Y:S09]  /*27ff0*/  BRA.DIV UR4, `(.L_x_2619) ;  /* 0x0000007604547947 */ /* 0x002ff2000b800000 */
[----:B------:R-:W0:Y:S02]  /*28000*/  S2R R5, SR_TID.X ;  /* 0x0000000000057919 */ /* 0x000e240000002100 */
[----:B0-----:R-:W-:-:S04]  /*28010*/  LOP3.LUT R5, R5, 0x7f, RZ, 0xc0, !PT ;  /* 0x0000007f05057812 */ /* 0x001fc800078ec0ff */
[----:B------:R-:W-:Y:S02]  /*28020*/  SHF.R.U32.HI R6, RZ, 0x3, R5 ;  /* 0x00000003ff067819 */ /* 0x000fe40000011605 */
[----:B------:R-:W2:Y:S03]  /*28030*/  LDL.LU R5, [R1+0x48] ;  /* 0x0000480001057983 */ /* 0x000ea60000300800 */
[----:B------:R-:W-:Y:S01]  /*28040*/  IMAD R17, R17, 0x80, R6 ;  /* 0x0000008011117824 */ /* 0x000fe200078e0206 */
[----:B------:R-:W-:Y:S03]  /*28050*/  SHFL.IDX PT, R7, R2, 0x1, 0x181f ;  /* 0x00381f0002077f89 */ /* 0x000fe600000e0000 */
[----:B------:R-:W-:Y:S01]  /*28060*/  VIADD R4, R17, 0x10 ;  /* 0x0000001011047836 */ /* 0x000fe20000000000 */
[----:B------:R-:W-:Y:S01]  /*28070*/  SHFL.IDX PT, R6, R3, 0x1, 0x181f ;  /* 0x00381f0003067f89 */ /* 0x000fe200000e0000 */
[----:B--2---:R-:W-:-:S03]  /*28080*/  IMAD R0, R5, R8, RZ ;  /* 0x0000000805007224 */ /* 0x004fc600078e02ff */
[----:B------:R-:W0:Y:S02]  /*28090*/  SHFL.IDX PT, R5, R3, RZ, 0x181f ;  /* 0x00181fff03057589 */ /* 0x000e2400000e0000 */
[-C--:B------:R-:W-:Y:S02]  /*280a0*/  ISETP.GE.AND P2, PT, R4, R0.reuse, PT ;  /* 0x000000000400720c */ /* 0x080fe40003f46270 */
[----:B------:R-:W1:Y:S01]  /*280b0*/  SHFL.IDX PT, R4, R2, RZ, 0x181f ;  /* 0x00181fff02047589 */ /* 0x000e6200000e0000 */
[----:B------:R-:W-:-:S13]  /*280c0*/  ISETP.GE.AND P4, PT, R17, R0, PT ;  /* 0x000000001100720c */ /* 0x000fda0003f86270 */
[----:B0-----:R-:W-:-:S05]  /*280d0*/  @!P4 IADD3 R5, P3, R10, R5, RZ ;  /* 0x000000050a05c210 */ /* 0x001fca0007f7e0ff */
[----:B-1----:R-:W-:-:S05]  /*280e0*/  @!P4 IMAD.X R4, RZ, RZ, R4, P3 ;  /* 0x000000ffff04c224 */ /* 0x002fca00018e0604 */
[----:B------:R-:W-:-:S04]  /*280f0*/  @!P4 LOP3.LUT R5, R5, R4, RZ, 0x3c, !PT ;  /* 0x000000040505c212 */ /* 0x000fc800078e3cff */
[----:B------:R-:W-:-:S04]  /*28100*/  @!P4 LOP3.LUT R4, R5, R4, RZ, 0x3c, !PT ;  /* 0x000000040504c212 */ /* 0x000fc800078e3cff */
[----:B------:R-:W-:-:S05]  /*28110*/  @!P4 LOP3.LUT R5, R5, R4, RZ, 0x3c, !PT ;  /* 0x000000040505c212 */ /* 0x000fca00078e3cff */
[----:B-----5:R-:W-:Y:S04]  /*28120*/  @!P4 LDGSTS.E.BYPASS.LTC128B.128 [R9+0x20400], desc[UR46][R4.64], !P0 ;  /* 0x204000000409cfae */ /* 0x020fe8000c101d6e */
[----:B------:R0:W-:Y:S02]  /*28130*/  @!P4 LDGSTS.E.BYPASS.LTC128B.128 [R9+0x24400], desc[UR46][R4.64+0x80], !P1 ;  /* 0x244000800409cfae */ /* 0x0001e4000c901d6e */
[----:B0-----:R-:W-:Y:S02]  /*28140*/  @!P2 IADD3 R5, P3, R10, R6, RZ ;  /* 0x000000060a05a210 */ /* 0x001fe40007f7e0ff */
[----:B------:R-:W-:Y:S03]  /*28150*/  SHFL.IDX PT, R6, R2, 0x2, 0x181f ;  /* 0x00581f0002067f89 */ /* 0x000fe600000e0000 */
[----:B------:R-:W-:-:S05]  /*28160*/  @!P2 IMAD.X R4, RZ, RZ, R7, P3 ;  /* 0x000000ffff04a224 */ /* 0x000fca00018e0607 */
[----:B------:R-:W-:-:S04]  /*28170*/  @!P2 LOP3.LUT R5, R5, R4, RZ, 0x3c, !PT ;  /* 0x000000040505a212 */ /* 0x000fc800078e3cff */
[----:B------:R-:W-:-:S04]  /*28180*/  @!P2 LOP3.LUT R4, R5, R4, RZ, 0x3c, !PT ;  /* 0x000000040504a212 */ /* 0x000fc800078e3cff */
[----:B------:R-:W-:-:S05]  /*28190*/  @!P2 LOP3.LUT R5, R5, R4, RZ, 0x3c, !PT ;  /* 0x000000040505a212 */ /* 0x000fca00078e3cff */
[----:B------:R-:W-:Y:S04]  /*281a0*/  @!P2 LDGSTS.E.BYPASS.LTC128B.128 [R9+0x20c00], desc[UR46][R4.64], !P0 ;  /* 0x20c000000409afae */ /* 0x000fe8000c101d6e */
[----:B------:R0:W-:Y:S02]  /*281b0*/  @!P2 LDGSTS.E.BYPASS.LTC128B.128 [R9+0x24c00], desc[UR46][R4.64+0x80], !P1 ;  /* 0x24c000800409afae */ /* 0x0001e4000c901d6e */
[----:B0-----:R-:W-:-:S05]  /*281c0*/  VIADD R4, R17, 0x20 ;  /* 0x0000002011047836 */ /* 0x001fca0000000000 */
[----:B------:R-:W-:Y:S02]  /*281d0*/  ISETP.GE.AND P2, PT, R4, R0, PT ;  /* 0x000000000400720c */ /* 0x000fe40003f46270 */
[----:B------:R-:W0:Y:S11]  /*281e0*/  SHFL.IDX PT, R4, R3, 0x2, 0x181f ;  /* 0x00581f0003047f89 */ /* 0x000e3600000e0000 */
[----:B0-----:R-:W-:-:S04]  /*281f0*/  @!P2 IADD3 R5, P3, R10, R4, RZ ;  /* 0x000000040a05a210 */ /* 0x001fc80007f7e0ff */
[----:B------:R-:W-:Y:S02]  /*28200*/  @!P2 IADD3.X R4, RZ, R6, RZ, P3, !PT ;  /* 0x00000006ff04a210 */ /* 0x000fe40001ffe4ff */
[----:B------:R-:W-:Y:S02]  /*28210*/  SHFL.IDX PT, R6, R2, 0x3, 0x181f ;  /* 0x00781f0002067f89 */ /* 0x000fe400000e0000 */
        /* <DEDUP_REMOVED lines=8> */
[----:B0-----:R-:W-:-:S05]  /*282a0*/  @!P2 IADD3 R5, P3, R10, R4, RZ ;  /* 0x000000040a05a210 */ /* 0x001fca0007f7e0ff */
[----:B------:R-:W-:Y:S02]  /*282b0*/  @!P2 IMAD.X R4, RZ, RZ, R6, P3 ;  /* 0x000000ffff04a224 */ /* 0x000fe400018e0606 */
[----:B------:R-:W-:Y:S03]  /*282c0*/  SHFL.IDX PT, R6, R2, 0x4, 0x181f ;  /* 0x00981f0002067f89 */ /* 0x000fe600000e0000 */
        /* <DEDUP_REMOVED lines=29> */
[----:B------:R-:W0:Y:S04]  /*284a0*/  SHFL.IDX PT, R4, R3, 0x6, 0x181f ;  /* 0x00d81f0003047f89 */ /* 0x000e2800000e0000 */
[----:B------:R-:W1:Y:S07]  /*284b0*/  SHFL.IDX PT, R3, R3, 0x7, 0x181f ;  /* 0x00f81f0003037f89 */ /* 0x000e6e00000e0000 */
[----:B0-----:R-:W-:-:S05]  /*284c0*/  @!P2 IADD3 R5, P3, R10, R4, RZ ;  /* 0x000000040a05a210 */ /* 0x001fca0007f7e0ff */
[----:B------:R-:W-:-:S05]  /*284d0*/  @!P2 IMAD.X R4, RZ, RZ, R6, P3 ;  /* 0x000000ffff04a224 */ /* 0x000fca00018e0606 */
[----:B------:R-:W-:-:S04]  /*284e0*/  @!P2 LOP3.LUT R5, R5, R4, RZ, 0x3c, !PT ;  /* 0x000000040505a212 */ /* 0x000fc800078e3cff */
[----:B------:R-:W-:-:S04]  /*284f0*/  @!P2 LOP3.LUT R4, R5, R4, RZ, 0x3c, !PT ;  /* 0x000000040504a212 */ /* 0x000fc800078e3cff */
[----:B------:R-:W-:-:S05]  /*28500*/  @!P2 LOP3.LUT R5, R5, R4, RZ, 0x3c, !PT ;  /* 0x000000040505a212 */ /* 0x000fca00078e3cff */
[----:B------:R-:W-:Y:S04]  /*28510*/  @!P2 LDGSTS.E.BYPASS.LTC128B.128 [R9+0x23400], desc[UR46][R4.64], !P0 ;  /* 0x234000000409afae */ /* 0x000fe8000c101d6e */
[----:B------:R0:W-:Y:S04]  /*28520*/  @!P2 LDGSTS.E.BYPASS.LTC128B.128 [R9+0x27400], desc[UR46][R4.64+0x80], !P1 ;  /* 0x274000800409afae */ /* 0x0001e8000c901d6e */
[----:B01----:R0:W2:Y:S02]  /*28530*/  SHFL.IDX PT, R4, R2, 0x7, 0x181f ;  /* 0x00f81f0002047f89 */ /* 0x0030a400000e0000 */
.L_x_2851:
        /* <DEDUP_REMOVED lines=11> */
.L_x_2621:
[----:B------:R-:W-:Y:S05]  /*285f0*/  BSYNC B0 ;  /* 0x0000000000007941 */ /* 0x000fea0003800000 */
.L_x_2620:
[----:B-1----:R1:W5:Y:S01]  /*28600*/  LDL R9, [R1+0x4] ;  /* 0x0000040001097983 */ /* 0x0023620000100800 */
[----:B------:R-:W-:Y:S01]  /*28610*/  PLOP3.LUT P0, PT, PT, PT, PT, 0x80, 0x0 ;  /* 0x000000000000781c */ /* 0x000fe20003f0f070 */
[----:B------:R-:W-:-:S12]  /*28620*/  NOP ;  /* 0x0000000000007918 */ /* 0x000fd80000000000 */
.L_x_2622:
[----:B0-----:R-:W3:Y:S01]  /*28630*/  LDL R2, [R1+0x4] ;  /* 0x0000040001027983 */ /* 0x001ee20000100800 */
[----:B------:R-:W-:Y:S02]  /*28640*/  PLOP3.LUT P1, PT, P1, P0, PT, 0xa2, 0x0 ;  /* 0x000000000000781c */ /* 0x000fe40000f21472 */
[----:B---3--:R-:W-:-:S08]  /*28650*/  @P0 R2UR P1, UR4, R2 ;  /* 0x00000000020402ca */ /* 0x008fd00000020000 */
[----:B------:R-:W-:-:S05]  /*28660*/  @P0 PLOP3.LUT P0, PT, P1, PT, PT, 0x80, 0x0 ;  /* 0x000000000000081c */ /* 0x000fca0000f0f070 */
[----:B------:R-:W-:Y:S01]  /*28670*/  @!P1 SYNCS.ARRIVE.TRANS64.RED.A0T1 RZ, [UR4+0x38800], RZ ;  /* 0x038800ffffff99a7 */ /* 0x000fe20008200404 */
[----:B------:R-:W-:Y:S07]  /*28680*/  @!P1 ARRIVES.LDGSTSBAR.64.TRANSCNT [UR4+0x38800] ;  /* 0x03880000ff0099b0 */ /* 0x000fee0008000a84 */
[----:B------:R-:W-:Y:S05]  /*28690*/  @P0 BRA.U.ANY `(.L_x_2622) ;  /* 0xfffffffd00e40947 */ /* 0x000fea000393ffff */
[----:B------:R-:W3:Y:S02]  /*286a0*/  LDL.LU R3, [R1+0x5c] ;  /* 0x00005c0001037983 */ /* 0x000ee40000300800 */
[----:B---3--:R-:W-:-:S05]  /*286b0*/  VIADD R3, R3, 0x1 ;  /* 0x0000000103037836 */ /* 0x008fca0000000000 */
[----:B------:R0:W-:Y:S01]  /*286c0*/  STL [R1+0x5c], R3 ;  /* 0x00005c0301007387 */ /* 0x0001e20000100800 */
[----:B------:R-:W-:-:S04]  /*286d0*/  LEA.HI R0, R3, R3, RZ, 0x1 ;  /* 0x0000000303007211 */ /* 0x000fc800078f08ff */
[----:B------:R-:W-:-:S04]  /*286e0*/  LOP3.LUT R0, R0, 0xfffffffe, RZ, 0xc0, !PT ;  /* 0xfffffffe00007812 */ /* 0x000fc800078ec0ff */
[----:B------:R-:W-:-:S04]  /*286f0*/  IADD3 R0, R3, -R0, RZ ;  /* 0x8000000003007210 */ /* 0x000fc80007ffe0ff */
[----:B------:R-:W-:Y:S01]  /*28700*/  SHF.L.U32 R0, R0, 0x1f, RZ ;  /* 0x0000001f00007819 */ /* 0x000fe200000006ff */
[----:B------:R-:W-:Y:S01]  /*28710*/  NOP ;  /* 0x0000000000007918 */ /* 0x000fe20000000000 */
[----:B------:R0:W-:Y:S01]  /*28720*/  SYNCS.ARRIVE.TRANS64.A1T0 RZ, [R2+URZ+0x38800], RZ ;  /* 0x038800ff02ff79a7 */ /* 0x0001e2000810003f */
[----:B------:R-:W-:Y:S01]  /*28730*/  BSSY B0, `(.L_x_2623) ;  /* 0x0000003000007945 */ /* 0x000fe20003800000 */
[----:B------:R-:W3:Y:S03]  /*28740*/  SYNCS.PHASECHK.TRANS64.TRYWAIT P0, [R2+URZ+0x38820], R0 ;  /* 0x03882000020075a7 */ /* 0x000ee6000800017f */
[----:B0--3--:R-:W-:Y:S05]  /*28750*/  @!P0 BRA `(.L_x_2624) ;  /* 0x0000007800548947 */ /* 0x009fea0003800000 */
.L_x_2852:
[----:B------:R-:W-:Y:S05]  /*28760*/  BSYNC B0 ;  /* 0x0000000000007941 */ /* 0x000fea0003800000 */
.L_x_2623:
[----:B0-----:R-:W3:Y:S02]  /*28770*/  LDL R2, [R1+0x40] ;  /* 0x0000400001027983 */ /* 0x001ee40000100800 */
[----:B---3--:R-:W-:-:S13]  /*28780*/  ISETP.GE.AND P0, PT, R2, 0x2, PT ;  /* 0x000000020200780c */ /* 0x008fda0003f06270 */
[----:B------:R-:W-:Y:S05]  /*28790*/  @!P0 BRA `(.L_x_2625) ;  /* 0x0000001000f88947 */ /* 0x000fea0003800000 */
[----:B------:R-:W-:Y:S01]  /*287a0*/  VIADD R3, R2, 0xfffffffe ;  /* 0xfffffffe02037836 */ /* 0x000fe20000000000 */
[----:B------:R0:W5:Y:S04]  /*287b0*/  LDL.LU R0, [R1+0x8] ;  /* 0x0000080001007983 */ /* 0x0001680000300800 */
[----:B------:R0:W5:Y:S02]  /*287c0*/  LDL.LU R2, [R1+0x10] ;  /* 0x0000100001027983 */ /* 0x0001640000300800 */
.L_x_2647:
[----:B--2---:R-:W2:Y:S01]  /*287d0*/  LDL R4, [R1+0x24] ;  /* 0x0000240001047983 */ /* 0x004ea20000100800 */
[----:B-----5:R-:W-:Y:S01]  /*287e0*/  VIADD R5, R0, 0x1 ;  /* 0x0000000100057836 */ /* 0x020fe20000000000 */
[----:B------:R-:W-:Y:S05]  /*287f0*/  YIELD ;  /* 0x0000000000007946 */ /* 0x000fea0003800000 */
[C---:B------:R-:W-:Y:S01]  /*28800*/  ISETP.NE.AND P0, PT, R5.reuse, 0x2, PT ;  /* 0x000000020500780c */ /* 0x040fe20003f05270 */
[----:B------:R-:W-:Y:S03]  /*28810*/  BSSY B0, `(.L_x_2626) ;  /* 0x0000092000007945 */ /* 0x000fe60003800000 */
[----:B---3--:R-:W-:-:S02]  /*28820*/  SEL R10, R5, RZ, P0 ;  /* 0x000000ff050a7207 */ /* 0x008fc40000000000 */
[----:B--2---:R-:W-:Y:S02]  /*28830*/  LOP3.LUT P1, RZ, R4, 0x1, RZ, 0xc0, !PT ;  /* 0x0000000104ff7812 */ /* 0x004fe4000782c0ff */
        /* <DEDUP_REMOVED lines=13> */
[----:B------:R-:W5:Y:S01]  /*28910*/  LDL R11, [R1+0x18] ;  /* 0x00001800010b7983 */ /* 0x000f620000100800 */
        /* <DEDUP_REMOVED lines=9> */
[C---:B-----5:R-:W-:Y:S02]  /*289b0*/  IMAD R6, R11.reuse, UR7, R6 ;  /* 0x000000070b067c24 */ /* 0x060fe4000f8e0206 */
[----:B------:R-:W-:-:S05]  /*289c0*/  IMAD.WIDE.U32 R4, R11, UR6, R4 ;  /* 0x000000060b047c25 */ /* 0x000fca000f8e0004 */
[----:B------:R-:W-:Y:S02]  /*289d0*/  IADD3 R5, R6, R5, RZ ;  /* 0x0000000506057210 */ /* 0x000fe40007ffe0ff */
[----:B------:R-:W-:-:S04]  /*289e0*/  LEA R6, P0, R4, UR4, 0x2 ;  /* 0x0000000404067c11 */ /* 0x000fc8000f8010ff */
[----:B------:R-:W-:-:S05]  /*289f0*/  LEA.HI.X R7, R4, UR5, R5, 0x2, P0 ;  /* 0x0000000504077c11 */ /* 0x000fca00080f1405 */
[----:B------:R-:W3:Y:S04]  /*28a00*/  LDG.E R4, desc[UR46][R6.64] ;  /* 0x0000002e06047981 */ /* 0x000ee8000c1e1900 */
[----:B---3--:R3:W-:Y:S02]  /*28a10*/  STL [R1], R4 ;  /* 0x0000000401007387 */ /* 0x0087e40000100800 */
.L_x_2628:
[----:B------:R-:W4:Y:S01]  /*28a20*/  LDL R5, [R1+0x4] ;  /* 0x0000040001057983 */ /* 0x000f220000100800 */
[----:B---3--:R-:W3:Y:S01]  /*28a30*/  S2R R4, SR_TID.X ;  /* 0x0000000000047919 */ /* 0x008ee20000002100 */
[----:B------:R-:W-:Y:S01]  /*28a40*/  BSSY B1, `(.L_x_2629) ;  /* 0x0000007000017945 */ /* 0x000fe20003800000 */
[----:B---3--:R-:W-:-:S04]  /*28a50*/  LOP3.LUT R4, R4, 0x7f, RZ, 0xc0, !PT ;  /* 0x0000007f04047812 */ /* 0x008fc800078ec0ff */
[----:B------:R-:W-:Y:S01]  /*28a60*/  ISETP.NE.AND P1, PT, R4, RZ, PT ;  /* 0x000000ff0400720c */ /* 0x000fe20003f25270 */
[----:B----4-:R-:W-:Y:S01]  /*28a70*/  IMAD R6, R10, 0x8, R5 ;  /* 0x000000080a067824 */ /* 0x010fe200078e0205 */
[----:B------:R-:W-:-:S04]  /*28a80*/  SHF.L.U32 R5, R9, 0x1f, RZ ;  /* 0x0000001f09057819 */ /* 0x000fc800000006ff */
[----:B------:R-:W3:Y:S02]  /*28a90*/  SYNCS.PHASECHK.TRANS64.TRYWAIT P0, [R6+URZ+0x38880], R5 ;  /* 0x03888005060075a7 */ /* 0x000ee4000800017f */
[----:B---3--:R-:W-:Y:S05]  /*28aa0*/  @!P0 BRA `(.L_x_2630) ;  /* 0x0000007400988947 */ /* 0x008fea0003800000 */
.L_x_2853:
[----:B------:R-:W-:Y:S05]  /*28ab0*/  BSYNC B1 ;  /* 0x0000000000017941 */ /* 0x000fea0003800000 */
.L_x_2629:
        /* <DEDUP_REMOVED lines=9> */
.L_x_2632:
[----:B------:R-:W-:Y:S05]  /*28b50*/  BSYNC B1 ;  /* 0x0000000000017941 */ /* 0x000fea0003800000 */
.L_x_2631:
[----:B--2---:R-:W2:Y:S04]  /*28b60*/  LDL R9, [R1+0x4] ;  /* 0x0000040001097983 */ /* 0x004ea80000100800 */
[----:B------:R-:W2:Y:S04]  /*28b70*/  LDL R4, [R1+0x8] ;  /* 0x0000080001047983 */ /* 0x000ea80000100800 */
        /* <DEDUP_REMOVED lines=8> */
[----:B--2---:R-:W-:-:S02]  /*28c00*/  IMAD R4, R4, 0x8000, R9 ;  /* 0x0000800004047824 */ /* 0x004fc400078e0209 */
[----:B----4-:R-:W-:Y:S01]  /*28c10*/  IMAD R8, R8, 0x80, R7 ;  /* 0x0000008008087824 */ /* 0x010fe200078e0207 */
[----:B------:R-:W-:Y:S01]  /*28c20*/  IADD3 R7, R6, 0x38870, RZ ;  /* 0x0003887006077810 */ /* 0x000fe20007ffe0ff */
[----:B------:R-:W-:-:S09]  /*28c30*/  VIADD R9, R4, 0x10400 ;  /* 0x0001040004097836 */ /* 0x000fd20000000000 */
.L_x_2633:
        /* <DEDUP_REMOVED lines=17> */
.L_x_2634:
        /* <DEDUP_REMOVED lines=14> */
.L_x_2854:
[----:B------:R-:W-:Y:S05]  /*28e30*/  BSYNC B1 ;  /* 0x0000000000017941 */ /* 0x000fea0003800000 */
.L_x_2635:
[----:B------:R-:W-:Y:S01]  /*28e40*/  BSSY B1, `(.L_x_2637) ;  /* 0x000000b000017945 */ /* 0x000fe20003800000 */
[----:B------:R-:W-:Y:S02]  /*28e50*/  IMAD.MOV.U32 R10, RZ, RZ, 0x0 ;  /* 0x00000000ff0a7424 */ /* 0x000fe400078e00ff */
[----:B------:R-:W-:Y:S01]  /*28e60*/  IMAD.MOV.U32 R11, RZ, RZ, 0x14f00000 ;  /* 0x14f00000ff0b7424 */ /* 0x000fe200078e00ff */
[----:B------:R-:W-:Y:S06]  /*28e70*/  @P1 BRA `(.L_x_2638) ;  /* 0x00000000001c1947 */ /* 0x000fec0003800000 */
[----:B------:R-:W4:Y:S01]  /*28e80*/  S2R R7, SR_TID.X ;  /* 0x0000000000077919 */ /* 0x000f220000002100 */
[----:B--23--:R-:W-:-:S04]  /*28e90*/  MOV R5, 0x8000 ;  /* 0x0000800000057802 */ /* 0x00cfc80000000f00 */
[----:B------:R2:W-:Y:S01]  /*28ea0*/  SYNCS.ARRIVE.TRANS64 RZ, [R6+URZ+0x38830], R5 ;  /* 0x0388300506ff79a7 */ /* 0x0005e2000800003f */
[----:B----4-:R-:W-:-:S04]  /*28eb0*/  LOP3.LUT R7, R7, 0x1f, RZ, 0xc0, !PT ;  /* 0x0000001f07077812 */ /* 0x010fc800078ec0ff */
[----:B------:R-:W-:-:S13]  /*28ec0*/  ISETP.NE.AND P0, PT, R7, RZ, PT ;  /* 0x000000ff0700720c */ /* 0x000fda0003f05270 */
[----:B--2---:R-:W-:Y:S05]  /*28ed0*/  @!P0 BRA `(.L_x_2638) ;  /* 0x0000000000048947 */ /* 0x004fea0003800000 */
[----:B------:R-:W-:Y:S01]  /*28ee0*/  BPT.TRAP 0x1 ;  /* 0x000000040000795c */ /* 0x000fe20000300000 */
.L_x_2638:
[----:B------:R-:W-:Y:S05]  /*28ef0*/  BSYNC B1 ;  /* 0x0000000000017941 */ /* 0x000fea0003800000 */
.L_x_2637:
        /* <DEDUP_REMOVED lines=8> */
.L_x_2639:
        /* <DEDUP_REMOVED lines=16> */
.L_x_2640:
        /* <DEDUP_REMOVED lines=11> */
.L_x_2627:
[----:B------:R-:W-:Y:S05]  /*29130*/  BSYNC B0 ;  /* 0x0000000000007941 */ /* 0x000fea0003800000 */
.L_x_2626:
[----:B------:R-:W-:-:S06]  /*29140*/  UISETP.NE.AND UP0, UPT, UR36, 0x3, UPT ;  /* 0x000000032400788c */ /* 0x000fcc000bf05270 */
[----:B------:R-:W-:-:S13]  /*29150*/  PLOP3.LUT P0, PT, PT, PT, UP0, 0x80, 0x0 ;  /* 0x000000000000781c */ /* 0x000fda0003f0f008 */
[----:B------:R-:W-:Y:S05]  /*29160*/  @!P0 BRA `(.L_x_2641) ;  /* 0x0000000000048947 */ /* 0x000fea0003800000 */
[----:B------:R-:W-:Y:S01]  /*29170*/  BPT.TRAP 0x1 ;  /* 0x000000040000795c */ /* 0x000fe20000300000 */
.L_x_2641:
[----:B------:R-:W3:Y:S01]  /*29180*/  LDL R5, [R1+0x4] ;  /* 0x0000040001057983 */ /* 0x000ee20000100800 */
[----:B------:R-:W-:Y:S01]  /*29190*/  IMAD.U32 R4, RZ, RZ, UR38 ;  /* 0x00000026ff047e24 */ /* 0x000fe2000f8e00ff */
[----:B------:R-:W-:Y:S04]  /*291a0*/  BSSY B0, `(.L_x_2642) ;  /* 0x0000007000007945 */ /* 0x000fe80003800000 */
[----:B------:R-:W-:Y:S02]  /*291b0*/  ISETP.NE.AND P1, PT, R4, 0x3, PT ;  /* 0x000000030400780c */ /* 0x000fe40003f25270 */
[----:B------:R-:W-:-:S04]  /*291c0*/  LOP3.LUT R4, R2, 0x1, RZ, 0x3c, !PT ;  /* 0x0000000102047812 */ /* 0x000fc800078e3cff */
[----:B------:R-:W-:Y:S01]  /*291d0*/  SHF.L.U32 R4, R4, 0x1f, RZ ;  /* 0x0000001f04047819 */ /* 0x000fe200000006ff */
[----:B---3--:R-:W-:-:S04]  /*291e0*/  IMAD R20, R0, 0x8, R5 ;  /* 0x0000000800147824 */ /* 0x008fc800078e0205 */
[----:B------:R-:W3:Y:S02]  /*291f0*/  SYNCS.PHASECHK.TRANS64.TRYWAIT P0, [R20+URZ+0x38870], R4 ;  /* 0x03887004140075a7 */ /* 0x000ee4000800017f */
[----:B---3--:R-:W-:Y:S05]  /*29200*/  @!P0 BRA `(.L_x_2643) ;  /* 0x0000006c00e88947 */ /* 0x008fea0003800000 */
.L_x_2855:
[----:B------:R-:W-:Y:S05]  /*29210*/  BSYNC B0 ;  /* 0x0000000000007941 */ /* 0x000fea0003800000 */
.L_x_2642:
[----:B------:R-:W-:Y:S05]  /*29220*/  @!P1 BRA `(.L_x_2644) ;  /* 0x0000000000049947 */ /* 0x000fea0003800000 */
[----:B------:R-:W-:Y:S01]  /*29230*/  BPT.TRAP 0x1 ;  /* 0x000000040000795c */ /* 0x000fe20000300000 */
.L_x_2644:
[----:B------:R-:W-:Y:S02]  /*29240*/  SHF.L.U32 R2, R2, 0x1f, RZ ;  /* 0x0000001f02027819 */ /* 0x000fe400000006ff */
[----:B------:R-:W-:Y:S02]  /*29250*/  SHF.L.U32 R12, R0, 0xf, RZ ;  /* 0x0000000f000c7819 */ /* 0x000fe400000006ff */
[----:B------:R-:W4:Y:S02]  /*29260*/  SYNCS.PHASECHK.TRANS64.TRYWAIT P0, [R20+URZ+0x38860], R2 ;  /* 0x03886002140075a7 */ /* 0x000f24000800017f */
[----:B----4-:R-:W-:Y:S05]  /*29270*/  @!P0 BRA `(.L_x_2645) ;  /* 0x0000006c00e08947 */ /* 0x010fea0003800000 */
.L_x_2856:
        /* <DEDUP_REMOVED lines=8> */
[----:B----4-:R-:W-:Y:S01]  /*29300*/  IMAD.IADD R2, R17, 0x1, R0 ;  /* 0x0000000111027824 */ /* 0x010fe200078e0200 */
        /* <DEDUP_REMOVED lines=37> */
[----:B--2---:R-:W-:Y:S01]  /*29560*/  IMAD.MOV.U32 R14, RZ, RZ, R10 ;  /* 0x000000ffff0e7224 */ /* 0x004fe200078e000a */
[----:B------:R-:W-:Y:S02]  /*29570*/  MOV R15, R11 ;  /* 0x0000000b000f7202 */ /* 0x000fe40000000f00 */
        /* <DEDUP_REMOVED lines=56> */
[----:B------:R-:W-:-:S05]  /*29900*/  IMAD.IADD R17, R11, 0x1, R17 ;  /* 0x000000010b117824 */ /* 0x000fca00078e0211 */
        /* <DEDUP_REMOVED lines=26> */
.L_x_2646:
[----:B------:R-:W4:Y:S01]  /*29ab0*/  S2R R0, SR_TID.X ;  /* 0x0000000000007919 */ /* 0x000f220000002100 */
[----:B--2---:R2:W-:Y:S01]  /*29ac0*/  SYNCS.ARRIVE.TRANS64.A1T0 RZ, [R20+URZ+0x38850], RZ ;  /* 0x038850ff14ff79a7 */ /* 0x0045e2000810003f */
[----:B------:R0:W5:Y:S01]  /*29ad0*/  LDL R2, [R1+0x10] ;  /* 0x0000100001027983 */ /* 0x0001620000100800 */
[----:B----4-:R-:W-:Y:S01]  /*29ae0*/  LOP3.LUT R0, R0, 0x7f, RZ, 0xc0, !PT ;  /* 0x0000007f00007812 */ /* 0x010fe200078ec0ff */
[----:B------:R-:W-:Y:S03]  /*29af0*/  BAR.SYNC.DEFER_BLOCKING 0x2, 0x80 ;  /* 0x0082000000007b1d */ /* 0x000fe60000010000 */
[----:B------:R-:W-:-:S03]  /*29b00*/  ISETP.NE.AND P0, PT, R0, RZ, PT ;  /* 0x000000ff0000720c */ /* 0x000fc60003f05270 */
[----:B------:R0:W5:Y:S10]  /*29b10*/  LDL R0, [R1+0x8] ;  /* 0x0000080001007983 */ /* 0x0001740000100800 */
[----:B--2---:R-:W-:-:S04]  /*29b20*/  @!P0 IADD3 R20, R20, 0x38880, RZ ;  /* 0x0003888014148810 */ /* 0x004fc80007ffe0ff */
[----:B------:R-:W-:-:S04]  /*29b30*/  @!P0 PRMT R20, RZ, 0x654, R20 ;  /* 0x00000654ff148816 */ /* 0x000fc80000000014 */
[----:B------:R0:W-:Y:S01]  /*29b40*/  @!P0 SYNCS.ARRIVE.TRANS64.RED.A1T0 RZ, [R20+URZ], RZ ;  /* 0x000000ff14ff89a7 */ /* 0x0001e2000810043f */
[C---:B------:R-:W-:Y:S01]  /*29b50*/  ISETP.GT.AND P0, PT, R3.reuse, RZ, PT ;  /* 0x000000ff0300720c */ /* 0x040fe20003f04270 */
[----:B------:R-:W-:-:S12]  /*29b60*/  VIADD R3, R3, 0xffffffff ;  /* 0xffffffff03037836 */ /* 0x000fd80000000000 */
[----:B0-----:R-:W-:Y:S05]  /*29b70*/  @P0 BRA `(.L_x_2647) ;  /* 0xffffffec00140947 */ /* 0x001fea000383ffff */
.L_x_2625:
[----:B--2---:R-:W0:Y:S01]  /*29b80*/  S2R R4, SR_TID.X ;  /* 0x0000000000047919 */ /* 0x004e220000002100 */
[----:B------:R-:W-:Y:S01]  /*29b90*/  BSSY B0, `(.L_x_2648) ;  /* 0x0000010000007945 */ /* 0x000fe20003800000 */
[----:B0-----:R-:W-:-:S04]  /*29ba0*/  LOP3.LUT R4, R4, 0x7f, RZ, 0xc0, !PT ;  /* 0x0000007f04047812 */ /* 0x001fc800078ec0ff */
[----:B------:R-:W-:-:S13]  /*29bb0*/  ISETP.NE.AND P0, PT, R4, RZ, PT ;  /* 0x000000ff0400720c */ /* 0x000fda0003f05270 */
[----:B------:R-:W-:Y:S05]  /*29bc0*/  @P0 BRA `(.L_x_2649) ;  /* 0x0000000000300947 */ /* 0x000fea0003800000 */
[----:B-----5:R-:W0:Y:S01]  /*29bd0*/  S2R R2, SR_LANEID ;  /* 0x0000000000027919 */ /* 0x020e220000000000 */
[----:B------:R-:W-:Y:S01]  /*29be0*/  VOTEU.ANY UR4, UPT, PT ;  /* 0x0000000000047886 */ /* 0x000fe200038e0100 */
[----:B------:R-:W2:Y:S01]  /*29bf0*/  LDC.64 R4, c[0x0][0xc60] ;  /* 0x00031800ff047b82 */ /* 0x000ea20000000a00 */
[----:B------:R-:W0:Y:S02]  /*29c00*/  FLO.U32 R0, UR4 ;  /* 0x0000000400007d00 */ /* 0x000e2400080e0000 */
[----:B0-----:R-:W-:-:S06]  /*29c10*/  ISETP.EQ.U32.AND P1, PT, R0, R2, PT ;  /* 0x000000020000720c */ /* 0x001fcc0003f22070 */
[----:B------:R-:W2:Y:S07]  /*29c20*/  POPC R2, UR4 ;  /* 0x0000000400027d09 */ /* 0x000eae0008000000 */
[----:B--2---:R-:W2:Y:S04]  /*29c30*/  @P1 ATOMG.E.ADD.STRONG.GPU PT, R2, desc[UR46][R4.64], R2 ;  /* 0x00000002040219a8 */ /* 0x004ea800081ee1ee */
[----:B--2---:R0:W2:Y:S02]  /*29c40*/  SHFL.IDX PT, R2, R2, R0, 0x1f ;  /* 0x00001f0002027589 */ /* 0x0040a400000e0000 */
[----:B0-----:R-:W0:Y:S02]  /*29c50*/  S2R R0, SR_LTMASK ;  /* 0x0000000000007919 */ /* 0x001e240000003900 */
[----:B0-----:R-:W-:-:S06]  /*29c60*/  LOP3.LUT R0, R0, UR4, RZ, 0xc0, !PT ;  /* 0x0000000400007c12 */ /* 0x001fcc000f8ec0ff */
[----:B------:R-:W2:Y:S02]  /*29c70*/  POPC R0, R0 ;  /* 0x0000000000007309 */ /* 0x000ea40000000000 */
[----:B--2---:R-:W-:-:S07]  /*29c80*/  IADD3 R16, R2, UR37, R0 ;  /* 0x0000002502107c10 */ /* 0x004fce000fffe000 */
.L_x_2649:
[----:B------:R-:W-:Y:S05]  /*29c90*/  BSYNC B0 ;  /* 0x0000000000007941 */ /* 0x000fea0003800000 */
.L_x_2648:
[----:B------:R-:W-:-:S06]  /*29ca0*/  UISETP.NE.AND UP0, UPT, UR36, 0x3, UPT ;  /* 0x000000032400788c */ /* 0x000fcc000bf05270 */
[----:B------:R-:W-:-:S13]  /*29cb0*/  PLOP3.LUT P1, PT, PT, PT, UP0, 0x80, 0x0 ;  /* 0x000000000000781c */ /* 0x000fda0003f2f008 */
[----:B------:R-:W-:Y:S05]  /*29cc0*/  @!P1 BRA `(.L_x_2650) ;  /* 0x0000000000049947 */ /* 0x000fea0003800000 */
[----:B------:R-:W-:Y:S01]  /*29cd0*/  BPT.TRAP 0x1 ;  /* 0x000000040000795c */ /* 0x000fe20000300000 */
.L_x_2650:
[----:B------:R-:W2:Y:S04]  /*29ce0*/  LDL R4, [R1+0x10] ;  /* 0x0000100001047983 */ /* 0x000ea80000100800 */
[----:B------:R-:W4:Y:S04]  /*29cf0*/  LDL R3, [R1+0x4] ;  /* 0x0000040001037983 */ /* 0x000f280000100800 */
[----:B-----5:R-:W4:Y:S01]  /*29d00*/  LDL R2, [R1+0x8] ;  /* 0x0000080001027983 */ /* 0x020f220000100800 */
[----:B------:R-:W-:Y:S01]  /*29d10*/  IMAD.U32 R0, RZ, RZ, UR38 ;  /* 0x00000026ff007e24 */ /* 0x000fe2000f8e00ff */
[----:B------:R-:W-:Y:S04]  /*29d20*/  BSSY B0, `(.L_x_2651) ;  /* 0x0000007000007945 */ /* 0x000fe80003800000 */
[----:B------:R-:W-:-:S02]  /*29d30*/  ISETP.NE.AND P2, PT, R0, 0x3, PT ;  /* 0x000000030000780c */ /* 0x000fc40003f45270 */
[----:B--2---:R-:W-:-:S04]  /*29d40*/  LOP3.LUT R0, R4, 0x1, RZ, 0x3c, !PT ;  /* 0x0000000104007812 */ /* 0x004fc800078e3cff */
[----:B------:R-:W-:Y:S01]  /*29d50*/  SHF.L.U32 R0, R0, 0x1f, RZ ;  /* 0x0000001f00007819 */ /* 0x000fe200000006ff */
[----:B----4-:R-:W-:-:S04]  /*29d60*/  IMAD R18, R2, 0x8, R3 ;  /* 0x0000000802127824 */ /* 0x010fc800078e0203 */
[----:B------:R-:W0:Y:S02]  /*29d70*/  SYNCS.PHASECHK.TRANS64.TRYWAIT P1, [R18+URZ+0x38870], R0 ;  /* 0x03887000120075a7 */ /* 0x000e24000802017f */
[----:B0-----:R-:W-:Y:S05]  /*29d80*/  @!P1 BRA `(.L_x_2652) ;  /* 0x0000006400309947 */ /* 0x001fea0003800000 */
.L_x_2857:
[----:B------:R-:W-:Y:S05]  /*29d90*/  BSYNC B0 ;  /* 0x0000000000007941 */ /* 0x000fea0003800000 */
.L_x_2651:
[----:B------:R-:W-:Y:S05]  /*29da0*/  @!P2 BRA `(.L_x_2653) ;  /* 0x000000000004a947 */ /* 0x000fea0003800000 */
[----:B------:R-:W-:Y:S01]  /*29db0*/  BPT.TRAP 0x1 ;  /* 0x000000040000795c */ /* 0x000fe20000300000 */
.L_x_2653:
[----:B0-----:R-:W2:Y:S02]  /*29dc0*/  LDL R0, [R1+0x10] ;  /* 0x0000100001007983 */ /* 0x001ea40000100800 */
[----:B--2---:R-:W-:-:S04]  /*29dd0*/  SHF.L.U32 R0, R0, 0x1f, RZ ;  /* 0x0000001f00007819 */ /* 0x004fc800000006ff */
[----:B------:R-:W0:Y:S02]  /*29de0*/  SYNCS.PHASECHK.TRANS64.TRYWAIT P1, [R18+URZ+0x38860], R0 ;  /* 0x03886000120075a7 */ /* 0x000e24000802017f */
[----:B0-----:R-:W-:Y:S05]  /*29df0*/  @!P1 BRA `(.L_x_2654) ;  /* 0x0000006400289947 */ /* 0x001fea0003800000 */
.L_x_2858:
[----:B------:R-:W2:Y:S04]  /*29e00*/  LDL R3, [R1+0x8] ;  /* 0x0000080001037983 */ /* 0x000ea80000100800 */
[----:B------:R-:W0:Y:S04]  /*29e10*/  LDL R2, [R1+0x34] ;  /* 0x0000340001027983 */ /* 0x000e280000100800 */
[----:B---3--:R-:W3:Y:S04]  /*29e20*/  LDL R12, [R1+0x4] ;  /* 0x00000400010c7983 */ /* 0x008ee80000100800 */
[----:B------:R-:W4:Y:S04]  /*29e30*/  LDL R17, [R1+0x20] ;  /* 0x0000200001117983 */ /* 0x000f280000100800 */
[----:B------:R-:W5:Y:S01]  /*29e40*/  LDL R13, [R1+0x30] ;  /* 0x00003000010d7983 */ /* 0x000f620000100800 */
[----:B------:R-:W-:Y:S05]  /*29e50*/  WARPSYNC.ALL ;  /* 0x0000000000007948 */ /* 0x000fea0003800000 */
[----:B--2---:R-:W-:-:S05]  /*29e60*/  IMAD.SHL.U32 R3, R3, 0x8000, RZ ;  /* 0x0000800003037824 */ /* 0x004fca00078e00ff */
[----:B0-----:R-:W-:-:S05]  /*29e70*/  LOP3.LUT R0, R3, R2, RZ, 0xfc, !PT ;  /* 0x0000000203007212 */ /* 0x001fca00078efcff */
[----:B---3--:R-:W-:-:S05]  /*29e80*/  IMAD.IADD R0, R12, 0x1, R0 ;  /* 0x000000010c007824 */ /* 0x008fca00078e0200 */
[----:B------:R-:W0:Y:S01]  /*29e90*/  LDSM.16.MT88.4 R4, [R0+0x10400] ;  /* 0x010400000004783b */ /* 0x000e220000004200 */
[----:B----4-:R-:W-:Y:S02]  /*29ea0*/  IADD3 R2, R17, R0, RZ ;  /* 0x0000000011027210 */ /* 0x010fe40007ffe0ff */
[----:B-----5:R-:W-:Y:S02]  /*29eb0*/  LOP3.LUT R3, R3, R13, RZ, 0xfc, !PT ;  /* 0x0000000d03037212 */ /* 0x020fe400078efcff */
[C-C-:B0-----:R-:W-:Y:S02]  /*29ec0*/  PRMT R8, R4.reuse, 0x6420, R5.reuse ;  /* 0x0000642004087816 */ /* 0x141fe40000000005 */
[----:B------:R-:W-:Y:S02]  /*29ed0*/  PRMT R9, R4, 0x7531, R5 ;  /* 0x0000753104097816 */ /* 0x000fe40000000005 */
[C-C-:B------:R-:W-:Y:S02]  /*29ee0*/  PRMT R10, R6.reuse, 0x6420, R7.reuse ;  /* 0x00006420060a7816 */ /* 0x140fe40000000007 */
[----:B------:R-:W-:-:S02]  /*29ef0*/  PRMT R11, R6, 0x7531, R7 ;  /* 0x00007531060b7816 */ /* 0x000fc40000000007 */
[----:B------:R-:W0:Y:S01]  /*29f00*/  LDSM.16.MT88.4 R4, [R2+0x10400] ;  /* 0x010400000204783b */ /* 0x000e220000004200 */
[----:B------:R-:W-:-:S05]  /*29f10*/  IMAD.IADD R3, R12, 0x1, R3 ;  /* 0x000000010c037824 */ /* 0x000fca00078e0203 */
[----:B------:R0:W-:Y:S02]  /*29f20*/  STSM.16.M88.4 [R3+0x400], R8 ;  /* 0x0004000803007844 */ /* 0x0001e40000000200 */
        /* <DEDUP_REMOVED lines=17> */
[----:B------:R-:W2:Y:S04]  /*2a040*/  LDSM.16.MT88.4 R4, [R0+0x11400] ;  /* 0x011400000004783b */ /* 0x000ea80000004200 */
        /* <DEDUP_REMOVED lines=16> */
[----:B------:R-:W2:Y:S01]  /*2a150*/  LDSM.16.MT88.4 R4, [R0+0x15400] ;  /* 0x015400000004783b */ /* 0x000ea20000004200 */
[----:B0-----:R-:W-:Y:S01]  /*2a160*/  IMAD.MOV.U32 R10, RZ, RZ, R14 ;  /* 0x000000ffff0a7224 */ /* 0x001fe200078e000e */
[----:B------:R-:W-:Y:S02]  /*2a170*/  MOV R11, R15 ;  /* 0x0000000f000b7202 */ /* 0x000fe40000000f00 */
        /* <DEDUP_REMOVED lines=13> */
[----:B------:R-:W2:Y:S01]  /*2a250*/  LDSM.16.MT88.4 R4, [R0+0x12400] ;  /* 0x012400000004783b */ /* 0x000ea20000004200 */
        /* <DEDUP_REMOVED lines=59> */
.L_x_2655:
[----:B------:R-:W3:Y:S01]  /*2a610*/  LDL.LU R0, [R1+0x8] ;  /* 0x0000080001007983 */ /* 0x000ee20000300800 */
[----:B0-----:R0:W-:Y:S03]  /*2a620*/  SYNCS.ARRIVE.TRANS64.A1T0 RZ, [R18+URZ+0x38850], RZ ;  /* 0x038850ff12ff79a7 */ /* 0x0011e6000810003f */
[----:B--2---:R-:W2:Y:S01]  /*2a630*/  LDL.LU R3, [R1+0x10] ;  /* 0x0000100001037983 */ /* 0x004ea20000300800 */
[----:B0-----:R-:W-:-:S04]  /*2a640*/  @!P0 IADD3 R18, R18, 0x38880, RZ ;  /* 0x0003888012128810 */ /* 0x001fc80007ffe0ff */
[----:B------:R-:W-:Y:S01]  /*2a650*/  @!P0 PRMT R18, RZ, 0x654, R18 ;  /* 0x00000654ff128816 */ /* 0x000fe20000000012 */
[----:B------:R-:W-:Y:S06]  /*2a660*/  BAR.SYNC.DEFER_BLOCKING 0x2, 0x80 ;  /* 0x0082000000007b1d */ /* 0x000fec0000010000 */
[----:B------:R0:W-:Y:S01]  /*2a670*/  @!P0 SYNCS.ARRIVE.TRANS64.RED.A1T0 RZ, [R18+URZ], RZ ;  /* 0x000000ff12ff89a7 */ /* 0x0001e2000810043f */
[----:B---3--:R-:W-:-:S05]  /*2a680*/  VIADD R0, R0, 0x1 ;  /* 0x0000000100007836 */ /* 0x008fca0000000000 */
[----:B------:R-:W-:-:S04]  /*2a690*/  ISETP.NE.AND P0, PT, R0, 0x2, PT ;  /* 0x000000020000780c */ /* 0x000fc80003f05270 */
[----:B------:R-:W-:Y:S02]  /*2a6a0*/  SEL R2, RZ, 0x1, P0 ;  /* 0x00000001ff027807 */ /* 0x000fe40000000000 */
[----:B------:R-:W-:Y:S02]  /*2a6b0*/  SEL R0, R0, RZ, P0 ;  /* 0x000000ff00007207 */ /* 0x000fe40000000000 */
[----:B--2---:R-:W-:-:S03]  /*2a6c0*/  LOP3.LUT R3, R3, R2, RZ, 0x3c, !PT ;  /* 0x0000000203037212 */ /* 0x004fc600078e3cff */
[----:B------:R0:W-:Y:S04]  /*2a6d0*/  STL [R1+0x8], R0 ;  /* 0x0000080001007387 */ /* 0x0001e80000100800 */
[----:B------:R0:W-:Y:S02]  /*2a6e0*/  STL [R1+0x10], R3 ;  /* 0x0000100301007387 */ /* 0x0001e40000100800 */
.L_x_2600:
[----:B0-----:R-:W2:Y:S02]  /*2a6f0*/  LDL R0, [R1+0x24] ;  /* 0x0000240001007983 */ /* 0x001ea40000100800 */
[----:B--2---:R-:W-:-:S13]  /*2a700*/  LOP3.LUT P0, RZ, R0, 0x2, RZ, 0xc0, !PT ;  /* 0x0000000200ff7812 */ /* 0x004fda000780c0ff */
[----:B------:R-:W-:Y:S05]  /*2a710*/  @!P0 BRA `(.L_x_2656) ;  /* 0x0000000000288947 */ /* 0x000fea0003800000 */
[----:B------:R-:W-:Y:S05]  /*2a720*/  WARPSYNC.ALL ;  /* 0x0000000000007948 */ /* 0x000fea0003800000 */
[----:B------:R-:W0:Y:S08]  /*2a730*/  S2UR UR5, SR_CgaCtaId ;  /* 0x00000000000579c3 */ /* 0x000e300000008800 */
[----:B------:R-:W-:Y:S06]  /*2a740*/  BAR.SYNC.DEFER_BLOCKING 0x5, 0x180 ;  /* 0x0146000000007b1d */ /* 0x000fec0000010000 */
[----:B------:R-:W-:-:S02]  /*2a750*/  UMOV UR4, 0x400 ;  /* 0x0000040000047882 */ /* 0x000fc40000000000 */
[----:B0-----:R-:W-:-:S06]  /*2a760*/  ULEA UR4, UR5, UR4, 0x18 ;  /* 0x0000000405047291 */ /* 0x001fcc000f8ec03f */
[----:B------:R-:W-:-:S05]  /*2a770*/  IMAD.U32 R0, RZ, RZ, UR4 ;  /* 0x00000004ff007e24 */ /* 0x000fca000f8e00ff */
[----:B------:R4:W0:Y:S04]  /*2a780*/  LDS.128 R16, [R0+0x388d0] ;  /* 0x0388d00000107984 */ /* 0x0008280000000c00 */
[----:B------:R4:W-:Y:S01]  /*2a790*/  STL [R1+0x4], R0 ;  /* 0x0000040001007387 */ /* 0x0009e20000100800 */
[----:B------:R-:W-:Y:S06]  /*2a7a0*/  BAR.ARV 0x4, 0x180 ;  /* 0x0106000000007b1d */ /* 0x000fec0000002000 */
[----:B------:R-:W-:Y:S05]  /*2a7b0*/  BRA `(.L_x_2657) ;  /* 0x0000000800dc7947 */ /* 0x000fea0003800000 */
.L_x_2656:
[----:B------:R-:W0:Y:S01]  /*2a7c0*/  S2R R0, SR_TID.X ;  /* 0x0000000000007919 */ /* 0x000e220000002100 */
[----:B------:R-:W-:Y:S01]  /*2a7d0*/  UMOV UR4, 0xffffffff ;  /* 0xffffffff00047882 */ /* 0x000fe20000000000 */
[----:B0-----:R-:W-:-:S04]  /*2a7e0*/  LOP3.LUT R6, R0, 0x1f, RZ, 0xc0, !PT ;  /* 0x0000001f00067812 */ /* 0x001fc800078ec0ff */
[----:B------:R-:W-:Y:S01]  /*2a7f0*/  ISETP.NE.AND P0, PT, R6, 0x1f, PT ;  /* 0x0000001f0600780c */ /* 0x000fe20003f05270 */
[----:B------:R-:W-:-:S12]  /*2a800*/  BRA.DIV UR4, `(.L_x_2658) ;  /* 0x0000005a04b87947 */ /* 0x000fd8000b800000 */
[----:B------:R-:W-:Y:S01]  /*2a810*/  IMAD.IADD R0, R19, 0x1, R6 ;  /* 0x0000000113007824 */ /* 0x000fe200078e0206 */
[----:B------:R-:W-:-:S04]  /*2a820*/  ULDC UR4, c[0x0][0xc3c] ;  /* 0x00030f0000047ab9 */ /* 0x000fc80000000800 */
[----:B------:R-:W-:-:S13]  /*2a830*/  ISETP.GE.OR P1, PT, R0, UR4, !P0 ;  /* 0x0000000400007c0c */ /* 0x000fda000c726670 */
[----:B------:R-:W0:Y:S02]  /*2a840*/  @!P1 LDC.64 R2, c[0x0][0xc80] ;  /* 0x00032000ff029b82 */ /* 0x000e240000000a00 */
[----:B0-----:R-:W-:-:S06]  /*2a850*/  @!P1 IMAD.WIDE R2, R0, 0x4, R2 ;  /* 0x0000000400029825 */ /* 0x001fcc00078e0202 */
[----:B------:R0:W2:Y:S01]  /*2a860*/  @!P1 LDG.E R3, desc[UR46][R2.64] ;  /* 0x0000002e02039981 */ /* 0x0000a2000c1e1900 */
[C---:B------:R-:W-:Y:S02]  /*2a870*/  ISETP.GE.U32.AND P2, PT, R6.reuse, 0x2, PT ;  /* 0x000000020600780c */ /* 0x040fe40003f46070 */
[C---:B------:R-:W-:Y:S01]  /*2a880*/  ISETP.GE.U32.AND P3, PT, R6.reuse, 0x4, PT ;  /* 0x000000040600780c */ /* 0x040fe20003f66070 */
[----:B------:R-:W-:Y:S01]  /*2a890*/  SHFL.IDX PT, R0, R16, RZ, 0x1f ;  /* 0x00001fff10007589 */ /* 0x000fe200000e0000 */
[C---:B------:R-:W-:Y:S02]  /*2a8a0*/  ISETP.GE.U32.AND P4, PT, R6.reuse, 0x8, PT ;  /* 0x000000080600780c */ /* 0x040fe40003f86070 */
[C---:B------:R-:W-:Y:S01]  /*2a8b0*/  ISETP.GE.U32.AND P5, PT, R6.reuse, 0x10, PT ;  /* 0x000000100600780c */ /* 0x040fe20003fa6070 */
[----:B------:R-:W-:Y:S01]  /*2a8c0*/  SHFL.IDX PT, R4, R16, 0x1, 0x1f ;  /* 0x00201f0010047f89 */ /* 0x000fe200000e0000 */
[----:B0-----:R-:W-:Y:S02]  /*2a8d0*/  IMAD.MOV.U32 R2, RZ, RZ, RZ ;  /* 0x000000ffff027224 */ /* 0x001fe400078e00ff */
[----:B--2---:R-:W-:Y:S01]  /*2a8e0*/  @!P1 IMAD.MOV.U32 R2, RZ, RZ, R3 ;  /* 0x000000ffff029224 */ /* 0x004fe200078e0003 */
[----:B------:R-:W-:-:S04]  /*2a8f0*/  ISETP.NE.AND P1, PT, R6, RZ, PT ;  /* 0x000000ff0600720c */ /* 0x000fc80003f25270 */
        /* <DEDUP_REMOVED lines=15> */
[----:B------:R0:W2:Y:S02]  /*2a9f0*/  SHFL.IDX PT, R7, R5, 0x1f, 0x1f ;  /* 0x03e01f0005077f89 */ /* 0x0000a400000e0000 */
.L_x_2868:
[----:B------:R-:W-:Y:S01]  /*2aa00*/  ULDC UR4, c[0x0][0xc38] ;  /* 0x00030e0000047ab9 */ /* 0x000fe20000000800 */
[----:B------:R-:W-:Y:S02]  /*2aa10*/  IMAD.MOV.U32 R6, RZ, RZ, R5 ;  /* 0x000000ffff067224 */ /* 0x000fe400078e0005 */
[----:B------:R-:W-:-:S04]  /*2aa20*/  IMAD.U32 R3, RZ, RZ, UR4 ;  /* 0x00000004ff037e24 */ /* 0x000fc8000f8e00ff */
[----:B--2---:R-:W-:-:S05]  /*2aa30*/  IMAD R7, R7, R3, RZ ;  /* 0x0000000307077224 */ /* 0x004fca00078e02ff */
[----:B------:R-:W-:-:S04]  /*2aa40*/  IADD3 R4, R4, R7, RZ ;  /* 0x0000000704047210 */ /* 0x000fc80007ffe0ff */
[----:B------:R-:W-:-:S13]  /*2aa50*/  ISETP.GT.AND P6, PT, R4, R0, PT ;  /* 0x000000000400720c */ /* 0x000fda0003fc4270 */
[----:B------:R-:W-:Y:S05]  /*2aa60*/  @P6 BRA `(.L_x_2659) ;  /* 0x00000000009c6947 */ /* 0x000fea0003800000 */
.L_x_2664:
[----:B------:R-:W2:Y:S01]  /*2aa70*/  LDC R2, c[0x0][0xc3c] ;  /* 0x00030f00ff027b82 */ /* 0x000ea20000000800 */
[----:B------:R-:W-:-:S05]  /*2aa80*/  VIADD R19, R19, 0x1f ;  /* 0x0000001f13137836 */ /* 0x000fca0000000000 */
[----:B--2---:R-:W-:-:S13]  /*2aa90*/  ISETP.GE.AND P6, PT, R19, R2, PT ;  /* 0x000000021300720c */ /* 0x004fda0003fc6270 */
[----:B0-----:R-:W-:Y:S05]  /*2aaa0*/  @P6 BRA `(.L_x_2660) ;  /* 0x0000000400d46947 */ /* 0x001fea0003800000 */
        /* <DEDUP_REMOVED lines=10> */
.L_x_2662:
[----:B------:R-:W-:Y:S05]  /*2ab50*/  BSYNC B0 ;  /* 0x0000000000007941 */ /* 0x000fea0003800000 */
.L_x_2661:
[----:B------:R-:W-:-:S03]  /*2ab60*/  UMOV UR4, 0xffffffff ;  /* 0xffffffff00047882 */ /* 0x000fc60000000000 */
[----:B------:R-:W-:Y:S05]  /*2ab70*/  BRA.DIV UR4, `(.L_x_2663) ;  /* 0x0000005e04187947 */ /* 0x000fea000b800000 */
[----:B--2--5:R-:W2:Y:S02]  /*2ab80*/  SHFL.UP PT, R3, R2, 0x1, RZ ;  /* 0x0420000002037989 */ /* 0x024ea400000e00ff */
[----:B--2---:R-:W-:-:S05]  /*2ab90*/  SEL R3, R3, RZ, P1 ;  /* 0x000000ff03037207 */ /* 0x004fca0000800000 */
[----:B------:R-:W-:-:S05]  /*2aba0*/  IMAD.IADD R3, R2, 0x1, R3 ;  /* 0x0000000102037824 */ /* 0x000fca00078e0203 */
[----:B0-----:R-:W0:Y:S02]  /*2abb0*/  SHFL.UP PT, R5, R3, 0x2, RZ ;  /* 0x0440000003057989 */ /* 0x001e2400000e00ff */
        /* <DEDUP_REMOVED lines=12> */
.L_x_2876:
[----:B------:R-:W-:Y:S02]  /*2ac80*/  ULDC UR4, c[0x0][0xc38] ;  /* 0x00030e0000047ab9 */ /* 0x000fe40000000800 */
[----:B------:R-:W-:-:S04]  /*2ac90*/  IMAD.U32 R3, RZ, RZ, UR4 ;  /* 0x00000004ff037e24 */ /* 0x000fc8000f8e00ff */
[----:B--2---:R-:W-:-:S04]  /*2aca0*/  IMAD R7, R7, R3, RZ ;  /* 0x0000000307077224 */ /* 0x004fc800078e02ff */
[----:B------:R-:W-:-:S05]  /*2acb0*/  IMAD.IADD R4, R7, 0x1, R4 ;  /* 0x0000000107047824 */ /* 0x000fca00078e0204 */
[----:B------:R-:W-:-:S13]  /*2acc0*/  ISETP.GT.AND P6, PT, R4, R0, PT ;  /* 0x000000000400720c */ /* 0x000fda0003fc4270 */
[----:B------:R-:W-:Y:S05]  /*2acd0*/  @!P6 BRA `(.L_x_2664) ;  /* 0xfffffffc0064e947 */ /* 0x000fea000383ffff */
.L_x_2659:
[----:B------:R-:W-:Y:S01]  /*2ace0*/  IADD3 R7, -R7, R4, RZ ;  /* 0x0000000407077210 */ /* 0x000fe20007ffe1ff */
[----:B------:R-:W-:-:S04]  /*2acf0*/  UMOV UR4, 0xffffffff ;  /* 0xffffffff00047882 */ /* 0x000fc80000000000 */
[----:B------:R-:W-:-:S05]  /*2ad00*/  IMAD R4, R6, R3, R7 ;  /* 0x0000000306047224 */ /* 0x000fca00078e0207 */
[----:B------:R-:W-:Y:S01]  /*2ad10*/  ISETP.GT.AND P6, PT, R4, R0, PT ;  /* 0x000000000400720c */ /* 0x000fe20003fc4270 */
[----:B------:R-:W-:-:S12]  /*2ad20*/  BRA.DIV UR4, `(.L_x_2665) ;  /* 0x0000005e04847947 */ /* 0x000fd8000b800000 */
[----:B0-----:R-:W-:-:S04]  /*2ad30*/  VOTE.ANY R5, PT, !P6 ;  /* 0x0000000000057806 */ /* 0x001fc800070e0100 */
[----:B------:R-:W0:Y:S02]  /*2ad40*/  POPC R4, R5 ;  /* 0x0000000500047309 */ /* 0x000e240000000000 */
[----:B0-----:R0:W2:Y:S02]  /*2ad50*/  SHFL.IDX PT, R17, R2, R4, 0x1f ;  /* 0x00001f0402117589 */ /* 0x0010a400000e0000 */
.L_x_2880:
[----:B------:R-:W-:Y:S01]  /*2ad60*/  ISETP.NE.AND P0, PT, R5, RZ, PT ;  /* 0x000000ff0500720c */ /* 0x000fe20003f05270 */
[----:B------:R-:W-:-:S12]  /*2ad70*/  IMAD.MOV.U32 R16, RZ, RZ, RZ ;  /* 0x000000ffff107224 */ /* 0x000fd800078e00ff */
[----:B------:R-:W-:Y:S05]  /*2ad80*/  @!P0 BRA `(.L_x_2666) ;  /* 0x0000000000148947 */ /* 0x000fea0003800000 */
[----:B------:R-:W-:Y:S01]  /*2ad90*/  UMOV UR4, 0xffffffff ;  /* 0xffffffff00047882 */ /* 0x000fe20000000000 */
[----:B------:R-:W-:Y:S02]  /*2ada0*/  VIADD R12, R4, 0xffffffff ;  /* 0xffffffff040c7836 */ /* 0x000fe40000000000 */
[----:B------:R-:W-:Y:S05]  /*2adb0*/  BRA.DIV UR4, `(.L_x_2667) ;  /* 0x0000005e04a87947 */ /* 0x000fea000b800000 */
[----:B------:R3:W4:Y:S02]  /*2adc0*/  SHFL.IDX PT, R6, R6, R12, 0x1f ;  /* 0x00001f0c06067589 */ /* 0x00072400000e0000 */
.L_x_2883:
[----:B----4-:R-:W-:-:S07]  /*2add0*/  IMAD.MOV.U32 R16, RZ, RZ, R6 ;  /* 0x000000ffff107224 */ /* 0x010fce00078e0006 */
.L_x_2666:
[----:B------:R-:W0:Y:S01]  /*2ade0*/  LDC.64 R8, c[0x0][0xc90] ;  /* 0x00032400ff087b82 */ /* 0x000e220000000a00 */
[----:B------:R-:W-:-:S04]  /*2adf0*/  IMAD.IADD R19, R4, 0x1, R19 ;  /* 0x0000000104137824 */ /* 0x000fc800078e0213 */
[----:B0-----:R-:W-:-:S05]  /*2ae00*/  IMAD.WIDE R4, R19, 0x4, R8 ;  /* 0x0000000413047825 */ /* 0x001fca00078e0208 */
[----:B------:R-:W2:Y:S01]  /*2ae10*/  LDG.E R2, desc[UR46][R4.64] ;  /* 0x0000002e04027981 */ /* 0x000ea2000c1e1900 */
[----:B------:R-:W-:-:S04]  /*2ae20*/  IMAD R16, R16, R3, R7 ;  /* 0x0000000310107224 */ /* 0x000fc800078e0207 */
[----:B------:R-:W-:Y:S02]  /*2ae30*/  IMAD.IADD R0, R0, 0x1, -R16 ;  /* 0x0000000100007824 */ /* 0x000fe400078e0a10 */
[----:B--2---:R-:W-:-:S05]  /*2ae40*/  IMAD R8, R17, R2, RZ ;  /* 0x0000000211087224 */ /* 0x004fca00078e02ff */
[-C--:B------:R-:W-:Y:S02]  /*2ae50*/  IABS R6, R8.reuse ;  /* 0x0000000800067213 */ /* 0x080fe40000000000 */
[----:B------:R-:W-:Y:S02]  /*2ae60*/  IABS R9, R8 ;  /* 0x0000000800097213 */ /* 0x000fe40000000000 */
[----:B------:R-:W0:Y:S03]  /*2ae70*/  I2F.RP R4, R6 ;  /* 0x0000000600047306 */ /* 0x000e260000209400 */
[----:B------:R-:W-:-:S05]  /*2ae80*/  IMAD.MOV R9, RZ, RZ, -R9 ;  /* 0x000000ffff097224 */ /* 0x000fca00078e0a09 */
[----:B0-----:R-:W0:Y:S02]  /*2ae90*/  MUFU.RCP R4, R4 ;  /* 0x0000000400047308 */ /* 0x001e240000001000 */
[----:B0-----:R-:W-:-:S06]  /*2aea0*/  VIADD R4, R4, 0xffffffe ;  /* 0x0ffffffe04047836 */ /* 0x001fcc0000000000 */
[----:B------:R-:W0:Y:S02]  /*2aeb0*/  F2I.FTZ.U32.TRUNC.NTZ R5, R4 ;  /* 0x0000000400057305 */ /* 0x000e24000021f000 */
[----:B0-----:R-:W-:-:S05]  /*2aec0*/  IADD3 R4, RZ, -R5, RZ ;  /* 0x80000005ff047210 */ /* 0x001fca0007ffe0ff */
[----:B------:R-:W-:Y:S02]  /*2aed0*/  IMAD R7, R4, R6, RZ ;  /* 0x0000000604077224 */ /* 0x000fe400078e02ff */
[----:B------:R-:W-:-:S04]  /*2aee0*/  IMAD.MOV.U32 R4, RZ, RZ, RZ ;  /* 0x000000ffff047224 */ /* 0x000fc800078e00ff */
[----:B------:R-:W-:Y:S01]  /*2aef0*/  IMAD.HI.U32 R7, R5, R7, R4 ;  /* 0x0000000705077227 */ /* 0x000fe200078e0004 */
        /* <DEDUP_REMOVED lines=10> */
[----:B------:R-:W-:-:S06]  /*2afa0*/  @P0 IADD3 R5, R5, 0x1, RZ ;  /* 0x0000000105050810 */ /* 0x000fcc0007ffe0ff */
[----:B------:R-:W-:Y:S01]  /*2afb0*/  @!P2 IMAD.MOV R5, RZ, RZ, -R5 ;  /* 0x000000ffff05a224 */ /* 0x000fe200078e0a05 */
[----:B------:R-:W-:-:S05]  /*2afc0*/  @!P1 LOP3.LUT R5, RZ, R8, RZ, 0x33, !PT ;  /* 0x00000008ff059212 */ /* 0x000fca00078e33ff */
[----:B------:R-:W-:Y:S02]  /*2afd0*/  IMAD R4, R2, R5, RZ ;  /* 0x0000000502047224 */ /* 0x000fe400078e02ff */
[----:B------:R-:W-:Y:S02]  /*2afe0*/  IMAD.MOV R5, RZ, RZ, -R5 ;  /* 0x000000ffff057224 */ /* 0x000fe400078e0a05 */
[----:B------:R-:W-:Y:S02]  /*2aff0*/  IMAD.MOV R6, RZ, RZ, -R4 ;  /* 0x000000ffff067224 */ /* 0x000fe400078e0a04 */
[----:B------:R-:W-:-:S03]  /*2b000*/  IMAD R5, R8, R5, R0 ;  /* 0x0000000508057224 */ /* 0x000fc600078e0200 */
[----:B------:R-:W-:Y:S02]  /*2b010*/  VIADDMNMX R6, R6, R3, R2, PT ;  /* 0x0000000306067246 */ /* 0x000fe40003800102 */
[----:B------:R-:W-:Y:S02]  /*2b020*/  IADD3 R4, R5, R4, RZ ;  /* 0x0000000405047210 */ /* 0x000fe40007ffe0ff */
[----:B------:R-:W-:-:S04]  /*2b030*/  IABS R7, R6 ;  /* 0x0000000600077213 */ /* 0x000fc80000000000 */
[----:B------:R-:W0:Y:S08]  /*2b040*/  I2F.RP R2, R7 ;  /* 0x0000000700027306 */ /* 0x000e300000209400 */
[----:B0-----:R-:W0:Y:S02]  /*2b050*/  MUFU.RCP R2, R2 ;  /* 0x0000000200027308 */ /* 0x001e240000001000 */
[----:B0-----:R-:W-:-:S06]  /*2b060*/  VIADD R2, R2, 0xffffffe ;  /* 0x0ffffffe02027836 */ /* 0x001fcc0000000000 */
[----:B------:R0:W2:Y:S02]  /*2b070*/  F2I.FTZ.U32.TRUNC.NTZ R3, R2 ;  /* 0x0000000200037305 */ /* 0x0000a4000021f000 */
[----:B0-----:R-:W-:Y:S01]  /*2b080*/  MOV R2, RZ ;  /* 0x000000ff00027202 */ /* 0x001fe20000000f00 */
[----:B--2---:R-:W-:-:S04]  /*2b090*/  IMAD.MOV R0, RZ, RZ, -R3 ;  /* 0x000000ffff007224 */ /* 0x004fc800078e0a03 */
[----:B------:R-:W-:-:S04]  /*2b0a0*/  IMAD R0, R0, R7, RZ ;  /* 0x0000000700007224 */ /* 0x000fc800078e02ff */
        /* <DEDUP_REMOVED lines=21> */
.L_x_2660:
[----:B------:R-:W-:Y:S01]  /*2b200*/  UMOV UR4, URZ ;  /* 0x0000003f00047c82 */ /* 0x000fe20008000000 */
[----:B------:R-:W-:Y:S01]  /*2b210*/  UMOV UR5, URZ ;  /* 0x0000003f00057c82 */ /* 0x000fe20008000000 */
[----:B------:R-:W-:Y:S01]  /*2b220*/  ULDC UR6, c[0x0][0xc3c] ;  /* 0x00030f0000067ab9 */ /* 0x000fe20000000800 */
[----:B------:R-:W-:Y:S01]  /*2b230*/  IMAD.MOV.U32 R16, RZ, RZ, R0 ;  /* 0x000000ffff107224 */ /* 0x000fe200078e0000 */
[----:B------:R-:W-:Y:S01]  /*2b240*/  MOV R19, UR6 ;  /* 0x0000000600137c02 */ /* 0x000fe20008000f00 */
[----:B------:R-:W-:Y:S02]  /*2b250*/  IMAD.U32 R17, RZ, RZ, UR4 ;  /* 0x00000004ff117e24 */ /* 0x000fe4000f8e00ff */
[----:B------:R-:W-:-:S07]  /*2b260*/  IMAD.U32 R18, RZ, RZ, UR5 ;  /* 0x00000005ff127e24 */ /* 0x000fce000f8e00ff */
.L_x_2668:
[----:B------:R2:W4:Y:S01]  /*2b270*/  LDL R3, [R1+0x4] ;  /* 0x0000040001037983 */ /* 0x0005220000100800 */
[----:B------:R-:W5:Y:S01]  /*2b280*/  S2R R0, SR_TID.X ;  /* 0x0000000000007919 */ /* 0x000f620000002100 */
[----:B------:R-:W-:Y:S05]  /*2b290*/  WARPSYNC.ALL ;  /* 0x0000000000007948 */ /* 0x000fea0003800000 */
[----:B-----5:R-:W-:Y:S01]  /*2b2a0*/  LOP3.LUT R0, R0, 0x1f, RZ, 0xc0, !PT ;  /* 0x0000001f00007812 */ /* 0x020fe200078ec0ff */
[----:B------:R-:W-:Y:S03]  /*2b2b0*/  BAR.SYNC.DEFER_BLOCKING 0x4, 0x180 ;  /* 0x0106000000007b1d */ /* 0x000fe60000010000 */
[----:B------:R-:W-:-:S13]  /*2b2c0*/  ISETP.NE.AND P0, PT, R0, RZ, PT ;  /* 0x000000ff0000720c */ /* 0x000fda0003f05270 */
[----:B------:R-:W4:Y:S01]  /*2b2d0*/  @!P0 S2R R0, SR_CgaCtaId ;  /* 0x0000000000008919 */ /* 0x000f220000008800 */
[----:B------:R-:W-:-:S04]  /*2b2e0*/  @!P0 MOV R2, 0x400 ;  /* 0x0000040000028802 */ /* 0x000fc80000000f00 */
[----:B----4-:R-:W-:-:S05]  /*2b2f0*/  @!P0 LEA R3, R0, R2, 0x18 ;  /* 0x0000000200038211 */ /* 0x010fca00078ec0ff */
[----:B------:R2:W-:Y:S04]  /*2b300*/  @!P0 STS.128 [R3+0x388d0], R16 ;  /* 0x0388d01003008388 */ /* 0x0005e80000000c00 */
[----:B------:R2:W-:Y:S01]  /*2b310*/  @!P0 STL [R1+0x4], R3 ;  /* 0x0000040301008387 */ /* 0x0005e20000100800 */
[----:B------:R-:W-:Y:S06]  /*2b320*/  BAR.ARV 0x5, 0x180 ;  /* 0x0146000000007b1d */ /* 0x000fec0000002000 */
.L_x_2657:
[----:B------:R-:W-:Y:S02]  /*2b330*/  ULDC UR4, c[0x0][0xc3c] ;  /* 0x00030f0000047ab9 */ /* 0x000fe40000000800 */
[----:B0-----:R-:W-:-:S13]  /*2b340*/  ISETP.GE.AND P0, PT, R19, UR4, PT ;  /* 0x0000000413007c0c */ /* 0x001fda000bf06270 */
[----:B------:R-:W-:Y:S05]  /*2b350*/  @!P0 BRA `(.L_x_2669) ;  /* 0xffffff9c003c8947 */ /* 0x000fea000383ffff */
[----:B------:R-:W-:Y:S05]  /*2b360*/  BSYNC B7 ;  /* 0x0000000000077941 */ /* 0x000fea0003800000 */
.L_x_2559:
[----:B----4-:R-:W4:Y:S01]  /*2b370*/  LDL.LU R0, [R1+0x5c] ;  /* 0x00005c0001007983 */ /* 0x010f220000300800 */
[----:B------:R-:W-:Y:S01]  /*2b380*/  BSSY B0, `(.L_x_2670) ;  /* 0x000000b000007945 */ /* 0x000fe20003800000 */
[----:B------:R-:W5:Y:S01]  /*2b390*/  S2R R5, SR_CgaCtaId ;  /* 0x0000000000057919 */ /* 0x000f620000008800 */
[----:B----4-:R-:W-:-:S05]  /*2b3a0*/  VIADD R0, R0, 0x1 ;  /* 0x0000000100007836 */ /* 0x010fca0000000000 */
[----:B0-----:R-:W-:-:S04]  /*2b3b0*/  LEA.HI R2, R0, R0, RZ, 0x1 ;  /* 0x0000000000027211 */ /* 0x001fc800078f08ff */
[----:B--2---:R-:W-:-:S05]  /*2b3c0*/  LOP3.LUT R3, R2, 0xfffffffe, RZ, 0xc0, !PT ;  /* 0xfffffffe02037812 */ /* 0x004fca00078ec0ff */
[----:B------:R-:W-:Y:S01]  /*2b3d0*/  IMAD.IADD R3, R0, 0x1, -R3 ;  /* 0x0000000100037824 */ /* 0x000fe200078e0a03 */
[----:B------:R-:W-:-:S04]  /*2b3e0*/  MOV R0, 0x400 ;  /* 0x0000040000007802 */ /* 0x000fc80000000f00 */
[----:B-----5:R-:W-:Y:S02]  /*2b3f0*/  LEA R0, R5, R0, 0x18 ;  /* 0x0000000005007211 */ /* 0x020fe400078ec0ff */
[----:B------:R-:W-:-:S04]  /*2b400*/  SHF.L.U32 R3, R3, 0x1f, RZ ;  /* 0x0000001f03037819 */ /* 0x000fc800000006ff */
[----:B------:R-:W0:Y:S02]  /*2b410*/  SYNCS.PHASECHK.TRANS64.TRYWAIT P0, [R0+URZ+0x38820], R3 ;  /* 0x03882003000075a7 */ /* 0x000e24000800017f */
[----:B0-----:R-:W-:Y:S05]  /*2b420*/  @!P0 BRA `(.L_x_2671) ;  /* 0x0000005800348947 */ /* 0x001fea0003800000 */
.L_x_2884:
[----:B------:R-:W-:Y:S05]  /*2b430*/  BSYNC B0 ;  /* 0x0000000000007941 */ /* 0x000fea0003800000 */
.L_x_2670:
[----:B------:R-:W-:-:S03]  /*2b440*/  UMOV UR4, 0xffffffff ;  /* 0xffffffff00047882 */ /* 0x000fc60000000000 */
[----:B------:R-:W-:Y:S05]  /*2b450*/  BRA.DIV UR4, `(.L_x_2672) ;  /* 0x0000005a043c7947 */ /* 0x000fea000b800000 */
[----:B------:R-:W2:Y:S02]  /*2b460*/  S2R R2, SR_TID.X ;  /* 0x0000000000027919 */ /* 0x000ea40000002100 */
[----:B--2---:R-:W-:-:S04]  /*2b470*/  SHF.R.U32.HI R2, RZ, 0x5, R2 ;  /* 0x00000005ff027819 */ /* 0x004fc80000011602 */
[----:B------:R-:W-:-:S05]  /*2b480*/  LOP3.LUT R2, R2, 0x3, RZ, 0xc0, !PT ;  /* 0x0000000302027812 */ /* 0x000fca00078ec0ff */
[----:B------:R2:W4:Y:S02]  /*2b490*/  SHFL.IDX PT, R14, R2, RZ, 0x1f ;  /* 0x00001fff020e7589 */ /* 0x00052400000e0000 */
.L_x_2887:
[----:B----4-:R-:W-:-:S13]  /*2b4a0*/  ISETP.NE.AND P0, PT, R14, RZ, PT ;  /* 0x000000ff0e00720c */ /* 0x010fda0003f05270 */
[----:B------:R-:W-:Y:S05]  /*2b4b0*/  @P0 BRA `(.L_x_2344) ;  /* 0x0000000000b00947 */ /* 0x000fea0003800000 */
[----:B------:R-:W-:-:S03]  /*2b4c0*/  UMOV UR4, 0xffffffff ;  /* 0xffffffff00047882 */ /* 0x000fc60000000000 */
[----:B------:R-:W-:Y:S05]  /*2b4d0*/  BRA.DIV UR4, `(.L_x_2673) ;  /* 0x0000005a04507947 */ /* 0x000fea000b800000 */
[----:B------:R-:W-:-:S13]  /*2b4e0*/  ELECT P6, URZ, PT ;  /* 0x00000000003f782f */ /* 0x000fda00038c0000 */
.L_x_2890:
[----:B------:R-:W-:Y:S05]  /*2b4f0*/  @!P6 BRA `(.L_x_2344) ;  /* 0x0000000000a0e947 */ /* 0x000fea0003800000 */
[----:B------:R-:W-:-:S06]  /*2b500*/  ULOP3.LUT UR4, UR40, 0x2, URZ, 0xfc, !UPT ;  /* 0x0000000228047892 */ /* 0x000fcc000f8efc3f */
[----:B--2---:R-:W-:-:S05]  /*2b510*/  IMAD.U32 R2, RZ, RZ, UR4 ;  /* 0x00000004ff027e24 */ /* 0x004fca000f8e00ff */
[----:B------:R-:W-:-:S13]  /*2b520*/  ISETP.NE.AND P0, PT, R2, 0x3, PT ;  /* 0x000000030200780c */ /* 0x000fda0003f05270 */
[----:B------:R-:W-:Y:S05]  /*2b530*/  @!P0 BRA `(.L_x_2674) ;  /* 0x0000000000048947 */ /* 0x000fea0003800000 */
[----:B------:R-:W-:Y:S01]  /*2b540*/  BPT.TRAP 0x1 ;  /* 0x000000040000795c */ /* 0x000fe20000300000 */
.L_x_2674:
[----:B0-----:R-:W2:Y:S04]  /*2b550*/  LDL R3, [R1+0x8] ;  /* 0x0000080001037983 */ /* 0x001ea80000100800 */
[----:B------:R-:W4:Y:S01]  /*2b560*/  LDL.LU R7, [R1+0x10] ;  /* 0x0000100001077983 */ /* 0x000f220000300800 */
[----:B------:R-:W-:-:S04]  /*2b570*/  VIADD R2, R0, 0x38840 ;  /* 0x0003884000027836 */ /* 0x000fc80000000000 */
[C---:B--2---:R-:W-:Y:S01]  /*2b580*/  IMAD R6, R3.reuse, 0x8, R2 ;  /* 0x0000000803067824 */ /* 0x044fe200078e0202 */
[----:B------:R-:W-:Y:S02]  /*2b590*/  IADD3 R3, R3, 0x1, RZ ;  /* 0x0000000103037810 */ /* 0x000fe40007ffe0ff */
[----:B----4-:R-:W-:Y:S02]  /*2b5a0*/  SHF.L.U32 R5, R7, 0x1f, RZ ;  /* 0x0000001f07057819 */ /* 0x010fe400000006ff */
[C---:B------:R-:W-:Y:S02]  /*2b5b0*/  ISETP.NE.AND P2, PT, R3.reuse, 0x2, PT ;  /* 0x000000020300780c */ /* 0x040fe40003f45270 */
[----:B------:R-:W0:Y:S02]  /*2b5c0*/  SYNCS.PHASECHK.TRANS64.TRYWAIT P1, [R6+URZ], R5 ;  /* 0x00000005060075a7 */ /* 0x000e24000802017f */
[----:B------:R-:W-:Y:S02]  /*2b5d0*/  SEL R4, RZ, 0x1, P2 ;  /* 0x00000001ff047807 */ /* 0x000fe40001000000 */
[----:B------:R-:W-:-:S02]  /*2b5e0*/  SEL R3, R3, RZ, P2 ;  /* 0x000000ff03037207 */ /* 0x000fc40001000000 */
[----:B------:R-:W-:-:S03]  /*2b5f0*/  LOP3.LUT R4, R7, R4, RZ, 0x3c, !PT ;  /* 0x0000000407047212 */ /* 0x000fc600078e3cff */
[----:B------:R-:W-:Y:S01]  /*2b600*/  IMAD R7, R3, 0x8, R2 ;  /* 0x0000000803077824 */ /* 0x000fe200078e0202 */
[----:B------:R-:W-:Y:S01]  /*2b610*/  SHF.L.U32 R2, R4, 0x1f, RZ ;  /* 0x0000001f04027819 */ /* 0x000fe200000006ff */
[----:B0-----:R-:W-:Y:S06]  /*2b620*/  @!P1 BRA `(.L_x_2675) ;  /* 0x00000058001c9947 */ /* 0x001fec0003800000 */
.L_x_2891:
[----:B------:R-:W2:Y:S02]  /*2b630*/  SYNCS.PHASECHK.TRANS64.TRYWAIT P1, [R7+URZ], R2 ;  /* 0x00000002070075a7 */ /* 0x000ea4000802017f */
[----:B--2---:R-:W-:Y:S05]  /*2b640*/  @!P1 BRA `(.L_x_2676) ;  /* 0x0000005800289947 */ /* 0x004fea0003800000 */
.L_x_2892:
[----:B------:R-:W-:Y:S05]  /*2b650*/  @!P0 BRA `(.L_x_2677) ;  /* 0x0000000000048947 */ /* 0x000fea0003800000 */
[----:B------:R-:W-:Y:S01]  /*2b660*/  BPT.TRAP 0x1 ;  /* 0x000000040000795c */ /* 0x000fe20000300000 */
.L_x_2677:
[----:B------:R-:W4:Y:S02]  /*2b670*/  LDL.LU R4, [R1+0x8] ;  /* 0x0000080001047983 */ /* 0x000f240000300800 */
[----:B----4-:R-:W-:-:S04]  /*2b680*/  IMAD R4, R4, 0x8, R0 ;  /* 0x0000000804047824 */ /* 0x010fc800078e0200 */
[----:B------:R-:W4:Y:S02]  /*2b690*/  SYNCS.PHASECHK.TRANS64.TRYWAIT P1, [R4+URZ+0x38860], R5 ;  /* 0x03886005040075a7 */ /* 0x000f24000802017f */
[----:B----4-:R-:W-:Y:S05]  /*2b6a0*/  @!P1 BRA `(.L_x_2678) ;  /* 0x0000005800249947 */ /* 0x010fea0003800000 */
.L_x_2893:
[----:B------:R-:W-:Y:S05]  /*2b6b0*/  @!P0 BRA `(.L_x_2679) ;  /* 0x0000000000048947 */ /* 0x000fea0003800000 */
[----:B------:R-:W-:Y:S01]  /*2b6c0*/  BPT.TRAP 0x1 ;  /* 0x000000040000795c */ /* 0x000fe20000300000 */
.L_x_2679:
[----:B------:R-:W-:-:S04]  /*2b6d0*/  IMAD R3, R3, 0x8, R0 ;  /* 0x0000000803037824 */ /* 0x000fc800078e0200 */
[----:B------:R-:W5:Y:S02]  /*2b6e0*/  SYNCS.PHASECHK.TRANS64.TRYWAIT P1, [R3+URZ+0x38860], R2 ;  /* 0x03886002030075a7 */ /* 0x000f64000802017f */
[----:B-----5:R-:W-:Y:S05]  /*2b6f0*/  @!P1 BRA `(.L_x_2680) ;  /* 0x0000005800249947 */ /* 0x020fea0003800000 */
.L_x_2894:
[----:B------:R-:W-:Y:S05]  /*2b700*/  @!P0 BRA `(.L_x_2681) ;  /* 0x0000000000048947 */ /* 0x000fea0003800000 */
[----:B------:R-:W-:Y:S01]  /*2b710*/  BPT.TRAP 0x1 ;  /* 0x000000040000795c */ /* 0x000fe20000300000 */
.L_x_2681:
[----:B------:R-:W5:Y:S02]  /*2b720*/  SYNCS.PHASECHK.TRANS64.TRYWAIT P0, [R4+URZ+0x38880], R5 ;  /* 0x03888005040075a7 */ /* 0x000f64000800017f */
[----:B-----5:R-:W-:Y:S05]  /*2b730*/  @!P0 BRA `(.L_x_2682) ;  /* 0x0000005800288947 */ /* 0x020fea0003800000 */
.L_x_2683:
[----:B------:R0:W0:Y:S02]  /*2b740*/  SYNCS.PHASECHK.TRANS64.TRYWAIT P0, [R3+URZ+0x38880], R2 ;  /* 0x03888002030075a7 */ /* 0x000024000800017f */
[----:B0-----:R-:W-:Y:S05]  /*2b750*/  @!P0 NANOSLEEP.SYNCS 0x989680 ;  /* 0x009896800000895d */ /* 0x001fea0003900000 */
[----:B------:R-:W0:Y:S02]  /*2b760*/  @!P0 SYNCS.PHASECHK.TRANS64 P0, [R3+URZ+0x38880], R2 ;  /* 0x03888002030085a7 */ /* 0x000e24000800007f */
[----:B0-----:R-:W-:Y:S05]  /*2b770*/  @!P0 BRA `(.L_x_2683) ;  /* 0xfffffffc00f08947 */ /* 0x001fea000383ffff */
.L_x_2344:
[----:B------:R-:W-:Y:S05]  /*2b780*/  BSYNC B8 ;  /* 0x0000000000087941 */ /* 0x000fea0003800000 */
.L_x_2341:
[----:B------:R-:W-:Y:S05]  /*2b790*/  EXIT ;  /* 0x000000000000794d */ /* 0x000fea0003800000 */
.L_x_2366:
[----:B-1----:R1:W2:Y:S02]  /*2b7a0*/  SYNCS.PHASECHK.TRANS64.TRYWAIT P6, [R110+URZ+0x38890], R121 ;  /* 0x038890796e0075a7 */ /* 0x0022a400080c017f */
[----:B--2---:R-:W-:Y:S05]  /*2b7b0*/  @!P6 NANOSLEEP.SYNCS 0x989680 ;  /* 0x009896800000e95d */ /* 0x004fea0003900000 */
[----:B------:R-:W2:Y:S02]  /*2b7c0*/  @!P6 SYNCS.PHASECHK.TRANS64 P6, [R110+URZ+0x38890], R121 ;  /* 0x038890796e00e5a7 */ /* 0x000ea400080c007f */
[----:B--2---:R-:W-:Y:S05]  /*2b7d0*/  @!P6 BRA `(.L_x_2366) ;  /* 0xfffffffc00f0e947 */ /* 0x004fea000383ffff */
[----:B------:R-:W-:Y:S05]  /*2b7e0*/  BRA `(.L_x_2684) ;  /* 0xfffffd7800747947 */ /* 0x000fea000383ffff */
.L_x_2400:
[----:B0-----:R0:W1:Y:S02]  /*2b7f0*/  SYNCS.PHASECHK.TRANS64.TRYWAIT P3, [R110+URZ+0x38890], R121 ;  /* 0x038890796e0075a7 */ /* 0x001064000806017f */
[----:B-1----:R-:W-:Y:S05]  /*2b800*/  @!P3 NANOSLEEP.SYNCS 0x989680 ;  /* 0x009896800000b95d */ /* 0x002fea0003900000 */
[----:B------:R-:W1:Y:S02]  /*2b810*/  @!P3 SYNCS.PHASECHK.TRANS64 P3, [R110+URZ+0x38890], R121 ;  /* 0x038890796e00b5a7 */ /* 0x000e64000806007f */
[----:B-1----:R-:W-:Y:S05]  /*2b820*/  @!P3 BRA `(.L_x_2400) ;  /* 0xfffffffc00f0b947 */ /* 0x002fea000383ffff */
[----:B------:R-:W-:Y:S05]  /*2b830*/  BRA `(.L_x_2685) ;  /* 0xfffffdb800c07947 */ /* 0x000fea000383ffff */
.L_x_2417:
[----:B0-----:R0:W1:Y:S02]  /*2b840*/  SYNCS.PHASECHK.TRANS64.TRYWAIT P2, [R110+URZ+0x38890], R121 ;  /* 0x038890796e0075a7 */ /* 0x001064000804017f */
[----:B-1----:R-:W-:Y:S05]  /*2b850*/  @!P2 NANOSLEEP.SYNCS 0x989680 ;  /* 0x009896800000a95d */ /* 0x002fea0003900000 */
[----:B------:R-:W1:Y:S02]  /*2b860*/  @!P2 SYNCS.PHASECHK.TRANS64 P2, [R110+URZ+0x38890], R121 ;  /* 0x038890796e00a5a7 */ /* 0x000e64000804007f */
[----:B-1----:R-:W-:Y:S05]  /*2b870*/  @!P2 BRA `(.L_x_2417) ;  /* 0xfffffffc00f0a947 */ /* 0x002fea000383ffff */
[----:B------:R-:W-:Y:S05]  /*2b880*/  BRA `(.L_x_2686) ;  /* 0xfffffdf800f07947 */ /* 0x000fea000383ffff */
.L_x_2427:
[----:B-1----:R1:W2:Y:S02]  /*2b890*/  SYNCS.PHASECHK.TRANS64.TRYWAIT P3, [R110+URZ+0x388b0], R121 ;  /* 0x0388b0796e0075a7 */ /* 0x0022a4000806017f */
[----:B--2---:R-:W-:Y:S05]  /*2b8a0*/  @!P3 NANOSLEEP.SYNCS 0x989680 ;  /* 0x009896800000b95d */ /* 0x004fea0003900000 */
[----:B------:R-:W2:Y:S02]  /*2b8b0*/  @!P3 SYNCS.PHASECHK.TRANS64 P3, [R110+URZ+0x388b0], R121 ;  /* 0x0388b0796e00b5a7 */ /* 0x000ea4000806007f */
[----:B--2---:R-:W-:Y:S05]  /*2b8c0*/  @!P3 BRA `(.L_x_2427) ;  /* 0xfffffffc00f0b947 */ /* 0x004fea000383ffff */
[----:B------:R-:W-:Y:S05]  /*2b8d0*/  BRA `(.L_x_2687) ;  /* 0xfffffe0000587947 */ /* 0x000fea000383ffff */
.L_x_2439:
[----:B------:R-:W-:Y:S01]  /*2b8e0*/  BSSY B0, `(.L_x_2688) ;  /* 0x0000007000007945 */ /* 0x000fe20003800000 */
[----:B------:R-:W-:Y:S01]  /*2b8f0*/  IMAD.MOV.U32 R12, RZ, RZ, RZ ;  /* 0x000000ffff0c7224 */ /* 0x000fe200078e00ff */
[----:B------:R-:W-:Y:S01]  /*2b900*/  MOV R15, 0xffffffff ;  /* 0xffffffff000f7802 */ /* 0x000fe20000000f00 */
[----:B------:R-:W-:-:S07]  /*2b910*/  IMAD.MOV.U32 R11, RZ, RZ, 0x1f ;  /* 0x0000001fff0b7424 */ /* 0x000fce00078e00ff */
[----:B-----5:R-:W-:Y:S05]  /*2b920*/  WARPSYNC.COLLECTIVE R15, `(.L_x_2689) ;  /* 0x000000000f087348 */ /* 0x020fea0003c00000 */
[----:B------:R0:W1:Y:S02]  /*2b930*/  SHFL.IDX P6, R14, R13, R12, R11 ;  /* 0x0000000c0d0e7389 */ /* 0x00006400000c000b */
[----:B01---5:R-:W-:Y:S01]  /*2b940*/  ENDCOLLECTIVE ;  /* 0x000000000000791b */ /* 0x023fe20003800000 */
.L_x_2689:
[----:B------:R-:W-:Y:S05]  /*2b950*/  BSYNC B0 ;  /* 0x0000000000007941 */ /* 0x000fea0003800000 */
.L_x_2688:
[----:B------:R0:W-:Y:S01]  /*2b960*/  STL [R1], R14 ;  /* 0x0000000e01007387 */ /* 0x0001e20000100800 */
[----:B------:R-:W-:Y:S05]  /*2b970*/  BRA `(.L_x_2690) ;  /* 0xfffffe0c00547947 */ /* 0x000fea000383ffff */
.L_x_2449:
[----:B------:R-:W-:Y:S01]  /*2b980*/  BSSY B1, `(.L_x_2691) ;  /* 0x0000008000017945 */ /* 0x000fe20003800000 */
[----:B------:R-:W-:Y:S02]  /*2b990*/  IMAD.MOV.U32 R13, RZ, RZ, R6 ;  /* 0x000000ffff0d7224 */ /* 0x000fe400078e0006 */
[----:B------:R-:W-:Y:S02]  /*2b9a0*/  IMAD.MOV.U32 R12, RZ, RZ, RZ ;  /* 0x000000ffff0c7224 */ /* 0x000fe400078e00ff */
[----:B------:R-:W-:Y:S02]  /*2b9b0*/  IMAD.MOV.U32 R11, RZ, RZ, 0x181f ;  /* 0x0000181fff0b7424 */ /* 0x000fe400078e00ff */
[----:B------:R-:W-:-:S07]  /*2b9c0*/  IMAD.MOV.U32 R15, RZ, RZ, -0x1 ;  /* 0xffffffffff0f7424 */ /* 0x000fce00078e00ff */
[----:B------:R-:W-:Y:S05]  /*2b9d0*/  WARPSYNC.COLLECTIVE R15, `(.L_x_2692) ;  /* 0x000000000f087348 */ /* 0x000fea0003c00000 */
[----:B------:R0:W1:Y:S02]  /*2b9e0*/  SHFL.IDX P6, R14, R13, R12, R11 ;  /* 0x0000000c0d0e7389 */ /* 0x00006400000c000b */
[----:B01----:R-:W-:Y:S01]  /*2b9f0*/  ENDCOLLECTIVE ;  /* 0x000000000000791b */ /* 0x003fe20003800000 */
.L_x_2692:
[----:B------:R-:W-:Y:S05]  /*2ba00*/  BSYNC B1 ;  /* 0x0000000000017941 */ /* 0x000fea0003800000 */
.L_x_2691:
[----:B------:R-:W-:Y:S01]  /*2ba10*/  MOV R13, R5 ;  /* 0x00000005000d7202 */ /* 0x000fe20000000f00 */
[----:B------:R-:W-:Y:S02]  /*2ba20*/  IMAD.MOV.U32 R12, RZ, RZ, RZ ;  /* 0x000000ffff0c7224 */ /* 0x000fe400078e00ff */
[----:B------:R-:W-:Y:S02]  /*2ba30*/  IMAD.MOV.U32 R11, RZ, RZ, 0x181f ;  /* 0x0000181fff0b7424 */ /* 0x000fe400078e00ff */
[----:B------:R-:W-:Y:S02]  /*2ba40*/  IMAD.MOV.U32 R15, RZ, RZ, -0x1 ;  /* 0xffffffffff0f7424 */ /* 0x000fe400078e00ff */
[----:B------:R-:W-:-:S07]  /*2ba50*/  IMAD.MOV.U32 R0, RZ, RZ, R14 ;  /* 0x000000ffff007224 */ /* 0x000fce00078e000e */
[----:B------:R-:W-:Y:S05]  /*2ba60*/  WARPSYNC.COLLECTIVE R15, `(.L_x_2693) ;  /* 0x000000000f087348 */ /* 0x000fea0003c00000 */
[----:B------:R0:W1:Y:S02]  /*2ba70*/  SHFL.IDX P6, R14, R13, R12, R11 ;  /* 0x0000000c0d0e7389 */ /* 0x00006400000c000b */
[----:B01----:R-:W-:Y:S01]  /*2ba80*/  ENDCOLLECTIVE ;  /* 0x000000000000791b */ /* 0x003fe20003800000 */
.L_x_2693:
[----:B------:R-:W-:Y:S02]  /*2ba90*/  IMAD.MOV.U32 R13, RZ, RZ, R8 ;  /* 0x000000ffff0d7224 */ /* 0x000fe400078e0008 */
[----:B------:R-:W-:-:S07]  /*2baa0*/  IMAD.MOV.U32 R3, RZ, RZ, R14 ;  /* 0x000000ffff037224 */ /* 0x000fce00078e000e */
[----:B------:R-:W-:Y:S05]  /*2bab0*/  WARPSYNC.COLLECTIVE R15, `(.L_x_2694) ;  /* 0x000000000f087348 */ /* 0x000fea0003c00000 */
[----:B------:R0:W1:Y:S02]  /*2bac0*/  SHFL.IDX P6, R14, R13, R12, R11 ;  /* 0x0000000c0d0e7389 */ /* 0x00006400000c000b */
[----:B01----:R-:W-:Y:S01]  /*2bad0*/  ENDCOLLECTIVE ;  /* 0x000000000000791b */ /* 0x003fe20003800000 */
.L_x_2694:
[----:B------:R-:W-:Y:S01]  /*2bae0*/  IMAD.MOV.U32 R13, RZ, RZ, R7 ;  /* 0x000000ffff0d7224 */ /* 0x000fe200078e0007 */
[----:B------:R-:W-:-:S07]  /*2baf0*/  MOV R4, R14 ;  /* 0x0000000e00047202 */ /* 0x000fce0000000f00 */
[----:B------:R-:W-:Y:S05]  /*2bb00*/  WARPSYNC.COLLECTIVE R15, `(.L_x_2695) ;  /* 0x000000000f087348 */ /* 0x000fea0003c00000 */
[----:B------:R0:W1:Y:S02]  /*2bb10*/  SHFL.IDX P6, R14, R13, R12, R11 ;  /* 0x0000000c0d0e7389 */ /* 0x00006400000c000b */
[----:B01----:R-:W-:Y:S01]  /*2bb20*/  ENDCOLLECTIVE ;  /* 0x000000000000791b */ /* 0x003fe20003800000 */
.L_x_2695:
[----:B------:R-:W-:Y:S05]  /*2bb30*/  BRA `(.L_x_2696) ;  /* 0xfffffe1400647947 */ /* 0x000fea000383ffff */
.L_x_2452:
[----:B------:R-:W-:Y:S01]  /*2bb40*/  BSSY B1, `(.L_x_2697) ;  /* 0x0000008000017945 */ /* 0x000fe20003800000 */
[----:B------:R-:W-:Y:S02]  /*2bb50*/  IMAD.MOV.U32 R13, RZ, RZ, R6 ;  /* 0x000000ffff0d7224 */ /* 0x000fe400078e0006 */
[----:B------:R-:W-:Y:S02]  /*2bb60*/  IMAD.MOV.U32 R12, RZ, RZ, 0x1 ;  /* 0x00000001ff0c7424 */ /* 0x000fe400078e00ff */
[----:B------:R-:W-:Y:S02]  /*2bb70*/  IMAD.MOV.U32 R11, RZ, RZ, 0x181f ;  /* 0x0000181fff0b7424 */ /* 0x000fe400078e00ff */
[----:B------:R-:W-:-:S07]  /*2bb80*/  IMAD.MOV.U32 R15, RZ, RZ, -0x1 ;  /* 0xffffffffff0f7424 */ /* 0x000fce00078e00ff */
[----:B0-2345:R-:W-:Y:S05]  /*2bb90*/  WARPSYNC.COLLECTIVE R15, `(.L_x_2698) ;  /* 0x000000000f087348 */ /* 0x03dfea0003c00000 */
[----:B----4-:R1:W4:Y:S02]  /*2bba0*/  SHFL.IDX P6, R14, R13, R12, R11 ;  /* 0x0000000c0d0e7389 */ /* 0x01032400000c000b */
[----:B012345:R-:W-:Y:S01]  /*2bbb0*/  ENDCOLLECTIVE ;  /* 0x000000000000791b */ /* 0x03ffe20003800000 */
.L_x_2698:
[----:B------:R-:W-:Y:S05]  /*2bbc0*/  BSYNC B1 ;  /* 0x0000000000017941 */ /* 0x000fea0003800000 */
.L_x_2697:
        /* <DEDUP_REMOVED lines=8> */
.L_x_2699:
[----:B------:R-:W-:Y:S01]  /*2bc50*/  MOV R13, R8 ;  /* 0x00000008000d7202 */ /* 0x000fe20000000f00 */
[----:B------:R-:W-:-:S07]  /*2bc60*/  IMAD.MOV.U32 R3, RZ, RZ, R14 ;  /* 0x000000ffff037224 */ /* 0x000fce00078e000e */
[----:B------:R-:W-:Y:S05]  /*2bc70*/  WARPSYNC.COLLECTIVE R15, `(.L_x_2700) ;  /* 0x000000000f087348 */ /* 0x000fea0003c00000 */
[----:B------:R0:W1:Y:S02]  /*2bc80*/  SHFL.IDX P6, R14, R13, R12, R11 ;  /* 0x0000000c0d0e7389 */ /* 0x00006400000c000b */
[----:B01----:R-:W-:Y:S01]  /*2bc90*/  ENDCOLLECTIVE ;  /* 0x000000000000791b */ /* 0x003fe20003800000 */
.L_x_2700:
[----:B------:R-:W-:Y:S02]  /*2bca0*/  IMAD.MOV.U32 R13, RZ, RZ, R7 ;  /* 0x000000ffff0d7224 */ /* 0x000fe400078e0007 */
[----:B------:R-:W-:-:S07]  /*2bcb0*/  IMAD.MOV.U32 R4, RZ, RZ, R14 ;  /* 0x000000ffff047224 */ /* 0x000fce00078e000e */
[----:B------:R-:W-:Y:S05]  /*2bcc0*/  WARPSYNC.COLLECTIVE R15, `(.L_x_2701) ;  /* 0x000000000f087348 */ /* 0x000fea0003c00000 */
[----:B------:R0:W1:Y:S02]  /*2bcd0*/  SHFL.IDX P6, R14, R13, R12, R11 ;  /* 0x0000000c0d0e7389 */ /* 0x00006400000c000b */
[----:B01----:R-:W-:Y:S01]  /*2bce0*/  ENDCOLLECTIVE ;  /* 0x000000000000791b */ /* 0x003fe20003800000 */
.L_x_2701:
[----:B------:R-:W-:Y:S05]  /*2bcf0*/  BRA `(.L_x_2702) ;  /* 0xfffffe1400847947 */ /* 0x000fea000383ffff */
.L_x_2455:
[----:B------:R-:W-:Y:S01]  /*2bd00*/  BSSY B1, `(.L_x_2703) ;  /* 0x0000008000017945 */ /* 0x000fe20003800000 */
[----:B0-----:R-:W-:Y:S01]  /*2bd10*/  IMAD.MOV.U32 R13, RZ, RZ, R6 ;  /* 0x000000ffff0d7224 */ /* 0x001fe200078e0006 */
[----:B------:R-:W-:Y:S01]  /*2bd20*/  MOV R15, 0xffffffff ;  /* 0xffffffff000f7802 */ /* 0x000fe20000000f00 */
[----:B------:R-:W-:Y:S02]  /*2bd30*/  IMAD.MOV.U32 R12, RZ, RZ, 0x2 ;  /* 0x00000002ff0c7424 */ /* 0x000fe400078e00ff */
[----:B------:R-:W-:-:S07]  /*2bd40*/  IMAD.MOV.U32 R11, RZ, RZ, 0x181f ;  /* 0x0000181fff0b7424 */ /* 0x000fce00078e00ff */
[----:B-12345:R-:W-:Y:S05]  /*2bd50*/  WARPSYNC.COLLECTIVE R15, `(.L_x_2704) ;  /* 0x000000000f087348 */ /* 0x03efea0003c00000 */
[----:B----4-:R0:W4:Y:S02]  /*2bd60*/  SHFL.IDX P6, R14, R13, R12, R11 ;  /* 0x0000000c0d0e7389 */ /* 0x01012400000c000b */
[----:B012345:R-:W-:Y:S01]  /*2bd70*/  ENDCOLLECTIVE ;  /* 0x000000000000791b */ /* 0x03ffe20003800000 */
.L_x_2704:
[----:B------:R-:W-:Y:S05]  /*2bd80*/  BSYNC B1 ;  /* 0x0000000000017941 */ /* 0x000fea0003800000 */
.L_x_2703:
        /* <DEDUP_REMOVED lines=8> */
.L_x_2705:
[----:B------:R-:W-:Y:S01]  /*2be10*/  IMAD.MOV.U32 R13, RZ, RZ, R8 ;  /* 0x000000ffff0d7224 */ /* 0x000fe200078e0008 */
[----:B------:R-:W-:-:S07]  /*2be20*/  MOV R3, R14 ;  /* 0x0000000e00037202 */ /* 0x000fce0000000f00 */
[----:B------:R-:W-:Y:S05]  /*2be30*/  WARPSYNC.COLLECTIVE R15, `(.L_x_2706) ;  /* 0x000000000f087348 */ /* 0x000fea0003c00000 */
[----:B------:R0:W1:Y:S02]  /*2be40*/  SHFL.IDX P6, R14, R13, R12, R11 ;  /* 0x0000000c0d0e7389 */ /* 0x00006400000c000b */
[----:B01----:R-:W-:Y:S01]  /*2be50*/  ENDCOLLECTIVE ;  /* 0x000000000000791b */ /* 0x003fe20003800000 */
.L_x_2706:
[----:B------:R-:W-:Y:S02]  /*2be60*/  IMAD.MOV.U32 R13, RZ, RZ, R7 ;  /* 0x000000ffff0d7224 */ /* 0x000fe400078e0007 */
[----:B------:R-:W-:-:S07]  /*2be70*/  IMAD.MOV.U32 R4, RZ, RZ, R14 ;  /* 0x000000ffff047224 */ /* 0x000fce00078e000e */
[----:B------:R-:W-:Y:S05]  /*2be80*/  WARPSYNC.COLLECTIVE R15, `(.L_x_2707) ;  /* 0x000000000f087348 */ /* 0x000fea0003c00000 */
[----:B------:R0:W1:Y:S02]  /*2be90*/  SHFL.IDX P6, R14, R13, R12, R11 ;  /* 0x0000000c0d0e7389 */ /* 0x00006400000c000b */
[----:B01----:R-:W-:Y:S01]  /*2bea0*/  ENDCOLLECTIVE ;  /* 0x000000000000791b */ /* 0x003fe20003800000 */
.L_x_2707:
[----:B------:R-:W-:Y:S05]  /*2beb0*/  BRA `(.L_x_2708) ;  /* 0xfffffe1400987947 */ /* 0x000fea000383ffff */
.L_x_2458:
[----:B------:R-:W-:Y:S01]  /*2bec0*/  BSSY B1, `(.L_x_2709) ;  /* 0x0000008000017945 */ /* 0x000fe20003800000 */
[----:B------:R-:W-:Y:S01]  /*2bed0*/  IMAD.MOV.U32 R13, RZ, RZ, R6 ;  /* 0x000000ffff0d7224 */ /* 0x000fe200078e0006 */
[----:B------:R-:W-:Y:S01]  /*2bee0*/  MOV R11, 0x181f ;  /* 0x0000181f000b7802 */ /* 0x000fe20000000f00 */
[----:B------:R-:W-:Y:S02]  /*2bef0*/  IMAD.MOV.U32 R12, RZ, RZ, 0x3 ;  /* 0x00000003ff0c7424 */ /* 0x000fe400078e00ff */
[----:B------:R-:W-:-:S07]  /*2bf00*/  IMAD.MOV.U32 R15, RZ, RZ, -0x1 ;  /* 0xffffffffff0f7424 */ /* 0x000fce00078e00ff */
[----:B-12345:R-:W-:Y:S05]  /*2bf10*/  WARPSYNC.COLLECTIVE R15, `(.L_x_2710) ;  /* 0x000000000f087348 */ /* 0x03efea0003c00000 */
[----:B----4-:R0:W4:Y:S02]  /*2bf20*/  SHFL.IDX P6, R14, R13, R12, R11 ;  /* 0x0000000c0d0e7389 */ /* 0x01012400000c000b */
[----:B012345:R-:W-:Y:S01]  /*2bf30*/  ENDCOLLECTIVE ;  /* 0x000000000000791b */ /* 0x03ffe20003800000 */
.L_x_2710:
[----:B------:R-:W-:Y:S05]  /*2bf40*/  BSYNC B1 ;  /* 0x0000000000017941 */ /* 0x000fea0003800000 */
.L_x_2709:
        /* <DEDUP_REMOVED lines=8> */
.L_x_2711:
[----:B------:R-:W-:Y:S02]  /*2bfd0*/  IMAD.MOV.U32 R13, RZ, RZ, R8 ;  /* 0x000000ffff0d7224 */ /* 0x000fe400078e0008 */
[----:B------:R-:W-:-:S07]  /*2bfe0*/  IMAD.MOV.U32 R3, RZ, RZ, R14 ;  /* 0x000000ffff037224 */ /* 0x000fce00078e000e */
[----:B------:R-:W-:Y:S05]  /*2bff0*/  WARPSYNC.COLLECTIVE R15, `(.L_x_2712) ;  /* 0x000000000f087348 */ /* 0x000fea0003c00000 */
[----:B------:R0:W1:Y:S02]  /*2c000*/  SHFL.IDX P6, R14, R13, R12, R11 ;  /* 0x0000000c0d0e7389 */ /* 0x00006400000c000b */
[----:B01----:R-:W-:Y:S01]  /*2c010*/  ENDCOLLECTIVE ;  /* 0x000000000000791b */ /* 0x003fe20003800000 */
.L_x_2712:
[----:B------:R-:W-:Y:S02]  /*2c020*/  IMAD.MOV.U32 R13, RZ, RZ, R7 ;  /* 0x000000ffff0d7224 */ /* 0x000fe400078e0007 */
[----:B------:R-:W-:-:S07]  /*2c030*/  IMAD.MOV.U32 R4, RZ, RZ, R14 ;  /* 0x000000ffff047224 */ /* 0x000fce00078e000e */
[----:B------:R-:W-:Y:S05]  /*2c040*/  WARPSYNC.COLLECTIVE R15, `(.L_x_2713) ;  /* 0x000000000f087348 */ /* 0x000fea0003c00000 */
[----:B------:R0:W1:Y:S02]  /*2c050*/  SHFL.IDX P6, R14, R13, R12, R11 ;  /* 0x0000000c0d0e7389 */ /* 0x00006400000c000b */
[----:B01----:R-:W-:Y:S01]  /*2c060*/  ENDCOLLECTIVE ;  /* 0x000000000000791b */ /* 0x003fe20003800000 */
.L_x_2713:
[----:B------:R-:W-:Y:S05]  /*2c070*/  BRA `(.L_x_2714) ;  /* 0xfffffe1400b47947 */ /* 0x000fea000383ffff */
.L_x_2462:
[----:B0-----:R0:W2:Y:S02]  /*2c080*/  SYNCS.PHASECHK.TRANS64.TRYWAIT P0, [R18+URZ+0x38800], R3 ;  /* 0x03880003120075a7 */ /* 0x0010a4000800017f */
[----:B--2---:R-:W-:Y:S05]  /*2c090*/  @!P0 NANOSLEEP.SYNCS 0x989680 ;  /* 0x009896800000895d */ /* 0x004fea0003900000 */
[----:B------:R-:W2:Y:S02]  /*2c0a0*/  @!P0 SYNCS.PHASECHK.TRANS64 P0, [R18+URZ+0x38800], R3 ;  /* 0x03880003120085a7 */ /* 0x000ea4000800007f */
[----:B--2---:R-:W-:Y:S05]  /*2c0b0*/  @!P0 BRA `(.L_x_2462) ;  /* 0xfffffffc00f08947 */ /* 0x004fea000383ffff */
[----:B------:R-:W-:Y:S05]  /*2c0c0*/  BRA `(.L_x_2715) ;  /* 0xfffffe1800347947 */ /* 0x000fea000383ffff */
.L_x_2478:
[----:B------:R-:W0:Y:S01]  /*2c0d0*/  LDC R51, c[0x0][0x3f4] ;  /* 0x0000fd00ff337b82 */ /* 0x000e220000000800 */
[----:B------:R-:W-:Y:S01]  /*2c0e0*/  BSSY B1, `(.L_x_2716) ;  /* 0x0000008000017945 */ /* 0x000fe20003800000 */
[----:B------:R-:W-:Y:S01]  /*2c0f0*/  IMAD.MOV.U32 R13, RZ, RZ, R8 ;  /* 0x000000ffff0d7224 */ /* 0x000fe200078e0008 */
[----:B------:R-:W-:Y:S01]  /*2c100*/  MOV R12, RZ ;  /* 0x000000ff000c7202 */ /* 0x000fe20000000f00 */
[----:B------:R-:W-:Y:S02]  /*2c110*/  IMAD.MOV.U32 R11, RZ, RZ, 0x181f ;  /* 0x0000181fff0b7424 */ /* 0x000fe400078e00ff */
[----:B------:R-:W-:-:S07]  /*2c120*/  IMAD.MOV.U32 R15, RZ, RZ, -0x1 ;  /* 0xffffffffff0f7424 */ /* 0x000fce00078e00ff */
[----:B0-----:R-:W-:Y:S05]  /*2c130*/  WARPSYNC.COLLECTIVE R15, `(.L_x_2717) ;  /* 0x000000000f087348 */ /* 0x001fea0003c00000 */
[----:B------:R1:W2:Y:S02]  /*2c140*/  SHFL.IDX P6, R14, R13, R12, R11 ;  /* 0x0000000c0d0e7389 */ /* 0x0002a400000c000b */
[----:B012---:R-:W-:Y:S01]  /*2c150*/  ENDCOLLECTIVE ;  /* 0x000000000000791b */ /* 0x007fe20003800000 */
.L_x_2717:
[----:B------:R-:W-:Y:S05]  /*2c160*/  BSYNC B1 ;  /* 0x0000000000017941 */ /* 0x000fea0003800000 */
.L_x_2716:
[----:B------:R0:W5:Y:S01]  /*2c170*/  LDL R6, [R1+0xc] ;  /* 0x00000c0001067983 */ /* 0x0001620000100800 */
[----:B------:R-:W-:Y:S01]  /*2c180*/  IMAD.MOV.U32 R13, RZ, RZ, R43 ;  /* 0x000000ffff0d7224 */ /* 0x000fe200078e002b */
[----:B------:R-:W-:Y:S01]  /*2c190*/  MOV R11, 0x181f ;  /* 0x0000181f000b7802 */ /* 0x000fe20000000f00 */
[----:B------:R-:W-:Y:S01]  /*2c1a0*/  IMAD.MOV.U32 R12, RZ, RZ, RZ ;  /* 0x000000ffff0c7224 */ /* 0x000fe200078e00ff */
[----:B------:R-:W-:Y:S01]  /*2c1b0*/  ISETP.GE.AND P0, PT, R16, R51, PT ;  /* 0x000000331000720c */ /* 0x000fe20003f06270 */
[----:B------:R-:W-:Y:S02]  /*2c1c0*/  IMAD.MOV.U32 R15, RZ, RZ, -0x1 ;  /* 0xffffffffff0f7424 */ /* 0x000fe400078e00ff */
[----:B------:R-:W-:-:S10]  /*2c1d0*/  IMAD.MOV.U32 R3, RZ, RZ, R14 ;  /* 0x000000ffff037224 */ /* 0x000fd400078e000e */
[----:B0----5:R-:W-:Y:S05]  /*2c1e0*/  WARPSYNC.COLLECTIVE R15, `(.L_x_2718) ;  /* 0x000000000f087348 */ /* 0x021fea0003c00000 */
[----:B------:R1:W2:Y:S02]  /*2c1f0*/  SHFL.IDX P6, R14, R13, R12, R11 ;  /* 0x0000000c0d0e7389 */ /* 0x0002a400000c000b */
[----:B012--5:R-:W-:Y:S01]  /*2c200*/  ENDCOLLECTIVE ;  /* 0x000000000000791b */ /* 0x027fe20003800000 */
.L_x_2718:
[----:B------:R-:W-:Y:S02]  /*2c210*/  IMAD.MOV.U32 R13, RZ, RZ, R49 ;  /* 0x000000ffff0d7224 */ /* 0x000fe400078e0031 */
[----:B------:R-:W-:-:S07]  /*2c220*/  IMAD.MOV.U32 R5, RZ, RZ, R14 ;  /* 0x000000ffff057224 */ /* 0x000fce00078e000e */
[----:B------:R-:W-:Y:S05]  /*2c230*/  WARPSYNC.COLLECTIVE R15, `(.L_x_2719) ;  /* 0x000000000f087348 */ /* 0x000fea0003c00000 */
[----:B------:R0:W1:Y:S02]  /*2c240*/  SHFL.IDX P6, R14, R13, R12, R11 ;  /* 0x0000000c0d0e7389 */ /* 0x00006400000c000b */
[----:B01----:R-:W-:Y:S01]  /*2c250*/  ENDCOLLECTIVE ;  /* 0x000000000000791b */ /* 0x003fe20003800000 */
.L_x_2719:
[----:B------:R-:W-:Y:S02]  /*2c260*/  IMAD.MOV.U32 R13, RZ, RZ, R10 ;  /* 0x000000ffff0d7224 */ /* 0x000fe400078e000a */
[----:B------:R-:W-:-:S07]  /*2c270*/  IMAD.MOV.U32 R7, RZ, RZ, R14 ;  /* 0x000000ffff077224 */ /* 0x000fce00078e000e */
[----:B------:R-:W-:Y:S05]  /*2c280*/  WARPSYNC.COLLECTIVE R15, `(.L_x_2720) ;  /* 0x000000000f087348 */ /* 0x000fea0003c00000 */
[----:B------:R0:W1:Y:S02]  /*2c290*/  SHFL.IDX P6, R14, R13, R12, R11 ;  /* 0x0000000c0d0e7389 */ /* 0x00006400000c000b */
[----:B01----:R-:W-:Y:S01]  /*2c2a0*/  ENDCOLLECTIVE ;  /* 0x000000000000791b */ /* 0x003fe20003800000 */
.L_x_2720:
[----:B------:R-:W-:-:S05]  /*2c2b0*/  IMAD R42, R6, R42, RZ ;  /* 0x0000002a062a7224 */ /* 0x000fca00078e02ff */
[----:B------:R-:W-:-:S13]  /*2c2c0*/  ISETP.GE.OR P1, PT, R57, R42, P0 ;  /* 0x0000002a3900720c */ /* 0x000fda0000726670 */
[C---:B------:R-:W-:Y:S02]  /*2c2d0*/  @!P1 IADD3 R0, P2, R16.reuse, R5, RZ ;  /* 0x0000000510009210 */ /* 0x040fe40007f5e0ff */
[----:B------:R-:W-:Y:S02]  /*2c2e0*/  @!P1 IADD3 R14, P3, R16, R14, RZ ;  /* 0x0000000e100e9210 */ /* 0x000fe40007f7e0ff */
[----:B------:R-:W-:Y:S01]  /*2c2f0*/  @!P1 IADD3.X R5, R3, R17, RZ, P2, !PT ;  /* 0x0000001103059210 */ /* 0x000fe200017fe4ff */
[----:B------:R-:W-:Y:S02]  /*2c300*/  @!P1 IMAD.MOV.U32 R4, RZ, RZ, R0 ;  /* 0x000000ffff049224 */ /* 0x000fe400078e0000 */
[----:B------:R-:W-:Y:S02]  /*2c310*/  @!P1 IMAD.X R3, R7, 0x1, R17, P3 ;  /* 0x0000000107039824 */ /* 0x000fe400018e0611 */
[----:B------:R-:W-:Y:S02]  /*2c320*/  @!P1 IMAD.MOV.U32 R24, RZ, RZ, R14 ;  /* 0x000000ffff189224 */ /* 0x000fe400078e000e */
[----:B------:R-:W-:Y:S01]  /*2c330*/  @!P1 IMAD.MOV.U32 R25, RZ, RZ, R3 ;  /* 0x000000ffff199224 */ /* 0x000fe200078e0003 */
[----:B------:R-:W5:Y:S05]  /*2c340*/  @!P1 LD.E.128 R4, desc[UR46][R4.64] ;  /* 0x0000002e04049980 */ /* 0x000f6a000c101d00 */
[----:B------:R-:W5:Y:S01]  /*2c350*/  @!P1 LD.E.128 R24, desc[UR46][R24.64] ;  /* 0x0000002e18189980 */ /* 0x000f62000c101d00 */
[----:B------:R-:W-:Y:S01]  /*2c360*/  IMAD.MOV.U32 R13, RZ, RZ, R8 ;  /* 0x000000ffff0d7224 */ /* 0x000fe200078e0008 */
[----:B------:R-:W-:-:S02]  /*2c370*/  MOV R12, 0x1 ;  /* 0x00000001000c7802 */ /* 0x000fc40000000f00 */
[----:B------:R-:W-:Y:S02]  /*2c380*/  CS2R R40, SRZ ;  /* 0x0000000000287805 */ /* 0x000fe4000001ff00 */
[----:B------:R-:W-:Y:S02]  /*2c390*/  CS2R R38, SRZ ;  /* 0x0000000000267805 */ /* 0x000fe4000001ff00 */
[----:B------:R-:W-:Y:S02]  /*2c3a0*/  CS2R R36, SRZ ;  /* 0x0000000000247805 */ /* 0x000fe4000001ff00 */
[----:B------:R-:W-:-:S07]  /*2c3b0*/  CS2R R34, SRZ ;  /* 0x0000000000227805 */ /* 0x000fce000001ff00 */
[----:B-----5:R-:W-:Y:S05]  /*2c3c0*/  WARPSYNC.COLLECTIVE R15, `(.L_x_2721) ;  /* 0x000000000f087348 */ /* 0x020fea0003c00000 */
[----:B------:R0:W1:Y:S02]  /*2c3d0*/  SHFL.IDX P6, R14, R13, R12, R11 ;  /* 0x0000000c0d0e7389 */ /* 0x00006400000c000b */
[----:B01---5:R-:W-:Y:S01]  /*2c3e0*/  ENDCOLLECTIVE ;  /* 0x000000000000791b */ /* 0x023fe20003800000 */
.L_x_2721:
[----:B------:R-:W-:Y:S02]  /*2c3f0*/  IMAD.MOV.U32 R13, RZ, RZ, R43 ;  /* 0x000000ffff0d7224 */ /* 0x000fe400078e002b */
[----:B------:R-:W-:-:S07]  /*2c400*/  IMAD.MOV.U32 R3, RZ, RZ, R14 ;  /* 0x000000ffff037224 */ /* 0x000fce00078e000e */
[----:B------:R-:W-:Y:S05]  /*2c410*/  WARPSYNC.COLLECTIVE R15, `(.L_x_2722) ;  /* 0x000000000f087348 */ /* 0x000fea0003c00000 */
[----:B------:R0:W1:Y:S02]  /*2c420*/  SHFL.IDX P6, R14, R13, R12, R11 ;  /* 0x0000000c0d0e7389 */ /* 0x00006400000c000b */
[----:B01----:R-:W-:Y:S01]  /*2c430*/  ENDCOLLECTIVE ;  /* 0x000000000000791b */ /* 0x003fe20003800000 */
.L_x_2722:
[----:B------:R-:W-:Y:S02]  /*2c440*/  IMAD.MOV.U32 R13, RZ, RZ, R49 ;  /* 0x000000ffff0d7224 */ /* 0x000fe400078e0031 */
[----:B------:R-:W-:-:S07]  /*2c450*/  IMAD.MOV.U32 R9, RZ, RZ, R14 ;  /* 0x000000ffff097224 */ /* 0x000fce00078e000e */
[----:B------:R-:W-:Y:S05]  /*2c460*/  WARPSYNC.COLLECTIVE R15, `(.L_x_2723) ;  /* 0x000000000f087348 */ /* 0x000fea0003c00000 */
[----:B------:R0:W1:Y:S02]  /*2c470*/  SHFL.IDX P6, R14, R13, R12, R11 ;  /* 0x0000000c0d0e7389 */ /* 0x00006400000c000b */
[----:B01----:R-:W-:Y:S01]  /*2c480*/  ENDCOLLECTIVE ;  /* 0x000000000000791b */ /* 0x003fe20003800000 */
.L_x_2723:
[----:B------:R-:W-:Y:S01]  /*2c490*/  MOV R13, R10 ;  /* 0x0000000a000d7202 */ /* 0x000fe20000000f00 */
[----:B------:R-:W-:-:S07]  /*2c4a0*/  IMAD.MOV.U32 R21, RZ, RZ, R14 ;  /* 0x000000ffff157224 */ /* 0x000fce00078e000e */
[----:B------:R-:W-:Y:S05]  /*2c4b0*/  WARPSYNC.COLLECTIVE R15, `(.L_x_2724) ;  /* 0x000000000f087348 */ /* 0x000fea0003c00000 */
[----:B------:R0:W1:Y:S02]  /*2c4c0*/  SHFL.IDX P6, R14, R13, R12, R11 ;  /* 0x0000000c0d0e7389 */ /* 0x00006400000c000b */
[----:B01----:R-:W-:Y:S01]  /*2c4d0*/  ENDCOLLECTIVE ;  /* 0x000000000000791b */ /* 0x003fe20003800000 */
.L_x_2724:
[----:B------:R-:W-:Y:S02]  /*2c4e0*/  @!P1 IMAD.MOV.U32 R40, RZ, RZ, R4 ;  /* 0x000000ffff289224 */ /* 0x000fe400078e0004 */
[----:B------:R-:W-:Y:S01]  /*2c4f0*/  @!P1 IMAD.MOV.U32 R41, RZ, RZ, R5 ;  /* 0x000000ffff299224 */ /* 0x000fe200078e0005 */
[----:B------:R-:W-:Y:S01]  /*2c500*/  CS2R R4, SRZ ;  /* 0x0000000000047805 */ /* 0x000fe2000001ff00 */
[----:B------:R-:W-:Y:S01]  /*2c510*/  @!P1 IMAD.MOV.U32 R38, RZ, RZ, R6 ;  /* 0x000000ffff269224 */ /* 0x000fe200078e0006 */
[----:B------:R-:W-:Y:S01]  /*2c520*/  @!P1 MOV R37, R25 ;  /* 0x0000001900259202 */ /* 0x000fe20000000f00 */
[----:B------:R-:W-:Y:S02]  /*2c530*/  @!P1 IMAD.MOV.U32 R39, RZ, RZ, R7 ;  /* 0x000000ffff279224 */ /* 0x000fe400078e0007 */
[----:B------:R-:W-:Y:S02]  /*2c540*/  @!P1 IMAD.MOV.U32 R36, RZ, RZ, R24 ;  /* 0x000000ffff249224 */ /* 0x000fe400078e0018 */
[----:B------:R-:W-:-:S02]  /*2c550*/  @!P1 IMAD.MOV.U32 R34, RZ, RZ, R26 ;  /* 0x000000ffff229224 */ /* 0x000fc400078e001a */
[----:B------:R-:W-:Y:S01]  /*2c560*/  @!P1 IMAD.MOV.U32 R35, RZ, RZ, R27 ;  /* 0x000000ffff239224 */ /* 0x000fe200078e001b */
[----:B------:R-:W-:Y:S06]  /*2c570*/  BRA `(.L_x_2725) ;  /* 0xfffffe5400c07947 */ /* 0x000fec000383ffff */
.L_x_2481:
[----:B------:R-:W-:Y:S01]  /*2c580*/  BSSY B1, `(.L_x_2726) ;  /* 0x0000008000017945 */ /* 0x000fe20003800000 */
[----:B------:R-:W-:Y:S01]  /*2c590*/  IMAD.MOV.U32 R13, RZ, RZ, R8 ;  /* 0x000000ffff0d7224 */ /* 0x000fe200078e0008 */
[----:B------:R-:W-:Y:S01]  /*2c5a0*/  MOV R15, 0xffffffff ;  /* 0xffffffff000f7802 */ /* 0x000fe20000000f00 */
[----:B------:R-:W-:Y:S02]  /*2c5b0*/  IMAD.MOV.U32 R12, RZ, RZ, 0x2 ;  /* 0x00000002ff0c7424 */ /* 0x000fe400078e00ff */
[----:B------:R-:W-:-:S07]  /*2c5c0*/  IMAD.MOV.U32 R11, RZ, RZ, 0x181f ;  /* 0x0000181fff0b7424 */ /* 0x000fce00078e00ff */
[----:B-----5:R-:W-:Y:S05]  /*2c5d0*/  WARPSYNC.COLLECTIVE R15, `(.L_x_2727) ;  /* 0x000000000f087348 */ /* 0x020fea0003c00000 */
[----:B------:R0:W1:Y:S02]  /*2c5e0*/  SHFL.IDX P6, R14, R13, R12, R11 ;  /* 0x0000000c0d0e7389 */ /* 0x00006400000c000b */
[----:B01---5:R-:W-:Y:S01]  /*2c5f0*/  ENDCOLLECTIVE ;  /* 0x000000000000791b */ /* 0x023fe20003800000 */
.L_x_2727:
[----:B------:R-:W-:Y:S05]  /*2c600*/  BSYNC B1 ;  /* 0x0000000000017941 */ /* 0x000fea0003800000 */
.L_x_2726:
[----:B------:R-:W-:Y:S02]  /*2c610*/  IMAD.MOV.U32 R13, RZ, RZ, R43 ;  /* 0x000000ffff0d7224 */ /* 0x000fe400078e002b */
[----:B------:R-:W-:Y:S02]  /*2c620*/  IMAD.MOV.U32 R12, RZ, RZ, 0x2 ;  /* 0x00000002ff0c7424 */ /* 0x000fe400078e00ff */
[----:B------:R-:W-:Y:S02]  /*2c630*/  IMAD.MOV.U32 R11, RZ, RZ, 0x181f ;  /* 0x0000181fff0b7424 */ /* 0x000fe400078e00ff */
[----:B------:R-:W-:Y:S02]  /*2c640*/  IMAD.MOV.U32 R15, RZ, RZ, -0x1 ;  /* 0xffffffffff0f7424 */ /* 0x000fe400078e00ff */
[----:B------:R-:W-:Y:S02]  /*2c650*/  IMAD.MOV.U32 R3, RZ, RZ, R14 ;  /* 0x000000ffff037224 */ /* 0x000fe400078e000e */
[----:B------:R-:W-:-:S07]  /*2c660*/  VIADD R25, R57, 0x40 ;  /* 0x0000004039197836 */ /* 0x000fce0000000000 */
[----:B------:R-:W-:Y:S05]  /*2c670*/  WARPSYNC.COLLECTIVE R15, `(.L_x_2728) ;  /* 0x000000000f087348 */ /* 0x000fea0003c00000 */
[----:B------:R0:W1:Y:S02]  /*2c680*/  SHFL.IDX P6, R14, R13, R12, R11 ;  /* 0x0000000c0d0e7389 */ /* 0x00006400000c000b */
[----:B01----:R-:W-:Y:S01]  /*2c690*/  ENDCOLLECTIVE ;  /* 0x000000000000791b */ /* 0x003fe20003800000 */
.L_x_2728:
[----:B------:R-:W-:Y:S01]  /*2c6a0*/  ISETP.GE.OR P1, PT, R25, R42, P0 ;  /* 0x0000002a1900720c */ /* 0x000fe20000726670 */
[----:B------:R-:W-:Y:S01]  /*2c6b0*/  IMAD.MOV.U32 R13, RZ, RZ, R49 ;  /* 0x000000ffff0d7224 */ /* 0x000fe200078e0031 */
[----:B------:R-:W-:-:S11]  /*2c6c0*/  MOV R9, R14 ;  /* 0x0000000e00097202 */ /* 0x000fd60000000f00 */
[----:B------:R-:W-:Y:S05]  /*2c6d0*/  WARPSYNC.COLLECTIVE R15, `(.L_x_2729) ;  /* 0x000000000f087348 */ /* 0x000fea0003c00000 */
[----:B------:R0:W1:Y:S02]  /*2c6e0*/  SHFL.IDX P6, R14, R13, R12, R11 ;  /* 0x0000000c0d0e7389 */ /* 0x00006400000c000b */
[----:B01----:R-:W-:Y:S01]  /*2c6f0*/  ENDCOLLECTIVE ;  /* 0x000000000000791b */ /* 0x003fe20003800000 */
.L_x_2729:
[----:B------:R-:W-:-:S05]  /*2c700*/  @!P1 IADD3 R0, P2, R16, R9, RZ ;  /* 0x0000000910009210 */ /* 0x000fca0007f5e0ff */
[----:B------:R-:W-:Y:S02]  /*2c710*/  @!P1 IMAD.X R3, R3, 0x1, R17, P2 ;  /* 0x0000000103039824 */ /* 0x000fe400010e0611 */
[----:B------:R-:W-:Y:S02]  /*2c720*/  @!P1 IMAD.MOV.U32 R24, RZ, RZ, R0 ;  /* 0x000000ffff189224 */ /* 0x000fe400078e0000 */
[----:B------:R-:W-:Y:S02]  /*2c730*/  @!P1 IMAD.MOV.U32 R25, RZ, RZ, R3 ;  /* 0x000000ffff199224 */ /* 0x000fe400078e0003 */
[----:B------:R-:W-:-:S04]  /*2c740*/  IMAD.MOV.U32 R13, RZ, RZ, R10 ;  /* 0x000000ffff0d7224 */ /* 0x000fc800078e000a */
[----:B------:R-:W5:Y:S01]  /*2c750*/  @!P1 LD.E.128 R24, desc[UR46][R24.64] ;  /* 0x0000002e18189980 */ /* 0x000f62000c101d00 */
[----:B------:R-:W-:-:S07]  /*2c760*/  IMAD.MOV.U32 R21, RZ, RZ, R14 ;  /* 0x000000ffff157224 */ /* 0x000fce00078e000e */
[----:B-----5:R-:W-:Y:S05]  /*2c770*/  WARPSYNC.COLLECTIVE R15, `(.L_x_2730) ;  /* 0x000000000f087348 */ /* 0x020fea0003c00000 */
[----:B------:R0:W1:Y:S02]  /*2c780*/  SHFL.IDX P6, R14, R13, R12, R11 ;  /* 0x0000000c0d0e7389 */ /* 0x00006400000c000b */
[----:B01---5:R-:W-:Y:S01]  /*2c790*/  ENDCOLLECTIVE ;  /* 0x000000000000791b */ /* 0x023fe20003800000 */
.L_x_2730:
[----:B------:R-:W-:-:S04]  /*2c7a0*/  @!P1 IADD3 R14, P3, R16, R14, RZ ;  /* 0x0000000e100e9210 */ /* 0x000fc80007f7e0ff */
[----:B------:R-:W-:Y:S01]  /*2c7b0*/  @!P1 IADD3.X R21, R21, R17, RZ, P3, !PT ;  /* 0x0000001115159210 */ /* 0x000fe20001ffe4ff */
[----:B------:R-:W-:-:S04]  /*2c7c0*/  @!P1 IMAD.MOV.U32 R52, RZ, RZ, R14 ;  /* 0x000000ffff349224 */ /* 0x000fc800078e000e */
[----:B------:R-:W-:-:S06]  /*2c7d0*/  @!P1 IMAD.MOV.U32 R53, RZ, RZ, R21 ;  /* 0x000000ffff359224 */ /* 0x000fcc00078e0015 */
[----:B------:R-:W5:Y:S01]  /*2c7e0*/  @!P1 LD.E.128 R52, desc[UR46][R52.64] ;  /* 0x0000002e34349980 */ /* 0x000f62000c101d00 */
[----:B------:R-:W-:Y:S01]  /*2c7f0*/  IMAD.MOV.U32 R13, RZ, RZ, R8 ;  /* 0x000000ffff0d7224 */ /* 0x000fe200078e0008 */
[----:B------:R-:W-:-:S07]  /*2c800*/  MOV R12, 0x3 ;  /* 0x00000003000c7802 */ /* 0x000fce0000000f00 */
[----:B-----5:R-:W-:Y:S05]  /*2c810*/  WARPSYNC.COLLECTIVE R15, `(.L_x_2731) ;  /* 0x000000000f087348 */ /* 0x020fea0003c00000 */
[----:B------:R0:W1:Y:S02]  /*2c820*/  SHFL.IDX P6, R14, R13, R12, R11 ;  /* 0x0000000c0d0e7389 */ /* 0x00006400000c000b */
[----:B01---5:R-:W-:Y:S01]  /*2c830*/  ENDCOLLECTIVE ;  /* 0x000000000000791b */ /* 0x023fe20003800000 */
.L_x_2731:
[----:B------:R-:W-:Y:S02]  /*2c840*/  IMAD.MOV.U32 R13, RZ, RZ, R43 ;  /* 0x000000ffff0d7224 */ /* 0x000fe400078e002b */
[----:B------:R-:W-:-:S07]  /*2c850*/  IMAD.MOV.U32 R3, RZ, RZ, R14 ;  /* 0x000000ffff037224 */ /* 0x000fce00078e000e */
[----:B------:R-:W-:Y:S05]  /*2c860*/  WARPSYNC.COLLECTIVE R15, `(.L_x_2732) ;  /* 0x000000000f087348 */ /* 0x000fea0003c00000 */
[----:B------:R0:W1:Y:S02]  /*2c870*/  SHFL.IDX P6, R14, R13, R12, R11 ;  /* 0x0000000c0d0e7389 */ /* 0x00006400000c000b */
[----:B01----:R-:W-:Y:S01]  /*2c880*/  ENDCOLLECTIVE ;  /* 0x000000000000791b */ /* 0x003fe20003800000 */
.L_x_2732:
[----:B------:R-:W-:Y:S02]  /*2c890*/  IMAD.MOV.U32 R13, RZ, RZ, R49 ;  /* 0x000000ffff0d7224 */ /* 0x000fe400078e0031 */
[----:B------:R-:W-:-:S07]  /*2c8a0*/  IMAD.MOV.U32 R43, RZ, RZ, R14 ;  /* 0x000000ffff2b7224 */ /* 0x000fce00078e000e */
[----:B------:R-:W-:Y:S05]  /*2c8b0*/  WARPSYNC.COLLECTIVE R15, `(.L_x_2733) ;  /* 0x000000000f087348 */ /* 0x000fea0003c00000 */
[----:B------:R0:W1:Y:S02]  /*2c8c0*/  SHFL.IDX P6, R14, R13, R12, R11 ;  /* 0x0000000c0d0e7389 */ /* 0x00006400000c000b */
[----:B01----:R-:W-:Y:S01]  /*2c8d0*/  ENDCOLLECTIVE ;  /* 0x000000000000791b */ /* 0x003fe20003800000 */
.L_x_2733:
[----:B------:R-:W-:Y:S01]  /*2c8e0*/  MOV R13, R10 ;  /* 0x0000000a000d7202 */ /* 0x000fe20000000f00 */
[----:B------:R-:W-:-:S07]  /*2c8f0*/  IMAD.MOV.U32 R49, RZ, RZ, R14 ;  /* 0x000000ffff317224 */ /* 0x000fce00078e000e */
[----:B------:R-:W-:Y:S05]  /*2c900*/  WARPSYNC.COLLECTIVE R15, `(.L_x_2734) ;  /* 0x000000000f087348 */ /* 0x000fea0003c00000 */
[----:B------:R0:W1:Y:S02]  /*2c910*/  SHFL.IDX P6, R14, R13, R12, R11 ;  /* 0x0000000c0d0e7389 */ /* 0x00006400000c000b */
[----:B01----:R-:W-:Y:S01]  /*2c920*/  ENDCOLLECTIVE ;  /* 0x000000000000791b */ /* 0x003fe20003800000 */
.L_x_2734:
[----:B------:R-:W-:Y:S02]  /*2c930*/  CS2R R20, SRZ ;  /* 0x0000000000147805 */ /* 0x000fe4000001ff00 */
[----:B------:R-:W-:Y:S02]  /*2c940*/  CS2R R28, SRZ ;  /* 0x00000000001c7805 */ /* 0x000fe4000001ff00 */
[----:B------:R-:W-:Y:S02]  /*2c950*/  CS2R R30, SRZ ;  /* 0x00000000001e7805 */ /* 0x000fe4000001ff00 */
[----:B------:R-:W-:Y:S02]  /*2c960*/  CS2R R32, SRZ ;  /* 0x0000000000207805 */ /* 0x000fe4000001ff00 */
[----:B------:R-:W-:Y:S01]  /*2c970*/  CS2R R8, SRZ ;  /* 0x0000000000087805 */ /* 0x000fe2000001ff00 */
[----:B------:R-:W-:Y:S02]  /*2c980*/  @!P1 IMAD.MOV.U32 R20, RZ, RZ, R24 ;  /* 0x000000ffff149224 */ /* 0x000fe400078e0018 */
[----:B------:R-:W-:-:S02]  /*2c990*/  @!P1 IMAD.MOV.U32 R21, RZ, RZ, R25 ;  /* 0x000000ffff159224 */ /* 0x000fc400078e0019 */
[----:B------:R-:W-:Y:S02]  /*2c9a0*/  @!P1 IMAD.MOV.U32 R28, RZ, RZ, R26 ;  /* 0x000000ffff1c9224 */ /* 0x000fe400078e001a */
[----:B------:R-:W-:Y:S02]  /*2c9b0*/  @!P1 IMAD.MOV.U32 R29, RZ, RZ, R27 ;  /* 0x000000ffff1d9224 */ /* 0x000fe400078e001b */
[----:B------:R-:W-:Y:S01]  /*2c9c0*/  @!P1 IMAD.MOV.U32 R30, RZ, RZ, R52 ;  /* 0x000000ffff1e9224 */ /* 0x000fe200078e0034 */
[----:B------:R-:W-:Y:S01]  /*2c9d0*/  @!P1 MOV R31, R53 ;  /* 0x00000035001f9202 */ /* 0x000fe20000000f00 */
[----:B------:R-:W-:Y:S02]  /*2c9e0*/  @!P1 IMAD.MOV.U32 R32, RZ, RZ, R54 ;  /* 0x000000ffff209224 */ /* 0x000fe400078e0036 */
[----:B------:R-:W-:Y:S01]  /*2c9f0*/  @!P1 IMAD.MOV.U32 R33, RZ, RZ, R55 ;  /* 0x000000ffff219224 */ /* 0x000fe200078e0037 */
[----:B------:R-:W-:Y:S06]  /*2ca00*/  BRA `(.L_x_2735) ;  /* 0xfffffe5400707947 */ /* 0x000fec000383ffff */
.L_x_2485:
[----:B0-----:R0:W1:Y:S02]  /*2ca10*/  SYNCS.PHASECHK.TRANS64.TRYWAIT P4, [R18+URZ+0x38800], R3 ;  /* 0x03880003120075a7 */ /* 0x001064000808017f */
[----:B-1----:R-:W-:Y:S05]  /*2ca20*/  @!P4 NANOSLEEP.SYNCS 0x989680 ;  /* 0x009896800000c95d */ /* 0x002fea0003900000 */
[----:B------:R-:W1:Y:S02]  /*2ca30*/  @!P4 SYNCS.PHASECHK.TRANS64 P4, [R18+URZ+0x38800], R3 ;  /* 0x038800031200c5a7 */ /* 0x000e64000808007f */
[----:B-1----:R-:W-:Y:S05]  /*2ca40*/  @!P4 BRA `(.L_x_2485) ;  /* 0xfffffffc00f0c947 */ /* 0x002fea000383ffff */
[----:B------:R-:W-:Y:S05]  /*2ca50*/  BRA `(.L_x_2736) ;  /* 0xfffffe5400e87947 */ /* 0x000fea000383ffff */
.L_x_2495:
[----:B-1----:R1:W2:Y:S02]  /*2ca60*/  SYNCS.PHASECHK.TRANS64.TRYWAIT P0, [R0+URZ+0x38830], R3 ;  /* 0x03883003000075a7 */ /* 0x0022a4000800017f */
[----:B--2---:R-:W-:Y:S05]  /*2ca70*/  @!P0 NANOSLEEP.SYNCS 0x989680 ;  /* 0x009896800000895d */ /* 0x004fea0003900000 */
[----:B------:R-:W2:Y:S02]  /*2ca80*/  @!P0 SYNCS.PHASECHK.TRANS64 P0, [R0+URZ+0x38830], R3 ;  /* 0x03883003000085a7 */ /* 0x000ea4000800007f */
[----:B--2---:R-:W-:Y:S05]  /*2ca90*/  @!P0 BRA `(.L_x_2495) ;  /* 0xfffffffc00f08947 */ /* 0x004fea000383ffff */
[----:B------:R-:W-:Y:S05]  /*2caa0*/  BRA `(.L_x_2494) ;  /* 0xfffffe9800607947 */ /* 0x000fea000383ffff */
.L_x_2501:
[----:B-1----:R1:W2:Y:S02]  /*2cab0*/  SYNCS.PHASECHK.TRANS64.TRYWAIT P3, [R5+URZ+0x38830], R6 ;  /* 0x03883006050075a7 */ /* 0x0022a4000806017f */
[----:B--2---:R-:W-:Y:S05]  /*2cac0*/  @!P3 NANOSLEEP.SYNCS 0x989680 ;  /* 0x009896800000b95d */ /* 0x004fea0003900000 */
[----:B------:R-:W2:Y:S02]  /*2cad0*/  @!P3 SYNCS.PHASECHK.TRANS64 P3, [R5+URZ+0x38830], R6 ;  /* 0x038830060500b5a7 */ /* 0x000ea4000806007f */
[----:B--2---:R-:W-:Y:S05]  /*2cae0*/  @!P3 BRA `(.L_x_2501) ;  /* 0xfffffffc00f0b947 */ /* 0x004fea000383ffff */
[----:B------:R-:W-:Y:S05]  /*2caf0*/  BRA `(.L_x_2500) ;  /* 0xfffffec8003c7947 */ /* 0x000fea000383ffff */
.L_x_2505:
[----:B-1----:R1:W2:Y:S02]  /*2cb00*/  SYNCS.PHASECHK.TRANS64.TRYWAIT P2, [R5+URZ+0x38850], R4 ;  /* 0x03885004050075a7 */ /* 0x0022a4000804017f */
[----:B--2---:R-:W-:Y:S05]  /*2cb10*/  @!P2 NANOSLEEP.SYNCS 0x989680 ;  /* 0x009896800000a95d */ /* 0x004fea0003900000 */
[----:B------:R-:W2:Y:S02]  /*2cb20*/  @!P2 SYNCS.PHASECHK.TRANS64 P2, [R5+URZ+0x38850], R4 ;  /* 0x038850040500a5a7 */ /* 0x000ea4000804007f */
[----:B--2---:R-:W-:Y:S05]  /*2cb30*/  @!P2 BRA `(.L_x_2505) ;  /* 0xfffffffc00f0a947 */ /* 0x004fea000383ffff */
[----:B------:R-:W-:Y:S05]  /*2cb40*/  BRA `(.L_x_2502) ;  /* 0xfffffecc00487947 */ /* 0x000fea000383ffff */
.L_x_2513:
[----:B-1----:R1:W2:Y:S02]  /*2cb50*/  SYNCS.PHASECHK.TRANS64.TRYWAIT P0, [R5+URZ+0x38830], R6 ;  /* 0x03883006050075a7 */ /* 0x0022a4000800017f */
[----:B--2---:R-:W-:Y:S05]  /*2cb60*/  @!P0 NANOSLEEP.SYNCS 0x989680 ;  /* 0x009896800000895d */ /* 0x004fea0003900000 */
[----:B------:R-:W2:Y:S02]  /*2cb70*/  @!P0 SYNCS.PHASECHK.TRANS64 P0, [R5+URZ+0x38830], R6 ;  /* 0x03883006050085a7 */ /* 0x000ea4000800007f */
[----:B--2---:R-:W-:Y:S05]  /*2cb80*/  @!P0 BRA `(.L_x_2513) ;  /* 0xfffffffc00f08947 */ /* 0x004fea000383ffff */
[----:B------:R-:W-:Y:S05]  /*2cb90*/  BRA `(.L_x_2512) ;  /* 0xfffffefc00bc7947 */ /* 0x000fea000383ffff */
.L_x_2517:
[----:B-1----:R1:W2:Y:S02]  /*2cba0*/  SYNCS.PHASECHK.TRANS64.TRYWAIT P0, [R5+URZ+0x38850], R4 ;  /* 0x03885004050075a7 */ /* 0x0022a4000800017f */
[----:B--2---:R-:W-:Y:S05]  /*2cbb0*/  @!P0 NANOSLEEP.SYNCS 0x989680 ;  /* 0x009896800000895d */ /* 0x004fea0003900000 */
[----:B------:R-:W2:Y:S02]  /*2cbc0*/  @!P0 SYNCS.PHASECHK.TRANS64 P0, [R5+URZ+0x38850], R4 ;  /* 0x03885004050085a7 */ /* 0x000ea4000800007f */
[----:B--2---:R-:W-:Y:S05]  /*2cbd0*/  @!P0 BRA `(.L_x_2517) ;  /* 0xfffffffc00f08947 */ /* 0x004fea000383ffff */
[----:B------:R-:W-:Y:S05]  /*2cbe0*/  BRA `(.L_x_2514) ;  /* 0xffffff0000bc7947 */ /* 0x000fea000383ffff */
.L_x_2523:
[----:B-1----:R1:W2:Y:S02]  /*2cbf0*/  SYNCS.PHASECHK.TRANS64.TRYWAIT P0, [R8+URZ+0x38850], R5 ;  /* 0x03885005080075a7 */ /* 0x0022a4000800017f */
[----:B--2---:R-:W-:Y:S05]  /*2cc00*/  @!P0 NANOSLEEP.SYNCS 0x989680 ;  /* 0x009896800000895d */ /* 0x004fea0003900000 */
[----:B------:R-:W2:Y:S02]  /*2cc10*/  @!P0 SYNCS.PHASECHK.TRANS64 P0, [R8+URZ+0x38850], R5 ;  /* 0x03885005080085a7 */ /* 0x000ea4000800007f */
[----:B--2---:R-:W-:Y:S05]  /*2cc20*/  @!P0 BRA `(.L_x_2523) ;  /* 0xfffffffc00f08947 */ /* 0x004fea000383ffff */
[----:B------:R-:W-:Y:S05]  /*2cc30*/  BRA `(.L_x_2522) ;  /* 0xffffff2800987947 */ /* 0x000fea000383ffff */
.L_x_2527:
[----:B------:R-:W-:Y:S01]  /*2cc40*/  SEL R21, R32, R33, P0 ;  /* 0x0000002120157207 */ /* 0x000fe20000000000 */
[----:B------:R-:W-:Y:S01]  /*2cc50*/  IMAD.MOV.U32 R15, RZ, RZ, -0x1 ;  /* 0xffffffffff0f7424 */ /* 0x000fe200078e00ff */
        /* <DEDUP_REMOVED lines=14> */
[----:B------:R-:W-:Y:S01]  /*2cd40*/  IMAD.MOV.U32 R11, RZ, RZ, 0x1c1f ;  /* 0x00001c1fff0b7424 */ /* 0x000fe200078e00ff */
[----:B------:R-:W-:Y:S02]  /*2cd50*/  SEL R53, R62, R59, P0 ;  /* 0x0000003b3e357207 */ /* 0x000fe40000000000 */
[----:B------:R-:W-:-:S07]  /*2cd60*/  SEL R62, R59, R62, P0 ;  /* 0x0000003e3b3e7207 */ /* 0x000fce0000000000 */
[----:B------:R-:W-:Y:S05]  /*2cd70*/  WARPSYNC.COLLECTIVE R15, `(.L_x_2737) ;  /* 0x000000000f087348 */ /* 0x000fea0003c00000 */
[----:B------:R0:W1:Y:S02]  /*2cd80*/  SHFL.IDX P6, R14, R13, R12, R11 ;  /* 0x0000000c0d0e7389 */ /* 0x00006400000c000b */
[----:B01----:R-:W-:Y:S01]  /*2cd90*/  ENDCOLLECTIVE ;  /* 0x000000000000791b */ /* 0x003fe20003800000 */
.L_x_2737:
        /* <DEDUP_REMOVED lines=18> */
.L_x_2738:
        /* <DEDUP_REMOVED lines=19> */
.L_x_2739:
        /* <DEDUP_REMOVED lines=18> */
.L_x_2740:
        /* <DEDUP_REMOVED lines=18> */
.L_x_2741:
        /* <DEDUP_REMOVED lines=8> */
.L_x_2742:
[----:B------:R-:W-:Y:S02]  /*2d2b0*/  IMAD.MOV.U32 R13, RZ, RZ, R27 ;  /* 0x000000ffff0d7224 */ /* 0x000fe400078e001b */
[----:B------:R-:W-:Y:S02]  /*2d2c0*/  IMAD.MOV.U32 R12, RZ, RZ, R2 ;  /* 0x000000ffff0c7224 */ /* 0x000fe400078e0002 */
[----:B------:R-:W-:-:S07]  /*2d2d0*/  IMAD.MOV.U32 R25, RZ, RZ, R14 ;  /* 0x000000ffff197224 */ /* 0x000fce00078e000e */
[----:B------:R-:W-:Y:S05]  /*2d2e0*/  WARPSYNC.COLLECTIVE R15, `(.L_x_2743) ;  /* 0x000000000f087348 */ /* 0x000fea0003c00000 */
[----:B------:R0:W1:Y:S02]  /*2d2f0*/  SHFL.IDX P6, R14, R13, R12, R11 ;  /* 0x0000000c0d0e7389 */ /* 0x00006400000c000b */
[----:B01----:R-:W-:Y:S01]  /*2d300*/  ENDCOLLECTIVE ;  /* 0x000000000000791b */ /* 0x003fe20003800000 */
.L_x_2743:
[----:B------:R-:W-:Y:S01]  /*2d310*/  IMAD.MOV.U32 R13, RZ, RZ, R24 ;  /* 0x000000ffff0d7224 */ /* 0x000fe200078e0018 */
[----:B------:R-:W-:Y:S01]  /*2d320*/  SEL R24, R26, R25, P0 ;  /* 0x000000191a187207 */ /* 0x000fe20000000000 */
[----:B------:R-:W-:Y:S01]  /*2d330*/  IMAD.MOV.U32 R12, RZ, RZ, R7 ;  /* 0x000000ffff0c7224 */ /* 0x000fe200078e0007 */
[----:B------:R-:W-:Y:S02]  /*2d340*/  SEL R26, R25, R26, P0 ;  /* 0x0000001a191a7207 */ /* 0x000fe40000000000 */
[----:B------:R-:W-:-:S07]  /*2d350*/  MOV R30, R14 ;  /* 0x0000000e001e7202 */ /* 0x000fce0000000f00 */
[----:B------:R-:W-:Y:S05]  /*2d360*/  WARPSYNC.COLLECTIVE R15, `(.L_x_2744) ;  /* 0x000000000f087348 */ /* 0x000fea0003c00000 */
[----:B------:R0:W1:Y:S02]  /*2d370*/  SHFL.IDX P6, R14, R13, R12, R11 ;  /* 0x0000000c0d0e7389 */ /* 0x00006400000c000b */
[----:B01----:R-:W-:Y:S01]  /*2d380*/  ENDCOLLECTIVE ;  /* 0x000000000000791b */ /* 0x003fe20003800000 */
.L_x_2744:
[----:B------:R-:W-:Y:S02]  /*2d390*/  IMAD.MOV.U32 R13, RZ, RZ, R29 ;  /* 0x000000ffff0d7224 */ /* 0x000fe400078e001d */
[----:B------:R-:W-:Y:S02]  /*2d3a0*/  IMAD.MOV.U32 R12, RZ, RZ, R2 ;  /* 0x000000ffff0c7224 */ /* 0x000fe400078e0002 */
[----:B------:R-:W-:-:S07]  /*2d3b0*/  IMAD.MOV.U32 R27, RZ, RZ, R14 ;  /* 0x000000ffff1b7224 */ /* 0x000fce00078e000e */
[----:B------:R-:W-:Y:S05]  /*2d3c0*/  WARPSYNC.COLLECTIVE R15, `(.L_x_2745) ;  /* 0x000000000f087348 */ /* 0x000fea0003c00000 */
[----:B------:R0:W1:Y:S02]  /*2d3d0*/  SHFL.IDX P6, R14, R13, R12, R11 ;  /* 0x0000000c0d0e7389 */ /* 0x00006400000c000b */
[----:B01----:R-:W-:Y:S01]  /*2d3e0*/  ENDCOLLECTIVE ;  /* 0x000000000000791b */ /* 0x003fe20003800000 */
.L_x_2745:
        /* <DEDUP_REMOVED lines=8> */
.L_x_2746:
[----:B------:R-:W-:Y:S02]  /*2d470*/  IMAD.MOV.U32 R13, RZ, RZ, R31 ;  /* 0x000000ffff0d7224 */ /* 0x000fe400078e001f */
[----:B------:R-:W-:Y:S02]  /*2d480*/  IMAD.MOV.U32 R12, RZ, RZ, R2 ;  /* 0x000000ffff0c7224 */ /* 0x000fe400078e0002 */
[----:B------:R-:W-:-:S07]  /*2d490*/  IMAD.MOV.U32 R29, RZ, RZ, R14 ;  /* 0x000000ffff1d7224 */ /* 0x000fce00078e000e */
[----:B------:R-:W-:Y:S05]  /*2d4a0*/  WARPSYNC.COLLECTIVE R15, `(.L_x_2747) ;  /* 0x000000000f087348 */ /* 0x000fea0003c00000 */
[----:B------:R0:W1:Y:S02]  /*2d4b0*/  SHFL.IDX P6, R14, R13, R12, R11 ;  /* 0x0000000c0d0e7389 */ /* 0x00006400000c000b */
[----:B01----:R-:W-:Y:S01]  /*2d4c0*/  ENDCOLLECTIVE ;  /* 0x000000000000791b */ /* 0x003fe20003800000 */
.L_x_2747:
        /* <DEDUP_REMOVED lines=8> */
.L_x_2748:
[----:B------:R-:W-:Y:S02]  /*2d550*/  IMAD.MOV.U32 R13, RZ, RZ, R33 ;  /* 0x000000ffff0d7224 */ /* 0x000fe400078e0021 */
[----:B------:R-:W-:Y:S02]  /*2d560*/  IMAD.MOV.U32 R12, RZ, RZ, R2 ;  /* 0x000000ffff0c7224 */ /* 0x000fe400078e0002 */
[----:B------:R-:W-:-:S07]  /*2d570*/  IMAD.MOV.U32 R31, RZ, RZ, R14 ;  /* 0x000000ffff1f7224 */ /* 0x000fce00078e000e */
[----:B------:R-:W-:Y:S05]  /*2d580*/  WARPSYNC.COLLECTIVE R15, `(.L_x_2749) ;  /* 0x000000000f087348 */ /* 0x000fea0003c00000 */
[----:B------:R0:W1:Y:S02]  /*2d590*/  SHFL.IDX P6, R14, R13, R12, R11 ;  /* 0x0000000c0d0e7389 */ /* 0x00006400000c000b */
[----:B01----:R-:W-:Y:S01]  /*2d5a0*/  ENDCOLLECTIVE ;  /* 0x000000000000791b */ /* 0x003fe20003800000 */
.L_x_2749:
        /* <DEDUP_REMOVED lines=8> */
.L_x_2750:
[----:B------:R-:W-:Y:S02]  /*2d630*/  IMAD.MOV.U32 R13, RZ, RZ, R35 ;  /* 0x000000ffff0d7224 */ /* 0x000fe400078e0023 */
[----:B------:R-:W-:Y:S02]  /*2d640*/  IMAD.MOV.U32 R12, RZ, RZ, R2 ;  /* 0x000000ffff0c7224 */ /* 0x000fe400078e0002 */
[----:B------:R-:W-:-:S07]  /*2d650*/  IMAD.MOV.U32 R40, RZ, RZ, R14 ;  /* 0x000000ffff287224 */ /* 0x000fce00078e000e */
[----:B------:R-:W-:Y:S05]  /*2d660*/  WARPSYNC.COLLECTIVE R15, `(.L_x_2751) ;  /* 0x000000000f087348 */ /* 0x000fea0003c00000 */
[----:B------:R0:W1:Y:S02]  /*2d670*/  SHFL.IDX P6, R14, R13, R12, R11 ;  /* 0x0000000c0d0e7389 */ /* 0x00006400000c000b */
[----:B01----:R-:W-:Y:S01]  /*2d680*/  ENDCOLLECTIVE ;  /* 0x000000000000791b */ /* 0x003fe20003800000 */
.L_x_2751:
[----:B------:R-:W-:Y:S02]  /*2d690*/  IMAD.MOV.U32 R13, RZ, RZ, R42 ;  /* 0x000000ffff0d7224 */ /* 0x000fe400078e002a */
[----:B------:R-:W-:Y:S01]  /*2d6a0*/  IMAD.MOV.U32 R12, RZ, RZ, R7 ;  /* 0x000000ffff0c7224 */ /* 0x000fe200078e0007 */
[----:B------:R-:W-:-:S07]  /*2d6b0*/  MOV R35, R14 ;  /* 0x0000000e00237202 */ /* 0x000fce0000000f00 */
[----:B------:R-:W-:Y:S05]  /*2d6c0*/  WARPSYNC.COLLECTIVE R15, `(.L_x_2752) ;  /* 0x000000000f087348 */ /* 0x000fea0003c00000 */
[----:B------:R0:W1:Y:S02]  /*2d6d0*/  SHFL.IDX P6, R14, R13, R12, R11 ;  /* 0x0000000c0d0e7389 */ /* 0x00006400000c000b */
[----:B01----:R-:W-:Y:S01]  /*2d6e0*/  ENDCOLLECTIVE ;  /* 0x000000000000791b */ /* 0x003fe20003800000 */
.L_x_2752:
[----:B------:R-:W-:Y:S02]  /*2d6f0*/  IMAD.MOV.U32 R13, RZ, RZ, R37 ;  /* 0x000000ffff0d7224 */ /* 0x000fe400078e0025 */
[----:B------:R-:W-:Y:S02]  /*2d700*/  IMAD.MOV.U32 R12, RZ, RZ, R2 ;  /* 0x000000ffff0c7224 */ /* 0x000fe400078e0002 */
[----:B------:R-:W-:-:S07]  /*2d710*/  IMAD.MOV.U32 R42, RZ, RZ, R14 ;  /* 0x000000ffff2a7224 */ /* 0x000fce00078e000e */
[----:B------:R-:W-:Y:S05]  /*2d720*/  WARPSYNC.COLLECTIVE R15, `(.L_x_2753) ;  /* 0x000000000f087348 */ /* 0x000fea0003c00000 */
[----:B------:R0:W1:Y:S02]  /*2d730*/  SHFL.IDX P6, R14, R13, R12, R11 ;  /* 0x0000000c0d0e7389 */ /* 0x00006400000c000b */
[----:B01----:R-:W-:Y:S01]  /*2d740*/  ENDCOLLECTIVE ;  /* 0x000000000000791b */ /* 0x003fe20003800000 */
.L_x_2753:
[----:B------:R-:W-:Y:S02]  /*2d750*/  IMAD.MOV.U32 R13, RZ, RZ, R44 ;  /* 0x000000ffff0d7224 */ /* 0x000fe400078e002c */
[----:B------:R-:W-:Y:S01]  /*2d760*/  IMAD.MOV.U32 R12, RZ, RZ, R7 ;  /* 0x000000ffff0c7224 */ /* 0x000fe200078e0007 */
[----:B------:R-:W-:-:S07]  /*2d770*/  MOV R37, R14 ;  /* 0x0000000e00257202 */ /* 0x000fce0000000f00 */
[----:B------:R-:W-:Y:S05]  /*2d780*/  WARPSYNC.COLLECTIVE R15, `(.L_x_2754) ;  /* 0x000000000f087348 */ /* 0x000fea0003c00000 */
[----:B------:R0:W1:Y:S02]  /*2d790*/  SHFL.IDX P6, R14, R13, R12, R11 ;  /* 0x0000000c0d0e7389 */ /* 0x00006400000c000b */
[----:B01----:R-:W-:Y:S01]  /*2d7a0*/  ENDCOLLECTIVE ;  /* 0x000000000000791b */ /* 0x003fe20003800000 */
.L_x_2754:
[----:B------:R-:W-:Y:S02]  /*2d7b0*/  IMAD.MOV.U32 R13, RZ, RZ, R39 ;  /* 0x000000ffff0d7224 */ /* 0x000fe400078e0027 */
[----:B------:R-:W-:Y:S02]  /*2d7c0*/  IMAD.MOV.U32 R12, RZ, RZ, R2 ;  /* 0x000000ffff0c7224 */ /* 0x000fe400078e0002 */
[----:B------:R-:W-:-:S07]  /*2d7d0*/  IMAD.MOV.U32 R44, RZ, RZ, R14 ;  /* 0x000000ffff2c7224 */ /* 0x000fce00078e000e */
[----:B------:R-:W-:Y:S05]  /*2d7e0*/  WARPSYNC.COLLECTIVE R15, `(.L_x_2755) ;  /* 0x000000000f087348 */ /* 0x000fea0003c00000 */
[----:B------:R0:W1:Y:S02]  /*2d7f0*/  SHFL.IDX P6, R14, R13, R12, R11 ;  /* 0x0000000c0d0e7389 */ /* 0x00006400000c000b */
[----:B01----:R-:W-:Y:S01]  /*2d800*/  ENDCOLLECTIVE ;  /* 0x000000000000791b */ /* 0x003fe20003800000 */
.L_x_2755:
[----:B------:R-:W-:Y:S02]  /*2d810*/  IMAD.MOV.U32 R13, RZ, RZ, R46 ;  /* 0x000000ffff0d7224 */ /* 0x000fe400078e002e */
[----:B------:R-:W-:Y:S01]  /*2d820*/  IMAD.MOV.U32 R12, RZ, RZ, R7 ;  /* 0x000000ffff0c7224 */ /* 0x000fe200078e0007 */
[----:B------:R-:W-:-:S07]  /*2d830*/  MOV R39, R14 ;  /* 0x0000000e00277202 */ /* 0x000fce0000000f00 */
[----:B------:R-:W-:Y:S05]  /*2d840*/  WARPSYNC.COLLECTIVE R15, `(.L_x_2756) ;  /* 0x000000000f087348 */ /* 0x000fea0003c00000 */
[----:B------:R0:W1:Y:S02]  /*2d850*/  SHFL.IDX P6, R14, R13, R12, R11 ;  /* 0x0000000c0d0e7389 */ /* 0x00006400000c000b */
[----:B01----:R-:W-:Y:S01]  /*2d860*/  ENDCOLLECTIVE ;  /* 0x000000000000791b */ /* 0x003fe20003800000 */
.L_x_2756:
[----:B------:R-:W-:Y:S02]  /*2d870*/  IMAD.MOV.U32 R13, RZ, RZ, R41 ;  /* 0x000000ffff0d7224 */ /* 0x000fe400078e0029 */
[----:B------:R-:W-:Y:S02]  /*2d880*/  IMAD.MOV.U32 R12, RZ, RZ, R2 ;  /* 0x000000ffff0c7224 */ /* 0x000fe400078e0002 */
[----:B------:R-:W-:-:S07]  /*2d890*/  IMAD.MOV.U32 R46, RZ, RZ, R14 ;  /* 0x000000ffff2e7224 */ /* 0x000fce00078e000e */
[----:B------:R-:W-:Y:S05]  /*2d8a0*/  WARPSYNC.COLLECTIVE R15, `(.L_x_2757) ;  /* 0x000000000f087348 */ /* 0x000fea0003c00000 */
[----:B------:R0:W1:Y:S02]  /*2d8b0*/  SHFL.IDX P6, R14, R13, R12, R11 ;  /* 0x0000000c0d0e7389 */ /* 0x00006400000c000b */
[----:B01----:R-:W-:Y:S01]  /*2d8c0*/  ENDCOLLECTIVE ;  /* 0x000000000000791b */ /* 0x003fe20003800000 */
.L_x_2757:
[----:B------:R-:W-:Y:S02]  /*2d8d0*/  IMAD.MOV.U32 R13, RZ, RZ, R48 ;  /* 0x000000ffff0d7224 */ /* 0x000fe400078e0030 */
[----:B------:R-:W-:Y:S01]  /*2d8e0*/  IMAD.MOV.U32 R12, RZ, RZ, R7 ;  /* 0x000000ffff0c7224 */ /* 0x000fe200078e0007 */
[----:B------:R-:W-:-:S07]  /*2d8f0*/  MOV R41, R14 ;  /* 0x0000000e00297202 */ /* 0x000fce0000000f00 */
[----:B------:R-:W-:Y:S05]  /*2d900*/  WARPSYNC.COLLECTIVE R15, `(.L_x_2758) ;  /* 0x000000000f087348 */ /* 0x000fea0003c00000 */
[----:B------:R0:W1:Y:S02]  /*2d910*/  SHFL.IDX P6, R14, R13, R12, R11 ;  /* 0x0000000c0d0e7389 */ /* 0x00006400000c000b */
[----:B01----:R-:W-:Y:S01]  /*2d920*/  ENDCOLLECTIVE ;  /* 0x000000000000791b */ /* 0x003fe20003800000 */
.L_x_2758:
[----:B------:R-:W-:Y:S02]  /*2d930*/  IMAD.MOV.U32 R13, RZ, RZ, R43 ;  /* 0x000000ffff0d7224 */ /* 0x000fe400078e002b */
[----:B------:R-:W-:Y:S02]  /*2d940*/  IMAD.MOV.U32 R12, RZ, RZ, R2 ;  /* 0x000000ffff0c7224 */ /* 0x000fe400078e0002 */
[----:B------:R-:W-:-:S07]  /*2d950*/  IMAD.MOV.U32 R48, RZ, RZ, R14 ;  /* 0x000000ffff307224 */ /* 0x000fce00078e000e */
[----:B------:R-:W-:Y:S05]  /*2d960*/  WARPSYNC.COLLECTIVE R15, `(.L_x_2759) ;  /* 0x000000000f087348 */ /* 0x000fea0003c00000 */
[----:B------:R0:W1:Y:S02]  /*2d970*/  SHFL.IDX P6, R14, R13, R12, R11 ;  /* 0x0000000c0d0e7389 */ /* 0x00006400000c000b */
[----:B01----:R-:W-:Y:S01]  /*2d980*/  ENDCOLLECTIVE ;  /* 0x000000000000791b */ /* 0x003fe20003800000 */
.L_x_2759:
[----:B------:R-:W-:Y:S02]  /*2d990*/  IMAD.MOV.U32 R13, RZ, RZ, R50 ;  /* 0x000000ffff0d7224 */ /* 0x000fe400078e0032 */
[----:B------:R-:W-:Y:S01]  /*2d9a0*/  IMAD.MOV.U32 R12, RZ, RZ, R7 ;  /* 0x000000ffff0c7224 */ /* 0x000fe200078e0007 */
[----:B------:R-:W-:-:S07]  /*2d9b0*/  MOV R43, R14 ;  /* 0x0000000e002b7202 */ /* 0x000fce0000000f00 */
[----:B------:R-:W-:Y:S05]  /*2d9c0*/  WARPSYNC.COLLECTIVE R15, `(.L_x_2760) ;  /* 0x000000000f087348 */ /* 0x000fea0003c00000 */
[----:B------:R0:W1:Y:S02]  /*2d9d0*/  SHFL.IDX P6, R14, R13, R12, R11 ;  /* 0x0000000c0d0e7389 */ /* 0x00006400000c000b */
[----:B01----:R-:W-:Y:S01]  /*2d9e0*/  ENDCOLLECTIVE ;  /* 0x000000000000791b */ /* 0x003fe20003800000 */
.L_x_2760:
[----:B------:R-:W-:Y:S02]  /*2d9f0*/  IMAD.MOV.U32 R13, RZ, RZ, R45 ;  /* 0x000000ffff0d7224 */ /* 0x000fe400078e002d */
[----:B------:R-:W-:Y:S02]  /*2da00*/  IMAD.MOV.U32 R12, RZ, RZ, R2 ;  /* 0x000000ffff0c7224 */ /* 0x000fe400078e0002 */
[----:B------:R-:W-:-:S07]  /*2da10*/  IMAD.MOV.U32 R50, RZ, RZ, R14 ;  /* 0x000000ffff327224 */ /* 0x000fce00078e000e */
[----:B------:R-:W-:Y:S05]  /*2da20*/  WARPSYNC.COLLECTIVE R15, `(.L_x_2761) ;  /* 0x000000000f087348 */ /* 0x000fea0003c00000 */
[----:B------:R0:W1:Y:S02]  /*2da30*/  SHFL.IDX P6, R14, R13, R12, R11 ;  /* 0x0000000c0d0e7389 */ /* 0x00006400000c000b */
[----:B01----:R-:W-:Y:S01]  /*2da40*/  ENDCOLLECTIVE ;  /* 0x000000000000791b */ /* 0x003fe20003800000 */
.L_x_2761:
[----:B------:R-:W-:Y:S02]  /*2da50*/  IMAD.MOV.U32 R13, RZ, RZ, R52 ;  /* 0x000000ffff0d7224 */ /* 0x000fe400078e0034 */
[----:B------:R-:W-:Y:S01]  /*2da60*/  IMAD.MOV.U32 R12, RZ, RZ, R7 ;  /* 0x000000ffff0c7224 */ /* 0x000fe200078e0007 */
[----:B------:R-:W-:-:S07]  /*2da70*/  MOV R45, R14 ;  /* 0x0000000e002d7202 */ /* 0x000fce0000000f00 */
[----:B------:R-:W-:Y:S05]  /*2da80*/  WARPSYNC.COLLECTIVE R15, `(.L_x_2762) ;  /* 0x000000000f087348 */ /* 0x000fea0003c00000 */
[----:B------:R0:W1:Y:S02]  /*2da90*/  SHFL.IDX P6, R14, R13, R12, R11 ;  /* 0x0000000c0d0e7389 */ /* 0x00006400000c000b */
[----:B01----:R-:W-:Y:S01]  /*2daa0*/  ENDCOLLECTIVE ;  /* 0x000000000000791b */ /* 0x003fe20003800000 */
.L_x_2762:
[----:B------:R-:W-:Y:S02]  /*2dab0*/  IMAD.MOV.U32 R13, RZ, RZ, R47 ;  /* 0x000000ffff0d7224 */ /* 0x000fe400078e002f */
[----:B------:R-:W-:Y:S02]  /*2dac0*/  IMAD.MOV.U32 R12, RZ, RZ, R2 ;  /* 0x000000ffff0c7224 */ /* 0x000fe400078e0002 */
[----:B------:R-:W-:-:S07]  /*2dad0*/  IMAD.MOV.U32 R52, RZ, RZ, R14 ;  /* 0x000000ffff347224 */ /* 0x000fce00078e000e */
[----:B------:R-:W-:Y:S05]  /*2dae0*/  WARPSYNC.COLLECTIVE R15, `(.L_x_2763) ;  /* 0x000000000f087348 */ /* 0x000fea0003c00000 */
[----:B------:R0:W1:Y:S02]  /*2daf0*/  SHFL.IDX P6, R14, R13, R12, R11 ;  /* 0x0000000c0d0e7389 */ /* 0x00006400000c000b */
[----:B01----:R-:W-:Y:S01]  /*2db00*/  ENDCOLLECTIVE ;  /* 0x000000000000791b */ /* 0x003fe20003800000 */
.L_x_2763:
[----:B------:R-:W-:Y:S01]  /*2db10*/  IMAD.MOV.U32 R13, RZ, RZ, R56 ;  /* 0x000000ffff0d7224 */ /* 0x000fe200078e0038 */
[----:B------:R-:W-:Y:S01]  /*2db20*/  SEL R56, R37, R44, P0 ;  /* 0x0000002c25387207 */ /* 0x000fe20000000000 */
[----:B------:R-:W-:Y:S01]  /*2db30*/  IMAD.MOV.U32 R12, RZ, RZ, R7 ;  /* 0x000000ffff0c7224 */ /* 0x000fe200078e0007 */
[----:B------:R-:W-:-:S07]  /*2db40*/  MOV R47, R14 ;  /* 0x0000000e002f7202 */ /* 0x000fce0000000f00 */
[----:B------:R-:W-:Y:S05]  /*2db50*/  WARPSYNC.COLLECTIVE R15, `(.L_x_2764) ;  /* 0x000000000f087348 */ /* 0x000fea0003c00000 */
[----:B------:R0:W1:Y:S02]  /*2db60*/  SHFL.IDX P6, R14, R13, R12, R11 ;  /* 0x0000000c0d0e7389 */ /* 0x00006400000c000b */
[----:B01----:R-:W-:Y:S01]  /*2db70*/  ENDCOLLECTIVE ;  /* 0x000000000000791b */ /* 0x003fe20003800000 */
.L_x_2764:
[----:B------:R-:W-:Y:S02]  /*2db80*/  IMAD.MOV.U32 R13, RZ, RZ, R49 ;  /* 0x000000ffff0d7224 */ /* 0x000fe400078e0031 */
[----:B------:R-:W-:Y:S02]  /*2db90*/  IMAD.MOV.U32 R12, RZ, RZ, R2 ;  /* 0x000000ffff0c7224 */ /* 0x000fe400078e0002 */
[----:B------:R-:W-:-:S07]  /*2dba0*/  IMAD.MOV.U32 R20, RZ, RZ, R14 ;  /* 0x000000ffff147224 */ /* 0x000fce00078e000e */
[----:B------:R-:W-:Y:S05]  /*2dbb0*/  WARPSYNC.COLLECTIVE R15, `(.L_x_2765) ;  /* 0x000000000f087348 */ /* 0x000fea0003c00000 */
[----:B------:R0:W1:Y:S02]  /*2dbc0*/  SHFL.IDX P6, R14, R13, R12, R11 ;  /* 0x0000000c0d0e7389 */ /* 0x00006400000c000b */
[----:B01----:R-:W-:Y:S01]  /*2dbd0*/  ENDCOLLECTIVE ;  /* 0x000000000000791b */ /* 0x003fe20003800000 */
.L_x_2765:
[----:B------:R-:W-:Y:S01]  /*2dbe0*/  IMAD.MOV.U32 R13, RZ, RZ, R58 ;  /* 0x000000ffff0d7224 */ /* 0x000fe200078e003a */
[----:B------:R-:W-:Y:S01]  /*2dbf0*/  SEL R58, R44, R37, P0 ;  /* 0x000000252c3a7207 */ /* 0x000fe20000000000 */
[----:B------:R-:W-:Y:S01]  /*2dc00*/  IMAD.MOV.U32 R12, RZ, RZ, R7 ;  /* 0x000000ffff0c7224 */ /* 0x000fe200078e0007 */
[----:B------:R-:W-:Y:S02]  /*2dc10*/  SEL R44, R39, R46, P0 ;  /* 0x0000002e272c7207 */ /* 0x000fe40000000000 */
[----:B------:R-:W-:Y:S02]  /*2dc20*/  SEL R46, R46, R39, P0 ;  /* 0x000000272e2e7207 */ /* 0x000fe40000000000 */
[----:B------:R-:W-:-:S07]  /*2dc30*/  MOV R49, R14 ;  /* 0x0000000e00317202 */ /* 0x000fce0000000f00 */
[----:B------:R-:W-:Y:S05]  /*2dc40*/  WARPSYNC.COLLECTIVE R15, `(.L_x_2766) ;  /* 0x000000000f087348 */ /* 0x000fea0003c00000 */
[----:B------:R0:W1:Y:S02]  /*2dc50*/  SHFL.IDX P6, R14, R13, R12, R11 ;  /* 0x0000000c0d0e7389 */ /* 0x00006400000c000b */
[----:B01----:R-:W-:Y:S01]  /*2dc60*/  ENDCOLLECTIVE ;  /* 0x000000000000791b */ /* 0x003fe20003800000 */
.L_x_2766:
[----:B------:R-:W-:Y:S02]  /*2dc70*/  IMAD.MOV.U32 R13, RZ, RZ, R51 ;  /* 0x000000ffff0d7224 */ /* 0x000fe400078e0033 */
[----:B------:R-:W-:Y:S02]  /*2dc80*/  IMAD.MOV.U32 R12, RZ, RZ, R2 ;  /* 0x000000ffff0c7224 */ /* 0x000fe400078e0002 */
[----:B------:R-:W-:-:S07]  /*2dc90*/  IMAD.MOV.U32 R68, RZ, RZ, R14 ;  /* 0x000000ffff447224 */ /* 0x000fce00078e000e */
[----:B------:R-:W-:Y:S05]  /*2dca0*/  WARPSYNC.COLLECTIVE R15, `(.L_x_2767) ;  /* 0x000000000f087348 */ /* 0x000fea0003c00000 */
[----:B------:R0:W1:Y:S02]  /*2dcb0*/  SHFL.IDX P6, R14, R13, R12, R11 ;  /* 0x0000000c0d0e7389 */ /* 0x00006400000c000b */
[----:B01----:R-:W-:Y:S01]  /*2dcc0*/  ENDCOLLECTIVE ;  /* 0x000000000000791b */ /* 0x003fe20003800000 */
.L_x_2767:
[----:B------:R-:W-:Y:S01]  /*2dcd0*/  IMAD.MOV.U32 R13, RZ, RZ, R60 ;  /* 0x000000ffff0d7224 */ /* 0x000fe200078e003c */
[----:B------:R-:W-:Y:S01]  /*2dce0*/  SEL R60, R41, R48, P0 ;  /* 0x00000030293c7207 */ /* 0x000fe20000000000 */
[----:B------:R-:W-:Y:S01]  /*2dcf0*/  IMAD.MOV.U32 R12, RZ, RZ, R7 ;  /* 0x000000ffff0c7224 */ /* 0x000fe200078e0007 */
[----:B------:R-:W-:-:S07]  /*2dd00*/  MOV R51, R14 ;  /* 0x0000000e00337202 */ /* 0x000fce0000000f00 */
[----:B------:R-:W-:Y:S05]  /*2dd10*/  WARPSYNC.COLLECTIVE R15, `(.L_x_2768) ;  /* 0x000000000f087348 */ /* 0x000fea0003c00000 */
[----:B------:R0:W1:Y:S02]  /*2dd20*/  SHFL.IDX P6, R14, R13, R12, R11 ;  /* 0x0000000c0d0e7389 */ /* 0x00006400000c000b */
[----:B01----:R-:W-:Y:S01]  /*2dd30*/  ENDCOLLECTIVE ;  /* 0x000000000000791b */ /* 0x003fe20003800000 */
.L_x_2768:
[----:B------:R-:W-:Y:S02]  /*2dd40*/  IMAD.MOV.U32 R13, RZ, RZ, R53 ;  /* 0x000000ffff0d7224 */ /* 0x000fe400078e0035 */
[----:B------:R-:W-:Y:S02]  /*2dd50*/  IMAD.MOV.U32 R12, RZ, RZ, R2 ;  /* 0x000000ffff0c7224 */ /* 0x000fe400078e0002 */
[----:B------:R-:W-:-:S07]  /*2dd60*/  IMAD.MOV.U32 R70, RZ, RZ, R14 ;  /* 0x000000ffff467224 */ /* 0x000fce00078e000e */
[----:B------:R-:W-:Y:S05]  /*2dd70*/  WARPSYNC.COLLECTIVE R15, `(.L_x_2769) ;  /* 0x000000000f087348 */ /* 0x000fea0003c00000 */
[----:B------:R0:W1:Y:S02]  /*2dd80*/  SHFL.IDX P6, R14, R13, R12, R11 ;  /* 0x0000000c0d0e7389 */ /* 0x00006400000c000b */
[----:B01----:R-:W-:Y:S01]  /*2dd90*/  ENDCOLLECTIVE ;  /* 0x000000000000791b */ /* 0x003fe20003800000 */
.L_x_2769:
        /* <DEDUP_REMOVED lines=9> */
.L_x_2770:
[----:B------:R-:W-:Y:S02]  /*2de30*/  IMAD.MOV.U32 R13, RZ, RZ, R57 ;  /* 0x000000ffff0d7224 */ /* 0x000fe400078e0039 */
[----:B------:R-:W-:Y:S02]  /*2de40*/  IMAD.MOV.U32 R12, RZ, RZ, R2 ;  /* 0x000000ffff0c7224 */ /* 0x000fe400078e0002 */
[----:B------:R-:W-:-:S07]  /*2de50*/  IMAD.MOV.U32 R80, RZ, RZ, R14 ;  /* 0x000000ffff507224 */ /* 0x000fce00078e000e */
[----:B------:R-:W-:Y:S05]  /*2de60*/  WARPSYNC.COLLECTIVE R15, `(.L_x_2771) ;  /* 0x000000000f087348 */ /* 0x000fea0003c00000 */
[----:B------:R0:W1:Y:S02]  /*2de70*/  SHFL.IDX P6, R14, R13, R12, R11 ;  /* 0x0000000c0d0e7389 */ /* 0x00006400000c000b */
[----:B01----:R-:W-:Y:S01]  /*2de80*/  ENDCOLLECTIVE ;  /* 0x000000000000791b */ /* 0x003fe20003800000 */
.L_x_2771:
[----:B------:R-:W-:Y:S01]  /*2de90*/  IMAD.MOV.U32 R13, RZ, RZ, R64 ;  /* 0x000000ffff0d7224 */ /* 0x000fe200078e0040 */
[----:B------:R-:W-:Y:S01]  /*2dea0*/  SEL R64, R45, R52, P0 ;  /* 0x000000342d407207 */ /* 0x000fe20000000000 */
[----:B------:R-:W-:Y:S01]  /*2deb0*/  IMAD.MOV.U32 R12, RZ, RZ, R7 ;  /* 0x000000ffff0c7224 */ /* 0x000fe200078e0007 */
[----:B------:R-:W-:-:S07]  /*2dec0*/  MOV R57, R14 ;  /* 0x0000000e00397202 */ /* 0x000fce0000000f00 */
[----:B------:R-:W-:Y:S05]  /*2ded0*/  WARPSYNC.COLLECTIVE R15, `(.L_x_2772) ;  /* 0x000000000f087348 */ /* 0x000fea0003c00000 */
[----:B------:R0:W1:Y:S02]  /*2dee0*/  SHFL.IDX P6, R14, R13, R12, R11 ;  /* 0x0000000c0d0e7389 */ /* 0x00006400000c000b */
[----:B01----:R-:W-:Y:S01]  /*2def0*/  ENDCOLLECTIVE ;  /* 0x000000000000791b */ /* 0x003fe20003800000 */
.L_x_2772:
[----:B------:R-:W-:Y:S02]  /*2df00*/  IMAD.MOV.U32 R13, RZ, RZ, R59 ;  /* 0x000000ffff0d7224 */ /* 0x000fe400078e003b */
[----:B------:R-:W-:Y:S02]  /*2df10*/  IMAD.MOV.U32 R12, RZ, RZ, R2 ;  /* 0x000000ffff0c7224 */ /* 0x000fe400078e0002 */
[----:B------:R-:W-:-:S07]  /*2df20*/  IMAD.MOV.U32 R82, RZ, RZ, R14 ;  /* 0x000000ffff527224 */ /* 0x000fce00078e000e */
[----:B------:R-:W-:Y:S05]  /*2df30*/  WARPSYNC.COLLECTIVE R15, `(.L_x_2773) ;  /* 0x000000000f087348 */ /* 0x000fea0003c00000 */
[----:B------:R0:W1:Y:S02]  /*2df40*/  SHFL.IDX P6, R14, R13, R12, R11 ;  /* 0x0000000c0d0e7389 */ /* 0x00006400000c000b */
[----:B01----:R-:W-:Y:S01]  /*2df50*/  ENDCOLLECTIVE ;  /* 0x000000000000791b */ /* 0x003fe20003800000 */
.L_x_2773:
[----:B------:R-:W-:Y:S01]  /*2df60*/  SEL R9, R57, R82, P0 ;  /* 0x0000005239097207 */ /* 0x000fe20000000000 */
[----:B------:R-:W-:Y:S01]  /*2df70*/  IMAD.MOV.U32 R13, RZ, RZ, R66 ;  /* 0x000000ffff0d7224 */ /* 0x000fe200078e0042 */
[----:B------:R-:W-:Y:S01]  /*2df80*/  SEL R66, R52, R45, P0 ;  /* 0x0000002d34427207 */ /* 0x000fe20000000000 */
[----:B------:R-:W-:Y:S01]  /*2df90*/  IMAD.MOV.U32 R12, RZ, RZ, R7 ;  /* 0x000000ffff0c7224 */ /* 0x000fe200078e0007 */
[----:B------:R-:W-:-:S07]  /*2dfa0*/  MOV R59, R14 ;  /* 0x0000000e003b7202 */ /* 0x000fce0000000f00 */
[----:B------:R-:W-:Y:S05]  /*2dfb0*/  WARPSYNC.COLLECTIVE R15, `(.L_x_2774) ;  /* 0x000000000f087348 */ /* 0x000fea0003c00000 */
[----:B------:R0:W1:Y:S02]  /*2dfc0*/  SHFL.IDX P6, R14, R13, R12, R11 ;  /* 0x0000000c0d0e7389 */ /* 0x00006400000c000b */
[----:B01----:R-:W-:Y:S01]  /*2dfd0*/  ENDCOLLECTIVE ;  /* 0x000000000000791b */ /* 0x003fe20003800000 */
.L_x_2774:
[----:B------:R-:W-:Y:S02]  /*2dfe0*/  IMAD.MOV.U32 R13, RZ, RZ, R61 ;  /* 0x000000ffff0d7224 */ /* 0x000fe400078e003d */
[----:B------:R-:W-:Y:S02]  /*2dff0*/  IMAD.MOV.U32 R12, RZ, RZ, R2 ;  /* 0x000000ffff0c7224 */ /* 0x000fe400078e0002 */
[----:B------:R-:W-:-:S07]  /*2e000*/  IMAD.MOV.U32 R84, RZ, RZ, R14 ;  /* 0x000000ffff547224 */ /* 0x000fce00078e000e */
[----:B------:R-:W-:Y:S05]  /*2e010*/  WARPSYNC.COLLECTIVE R15, `(.L_x_2775) ;  /* 0x000000000f087348 */ /* 0x000fea0003c00000 */
[----:B------:R0:W1:Y:S02]  /*2e020*/  SHFL.IDX P6, R14, R13, R12, R11 ;  /* 0x0000000c0d0e7389 */ /* 0x00006400000c000b */
[----:B01----:R-:W-:Y:S01]  /*2e030*/  ENDCOLLECTIVE ;  /* 0x000000000000791b */ /* 0x003fe20003800000 */
.L_x_2775:
[----:B------:R-:W-:Y:S02]  /*2e040*/  SEL R25, R59, R84, P0 ;  /* 0x000000543b197207 */ /* 0x000fe40000000000 */
        /* <DEDUP_REMOVED lines=8> */
.L_x_2776:
[----:B------:R-:W-:Y:S02]  /*2e0d0*/  IMAD.MOV.U32 R13, RZ, RZ, R63 ;  /* 0x000000ffff0d7224 */ /* 0x000fe400078e003f */
[----:B------:R-:W-:Y:S02]  /*2e0e0*/  IMAD.MOV.U32 R12, RZ, RZ, R2 ;  /* 0x000000ffff0c7224 */ /* 0x000fe400078e0002 */
[----:B------:R-:W-:-:S07]  /*2e0f0*/  IMAD.MOV.U32 R86, RZ, RZ, R14 ;  /* 0x000000ffff567224 */ /* 0x000fce00078e000e */
[----:B------:R-:W-:Y:S05]  /*2e100*/  WARPSYNC.COLLECTIVE R15, `(.L_x_2777) ;  /* 0x000000000f087348 */ /* 0x000fea0003c00000 */
[----:B------:R0:W1:Y:S02]  /*2e110*/  SHFL.IDX P6, R14, R13, R12, R11 ;  /* 0x0000000c0d0e7389 */ /* 0x00006400000c000b */
[----:B01----:R-:W-:Y:S01]  /*2e120*/  ENDCOLLECTIVE ;  /* 0x000000000000791b */ /* 0x003fe20003800000 */
.L_x_2777:
        /* <DEDUP_REMOVED lines=9> */
.L_x_2778:
[----:B------:R-:W-:Y:S02]  /*2e1c0*/  IMAD.MOV.U32 R13, RZ, RZ, R65 ;  /* 0x000000ffff0d7224 */ /* 0x000fe400078e0041 */
[----:B------:R-:W-:Y:S02]  /*2e1d0*/  IMAD.MOV.U32 R12, RZ, RZ, R2 ;  /* 0x000000ffff0c7224 */ /* 0x000fe400078e0002 */
[----:B------:R-:W-:-:S07]  /*2e1e0*/  IMAD.MOV.U32 R88, RZ, RZ, R14 ;  /* 0x000000ffff587224 */ /* 0x000fce00078e000e */
[----:B------:R-:W-:Y:S05]  /*2e1f0*/  WARPSYNC.COLLECTIVE R15, `(.L_x_2779) ;  /* 0x000000000f087348 */ /* 0x000fea0003c00000 */
[----:B------:R0:W1:Y:S02]  /*2e200*/  SHFL.IDX P6, R14, R13, R12, R11 ;  /* 0x0000000c0d0e7389 */ /* 0x00006400000c000b */
[----:B01----:R-:W-:Y:S01]  /*2e210*/  ENDCOLLECTIVE ;  /* 0x000000000000791b */ /* 0x003fe20003800000 */
.L_x_2779:
[----:B------:R-:W-:Y:S01]  /*2e220*/  IMAD.MOV.U32 R13, RZ, RZ, R76 ;  /* 0x000000ffff0d7224 */ /* 0x000fe200078e004c */
[----:B------:R-:W-:Y:S01]  /*2e230*/  SEL R76, R49, R68, P0 ;  /* 0x00000044314c7207 */ /* 0x000fe20000000000 */
[----:B------:R-:W-:Y:S01]  /*2e240*/  IMAD.MOV.U32 R12, RZ, RZ, R7 ;  /* 0x000000ffff0c7224 */ /* 0x000fe200078e0007 */
[----:B------:R-:W-:-:S07]  /*2e250*/  MOV R65, R14 ;  /* 0x0000000e00417202 */ /* 0x000fce0000000f00 */
[----:B------:R-:W-:Y:S05]  /*2e260*/  WARPSYNC.COLLECTIVE R15, `(.L_x_2780) ;  /* 0x000000000f087348 */ /* 0x000fea0003c00000 */
[----:B------:R0:W1:Y:S02]  /*2e270*/  SHFL.IDX P6, R14, R13, R12, R11 ;  /* 0x0000000c0d0e7389 */ /* 0x00006400000c000b */
[----:B01----:R-:W-:Y:S01]  /*2e280*/  ENDCOLLECTIVE ;  /* 0x000000000000791b */ /* 0x003fe20003800000 */
.L_x_2780:
[----:B------:R-:W-:Y:S02]  /*2e290*/  IMAD.MOV.U32 R13, RZ, RZ, R67 ;  /* 0x000000ffff0d7224 */ /* 0x000fe400078e0043 */
[----:B------:R-:W-:Y:S02]  /*2e2a0*/  IMAD.MOV.U32 R12, RZ, RZ, R2 ;  /* 0x000000ffff0c7224 */ /* 0x000fe400078e0002 */
[----:B------:R-:W-:-:S07]  /*2e2b0*/  IMAD.MOV.U32 R90, RZ, RZ, R14 ;  /* 0x000000ffff5a7224 */ /* 0x000fce00078e000e */
[----:B------:R-:W-:Y:S05]  /*2e2c0*/  WARPSYNC.COLLECTIVE R15, `(.L_x_2781) ;  /* 0x000000000f087348 */ /* 0x000fea0003c00000 */
[----:B------:R0:W1:Y:S02]  /*2e2d0*/  SHFL.IDX P6, R14, R13, R12, R11 ;  /* 0x0000000c0d0e7389 */ /* 0x00006400000c000b */
[----:B01----:R-:W-:Y:S01]  /*2e2e0*/  ENDCOLLECTIVE ;  /* 0x000000000000791b */ /* 0x003fe20003800000 */
.L_x_2781:
[----:B------:R-:W-:Y:S02]  /*2e2f0*/  SEL R37, R65, R90, P0 ;  /* 0x0000005a41257207 */ /* 0x000fe40000000000 */
[----:B------:R-:W-:Y:S01]  /*2e300*/  SEL R39, R90, R65, P0 ;  /* 0x000000415a277207 */ /* 0x000fe20000000000 */
        /* <DEDUP_REMOVED lines=9> */
.L_x_2782:
[----:B------:R-:W-:Y:S02]  /*2e3a0*/  IMAD.MOV.U32 R13, RZ, RZ, R69 ;  /* 0x000000ffff0d7224 */ /* 0x000fe400078e0045 */
[----:B------:R-:W-:Y:S02]  /*2e3b0*/  IMAD.MOV.U32 R12, RZ, RZ, R2 ;  /* 0x000000ffff0c7224 */ /* 0x000fe400078e0002 */
[----:B------:R-:W-:-:S07]  /*2e3c0*/  IMAD.MOV.U32 R92, RZ, RZ, R14 ;  /* 0x000000ffff5c7224 */ /* 0x000fce00078e000e */
[----:B------:R-:W-:Y:S05]  /*2e3d0*/  WARPSYNC.COLLECTIVE R15, `(.L_x_2783) ;  /* 0x000000000f087348 */ /* 0x000fea0003c00000 */
[----:B------:R0:W1:Y:S02]  /*2e3e0*/  SHFL.IDX P6, R14, R13, R12, R11 ;  /* 0x0000000c0d0e7389 */ /* 0x00006400000c000b */
[----:B01----:R-:W-:Y:S01]  /*2e3f0*/  ENDCOLLECTIVE ;  /* 0x000000000000791b */ /* 0x003fe20003800000 */
.L_x_2783:
[----:B------:R-:W-:Y:S02]  /*2e400*/  IMAD.MOV.U32 R13, RZ, RZ, R94 ;  /* 0x000000ffff0d7224 */ /* 0x000fe400078e005e */
[----:B------:R-:W-:Y:S01]  /*2e410*/  IMAD.MOV.U32 R12, RZ, RZ, R7 ;  /* 0x000000ffff0c7224 */ /* 0x000fe200078e0007 */
[----:B------:R-:W-:-:S07]  /*2e420*/  MOV R69, R14 ;  /* 0x0000000e00457202 */ /* 0x000fce0000000f00 */
[----:B------:R-:W-:Y:S05]  /*2e430*/  WARPSYNC.COLLECTIVE R15, `(.L_x_2784) ;  /* 0x000000000f087348 */ /* 0x000fea0003c00000 */
[----:B------:R0:W1:Y:S02]  /*2e440*/  SHFL.IDX P6, R14, R13, R12, R11 ;  /* 0x0000000c0d0e7389 */ /* 0x00006400000c000b */
[----:B01----:R-:W-:Y:S01]  /*2e450*/  ENDCOLLECTIVE ;  /* 0x000000000000791b */ /* 0x003fe20003800000 */
.L_x_2784:
[----:B------:R-:W-:Y:S02]  /*2e460*/  IMAD.MOV.U32 R13, RZ, RZ, R71 ;  /* 0x000000ffff0d7224 */ /* 0x000fe400078e0047 */
[----:B------:R-:W-:Y:S02]  /*2e470*/  IMAD.MOV.U32 R12, RZ, RZ, R2 ;  /* 0x000000ffff0c7224 */ /* 0x000fe400078e0002 */
[----:B------:R-:W-:-:S07]  /*2e480*/  IMAD.MOV.U32 R94, RZ, RZ, R14 ;  /* 0x000000ffff5e7224 */ /* 0x000fce00078e000e */
[----:B------:R-:W-:Y:S05]  /*2e490*/  WARPSYNC.COLLECTIVE R15, `(.L_x_2785) ;  /* 0x000000000f087348 */ /* 0x000fea0003c00000 */
[----:B------:R0:W1:Y:S02]  /*2e4a0*/  SHFL.IDX P6, R14, R13, R12, R11 ;  /* 0x0000000c0d0e7389 */ /* 0x00006400000c000b */
[----:B01----:R-:W-:Y:S01]  /*2e4b0*/  ENDCOLLECTIVE ;  /* 0x000000000000791b */ /* 0x003fe20003800000 */
.L_x_2785:
        /* <DEDUP_REMOVED lines=8> */
.L_x_2786:
[----:B------:R-:W-:Y:S02]  /*2e540*/  IMAD.MOV.U32 R13, RZ, RZ, R73 ;  /* 0x000000ffff0d7224 */ /* 0x000fe400078e0049 */
[----:B------:R-:W-:Y:S02]  /*2e550*/  IMAD.MOV.U32 R12, RZ, RZ, R2 ;  /* 0x000000ffff0c7224 */ /* 0x000fe400078e0002 */
[----:B------:R-:W-:-:S07]  /*2e560*/  IMAD.MOV.U32 R96, RZ, RZ, R14 ;  /* 0x000000ffff607224 */ /* 0x000fce00078e000e */
[----:B------:R-:W-:Y:S05]  /*2e570*/  WARPSYNC.COLLECTIVE R15, `(.L_x_2787) ;  /* 0x000000000f087348 */ /* 0x000fea0003c00000 */
[----:B------:R0:W1:Y:S02]  /*2e580*/  SHFL.IDX P6, R14, R13, R12, R11 ;  /* 0x0000000c0d0e7389 */ /* 0x00006400000c000b */
[----:B01----:R-:W-:Y:S01]  /*2e590*/  ENDCOLLECTIVE ;  /* 0x000000000000791b */ /* 0x003fe20003800000 */
.L_x_2787:
[----:B------:R-:W-:Y:S01]  /*2e5a0*/  SEL R59, R96, R71, P0 ;  /* 0x00000047603b7207 */ /* 0x000fe20000000000 */
[----:B------:R-:W-:Y:S02]  /*2e5b0*/  IMAD.MOV.U32 R13, RZ, RZ, R98 ;  /* 0x000000ffff0d7224 */ /* 0x000fe400078e0062 */
[----:B------:R-:W-:Y:S01]  /*2e5c0*/  IMAD.MOV.U32 R12, RZ, RZ, R7 ;  /* 0x000000ffff0c7224 */ /* 0x000fe200078e0007 */
[----:B------:R-:W-:-:S07]  /*2e5d0*/  MOV R73, R14 ;  /* 0x0000000e00497202 */ /* 0x000fce0000000f00 */
[----:B------:R-:W-:Y:S05]  /*2e5e0*/  WARPSYNC.COLLECTIVE R15, `(.L_x_2788) ;  /* 0x000000000f087348 */ /* 0x000fea0003c00000 */
[----:B------:R0:W1:Y:S02]  /*2e5f0*/  SHFL.IDX P6, R14, R13, R12, R11 ;  /* 0x0000000c0d0e7389 */ /* 0x00006400000c000b */
[----:B01----:R-:W-:Y:S01]  /*2e600*/  ENDCOLLECTIVE ;  /* 0x000000000000791b */ /* 0x003fe20003800000 */
.L_x_2788:
[----:B------:R-:W-:Y:S02]  /*2e610*/  IMAD.MOV.U32 R13, RZ, RZ, R75 ;  /* 0x000000ffff0d7224 */ /* 0x000fe400078e004b */
[----:B------:R-:W-:Y:S02]  /*2e620*/  IMAD.MOV.U32 R12, RZ, RZ, R2 ;  /* 0x000000ffff0c7224 */ /* 0x000fe400078e0002 */
[----:B------:R-:W-:-:S07]  /*2e630*/  IMAD.MOV.U32 R98, RZ, RZ, R14 ;  /* 0x000000ffff627224 */ /* 0x000fce00078e000e */
[----:B------:R-:W-:Y:S05]  /*2e640*/  WARPSYNC.COLLECTIVE R15, `(.L_x_2789) ;  /* 0x000000000f087348 */ /* 0x000fea0003c00000 */
[----:B------:R0:W1:Y:S02]  /*2e650*/  SHFL.IDX P6, R14, R13, R12, R11 ;  /* 0x0000000c0d0e7389 */ /* 0x00006400000c000b */
[----:B01----:R-:W-:Y:S01]  /*2e660*/  ENDCOLLECTIVE ;  /* 0x000000000000791b */ /* 0x003fe20003800000 */
.L_x_2789:
        /* <DEDUP_REMOVED lines=8> */
.L_x_2790:
[----:B------:R-:W-:Y:S02]  /*2e6f0*/  IMAD.MOV.U32 R13, RZ, RZ, R77 ;  /* 0x000000ffff0d7224 */ /* 0x000fe400078e004d */
[----:B------:R-:W-:Y:S02]  /*2e700*/  IMAD.MOV.U32 R12, RZ, RZ, R2 ;  /* 0x000000ffff0c7224 */ /* 0x000fe400078e0002 */
[----:B------:R-:W-:-:S07]  /*2e710*/  IMAD.MOV.U32 R108, RZ, RZ, R14 ;  /* 0x000000ffff6c7224 */ /* 0x000fce00078e000e */
[----:B------:R-:W-:Y:S05]  /*2e720*/  WARPSYNC.COLLECTIVE R15, `(.L_x_2791) ;  /* 0x000000000f087348 */ /* 0x000fea0003c00000 */
[----:B------:R0:W1:Y:S02]  /*2e730*/  SHFL.IDX P6, R14, R13, R12, R11 ;  /* 0x0000000c0d0e7389 */ /* 0x00006400000c000b */
[----:B01----:R-:W-:Y:S01]  /*2e740*/  ENDCOLLECTIVE ;  /* 0x000000000000791b */ /* 0x003fe20003800000 */
.L_x_2791:
[----:B------:R-:W-:Y:S01]  /*2e750*/  SEL R61, R75, R108, P0 ;  /* 0x0000006c4b3d7207 */ /* 0x000fe20000000000 */
[----:B------:R-:W-:Y:S02]  /*2e760*/  IMAD.MOV.U32 R13, RZ, RZ, R110 ;  /* 0x000000ffff0d7224 */ /* 0x000fe400078e006e */
[----:B------:R-:W-:Y:S01]  /*2e770*/  IMAD.MOV.U32 R12, RZ, RZ, R7 ;  /* 0x000000ffff0c7224 */ /* 0x000fe200078e0007 */
[----:B------:R-:W-:-:S07]  /*2e780*/  MOV R77, R14 ;  /* 0x0000000e004d7202 */ /* 0x000fce0000000f00 */
[----:B------:R-:W-:Y:S05]  /*2e790*/  WARPSYNC.COLLECTIVE R15, `(.L_x_2792) ;  /* 0x000000000f087348 */ /* 0x000fea0003c00000 */
[----:B------:R0:W1:Y:S02]  /*2e7a0*/  SHFL.IDX P6, R14, R13, R12, R11 ;  /* 0x0000000c0d0e7389 */ /* 0x00006400000c000b */
[----:B01----:R-:W-:Y:S01]  /*2e7b0*/  ENDCOLLECTIVE ;  /* 0x000000000000791b */ /* 0x003fe20003800000 */
.L_x_2792:
[----:B------:R-:W-:Y:S02]  /*2e7c0*/  IMAD.MOV.U32 R13, RZ, RZ, R79 ;  /* 0x000000ffff0d7224 */ /* 0x000fe400078e004f */
[----:B------:R-:W-:Y:S02]  /*2e7d0*/  IMAD.MOV.U32 R12, RZ, RZ, R2 ;  /* 0x000000ffff0c7224 */ /* 0x000fe400078e0002 */
[----:B------:R-:W-:-:S07]  /*2e7e0*/  IMAD.MOV.U32 R110, RZ, RZ, R14 ;  /* 0x000000ffff6e7224 */ /* 0x000fce00078e000e */
[----:B------:R-:W-:Y:S05]  /*2e7f0*/  WARPSYNC.COLLECTIVE R15, `(.L_x_2793) ;  /* 0x000000000f087348 */ /* 0x000fea0003c00000 */
[----:B------:R0:W1:Y:S02]  /*2e800*/  SHFL.IDX P6, R14, R13, R12, R11 ;  /* 0x0000000c0d0e7389 */ /* 0x00006400000c000b */
[----:B01----:R-:W-:Y:S01]  /*2e810*/  ENDCOLLECTIVE ;  /* 0x000000000000791b */ /* 0x003fe20003800000 */
.L_x_2793:
        /* <DEDUP_REMOVED lines=8> */
.L_x_2794:
[----:B------:R-:W-:Y:S02]  /*2e8a0*/  IMAD.MOV.U32 R13, RZ, RZ, R109 ;  /* 0x000000ffff0d7224 */ /* 0x000fe400078e006d */
[----:B------:R-:W-:Y:S02]  /*2e8b0*/  IMAD.MOV.U32 R12, RZ, RZ, R2 ;  /* 0x000000ffff0c7224 */ /* 0x000fe400078e0002 */
[----:B------:R-:W-:-:S07]  /*2e8c0*/  IMAD.MOV.U32 R112, RZ, RZ, R14 ;  /* 0x000000ffff707224 */ /* 0x000fce00078e000e */
[----:B------:R-:W-:Y:S05]  /*2e8d0*/  WARPSYNC.COLLECTIVE R15, `(.L_x_2795) ;  /* 0x000000000f087348 */ /* 0x000fea0003c00000 */
[----:B------:R0:W1:Y:S02]  /*2e8e0*/  SHFL.IDX P6, R14, R13, R12, R11 ;  /* 0x0000000c0d0e7389 */ /* 0x00006400000c000b */
[----:B01----:R-:W-:Y:S01]  /*2e8f0*/  ENDCOLLECTIVE ;  /* 0x000000000000791b */ /* 0x003fe20003800000 */
.L_x_2795:
[----:B------:R-:W-:Y:S01]  /*2e900*/  SEL R65, R79, R112, P0 ;  /* 0x000000704f417207 */ /* 0x000fe20000000000 */
[----:B------:R-:W-:Y:S02]  /*2e910*/  IMAD.MOV.U32 R13, RZ, RZ, R114 ;  /* 0x000000ffff0d7224 */ /* 0x000fe400078e0072 */
[----:B------:R-:W-:Y:S01]  /*2e920*/  IMAD.MOV.U32 R12, RZ, RZ, R7 ;  /* 0x000000ffff0c7224 */ /* 0x000fe200078e0007 */
[----:B------:R-:W-:-:S07]  /*2e930*/  MOV R109, R14 ;  /* 0x0000000e006d7202 */ /* 0x000fce0000000f00 */
[----:B------:R-:W-:Y:S05]  /*2e940*/  WARPSYNC.COLLECTIVE R15, `(.L_x_2796) ;  /* 0x000000000f087348 */ /* 0x000fea0003c00000 */
[----:B------:R0:W1:Y:S02]  /*2e950*/  SHFL.IDX P6, R14, R13, R12, R11 ;  /* 0x0000000c0d0e7389 */ /* 0x00006400000c000b */
[----:B01----:R-:W-:Y:S01]  /*2e960*/  ENDCOLLECTIVE ;  /* 0x000000000000791b */ /* 0x003fe20003800000 */
.L_x_2796:
[----:B------:R-:W-:Y:S02]  /*2e970*/  IMAD.MOV.U32 R13, RZ, RZ, R111 ;  /* 0x000000ffff0d7224 */ /* 0x000fe400078e006f */
[----:B------:R-:W-:Y:S02]  /*2e980*/  IMAD.MOV.U32 R12, RZ, RZ, R2 ;  /* 0x000000ffff0c7224 */ /* 0x000fe400078e0002 */
[----:B------:R-:W-:-:S07]  /*2e990*/  IMAD.MOV.U32 R114, RZ, RZ, R14 ;  /* 0x000000ffff727224 */ /* 0x000fce00078e000e */
[----:B------:R-:W-:Y:S05]  /*2e9a0*/  WARPSYNC.COLLECTIVE R15, `(.L_x_2797) ;  /* 0x000000000f087348 */ /* 0x000fea0003c00000 */
[----:B------:R0:W1:Y:S02]  /*2e9b0*/  SHFL.IDX P6, R14, R13, R12, R11 ;  /* 0x0000000c0d0e7389 */ /* 0x00006400000c000b */
[----:B01----:R-:W-:Y:S01]  /*2e9c0*/  ENDCOLLECTIVE ;  /* 0x000000000000791b */ /* 0x003fe20003800000 */
.L_x_2797:
[----:B------:R-:W-:Y:S01]  /*2e9d0*/  SEL R73, R109, R114, P0 ;  /* 0x000000726d497207 */ /* 0x000fe20000000000 */
[----:B------:R-:W-:Y:S02]  /*2e9e0*/  IMAD.MOV.U32 R13, RZ, RZ, R116 ;  /* 0x000000ffff0d7224 */ /* 0x000fe400078e0074 */
[----:B------:R-:W-:Y:S01]  /*2e9f0*/  IMAD.MOV.U32 R12, RZ, RZ, R7 ;  /* 0x000000ffff0c7224 */ /* 0x000fe200078e0007 */
[----:B------:R-:W-:-:S07]  /*2ea00*/  MOV R111, R14 ;  /* 0x0000000e006f7202 */ /* 0x000fce0000000f00 */
[----:B------:R-:W-:Y:S05]  /*2ea10*/  WARPSYNC.COLLECTIVE R15, `(.L_x_2798) ;  /* 0x000000000f087348 */ /* 0x000fea0003c00000 */
[----:B------:R0:W1:Y:S02]  /*2ea20*/  SHFL.IDX P6, R14, R13, R12, R11 ;  /* 0x0000000c0d0e7389 */ /* 0x00006400000c000b */
[----:B01----:R-:W-:Y:S01]  /*2ea30*/  ENDCOLLECTIVE ;  /* 0x000000000000791b */ /* 0x003fe20003800000 */
.L_x_2798:
[----:B------:R-:W-:Y:S01]  /*2ea40*/  IMAD.MOV.U32 R13, RZ, RZ, R5 ;  /* 0x000000ffff0d7224 */ /* 0x000fe200078e0005 */
[----:B------:R-:W-:Y:S01]  /*2ea50*/  SEL R5, R53, R80, P0 ;  /* 0x0000005035057207 */ /* 0x000fe20000000000 */
[----:B------:R-:W-:Y:S02]  /*2ea60*/  IMAD.MOV.U32 R12, RZ, RZ, R2 ;  /* 0x000000ffff0c7224 */ /* 0x000fe400078e0002 */
[----:B------:R-:W-:Y:S02]  /*2ea70*/  IMAD.MOV.U32 R2, RZ, RZ, RZ ;  /* 0x000000ffff027224 */ /* 0x000fe400078e00ff */
[----:B------:R-:W-:-:S07]  /*2ea80*/  IMAD.MOV.U32 R116, RZ, RZ, R14 ;  /* 0x000000ffff747224 */ /* 0x000fce00078e000e */
[----:B------:R-:W-:Y:S05]  /*2ea90*/  WARPSYNC.COLLECTIVE R15, `(.L_x_2799) ;  /* 0x000000000f087348 */ /* 0x000fea0003c00000 */
[----:B------:R0:W1:Y:S02]  /*2eaa0*/  SHFL.IDX P6, R14, R13, R12, R11 ;  /* 0x0000000c0d0e7389 */ /* 0x00006400000c000b */
[----:B01----:R-:W-:Y:S01]  /*2eab0*/  ENDCOLLECTIVE ;  /* 0x000000000000791b */ /* 0x003fe20003800000 */
.L_x_2799:
[----:B------:R-:W-:Y:S01]  /*2eac0*/  SEL R77, R111, R116, P0 ;  /* 0x000000746f4d7207 */ /* 0x000fe20000000000 */
[----:B------:R-:W-:Y:S02]  /*2ead0*/  IMAD.MOV.U32 R13, RZ, RZ, R3 ;  /* 0x000000ffff0d7224 */ /* 0x000fe400078e0003 */
[----:B------:R-:W-:Y:S01]  /*2eae0*/  IMAD.MOV.U32 R12, RZ, RZ, R7 ;  /* 0x000000ffff0c7224 */ /* 0x000fe200078e0007 */
[----:B------:R-:W-:Y:S02]  /*2eaf0*/  SEL R7, R80, R53, P0 ;  /* 0x0000003550077207 */ /* 0x000fe40000000000 */
[----:B------:R-:W-:-:S07]  /*2eb00*/  MOV R0, R14 ;  /* 0x0000000e00007202 */ /* 0x000fce0000000f00 */
[----:B------:R-:W-:Y:S05]  /*2eb10*/  WARPSYNC.COLLECTIVE R15, `(.L_x_2800) ;  /* 0x000000000f087348 */ /* 0x000fea0003c00000 */
[----:B------:R0:W1:Y:S02]  /*2eb20*/  SHFL.IDX P6, R14, R13, R12, R11 ;  /* 0x0000000c0d0e7389 */ /* 0x00006400000c000b */
[----:B01----:R-:W-:Y:S01]  /*2eb30*/  ENDCOLLECTIVE ;  /* 0x000000000000791b */ /* 0x003fe20003800000 */
.L_x_2800:
        /* <DEDUP_REMOVED lines=14> */
[----:B------:R-:W-:Y:S01]  /*2ec20*/  SEL R79, R116, R111, P0 ;  /* 0x0000006f744f7207 */ /* 0x000fe20000000000 */
[----:B------:R-:W-:Y:S06]  /*2ec30*/  BRA `(.L_x_2801) ;  /* 0xffffff3000047947 */ /* 0x000fec000383ffff */
.L_x_2539:
[----:B------:R-:W-:Y:S01]  /*2ec40*/  IMAD.MOV.U32 R13, RZ, RZ, R3 ;  /* 0x000000ffff0d7224 */ /* 0x000fe200078e0003 */
[----:B------:R-:W-:Y:S01]  /*2ec50*/  MOV R12, RZ ;  /* 0x000000ff000c7202 */ /* 0x000fe20000000f00 */
[----:B------:R-:W-:Y:S02]  /*2ec60*/  IMAD.MOV.U32 R11, RZ, RZ, 0x181f ;  /* 0x0000181fff0b7424 */ /* 0x000fe400078e00ff */
[----:B------:R-:W-:-:S07]  /*2ec70*/  IMAD.MOV.U32 R15, RZ, RZ, -0x1 ;  /* 0xffffffffff0f7424 */ /* 0x000fce00078e00ff */
[----:B0-----:R-:W-:Y:S05]  /*2ec80*/  WARPSYNC.COLLECTIVE R15, `(.L_x_2802) ;  /* 0x000000000f087348 */ /* 0x001fea0003c00000 */
[----:B------:R1:W2:Y:S02]  /*2ec90*/  SHFL.IDX P6, R14, R13, R12, R11 ;  /* 0x0000000c0d0e7389 */ /* 0x0002a400000c000b */
[----:B012---:R-:W-:Y:S01]  /*2eca0*/  ENDCOLLECTIVE ;  /* 0x000000000000791b */ /* 0x007fe20003800000 */
.L_x_2802:
[----:B------:R-:W-:Y:S02]  /*2ecb0*/  IMAD.MOV.U32 R13, RZ, RZ, R2 ;  /* 0x000000ffff0d7224 */ /* 0x000fe400078e0002 */
[----:B------:R-:W-:-:S07]  /*2ecc0*/  IMAD.MOV.U32 R0, RZ, RZ, R14 ;  /* 0x000000ffff007224 */ /* 0x000fce00078e000e */
[----:B------:R-:W-:Y:S05]  /*2ecd0*/  WARPSYNC.COLLECTIVE R15, `(.L_x_2803) ;  /* 0x000000000f087348 */ /* 0x000fea0003c00000 */
[----:B------:R0:W1:Y:S02]  /*2ece0*/  SHFL.IDX P6, R14, R13, R12, R11 ;  /* 0x0000000c0d0e7389 */ /* 0x00006400000c000b */
[----:B01----:R-:W-:Y:S01]  /*2ecf0*/  ENDCOLLECTIVE ;  /* 0x000000000000791b */ /* 0x003fe20003800000 */
.L_x_2803:
[----:B------:R-:W-:Y:S05]  /*2ed00*/  BRA `(.L_x_2804) ;  /* 0xffffff4c00787947 */ /* 0x000fea000383ffff */
.L_x_2542:
        /* <DEDUP_REMOVED lines=8> */
.L_x_2806:
[----:B------:R-:W-:Y:S05]  /*2ed90*/  BSYNC B1 ;  /* 0x0000000000017941 */ /* 0x000fea0003800000 */
.L_x_2805:
        /* <DEDUP_REMOVED lines=8> */
.L_x_2807:
[----:B------:R-:W-:Y:S05]  /*2ee20*/  BRA `(.L_x_2808) ;  /* 0xffffff4c00987947 */ /* 0x000fea000383ffff */
.L_x_2545:
[----:B------:R-:W-:Y:S01]  /*2ee30*/  BSSY B1, `(.L_x_2809) ;  /* 0x0000008000017945 */ /* 0x000fe20003800000 */
[----:B----4-:R-:W-:Y:S02]  /*2ee40*/  IMAD.MOV.U32 R13, RZ, RZ, R3 ;  /* 0x000000ffff0d7224 */ /* 0x010fe400078e0003 */
[----:B------:R-:W-:Y:S02]  /*2ee50*/  IMAD.MOV.U32 R12, RZ, RZ, 0x2 ;  /* 0x00000002ff0c7424 */ /* 0x000fe400078e00ff */
[----:B------:R-:W-:Y:S02]  /*2ee60*/  IMAD.MOV.U32 R11, RZ, RZ, 0x181f ;  /* 0x0000181fff0b7424 */ /* 0x000fe400078e00ff */
[----:B------:R-:W-:-:S07]  /*2ee70*/  IMAD.MOV.U32 R15, RZ, RZ, -0x1 ;  /* 0xffffffffff0f7424 */ /* 0x000fce00078e00ff */
[----:B0123--:R-:W-:Y:S05]  /*2ee80*/  WARPSYNC.COLLECTIVE R15, `(.L_x_2810) ;  /* 0x000000000f087348 */ /* 0x00ffea0003c00000 */
[----:B---3--:R3:W4:Y:S02]  /*2ee90*/  SHFL.IDX P6, R14, R13, R12, R11 ;  /* 0x0000000c0d0e7389 */ /* 0x00872400000c000b */
[----:B01234-:R-:W-:Y:S01]  /*2eea0*/  ENDCOLLECTIVE ;  /* 0x000000000000791b */ /* 0x01ffe20003800000 */
.L_x_2810:
[----:B------:R-:W-:Y:S05]  /*2eeb0*/  BSYNC B1 ;  /* 0x0000000000017941 */ /* 0x000fea0003800000 */
.L_x_2809:
        /* <DEDUP_REMOVED lines=8> */
.L_x_2811:
[----:B------:R-:W-:Y:S05]  /*2ef40*/  BRA `(.L_x_2812) ;  /* 0xffffff4c00b87947 */ /* 0x000fea000383ffff */
.L_x_2548:
        /* <DEDUP_REMOVED lines=8> */
.L_x_2814:
[----:B------:R-:W-:Y:S05]  /*2efd0*/  BSYNC B1 ;  /* 0x0000000000017941 */ /* 0x000fea0003800000 */
.L_x_2813:
        /* <DEDUP_REMOVED lines=8> */
.L_x_2815:
[----:B------:R-:W-:Y:S05]  /*2f060*/  BRA `(.L_x_2816) ;  /* 0xffffff4c00d87947 */ /* 0x000fea000383ffff */
.L_x_2565:
[----:B------:R-:W2:Y:S01]  /*2f070*/  S2R R9, SR_TID.X ;  /* 0x0000000000097919 */ /* 0x000ea20000002100 */
[----:B------:R-:W-:Y:S01]  /*2f080*/  BSSY B1, `(.L_x_2817) ;  /* 0x000000a000017945 */ /* 0x000fe20003800000 */
[----:B------:R-:W-:Y:S02]  /*2f090*/  IMAD.MOV.U32 R12, RZ, RZ, RZ ;  /* 0x000000ffff0c7224 */ /* 0x000fe400078e00ff */
[----:B-1----:R-:W-:Y:S02]  /*2f0a0*/  IMAD.MOV.U32 R11, RZ, RZ, 0x1f ;  /* 0x0000001fff0b7424 */ /* 0x002fe400078e00ff */
[----:B------:R-:W-:Y:S01]  /*2f0b0*/  IMAD.MOV.U32 R15, RZ, RZ, -0x1 ;  /* 0xffffffffff0f7424 */ /* 0x000fe200078e00ff */
[----:B--2---:R-:W-:-:S04]  /*2f0c0*/  SHF.R.U32.HI R9, RZ, 0x5, R9 ;  /* 0x00000005ff097819 */ /* 0x004fc80000011609 */
[----:B------:R-:W-:-:S05]  /*2f0d0*/  LOP3.LUT R9, R9, 0x3, RZ, 0xc0, !PT ;  /* 0x0000000309097812 */ /* 0x000fca00078ec0ff */
[----:B------:R-:W-:-:S07]  /*2f0e0*/  IMAD.MOV.U32 R13, RZ, RZ, R9 ;  /* 0x000000ffff0d7224 */ /* 0x000fce00078e0009 */
[----:B0-----:R-:W-:Y:S05]  /*2f0f0*/  WARPSYNC.COLLECTIVE R15, `(.L_x_2818) ;  /* 0x000000000f087348 */ /* 0x001fea0003c00000 */
[----:B0-----:R0:W1:Y:S02]  /*2f100*/  SHFL.IDX P6, R14, R13, R12, R11 ;  /* 0x0000000c0d0e7389 */ /* 0x00106400000c000b */
[----:B01----:R-:W-:Y:S01]  /*2f110*/  ENDCOLLECTIVE ;  /* 0x000000000000791b */ /* 0x003fe20003800000 */
.L_x_2818:
[----:B------:R-:W-:Y:S05]  /*2f120*/  BSYNC B1 ;  /* 0x0000000000017941 */ /* 0x000fea0003800000 */
.L_x_2817:
[----:B------:R-:W-:Y:S05]  /*2f130*/  BRA `(.L_x_2819) ;  /* 0xffffff6400c07947 */ /* 0x000fea000383ffff */
.L_x_2567:
[----:B------:R-:W-:Y:S01]  /*2f140*/  BSSY B1, `(.L_x_2820) ;  /* 0x0000006000017945 */ /* 0x000fe20003800000 */
[----:B------:R-:W-:-:S07]  /*2f150*/  MOV R15, 0xffffffff ;  /* 0xffffffff000f7802 */ /* 0x000fce0000000f00 */
[----:B01----:R-:W-:Y:S05]  /*2f160*/  WARPSYNC.COLLECTIVE R15, `(.L_x_2821) ;  /* 0x000000000f0c7348 */ /* 0x003fea0003c00000 */
[----:B------:R-:W-:Y:S02]  /*2f170*/  ELECT P6, UR62, PT ;  /* 0x00000000003e782f */ /* 0x000fe400038c0000 */
[----:B------:R-:W-:Y:S01]  /*2f180*/  MOV R14, UR62 ;  /* 0x0000003e000e7c02 */ /* 0x000fe20008000f00 */
[----:B01----:R-:W-:Y:S10]  /*2f190*/  ENDCOLLECTIVE ;  /* 0x000000000000791b */ /* 0x003ff40003800000 */
.L_x_2821:
[----:B------:R-:W-:Y:S05]  /*2f1a0*/  BSYNC B1 ;  /* 0x0000000000017941 */ /* 0x000fea0003800000 */
.L_x_2820:
[----:B------:R-:W-:Y:S05]  /*2f1b0*/  BRA `(.L_x_2566) ;  /* 0xffffff6400b87947 */ /* 0x000fea000383ffff */
.L_x_2569:
[----:B0-----:R-:W2:Y:S02]  /*2f1c0*/  LDL R5, [R1+0x4] ;  /* 0x0000040001057983 */ /* 0x001ea40000100800 */
[----:B--2---:R0:W2:Y:S02]  /*2f1d0*/  SYNCS.PHASECHK.TRANS64.TRYWAIT P0, [R5+URZ+0x38820], R4 ;  /* 0x03882004050075a7 */ /* 0x0040a4000800017f */
[----:B--2---:R-:W-:Y:S05]  /*2f1e0*/  @!P0 NANOSLEEP.SYNCS 0x989680 ;  /* 0x009896800000895d */ /* 0x004fea0003900000 */
[----:B------:R-:W2:Y:S02]  /*2f1f0*/  @!P0 SYNCS.PHASECHK.TRANS64 P0, [R5+URZ+0x38820], R4 ;  /* 0x03882004050085a7 */ /* 0x000ea4000800007f */
[----:B--2---:R-:W-:Y:S05]  /*2f200*/  @!P0 BRA `(.L_x_2569) ;  /* 0xfffffffc00ec8947 */ /* 0x004fea000383ffff */
[----:B------:R-:W-:Y:S05]  /*2f210*/  BRA `(.L_x_2822) ;  /* 0xffffff6400c87947 */ /* 0x000fea000383ffff */
.L_x_2573:
[----:B0-----:R0:W2:Y:S02]  /*2f220*/  SYNCS.PHASECHK.TRANS64.TRYWAIT P0, [R7+URZ+0x388a0], R10 ;  /* 0x0388a00a070075a7 */ /* 0x0010a4000800017f */
[----:B--2---:R-:W-:Y:S05]  /*2f230*/  @!P0 NANOSLEEP.SYNCS 0x989680 ;  /* 0x009896800000895d */ /* 0x004fea0003900000 */
[----:B------:R-:W2:Y:S02]  /*2f240*/  @!P0 SYNCS.PHASECHK.TRANS64 P0, [R7+URZ+0x388a0], R10 ;  /* 0x0388a00a070085a7 */ /* 0x000ea4000800007f */
[----:B--2---:R-:W-:Y:S05]  /*2f250*/  @!P0 BRA `(.L_x_2573) ;  /* 0xfffffffc00f08947 */ /* 0x004fea000383ffff */
[----:B------:R-:W-:Y:S05]  /*2f260*/  BRA `(.L_x_2823) ;  /* 0xffffff6400f07947 */ /* 0x000fea000383ffff */
.L_x_2579:
[----:B--2---:R2:W3:Y:S02]  /*2f270*/  SYNCS.PHASECHK.TRANS64.TRYWAIT P0, [R7+URZ+0x388c0], R10 ;  /* 0x0388c00a070075a7 */ /* 0x0044e4000800017f */
[----:B---3--:R-:W-:Y:S05]  /*2f280*/  @!P0 NANOSLEEP.SYNCS 0x989680 ;  /* 0x009896800000895d */ /* 0x008fea0003900000 */
[----:B------:R-:W3:Y:S02]  /*2f290*/  @!P0 SYNCS.PHASECHK.TRANS64 P0, [R7+URZ+0x388c0], R10 ;  /* 0x0388c00a070085a7 */ /* 0x000ee4000800007f */
[----:B---3--:R-:W-:Y:S05]  /*2f2a0*/  @!P0 BRA `(.L_x_2579) ;  /* 0xfffffffc00f08947 */ /* 0x008fea000383ffff */
[----:B------:R-:W-:Y:S05]  /*2f2b0*/  BRA `(.L_x_2824) ;  /* 0xffffff6800b47947 */ /* 0x000fea000383ffff */
.L_x_2587:
[----:B0-----:R0:W2:Y:S02]  /*2f2c0*/  SYNCS.PHASECHK.TRANS64.TRYWAIT P1, [R8+URZ+0x388a0], R7 ;  /* 0x0388a007080075a7 */ /* 0x0010a4000802017f */
[----:B--2---:R-:W-:Y:S05]  /*2f2d0*/  @!P1 NANOSLEEP.SYNCS 0x989680 ;  /* 0x009896800000995d */ /* 0x004fea0003900000 */
[----:B------:R-:W2:Y:S02]  /*2f2e0*/  @!P1 SYNCS.PHASECHK.TRANS64 P1, [R8+URZ+0x388a0], R7 ;  /* 0x0388a007080095a7 */ /* 0x000ea4000802007f */
[----:B--2---:R-:W-:Y:S05]  /*2f2f0*/  @!P1 BRA `(.L_x_2587) ;  /* 0xfffffffc00f09947 */ /* 0x004fea000383ffff */
[----:B------:R-:W-:Y:S05]  /*2f300*/  BRA `(.L_x_2825) ;  /* 0xffffff6c00c87947 */ /* 0x000fea000383ffff */
.L_x_2593:
[----:B--2---:R2:W3:Y:S02]  /*2f310*/  SYNCS.PHASECHK.TRANS64.TRYWAIT P1, [R8+URZ+0x388c0], R7 ;  /* 0x0388c007080075a7 */ /* 0x0044e4000802017f */
[----:B---3--:R-:W-:Y:S05]  /*2f320*/  @!P1 NANOSLEEP.SYNCS 0x989680 ;  /* 0x009896800000995d */ /* 0x008fea0003900000 */
[----:B------:R-:W3:Y:S02]  /*2f330*/  @!P1 SYNCS.PHASECHK.TRANS64 P1, [R8+URZ+0x388c0], R7 ;  /* 0x0388c007080095a7 */ /* 0x000ee4000802007f */
[----:B---3--:R-:W-:Y:S05]  /*2f340*/  @!P1 BRA `(.L_x_2593) ;  /* 0xfffffffc00f09947 */ /* 0x008fea000383ffff */
[----:B------:R-:W-:Y:S05]  /*2f350*/  BRA `(.L_x_2826) ;  /* 0xffffff7000887947 */ /* 0x000fea000383ffff */
.L_x_2609:
        /* <DEDUP_REMOVED lines=8> */
[----:B0--3--:R-:W-:Y:S05]  /*2f3e0*/  WARPSYNC.COLLECTIVE R15, `(.L_x_2828) ;  /* 0x000000000f087348 */ /* 0x009fea0003c00000 */
[----:B0-----:R0:W1:Y:S02]  /*2f3f0*/  SHFL.IDX P6, R14, R13, R12, R11 ;  /* 0x0000000c0d0e7389 */ /* 0x00106400000c000b */
[----:B01-3--:R-:W-:Y:S01]  /*2f400*/  ENDCOLLECTIVE ;  /* 0x000000000000791b */ /* 0x00bfe20003800000 */
.L_x_2828:
[----:B------:R-:W-:Y:S05]  /*2f410*/  BSYNC B0 ;  /* 0x0000000000007941 */ /* 0x000fea0003800000 */
.L_x_2827:
[----:B------:R-:W-:Y:S05]  /*2f420*/  BRA `(.L_x_2829) ;  /* 0xffffff7c00947947 */ /* 0x000fea000383ffff */
.L_x_2611:
[----:B------:R-:W-:Y:S01]  /*2f430*/  BSSY B0, `(.L_x_2830) ;  /* 0x0000006000007945 */ /* 0x000fe20003800000 */
[----:B------:R-:W-:-:S07]  /*2f440*/  IMAD.MOV.U32 R15, RZ, RZ, -0x1 ;  /* 0xffffffffff0f7424 */ /* 0x000fce00078e00ff */
[----:B01-3--:R-:W-:Y:S05]  /*2f450*/  WARPSYNC.COLLECTIVE R15, `(.L_x_2831) ;  /* 0x000000000f0c7348 */ /* 0x00bfea0003c00000 */
[----:B------:R-:W-:Y:S02]  /*2f460*/  ELECT P6, UR62, PT ;  /* 0x00000000003e782f */ /* 0x000fe400038c0000 */
[----:B------:R-:W-:Y:S01]  /*2f470*/  MOV R14, UR62 ;  /* 0x0000003e000e7c02 */ /* 0x000fe20008000f00 */
[----:B01-3--:R-:W-:Y:S10]  /*2f480*/  ENDCOLLECTIVE ;  /* 0x000000000000791b */ /* 0x00bff40003800000 */
.L_x_2831:
[----:B------:R-:W-:Y:S05]  /*2f490*/  BSYNC B0 ;  /* 0x0000000000007941 */ /* 0x000fea0003800000 */
.L_x_2830:
[----:B------:R-:W-:Y:S05]  /*2f4a0*/  BRA `(.L_x_2832) ;  /* 0xffffff7c00a07947 */ /* 0x000fea000383ffff */
.L_x_2613:
[----:B0-----:R0:W2:Y:S02]  /*2f4b0*/  SYNCS.PHASECHK.TRANS64.TRYWAIT P0, [R0+URZ+0x38880], R3 ;  /* 0x03888003000075a7 */ /* 0x0010a4000800017f */
[----:B--2---:R-:W-:Y:S05]  /*2f4c0*/  @!P0 NANOSLEEP.SYNCS 0x989680 ;  /* 0x009896800000895d */ /* 0x004fea0003900000 */
[----:B------:R-:W2:Y:S02]  /*2f4d0*/  @!P0 SYNCS.PHASECHK.TRANS64 P0, [R0+URZ+0x38880], R3 ;  /* 0x03888003000085a7 */ /* 0x000ea4000800007f */
[----:B--2---:R-:W-:Y:S05]  /*2f4e0*/  @!P0 BRA `(.L_x_2613) ;  /* 0xfffffffc00f08947 */ /* 0x004fea000383ffff */
[----:B------:R-:W-:Y:S05]  /*2f4f0*/  BRA `(.L_x_2833) ;  /* 0xffffff8000187947 */ /* 0x000fea000383ffff */
.L_x_2615:
[----:B--2---:R2:W3:Y:S02]  /*2f500*/  SYNCS.PHASECHK.TRANS64.TRYWAIT P0, [R0+URZ+0x38840], R3 ;  /* 0x03884003000075a7 */ /* 0x0044e4000800017f */
[----:B---3--:R-:W-:Y:S05]  /*2f510*/  @!P0 NANOSLEEP.SYNCS 0x989680 ;  /* 0x009896800000895d */ /* 0x008fea0003900000 */
[----:B------:R-:W3:Y:S02]  /*2f520*/  @!P0 SYNCS.PHASECHK.TRANS64 P0, [R0+URZ+0x38840], R3 ;  /* 0x03884003000085a7 */ /* 0x000ee4000800007f */
[----:B---3--:R-:W-:Y:S05]  /*2f530*/  @!P0 BRA `(.L_x_2615) ;  /* 0xfffffffc00f08947 */ /* 0x008fea000383ffff */
[----:B------:R-:W-:Y:S05]  /*2f540*/  BRA `(.L_x_2834) ;  /* 0xffffff80008c7947 */ /* 0x000fea000383ffff */
.L_x_2619:
[----:B------:R-:W2:Y:S01]  /*2f550*/  LDL.LU R11, [R1+0x48] ;  /* 0x00004800010b7983 */ /* 0x000ea20000300800 */
[----:B------:R-:W-:Y:S01]  /*2f560*/  MOV R13, R2 ;  /* 0x00000002000d7202 */ /* 0x000fe20000000f00 */
[----:B------:R-:W-:Y:S01]  /*2f570*/  IMAD.MOV.U32 R12, RZ, RZ, RZ ;  /* 0x000000ffff0c7224 */ /* 0x000fe200078e00ff */
[----:B------:R-:W-:Y:S01]  /*2f580*/  LOP3.LUT R5, R5, 0x7f, RZ, 0xc0, !PT ;  /* 0x0000007f05057812 */ /* 0x000fe200078ec0ff */
[----:B------:R-:W-:-:S03]  /*2f590*/  IMAD.MOV.U32 R15, RZ, RZ, -0x1 ;  /* 0xffffffffff0f7424 */ /* 0x000fc600078e00ff */
[----:B------:R-:W-:-:S05]  /*2f5a0*/  SHF.R.U32.HI R7, RZ, 0x3, R5 ;  /* 0x00000003ff077819 */ /* 0x000fca0000011605 */
[----:B------:R-:W-:Y:S02]  /*2f5b0*/  IMAD R17, R17, 0x80, R7 ;  /* 0x0000008011117824 */ /* 0x000fe400078e0207 */
[----:B--2---:R-:W-:Y:S02]  /*2f5c0*/  IMAD R0, R11, R8, RZ ;  /* 0x000000080b007224 */ /* 0x004fe400078e02ff */
[----:B------:R-:W-:-:S03]  /*2f5d0*/  IMAD.MOV.U32 R11, RZ, RZ, 0x181f ;  /* 0x0000181fff0b7424 */ /* 0x000fc600078e00ff */
[----:B------:R-:W-:-:S13]  /*2f5e0*/  ISETP.GE.AND P2, PT, R17, R0, PT ;  /* 0x000000001100720c */ /* 0x000fda0003f46270 */
[----:B-----5:R-:W-:Y:S05]  /*2f5f0*/  WARPSYNC.COLLECTIVE R15, `(.L_x_2835) ;  /* 0x000000000f087348 */ /* 0x020fea0003c00000 */
[----:B------:R0:W1:Y:S02]  /*2f600*/  SHFL.IDX P6, R14, R13, R12, R11 ;  /* 0x0000000c0d0e7389 */ /* 0x00006400000c000b */
[----:B01---5:R-:W-:Y:S01]  /*2f610*/  ENDCOLLECTIVE ;  /* 0x000000000000791b */ /* 0x023fe20003800000 */
.L_x_2835:
[----:B------:R-:W-:Y:S02]  /*2f620*/  IMAD.MOV.U32 R13, RZ, RZ, R3 ;  /* 0x000000ffff0d7224 */ /* 0x000fe400078e0003 */
[----:B------:R-:W-:-:S07]  /*2f630*/  IMAD.MOV.U32 R4, RZ, RZ, R14 ;  /* 0x000000ffff047224 */ /* 0x000fce00078e000e */
[----:B------:R-:W-:Y:S05]  /*2f640*/  WARPSYNC.COLLECTIVE R15, `(.L_x_2836) ;  /* 0x000000000f087348 */ /* 0x000fea0003c00000 */
[----:B------:R0:W1:Y:S02]  /*2f650*/  SHFL.IDX P6, R14, R13, R12, R11 ;  /* 0x0000000c0d0e7389 */ /* 0x00006400000c000b */
[----:B01----:R-:W-:Y:S01]  /*2f660*/  ENDCOLLECTIVE ;  /* 0x000000000000791b */ /* 0x003fe20003800000 */
.L_x_2836:
[----:B------:R-:W-:Y:S02]  /*2f670*/  IMAD.MOV.U32 R13, RZ, RZ, R2 ;  /* 0x000000ffff0d7224 */ /* 0x000fe400078e0002 */
[----:B------:R-:W-:Y:S01]  /*2f680*/  IMAD.MOV.U32 R12, RZ, RZ, 0x1 ;  /* 0x00000001ff0c7424 */ /* 0x000fe200078e00ff */
[----:B------:R-:W-:-:S07]  /*2f690*/  MOV R5, R14 ;  /* 0x0000000e00057202 */ /* 0x000fce0000000f00 */
[----:B------:R-:W-:Y:S05]  /*2f6a0*/  WARPSYNC.COLLECTIVE R15, `(.L_x_2837) ;  /* 0x000000000f087348 */ /* 0x000fea0003c00000 */
[----:B------:R0:W1:Y:S02]  /*2f6b0*/  SHFL.IDX P6, R14, R13, R12, R11 ;  /* 0x0000000c0d0e7389 */ /* 0x00006400000c000b */
[----:B01----:R-:W-:Y:S01]  /*2f6c0*/  ENDCOLLECTIVE ;  /* 0x000000000000791b */ /* 0x003fe20003800000 */
.L_x_2837:
[----:B------:R-:W-:-:S05]  /*2f6d0*/  @!P2 IADD3 R5, P3, R10, R5, RZ ;  /* 0x000000050a05a210 */ /* 0x000fca0007f7e0ff */
[----:B------:R-:W-:-:S05]  /*2f6e0*/  @!P2 IMAD.X R4, RZ, RZ, R4, P3 ;  /* 0x000000ffff04a224 */ /* 0x000fca00018e0604 */
[----:B------:R-:W-:Y:S01]  /*2f6f0*/  @!P2 LOP3.LUT R5, R5, R4, RZ, 0x3c, !PT ;  /* 0x000000040505a212 */ /* 0x000fe200078e3cff */
[----:B------:R-:W-:-:S03]  /*2f700*/  IMAD.MOV.U32 R13, RZ, RZ, R3 ;  /* 0x000000ffff0d7224 */ /* 0x000fc600078e0003 */
[----:B------:R-:W-:-:S04]  /*2f710*/  @!P2 LOP3.LUT R4, R5, R4, RZ, 0x3c, !PT ;  /* 0x000000040504a212 */ /* 0x000fc800078e3cff */
[----:B------:R-:W-:Y:S02]  /*2f720*/  @!P2 LOP3.LUT R5, R5, R4, RZ, 0x3c, !PT ;  /* 0x000000040505a212 */ /* 0x000fe400078e3cff */
[----:B------:R-:W-:-:S03]  /*2f730*/  MOV R7, R14 ;  /* 0x0000000e00077202 */ /* 0x000fc60000000f00 */
[----:B------:R-:W-:Y:S01]  /*2f740*/  @!PT LDS RZ, [RZ] ;  /* 0x00000000fffff984 */ /* 0x000fe20000000800 */
[----:B------:R-:W-:Y:S01]  /*2f750*/  @!PT LDS RZ, [RZ] ;  /* 0x00000000fffff984 */ /* 0x000fe20000000800 */
[----:B------:R-:W-:Y:S01]  /*2f760*/  @!PT LDS RZ, [RZ] ;  /* 0x00000000fffff984 */ /* 0x000fe20000000800 */
[----:B------:R0:W-:Y:S04]  /*2f770*/  @!P2 LDGSTS.E.BYPASS.LTC128B.128 [R9+0x20400], desc[UR46][R4.64], !P0 ;  /* 0x204000000409afae */ /* 0x0001e8000c101d6e */
[----:B0-----:R-:W-:Y:S05]  /*2f780*/  WARPSYNC.COLLECTIVE R15, `(.L_x_2838) ;  /* 0x000000000f087348 */ /* 0x001fea0003c00000 */
[----:B------:R1:W2:Y:S02]  /*2f790*/  SHFL.IDX P6, R14, R13, R12, R11 ;  /* 0x0000000c0d0e7389 */ /* 0x0002a400000c000b */
[----:B012---:R-:W-:Y:S01]  /*2f7a0*/  ENDCOLLECTIVE ;  /* 0x000000000000791b */ /* 0x007fe20003800000 */
.L_x_2838:
[----:B------:R-:W-:Y:S01]  /*2f7b0*/  @!PT LDS RZ, [RZ] ;  /* 0x00000000fffff984 */ /* 0x000fe20000000800 */
[----:B------:R-:W-:Y:S01]  /*2f7c0*/  @!PT LDS RZ, [RZ] ;  /* 0x00000000fffff984 */ /* 0x000fe20000000800 */
[----:B------:R-:W-:Y:S01]  /*2f7d0*/  @!PT LDS RZ, [RZ] ;  /* 0x00000000fffff984 */ /* 0x000fe20000000800 */
[----:B------:R0:W-:Y:S01]  /*2f7e0*/  @!P2 LDGSTS.E.BYPASS.LTC128B.128 [R9+0x24400], desc[UR46][R4.64+0x80], !P1 ;  /* 0x244000800409afae */ /* 0x0001e2000c901d6e */
[----:B------:R-:W-:Y:S01]  /*2f7f0*/  IMAD.MOV.U32 R13, RZ, RZ, R2 ;  /* 0x000000ffff0d7224 */ /* 0x000fe200078e0002 */
[----:B------:R-:W-:Y:S01]  /*2f800*/  MOV R12, 0x2 ;  /* 0x00000002000c7802 */ /* 0x000fe20000000f00 */
[----:B0-----:R-:W-:-:S05]  /*2f810*/  VIADD R4, R17, 0x10 ;  /* 0x0000001011047836 */ /* 0x001fca0000000000 */
[----:B------:R-:W-:Y:S01]  /*2f820*/  ISETP.GE.AND P2, PT, R4, R0, PT ;  /* 0x000000000400720c */ /* 0x000fe20003f46270 */
[----:B------:R-:W-:-:S12]  /*2f830*/  IMAD.MOV.U32 R6, RZ, RZ, R14 ;  /* 0x000000ffff067224 */ /* 0x000fd800078e000e */
[----:B------:R-:W-:Y:S05]  /*2f840*/  WARPSYNC.COLLECTIVE R15, `(.L_x_2839) ;  /* 0x000000000f087348 */ /* 0x000fea0003c00000 */
[----:B------:R0:W1:Y:S02]  /*2f850*/  SHFL.IDX P6, R14, R13, R12, R11 ;  /* 0x0000000c0d0e7389 */ /* 0x00006400000c000b */
[----:B01----:R-:W-:Y:S01]  /*2f860*/  ENDCOLLECTIVE ;  /* 0x000000000000791b */ /* 0x003fe20003800000 */
.L_x_2839:
[----:B------:R-:W-:-:S05]  /*2f870*/  @!P2 IADD3 R5, P3, R10, R6, RZ ;  /* 0x000000060a05a210 */ /* 0x000fca0007f7e0ff */
[----:B------:R-:W-:Y:S02]  /*2f880*/  @!P2 IMAD.X R4, RZ, RZ, R7, P3 ;  /* 0x000000ffff04a224 */ /* 0x000fe400018e0607 */
[----:B------:R-:W-:-:S03]  /*2f890*/  IMAD.MOV.U32 R13, RZ, RZ, R3 ;  /* 0x000000ffff0d7224 */ /* 0x000fc600078e0003 */
[----:B------:R-:W-:-:S04]  /*2f8a0*/  @!P2 LOP3.LUT R5, R5, R4, RZ, 0x3c, !PT ;  /* 0x000000040505a212 */ /* 0x000fc800078e3cff */
[----:B------:R-:W-:Y:S01]  /*2f8b0*/  @!P2 LOP3.LUT R4, R5, R4, RZ, 0x3c, !PT ;  /* 0x000000040504a212 */ /* 0x000fe200078e3cff */
[----:B------:R-:W-:-:S07]  /*2f8c0*/  IMAD.MOV.U32 R6, RZ, RZ, R14 ;  /* 0x000000ffff067224 */ /* 0x000fce00078e000e */
[----:B------:R-:W-:Y:S05]  /*2f8d0*/  WARPSYNC.COLLECTIVE R15, `(.L_x_2840) ;  /* 0x000000000f087348 */ /* 0x000fea0003c00000 */
[----:B------:R0:W1:Y:S02]  /*2f8e0*/  SHFL.IDX P6, R14, R13, R12, R11 ;  /* 0x0000000c0d0e7389 */ /* 0x00006400000c000b */
[----:B01----:R-:W-:Y:S01]  /*2f8f0*/  ENDCOLLECTIVE ;  /* 0x000000000000791b */ /* 0x003fe20003800000 */
.L_x_2840:
[----:B------:R-:W-:-:S05]  /*2f900*/  @!P2 LOP3.LUT R5, R5, R4, RZ, 0x3c, !PT ;  /* 0x000000040505a212 */ /* 0x000fca00078e3cff */
[----:B------:R-:W-:Y:S01]  /*2f910*/  @!PT LDS RZ, [RZ] ;  /* 0x00000000fffff984 */ /* 0x000fe20000000800 */
[----:B------:R-:W-:Y:S01]  /*2f920*/  @!PT LDS RZ, [RZ] ;  /* 0x00000000fffff984 */ /* 0x000fe20000000800 */
[----:B------:R-:W-:Y:S01]  /*2f930*/  @!PT LDS RZ, [RZ] ;  /* 0x00000000fffff984 */ /* 0x000fe20000000800 */
[----:B------:R-:W-:Y:S04]  /*2f940*/  @!P2 LDGSTS.E.BYPASS.LTC128B.128 [R9+0x20c00], desc[UR46][R4.64], !P0 ;  /* 0x20c000000409afae */ /* 0x000fe8000c101d6e */
[----:B------:R0:W-:Y:S01]  /*2f950*/  @!P2 LDGSTS.E.BYPASS.LTC128B.128 [R9+0x24c00], desc[UR46][R4.64+0x80], !P1 ;  /* 0x24c000800409afae */ /* 0x0001e2000c901d6e */
[----:B------:R-:W-:Y:S01]  /*2f960*/  MOV R13, R2 ;  /* 0x00000002000d7202 */ /* 0x000fe20000000f00 */
[----:B------:R-:W-:Y:S02]  /*2f970*/  IMAD.MOV.U32 R12, RZ, RZ, 0x3 ;  /* 0x00000003ff0c7424 */ /* 0x000fe400078e00ff */
[----:B0-----:R-:W-:-:S05]  /*2f980*/  VIADD R4, R17, 0x20 ;  /* 0x0000002011047836 */ /* 0x001fca0000000000 */
[----:B------:R-:W-:Y:S01]  /*2f990*/  ISETP.GE.AND P2, PT, R4, R0, PT ;  /* 0x000000000400720c */ /* 0x000fe20003f46270 */
[----:B------:R-:W-:-:S12]  /*2f9a0*/  IMAD.MOV.U32 R4, RZ, RZ, R14 ;  /* 0x000000ffff047224 */ /* 0x000fd800078e000e */
[----:B------:R-:W-:Y:S05]  /*2f9b0*/  WARPSYNC.COLLECTIVE R15, `(.L_x_2841) ;  /* 0x000000000f087348 */ /* 0x000fea0003c00000 */
[----:B------:R0:W1:Y:S02]  /*2f9c0*/  SHFL.IDX P6, R14, R13, R12, R11 ;  /* 0x0000000c0d0e7389 */ /* 0x00006400000c000b */
[----:B01----:R-:W-:Y:S01]  /*2f9d0*/  ENDCOLLECTIVE ;  /* 0x000000000000791b */ /* 0x003fe20003800000 */
.L_x_2841:
[----:B------:R-:W-:Y:S01]  /*2f9e0*/  @!P2 IADD3 R5, P3, R10, R4, RZ ;  /* 0x000000040a05a210 */ /* 0x000fe20007f7e0ff */
[----:B------:R-:W-:-:S04]  /*2f9f0*/  IMAD.MOV.U32 R13, RZ, RZ, R3 ;  /* 0x000000ffff0d7224 */ /* 0x000fc800078e0003 */
[----:B------:R-:W-:-:S05]  /*2fa00*/  @!P2 IMAD.X R4, RZ, RZ, R6, P3 ;  /* 0x000000ffff04a224 */ /* 0x000fca00018e0606 */
[----:B------:R-:W-:Y:S01]  /*2fa10*/  @!P2 LOP3.LUT R5, R5, R4, RZ, 0x3c, !PT ;  /* 0x000000040505a212 */ /* 0x000fe200078e3cff */
[----:B------:R-:W-:-:S03]  /*2fa20*/  IMAD.MOV.U32 R6, RZ, RZ, R14 ;  /* 0x000000ffff067224 */ /* 0x000fc600078e000e */
[----:B------:R-:W-:-:S07]  /*2fa30*/  @!P2 LOP3.LUT R4, R5, R4, RZ, 0x3c, !PT ;  /* 0x000000040504a212 */ /* 0x000fce00078e3cff */
[----:B------:R-:W-:Y:S05]  /*2fa40*/  WARPSYNC.COLLECTIVE R15, `(.L_x_2842) ;  /* 0x000000000f087348 */ /* 0x000fea0003c00000 */
[----:B------:R0:W1:Y:S02]  /*2fa50*/  SHFL.IDX P6, R14, R13, R12, R11 ;  /* 0x0000000c0d0e7389 */ /* 0x00006400000c000b */
[----:B01----:R-:W-:Y:S01]  /*2fa60*/  ENDCOLLECTIVE ;  /* 0x000000000000791b */ /* 0x003fe20003800000 */
.L_x_2842:
[----:B------:R-:W-:-:S05]  /*2fa70*/  @!P2 LOP3.LUT R5, R5, R4, RZ, 0x3c, !PT ;  /* 0x000000040505a212 */ /* 0x000fca00078e3cff */
[----:B------:R-:W-:Y:S01]  /*2fa80*/  @!PT LDS RZ, [RZ] ;  /* 0x00000000fffff984 */ /* 0x000fe20000000800 */
[----:B------:R-:W-:Y:S01]  /*2fa90*/  @!PT LDS RZ, [RZ] ;  /* 0x00000000fffff984 */ /* 0x000fe20000000800 */
[----:B------:R-:W-:Y:S01]  /*2faa0*/  @!PT LDS RZ, [RZ] ;  /* 0x00000000fffff984 */ /* 0x000fe20000000800 */
[----:B------:R-:W-:Y:S04]  /*2fab0*/  @!P2 LDGSTS.E.BYPASS.LTC128B.128 [R9+0x21400], desc[UR46][R4.64], !P0 ;  /* 0x214000000409afae */ /* 0x000fe8000c101d6e */
[----:B------:R0:W-:Y:S01]  /*2fac0*/  @!P2 LDGSTS.E.BYPASS.LTC128B.128 [R9+0x25400], desc[UR46][R4.64+0x80], !P1 ;  /* 0x254000800409afae */ /* 0x0001e2000c901d6e */
[----:B------:R-:W-:Y:S02]  /*2fad0*/  IMAD.MOV.U32 R13, RZ, RZ, R2 ;  /* 0x000000ffff0d7224 */ /* 0x000fe400078e0002 */
[----:B------:R-:W-:Y:S02]  /*2fae0*/  IMAD.MOV.U32 R12, RZ, RZ, 0x4 ;  /* 0x00000004ff0c7424 */ /* 0x000fe400078e00ff */
[----:B0-----:R-:W-:-:S05]  /*2faf0*/  VIADD R4, R17, 0x30 ;  /* 0x0000003011047836 */ /* 0x001fca0000000000 */
[----:B------:R-:W-:Y:S01]  /*2fb00*/  ISETP.GE.AND P2, PT, R4, R0, PT ;  /* 0x000000000400720c */ /* 0x000fe20003f46270 */
[----:B------:R-:W-:-:S12]  /*2fb10*/  IMAD.MOV.U32 R4, RZ, RZ, R14 ;  /* 0x000000ffff047224 */ /* 0x000fd800078e000e */
[----:B------:R-:W-:Y:S05]  /*2fb20*/  WARPSYNC.COLLECTIVE R15, `(.L_x_2843) ;  /* 0x000000000f087348 */ /* 0x000fea0003c00000 */
[----:B------:R0:W1:Y:S02]  /*2fb30*/  SHFL.IDX P6, R14, R13, R12, R11 ;  /* 0x0000000c0d0e7389 */ /* 0x00006400000c000b */
[----:B01----:R-:W-:Y:S01]  /*2fb40*/  ENDCOLLECTIVE ;  /* 0x000000000000791b */ /* 0x003fe20003800000 */
.L_x_2843:
        /* <DEDUP_REMOVED lines=9> */
.L_x_2844:
[----:B------:R-:W-:-:S05]  /*2fbe0*/  @!P2 LOP3.LUT R5, R5, R4, RZ, 0x3c, !PT ;  /* 0x000000040505a212 */ /* 0x000fca00078e3cff */
[----:B------:R-:W-:Y:S01]  /*2fbf0*/  @!PT LDS RZ, [RZ] ;  /* 0x00000000fffff984 */ /* 0x000fe20000000800 */
[----:B------:R-:W-:Y:S01]  /*2fc00*/  @!PT LDS RZ, [RZ] ;  /* 0x00000000fffff984 */ /* 0x000fe20000000800 */
[----:B------:R-:W-:Y:S01]  /*2fc10*/  @!PT LDS RZ, [RZ] ;  /* 0x00000000fffff984 */ /* 0x000fe20000000800 */
[----:B------:R-:W-:Y:S04]  /*2fc20*/  @!P2 LDGSTS.E.BYPASS.LTC128B.128 [R9+0x21c00], desc[UR46][R4.64], !P0 ;  /* 0x21c000000409afae */ /* 0x000fe8000c101d6e */
[----:B------:R0:W-:Y:S01]  /*2fc30*/  @!P2 LDGSTS.E.BYPASS.LTC128B.128 [R9+0x25c00], desc[UR46][R4.64+0x80], !P1 ;  /* 0x25c000800409afae */ /* 0x0001e2000c901d6e */
[----:B------:R-:W-:Y:S02]  /*2fc40*/  IMAD.MOV.U32 R13, RZ, RZ, R2 ;  /* 0x000000ffff0d7224 */ /* 0x000fe400078e0002 */
[----:B------:R-:W-:Y:S01]  /*2fc50*/  IMAD.MOV.U32 R12, RZ, RZ, 0x5 ;  /* 0x00000005ff0c7424 */ /* 0x000fe200078e00ff */
[----:B0-----:R-:W-:-:S04]  /*2fc60*/  IADD3 R4, R17, 0x40, RZ ;  /* 0x0000004011047810 */ /* 0x001fc80007ffe0ff */
[----:B------:R-:W-:Y:S01]  /*2fc70*/  ISETP.GE.AND P2, PT, R4, R0, PT ;  /* 0x000000000400720c */ /* 0x000fe20003f46270 */
[----:B------:R-:W-:-:S12]  /*2fc80*/  IMAD.MOV.U32 R4, RZ, RZ, R14 ;  /* 0x000000ffff047224 */ /* 0x000fd800078e000e */
[----:B------:R-:W-:Y:S05]  /*2fc90*/  WARPSYNC.COLLECTIVE R15, `(.L_x_2845) ;  /* 0x000000000f087348 */ /* 0x000fea0003c00000 */
[----:B------:R0:W1:Y:S02]  /*2fca0*/  SHFL.IDX P6, R14, R13, R12, R11 ;  /* 0x0000000c0d0e7389 */ /* 0x00006400000c000b */
[----:B01----:R-:W-:Y:S01]  /*2fcb0*/  ENDCOLLECTIVE ;  /* 0x000000000000791b */ /* 0x003fe20003800000 */
.L_x_2845:
[----:B------:R-:W-:Y:S01]  /*2fcc0*/  @!P2 IADD3 R5, P3, R10, R4, RZ ;  /* 0x000000040a05a210 */ /* 0x000fe20007f7e0ff */
[----:B------:R-:W-:-:S03]  /*2fcd0*/  IMAD.MOV.U32 R13, RZ, RZ, R3 ;  /* 0x000000ffff0d7224 */ /* 0x000fc600078e0003 */
[----:B------:R-:W-:-:S04]  /*2fce0*/  @!P2 IADD3.X R4, RZ, R6, RZ, P3, !PT ;  /* 0x00000006ff04a210 */ /* 0x000fc80001ffe4ff */
[----:B------:R-:W-:-:S04]  /*2fcf0*/  @!P2 LOP3.LUT R5, R5, R4, RZ, 0x3c, !PT ;  /* 0x000000040505a212 */ /* 0x000fc800078e3cff */
[----:B------:R-:W-:Y:S01]  /*2fd00*/  @!P2 LOP3.LUT R4, R5, R4, RZ, 0x3c, !PT ;  /* 0x000000040504a212 */ /* 0x000fe200078e3cff */
[----:B------:R-:W-:-:S07]  /*2fd10*/  IMAD.MOV.U32 R6, RZ, RZ, R14 ;  /* 0x000000ffff067224 */ /* 0x000fce00078e000e */
[----:B------:R-:W-:Y:S05]  /*2fd20*/  WARPSYNC.COLLECTIVE R15, `(.L_x_2846) ;  /* 0x000000000f087348 */ /* 0x000fea0003c00000 */
[----:B------:R0:W1:Y:S02]  /*2fd30*/  SHFL.IDX P6, R14, R13, R12, R11 ;  /* 0x0000000c0d0e7389 */ /* 0x00006400000c000b */
[----:B01----:R-:W-:Y:S01]  /*2fd40*/  ENDCOLLECTIVE ;  /* 0x000000000000791b */ /* 0x003fe20003800000 */
.L_x_2846:
        /* <DEDUP_REMOVED lines=9> */
[----:B------:R-:W-:Y:S02]  /*2fde0*/  ISETP.GE.AND P2, PT, R4, R0, PT ;  /* 0x000000000400720c */ /* 0x000fe40003f46270 */
[----:B------:R-:W-:-:S11]  /*2fdf0*/  MOV R4, R14 ;  /* 0x0000000e00047202 */ /* 0x000fd60000000f00 */
[----:B------:R-:W-:Y:S05]  /*2fe00*/  WARPSYNC.COLLECTIVE R15, `(.L_x_2847) ;  /* 0x000000000f087348 */ /* 0x000fea0003c00000 */
[----:B------:R0:W1:Y:S02]  /*2fe10*/  SHFL.IDX P6, R14, R13, R12, R11 ;  /* 0x0000000c0d0e7389 */ /* 0x00006400000c000b */
[----:B01----:R-:W-:Y:S01]  /*2fe20*/  ENDCOLLECTIVE ;  /* 0x000000000000791b */ /* 0x003fe20003800000 */
.L_x_2847:
        /* <DEDUP_REMOVED lines=9> */
.L_x_2848:
        /* <DEDUP_REMOVED lines=8> */
[----:B0-----:R-:W-:Y:S01]  /*2ff40*/  VIADD R5, R17, 0x60 ;  /* 0x0000006011057836 */ /* 0x001fe20000000000 */
[----:B------:R-:W-:-:S07]  /*2ff50*/  MOV R4, R14 ;  /* 0x0000000e00047202 */ /* 0x000fce0000000f00 */
[----:B------:R-:W-:Y:S05]  /*2ff60*/  WARPSYNC.COLLECTIVE R15, `(.L_x_2849) ;  /* 0x000000000f087348 */ /* 0x000fea0003c00000 */
[----:B------:R0:W1:Y:S02]  /*2ff70*/  SHFL.IDX P6, R14, R13, R12, R11 ;  /* 0x0000000c0d0e7389 */ /* 0x00006400000c000b */
[----:B01----:R-:W-:Y:S01]  /*2ff80*/  ENDCOLLECTIVE ;  /* 0x000000000000791b */ /* 0x003fe20003800000 */
.L_x_2849:
[----:B------:R-:W-:-:S13]  /*2ff90*/  ISETP.GE.AND P2, PT, R5, R0, PT ;  /* 0x000000000500720c */ /* 0x000fda0003f46270 */
[----:B------:R-:W-:Y:S02]  /*2ffa0*/  @!P2 IADD3 R5, P3, R10, R4, RZ ;  /* 0x000000040a05a210 */ /* 0x000fe40007f7e0ff */
[----:B------:R-:W-:-:S03]  /*2ffb0*/  MOV R13, R3 ;  /* 0x00000003000d7202 */ /* 0x000fc60000000f00 */
[----:B------:R-:W-:-:S05]  /*2ffc0*/  @!P2 IMAD.X R4, RZ, RZ, R6, P3 ;  /* 0x000000ffff04a224 */ /* 0x000fca00018e0606 */
[----:B------:R-:W-:-:S04]  /*2ffd0*/  @!P2 LOP3.LUT R5, R5, R4, RZ, 0x3c, !PT ;  /* 0x000000040505a212 */ /* 0x000fc800078e3cff */
[----:B------:R-:W-:-:S04]  /*2ffe0*/  @!P2 LOP3.LUT R4, R5, R4, RZ, 0x3c, !PT ;  /* 0x000000040504a212 */ /* 0x000fc800078e3cff */
[----:B------:R-:W-:-:S05]  /*2fff0*/  @!P2 LOP3.LUT R5, R5, R4, RZ, 0x3c, !PT ;  /* 0x000000040505a212 */ /* 0x000fca00078e3cff */
        /* <DEDUP_REMOVED lines=9> */
.L_x_2850:
[----:B------:R-:W-:Y:S01]  /*30090*/  IMAD.MOV.U32 R3, RZ, RZ, R14 ;  /* 0x000000ffff037224 */ /* 0x000fe200078e000e */
[----:B------:R-:W-:Y:S06]  /*300a0*/  BRA `(.L_x_2851) ;  /* 0xffffff8400247947 */ /* 0x000fec000383ffff */
.L_x_2624:
[----:B0-----:R-:W3:Y:S02]  /*300b0*/  LDL R2, [R1+0x4] ;  /* 0x0000040001027983 */ /* 0x001ee40000100800 */
[----:B---3--:R0:W3:Y:S02]  /*300c0*/  SYNCS.PHASECHK.TRANS64.TRYWAIT P0, [R2+URZ+0x38820], R0 ;  /* 0x03882000020075a7 */ /* 0x0080e4000800017f */
[----:B---3--:R-:W-:Y:S05]  /*300d0*/  @!P0 NANOSLEEP.SYNCS 0x989680 ;  /* 0x009896800000895d */ /* 0x008fea0003900000 */
[----:B------:R-:W3:Y:S02]  /*300e0*/  @!P0 SYNCS.PHASECHK.TRANS64 P0, [R2+URZ+0x38820], R0 ;  /* 0x03882000020085a7 */ /* 0x000ee4000800007f */
[----:B---3--:R-:W-:Y:S05]  /*300f0*/  @!P0 BRA `(.L_x_2624) ;  /* 0xfffffffc00ec8947 */ /* 0x008fea000383ffff */
[----:B------:R-:W-:Y:S05]  /*30100*/  BRA `(.L_x_2852) ;  /* 0xffffff8400947947 */ /* 0x000fea000383ffff */
.L_x_2630:
[----:B---3--:R3:W4:Y:S02]  /*30110*/  SYNCS.PHASECHK.TRANS64.TRYWAIT P0, [R6+URZ+0x38880], R5 ;  /* 0x03888005060075a7 */ /* 0x008724000800017f */
[----:B----4-:R-:W-:Y:S05]  /*30120*/  @!P0 NANOSLEEP.SYNCS 0x989680 ;  /* 0x009896800000895d */ /* 0x010fea0003900000 */
[----:B------:R-:W4:Y:S02]  /*30130*/  @!P0 SYNCS.PHASECHK.TRANS64 P0, [R6+URZ+0x38880], R5 ;  /* 0x03888005060085a7 */ /* 0x000f24000800007f */
[----:B----4-:R-:W-:Y:S05]  /*30140*/  @!P0 BRA `(.L_x_2630) ;  /* 0xfffffffc00f08947 */ /* 0x010fea000383ffff */
[----:B------:R-:W-:Y:S05]  /*30150*/  BRA `(.L_x_2853) ;  /* 0xffffff8800547947 */ /* 0x000fea000383ffff */
.L_x_2636:
[----:B--2---:R2:W4:Y:S02]  /*30160*/  SYNCS.PHASECHK.TRANS64.TRYWAIT P0, [R6+URZ+0x38840], R5 ;  /* 0x03884005060075a7 */ /* 0x004524000800017f */
[----:B----4-:R-:W-:Y:S05]  /*30170*/  @!P0 NANOSLEEP.SYNCS 0x989680 ;  /* 0x009896800000895d */ /* 0x010fea0003900000 */
[----:B------:R-:W4:Y:S02]  /*30180*/  @!P0 SYNCS.PHASECHK.TRANS64 P0, [R6+URZ+0x38840], R5 ;  /* 0x03884005060085a7 */ /* 0x000f24000800007f */
[----:B----4-:R-:W-:Y:S05]  /*30190*/  @!P0 BRA `(.L_x_2636) ;  /* 0xfffffffc00f08947 */ /* 0x010fea000383ffff */
[----:B------:R-:W-:Y:S05]  /*301a0*/  BRA `(.L_x_2854) ;  /* 0xffffff8c00207947 */ /* 0x000fea000383ffff */
.L_x_2643:
[----:B---3--:R3:W4:Y:S02]  /*301b0*/  SYNCS.PHASECHK.TRANS64.TRYWAIT P0, [R20+URZ+0x38870], R4 ;  /* 0x03887004140075a7 */ /* 0x008724000800017f */
[----:B----4-:R-:W-:Y:S05]  /*301c0*/  @!P0 NANOSLEEP.SYNCS 0x989680 ;  /* 0x009896800000895d */ /* 0x010fea0003900000 */
[----:B------:R-:W4:Y:S02]  /*301d0*/  @!P0 SYNCS.PHASECHK.TRANS64 P0, [R20+URZ+0x38870], R4 ;  /* 0x03887004140085a7 */ /* 0x000f24000800007f */
[----:B----4-:R-:W-:Y:S05]  /*301e0*/  @!P0 BRA `(.L_x_2643) ;  /* 0xfffffffc00f08947 */ /* 0x010fea000383ffff */
[----:B------:R-:W-:Y:S05]  /*301f0*/  BRA `(.L_x_2855) ;  /* 0xffffff9000047947 */ /* 0x000fea000383ffff */
.L_x_2645:
[----:B----4-:R4:W0:Y:S02]  /*30200*/  SYNCS.PHASECHK.TRANS64.TRYWAIT P0, [R20+URZ+0x38860], R2 ;  /* 0x03886002140075a7 */ /* 0x010824000800017f */
[----:B0-----:R-:W-:Y:S05]  /*30210*/  @!P0 NANOSLEEP.SYNCS 0x989680 ;  /* 0x009896800000895d */ /* 0x001fea0003900000 */
[----:B------:R-:W0:Y:S02]  /*30220*/  @!P0 SYNCS.PHASECHK.TRANS64 P0, [R20+URZ+0x38860], R2 ;  /* 0x03886002140085a7 */ /* 0x000e24000800007f */
[----:B0-----:R-:W-:Y:S05]  /*30230*/  @!P0 BRA `(.L_x_2645) ;  /* 0xfffffffc00f08947 */ /* 0x001fea000383ffff */
[----:B------:R-:W-:Y:S05]  /*30240*/  BRA `(.L_x_2856) ;  /* 0xffffff90000c7947 */ /* 0x000fea000383ffff */
.L_x_2652:
[----:B0-----:R0:W2:Y:S02]  /*30250*/  SYNCS.PHASECHK.TRANS64.TRYWAIT P1, [R18+URZ+0x38870], R0 ;  /* 0x03887000120075a7 */ /* 0x0010a4000802017f */
[----:B--2---:R-:W-:Y:S05]  /*30260*/  @!P1 NANOSLEEP.SYNCS 0x989680 ;  /* 0x009896800000995d */ /* 0x004fea0003900000 */
[----:B------:R-:W2:Y:S02]  /*30270*/  @!P1 SYNCS.PHASECHK.TRANS64 P1, [R18+URZ+0x38870], R0 ;  /* 0x03887000120095a7 */ /* 0x000ea4000802007f */
[----:B--2---:R-:W-:Y:S05]  /*30280*/  @!P1 BRA `(.L_x_2652) ;  /* 0xfffffffc00f09947 */ /* 0x004fea000383ffff */
[----:B------:R-:W-:Y:S05]  /*30290*/  BRA `(.L_x_2857) ;  /* 0xffffff9800bc7947 */ /* 0x000fea000383ffff */
.L_x_2654:
[----:B0-----:R0:W2:Y:S02]  /*302a0*/  SYNCS.PHASECHK.TRANS64.TRYWAIT P1, [R18+URZ+0x38860], R0 ;  /* 0x03886000120075a7 */ /* 0x0010a4000802017f */
[----:B--2---:R-:W-:Y:S05]  /*302b0*/  @!P1 NANOSLEEP.SYNCS 0x989680 ;  /* 0x009896800000995d */ /* 0x004fea0003900000 */
[----:B------:R-:W2:Y:S02]  /*302c0*/  @!P1 SYNCS.PHASECHK.TRANS64 P1, [R18+URZ+0x38860], R0 ;  /* 0x03886000120095a7 */ /* 0x000ea4000802007f */
[----:B--2---:R-:W-:Y:S05]  /*302d0*/  @!P1 BRA `(.L_x_2654) ;  /* 0xfffffffc00f09947 */ /* 0x004fea000383ffff */
[----:B------:R-:W-:Y:S05]  /*302e0*/  BRA `(.L_x_2858) ;  /* 0xffffff9800c47947 */ /* 0x000fea000383ffff */
.L_x_2658:
[----:B------:R-:W-:Y:S01]  /*302f0*/  BSSY B0, `(.L_x_2859) ;  /* 0x0000008000007945 */ /* 0x000fe20003800000 */
[----:B------:R-:W-:Y:S02]  /*30300*/  IMAD.MOV.U32 R13, RZ, RZ, R16 ;  /* 0x000000ffff0d7224 */ /* 0x000fe400078e0010 */
[----:B------:R-:W-:Y:S02]  /*30310*/  IMAD.MOV.U32 R12, RZ, RZ, RZ ;  /* 0x000000ffff0c7224 */ /* 0x000fe400078e00ff */
[----:B-1----:R-:W-:Y:S02]  /*30320*/  IMAD.MOV.U32 R11, RZ, RZ, 0x1f ;  /* 0x0000001fff0b7424 */ /* 0x002fe400078e00ff */
[----:B------:R-:W-:-:S07]  /*30330*/  IMAD.MOV.U32 R15, RZ, RZ, -0x1 ;  /* 0xffffffffff0f7424 */ /* 0x000fce00078e00ff */
[----:B------:R-:W-:Y:S05]  /*30340*/  WARPSYNC.COLLECTIVE R15, `(.L_x_2860) ;  /* 0x000000000f087348 */ /* 0x000fea0003c00000 */
[----:B------:R0:W1:Y:S02]  /*30350*/  SHFL.IDX P6, R14, R13, R12, R11 ;  /* 0x0000000c0d0e7389 */ /* 0x00006400000c000b */
[----:B01----:R-:W-:Y:S01]  /*30360*/  ENDCOLLECTIVE ;  /* 0x000000000000791b */ /* 0x003fe20003800000 */
.L_x_2860:
[----:B------:R-:W-:Y:S05]  /*30370*/  BSYNC B0 ;  /* 0x0000000000007941 */ /* 0x000fea0003800000 */
.L_x_2859:
[----:B------:R-:W-:Y:S01]  /*30380*/  IMAD.MOV.U32 R13, RZ, RZ, R16 ;  /* 0x000000ffff0d7224 */ /* 0x000fe200078e0010 */
[----:B------:R-:W-:Y:S01]  /*30390*/  MOV R0, R14 ;  /* 0x0000000e00007202 */ /* 0x000fe20000000f00 */
[----:B------:R-:W-:Y:S01]  /*303a0*/  IMAD.MOV.U32 R12, RZ, RZ, 0x1 ;  /* 0x00000001ff0c7424 */ /* 0x000fe200078e00ff */
[----:B------:R-:W-:Y:S01]  /*303b0*/  IADD3 R5, R19, R6, RZ ;  /* 0x0000000613057210 */ /* 0x000fe20007ffe0ff */
[----:B------:R-:W-:Y:S02]  /*303c0*/  IMAD.MOV.U32 R11, RZ, RZ, 0x1f ;  /* 0x0000001fff0b7424 */ /* 0x000fe400078e00ff */
[----:B------:R-:W-:-:S07]  /*303d0*/  IMAD.MOV.U32 R15, RZ, RZ, -0x1 ;  /* 0xffffffffff0f7424 */ /* 0x000fce00078e00ff */
[----:B------:R-:W-:Y:S05]  /*303e0*/  WARPSYNC.COLLECTIVE R15, `(.L_x_2861) ;  /* 0x000000000f087348 */ /* 0x000fea0003c00000 */
[----:B------:R0:W1:Y:S02]  /*303f0*/  SHFL.IDX P6, R14, R13, R12, R11 ;  /* 0x0000000c0d0e7389 */ /* 0x00006400000c000b */
[----:B01----:R-:W-:Y:S01]  /*30400*/  ENDCOLLECTIVE ;  /* 0x000000000000791b */ /* 0x003fe20003800000 */
.L_x_2861:
        /* <DEDUP_REMOVED lines=18> */
.L_x_2862:
        /* <DEDUP_REMOVED lines=8> */
.L_x_2863:
        /* <DEDUP_REMOVED lines=8> */
.L_x_2864:
        /* <DEDUP_REMOVED lines=8> */
.L_x_2865:
        /* <DEDUP_REMOVED lines=8> */
.L_x_2866:
        /* <DEDUP_REMOVED lines=9> */
.L_x_2867:
[----:B------:R-:W-:Y:S01]  /*307c0*/  IMAD.MOV.U32 R7, RZ, RZ, R14 ;  /* 0x000000ffff077224 */ /* 0x000fe200078e000e */
[----:B------:R-:W-:Y:S06]  /*307d0*/  BRA `(.L_x_2868) ;  /* 0xffffffa000887947 */ /* 0x000fec000383ffff */
.L_x_2663:
[----:B------:R-:W-:Y:S01]  /*307e0*/  BSSY B0, `(.L_x_2869) ;  /* 0x0000008000007945 */ /* 0x000fe20003800000 */
[----:B-----5:R-:W-:Y:S01]  /*307f0*/  IMAD.MOV.U32 R13, RZ, RZ, R2 ;  /* 0x000000ffff0d7224 */ /* 0x020fe200078e0002 */
[----:B------:R-:W-:Y:S01]  /*30800*/  MOV R15, 0xffffffff ;  /* 0xffffffff000f7802 */ /* 0x000fe20000000f00 */
[----:B------:R-:W-:Y:S02]  /*30810*/  IMAD.MOV.U32 R12, RZ, RZ, 0x1 ;  /* 0x00000001ff0c7424 */ /* 0x000fe400078e00ff */
[----:B-1----:R-:W-:-:S07]  /*30820*/  IMAD.MOV.U32 R11, RZ, RZ, RZ ;  /* 0x000000ffff0b7224 */ /* 0x002fce00078e00ff */
[----:B0-2---:R-:W-:Y:S05]  /*30830*/  WARPSYNC.COLLECTIVE R15, `(.L_x_2870) ;  /* 0x000000000f087348 */ /* 0x005fea0003c00000 */
[----:B------:R1:W3:Y:S02]  /*30840*/  SHFL.UP P6, R14, R13, R12, R11 ;  /* 0x0400000c0d0e7389 */ /* 0x0002e400000c000b */
[----:B0123--:R-:W-:Y:S01]  /*30850*/  ENDCOLLECTIVE ;  /* 0x000000000000791b */ /* 0x00ffe20003800000 */
.L_x_2870:
[----:B------:R-:W-:Y:S05]  /*30860*/  BSYNC B0 ;  /* 0x0000000000007941 */ /* 0x000fea0003800000 */
.L_x_2869:
[----:B------:R-:W-:Y:S01]  /*30870*/  IMAD.MOV.U32 R3, RZ, RZ, R14 ;  /* 0x000000ffff037224 */ /* 0x000fe200078e000e */
[----:B------:R-:W-:Y:S01]  /*30880*/  MOV R15, 0xffffffff ;  /* 0xffffffff000f7802 */ /* 0x000fe20000000f00 */
[----:B------:R-:W-:Y:S02]  /*30890*/  IMAD.MOV.U32 R12, RZ, RZ, 0x2 ;  /* 0x00000002ff0c7424 */ /* 0x000fe400078e00ff */
[----:B------:R-:W-:Y:S01]  /*308a0*/  IMAD.MOV.U32 R11, RZ, RZ, RZ ;  /* 0x000000ffff0b7224 */ /* 0x000fe200078e00ff */
[----:B------:R-:W-:-:S05]  /*308b0*/  SEL R3, R3, RZ, P1 ;  /* 0x000000ff03037207 */ /* 0x000fca0000800000 */
[----:B------:R-:W-:-:S04]  /*308c0*/  IMAD.IADD R3, R2, 0x1, R3 ;  /* 0x0000000102037824 */ /* 0x000fc800078e0203 */
[----:B------:R-:W-:-:S07]  /*308d0*/  IMAD.MOV.U32 R13, RZ, RZ, R3 ;  /* 0x000000ffff0d7224 */ /* 0x000fce00078e0003 */
[----:B------:R-:W-:Y:S05]  /*308e0*/  WARPSYNC.COLLECTIVE R15, `(.L_x_2871) ;  /* 0x000000000f087348 */ /* 0x000fea0003c00000 */
[----:B------:R0:W1:Y:S02]  /*308f0*/  SHFL.UP P6, R14, R13, R12, R11 ;  /* 0x0400000c0d0e7389 */ /* 0x00006400000c000b */
[----:B01----:R-:W-:Y:S01]  /*30900*/  ENDCOLLECTIVE ;  /* 0x000000000000791b */ /* 0x003fe20003800000 */
.L_x_2871:
        /* <DEDUP_REMOVED lines=8> */
.L_x_2872:
        /* <DEDUP_REMOVED lines=8> */
.L_x_2873:
        /* <DEDUP_REMOVED lines=8> */
.L_x_2874:
        /* <DEDUP_REMOVED lines=9> */
.L_x_2875:
[----:B------:R-:W-:Y:S01]  /*30b20*/  MOV R7, R14 ;  /* 0x0000000e00077202 */ /* 0x000fe20000000f00 */
[----:B------:R-:W-:Y:S06]  /*30b30*/  BRA `(.L_x_2876) ;  /* 0xffffffa000507947 */ /* 0x000fec000383ffff */
.L_x_2665:
[----:B------:R-:W-:Y:S01]  /*30b40*/  BSSY B0, `(.L_x_2877) ;  /* 0x0000006000007945 */ /* 0x000fe20003800000 */
[----:B------:R-:W-:Y:S01]  /*30b50*/  PLOP3.LUT P6, PT, P6, PT, PT, 0x8, 0x0 ;  /* 0x000000000000781c */ /* 0x000fe200037ce170 */
[----:B------:R-:W-:-:S12]  /*30b60*/  IMAD.MOV.U32 R15, RZ, RZ, -0x1 ;  /* 0xffffffffff0f7424 */ /* 0x000fd800078e00ff */
[----:B01----:R-:W-:Y:S05]  /*30b70*/  WARPSYNC.COLLECTIVE R15, `(.L_x_2878) ;  /* 0x000000000f087348 */ /* 0x003fea0003c00000 */
[----:B------:R-:W-:Y:S01]  /*30b80*/  VOTE.ANY R14, PT, P6 ;  /* 0x00000000000e7806 */ /* 0x000fe200030e0100 */
[----:B01----:R-:W-:Y:S06]  /*30b90*/  ENDCOLLECTIVE ;  /* 0x000000000000791b */ /* 0x003fec0003800000 */
.L_x_2878:
[----:B------:R-:W-:Y:S05]  /*30ba0*/  BSYNC B0 ;  /* 0x0000000000007941 */ /* 0x000fea0003800000 */
.L_x_2877:
[----:B------:R-:W-:Y:S01]  /*30bb0*/  IMAD.MOV.U32 R5, RZ, RZ, R14 ;  /* 0x000000ffff057224 */ /* 0x000fe200078e000e */
[----:B------:R-:W-:Y:S01]  /*30bc0*/  MOV R15, 0xffffffff ;  /* 0xffffffff000f7802 */ /* 0x000fe20000000f00 */
[----:B------:R-:W-:Y:S02]  /*30bd0*/  IMAD.MOV.U32 R13, RZ, RZ, R2 ;  /* 0x000000ffff0d7224 */ /* 0x000fe400078e0002 */
[----:B------:R-:W0:Y:S01]  /*30be0*/  POPC R4, R5 ;  /* 0x0000000500047309 */ /* 0x000e220000000000 */
[----:B------:R-:W-:Y:S02]  /*30bf0*/  IMAD.MOV.U32 R11, RZ, RZ, 0x1f ;  /* 0x0000001fff0b7424 */ /* 0x000fe400078e00ff */
[----:B0-----:R-:W-:-:S07]  /*30c00*/  IMAD.MOV.U32 R12, RZ, RZ, R4 ;  /* 0x000000ffff0c7224 */ /* 0x001fce00078e0004 */
[----:B------:R-:W-:Y:S05]  /*30c10*/  WARPSYNC.COLLECTIVE R15, `(.L_x_2879) ;  /* 0x000000000f087348 */ /* 0x000fea0003c00000 */
[----:B------:R0:W1:Y:S02]  /*30c20*/  SHFL.IDX P6, R14, R13, R12, R11 ;  /* 0x0000000c0d0e7389 */ /* 0x00006400000c000b */
[----:B01----:R-:W-:Y:S01]  /*30c30*/  ENDCOLLECTIVE ;  /* 0x000000000000791b */ /* 0x003fe20003800000 */
.L_x_2879:
[----:B------:R-:W-:Y:S01]  /*30c40*/  IMAD.MOV.U32 R17, RZ, RZ, R14 ;  /* 0x000000ffff117224 */ /* 0x000fe200078e000e */
[----:B------:R-:W-:Y:S06]  /*30c50*/  BRA `(.L_x_2880) ;  /* 0xffffffa000407947 */ /* 0x000fec000383ffff */
.L_x_2667:
[----:B------:R-:W-:Y:S01]  /*30c60*/  BSSY B0, `(.L_x_2881) ;  /* 0x0000007000007945 */ /* 0x000fe20003800000 */
[----:B------:R-:W-:Y:S02]  /*30c70*/  IMAD.MOV.U32 R13, RZ, RZ, R6 ;  /* 0x000000ffff0d7224 */ /* 0x000fe400078e0006 */
[----:B-1----:R-:W-:Y:S02]  /*30c80*/  IMAD.MOV.U32 R11, RZ, RZ, 0x1f ;  /* 0x0000001fff0b7424 */ /* 0x002fe400078e00ff */
[----:B------:R-:W-:-:S07]  /*30c90*/  IMAD.MOV.U32 R15, RZ, RZ, -0x1 ;  /* 0xffffffffff0f7424 */ /* 0x000fce00078e00ff */
[----:B0-2---:R-:W-:Y:S05]  /*30ca0*/  WARPSYNC.COLLECTIVE R15, `(.L_x_2882) ;  /* 0x000000000f087348 */ /* 0x005fea0003c00000 */
[----:B------:R1:W3:Y:S02]  /*30cb0*/  SHFL.IDX P6, R14, R13, R12, R11 ;  /* 0x0000000c0d0e7389 */ /* 0x0002e400000c000b */
[----:B0123--:R-:W-:Y:S01]  /*30cc0*/  ENDCOLLECTIVE ;  /* 0x000000000000791b */ /* 0x00ffe20003800000 */
.L_x_2882:
[----:B------:R-:W-:Y:S05]  /*30cd0*/  BSYNC B0 ;  /* 0x0000000000007941 */ /* 0x000fea0003800000 */
.L_x_2881:
[----:B------:R-:W-:Y:S01]  /*30ce0*/  IMAD.MOV.U32 R6, RZ, RZ, R14 ;  /* 0x000000ffff067224 */ /* 0x000fe200078e000e */
[----:B------:R-:W-:Y:S06]  /*30cf0*/  BRA `(.L_x_2883) ;  /* 0xffffffa000347947 */ /* 0x000fec000383ffff */
.L_x_2671:
[----:B0-----:R0:W2:Y:S02]  /*30d00*/  SYNCS.PHASECHK.TRANS64.TRYWAIT P0, [R0+URZ+0x38820], R3 ;  /* 0x03882003000075a7 */ /* 0x0010a4000800017f */
[----:B--2---:R-:W-:Y:S05]  /*30d10*/  @!P0 NANOSLEEP.SYNCS 0x989680 ;  /* 0x009896800000895d */ /* 0x004fea0003900000 */
[----:B------:R-:W2:Y:S02]  /*30d20*/  @!P0 SYNCS.PHASECHK.TRANS64 P0, [R0+URZ+0x38820], R3 ;  /* 0x03882003000085a7 */ /* 0x000ea4000800007f */
[----:B--2---:R-:W-:Y:S05]  /*30d30*/  @!P0 BRA `(.L_x_2671) ;  /* 0xfffffffc00f08947 */ /* 0x004fea000383ffff */
[----:B------:R-:W-:Y:S05]  /*30d40*/  BRA `(.L_x_2884) ;  /* 0xffffffa400b87947 */ /* 0x000fea000383ffff */
.L_x_2672:
[----:B------:R-:W2:Y:S01]  /*30d50*/  S2R R2, SR_TID.X ;  /* 0x0000000000027919 */ /* 0x000ea20000002100 */
[----:B------:R-:W-:Y:S01]  /*30d60*/  BSSY B0, `(.L_x_2885) ;  /* 0x000000a000007945 */ /* 0x000fe20003800000 */
[----:B---3--:R-:W-:Y:S02]  /*30d70*/  IMAD.MOV.U32 R12, RZ, RZ, RZ ;  /* 0x000000ffff0c7224 */ /* 0x008fe400078e00ff */
[----:B-1----:R-:W-:Y:S02]  /*30d80*/  IMAD.MOV.U32 R11, RZ, RZ, 0x1f ;  /* 0x0000001fff0b7424 */ /* 0x002fe400078e00ff */
[----:B------:R-:W-:Y:S01]  /*30d90*/  IMAD.MOV.U32 R15, RZ, RZ, -0x1 ;  /* 0xffffffffff0f7424 */ /* 0x000fe200078e00ff */
[----:B--2---:R-:W-:-:S04]  /*30da0*/  SHF.R.U32.HI R2, RZ, 0x5, R2 ;  /* 0x00000005ff027819 */ /* 0x004fc80000011602 */
[----:B------:R-:W-:-:S04]  /*30db0*/  LOP3.LUT R2, R2, 0x3, RZ, 0xc0, !PT ;  /* 0x0000000302027812 */ /* 0x000fc800078ec0ff */
[----:B------:R-:W-:-:S07]  /*30dc0*/  MOV R13, R2 ;  /* 0x00000002000d7202 */ /* 0x000fce0000000f00 */
[----:B0-----:R-:W-:Y:S05]  /*30dd0*/  WARPSYNC.COLLECTIVE R15, `(.L_x_2886) ;  /* 0x000000000f087348 */ /* 0x001fea0003c00000 */
[----:B------:R1:W2:Y:S02]  /*30de0*/  SHFL.IDX P6, R14, R13, R12, R11 ;  /* 0x0000000c0d0e7389 */ /* 0x0002a400000c000b */
[----:B012---:R-:W-:Y:S01]  /*30df0*/  ENDCOLLECTIVE ;  /* 0x000000000000791b */ /* 0x007fe20003800000 */
.L_x_2886:
[----:B------:R-:W-:Y:S05]  /*30e00*/  BSYNC B0 ;  /* 0x0000000000007941 */ /* 0x000fea0003800000 */
.L_x_2885:
[----:B------:R-:W-:Y:S05]  /*30e10*/  BRA `(.L_x_2887) ;  /* 0xffffffa400a07947 */ /* 0x000fea000383ffff */
.L_x_2673:
[----:B------:R-:W-:Y:S01]  /*30e20*/  BSSY B0, `(.L_x_2888) ;  /* 0x0000006000007945 */ /* 0x000fe20003800000 */
[----:B------:R-:W-:-:S07]  /*30e30*/  IMAD.MOV.U32 R15, RZ, RZ, -0x1 ;  /* 0xffffffffff0f7424 */ /* 0x000fce00078e00ff */
[----:B0123--:R-:W-:Y:S05]  /*30e40*/  WARPSYNC.COLLECTIVE R15, `(.L_x_2889) ;  /* 0x000000000f0c7348 */ /* 0x00ffea0003c00000 */
[----:B------:R-:W-:Y:S02]  /*30e50*/  ELECT P6, UR62, PT ;  /* 0x00000000003e782f */ /* 0x000fe400038c0000 */
[----:B------:R-:W-:Y:S01]  /*30e60*/  MOV R14, UR62 ;  /* 0x0000003e000e7c02 */ /* 0x000fe20008000f00 */
[----:B0123--:R-:W-:Y:S10]  /*30e70*/  ENDCOLLECTIVE ;  /* 0x000000000000791b */ /* 0x00fff40003800000 */
.L_x_2889:
[----:B------:R-:W-:Y:S05]  /*30e80*/  BSYNC B0 ;  /* 0x0000000000007941 */ /* 0x000fea0003800000 */
.L_x_2888:
[----:B------:R-:W-:Y:S05]  /*30e90*/  BRA `(.L_x_2890) ;  /* 0xffffffa400947947 */ /* 0x000fea000383ffff */
.L_x_2675:
[----:B0-----:R0:W2:Y:S02]  /*30ea0*/  SYNCS.PHASECHK.TRANS64.TRYWAIT P1, [R6+URZ], R5 ;  /* 0x00000005060075a7 */ /* 0x0010a4000802017f */
[----:B--2---:R-:W-:Y:S05]  /*30eb0*/  @!P1 NANOSLEEP.SYNCS 0x989680 ;  /* 0x009896800000995d */ /* 0x004fea0003900000 */
[----:B------:R-:W2:Y:S02]  /*30ec0*/  @!P1 SYNCS.PHASECHK.TRANS64 P1, [R6+URZ], R5 ;  /* 0x00000005060095a7 */ /* 0x000ea4000802007f */
[----:B--2---:R-:W-:Y:S05]  /*30ed0*/  @!P1 BRA `(.L_x_2675) ;  /* 0xfffffffc00f09947 */ /* 0x004fea000383ffff */
[----:B------:R-:W-:Y:S05]  /*30ee0*/  BRA `(.L_x_2891) ;  /* 0xffffffa400d07947 */ /* 0x000fea000383ffff */
.L_x_2676:
[----:B--2---:R2:W4:Y:S02]  /*30ef0*/  SYNCS.PHASECHK.TRANS64.TRYWAIT P1, [R7+URZ], R2 ;  /* 0x00000002070075a7 */ /* 0x004524000802017f */
[----:B----4-:R-:W-:Y:S05]  /*30f00*/  @!P1 NANOSLEEP.SYNCS 0x989680 ;  /* 0x009896800000995d */ /* 0x010fea0003900000 */
[----:B------:R-:W4:Y:S02]  /*30f10*/  @!P1 SYNCS.PHASECHK.TRANS64 P1, [R7+URZ], R2 ;  /* 0x00000002070095a7 */ /* 0x000f24000802007f */
[----:B----4-:R-:W-:Y:S05]  /*30f20*/  @!P1 BRA `(.L_x_2676) ;  /* 0xfffffffc00f09947 */ /* 0x010fea000383ffff */
[----:B------:R-:W-:Y:S05]  /*30f30*/  BRA `(.L_x_2892) ;  /* 0xffffffa400c47947 */ /* 0x000fea000383ffff */
.L_x_2678:
[----:B----4-:R4:W0:Y:S02]  /*30f40*/  SYNCS.PHASECHK.TRANS64.TRYWAIT P1, [R4+URZ+0x38860], R5 ;  /* 0x03886005040075a7 */ /* 0x010824000802017f */
[----:B0-----:R-:W-:Y:S05]  /*30f50*/  @!P1 NANOSLEEP.SYNCS 0x989680 ;  /* 0x009896800000995d */ /* 0x001fea0003900000 */
[----:B------:R-:W0:Y:S02]  /*30f60*/  @!P1 SYNCS.PHASECHK.TRANS64 P1, [R4+URZ+0x38860], R5 ;  /* 0x03886005040095a7 */ /* 0x000e24000802007f */
[----:B0-----:R-:W-:Y:S05]  /*30f70*/  @!P1 BRA `(.L_x_2678) ;  /* 0xfffffffc00f09947 */ /* 0x001fea000383ffff */
[----:B------:R-:W-:Y:S05]  /*30f80*/  BRA `(.L_x_2893) ;  /* 0xffffffa400c87947 */ /* 0x000fea000383ffff */
.L_x_2680:
[----:B------:R0:W0:Y:S02]  /*30f90*/  SYNCS.PHASECHK.TRANS64.TRYWAIT P1, [R3+URZ+0x38860], R2 ;  /* 0x03886002030075a7 */ /* 0x000024000802017f */
[----:B0-----:R-:W-:Y:S05]  /*30fa0*/  @!P1 NANOSLEEP.SYNCS 0x989680 ;  /* 0x009896800000995d */ /* 0x001fea0003900000 */
[----:B------:R-:W0:Y:S02]  /*30fb0*/  @!P1 SYNCS.PHASECHK.TRANS64 P1, [R3+URZ+0x38860], R2 ;  /* 0x03886002030095a7 */ /* 0x000e24000802007f */
[----:B0-----:R-:W-:Y:S05]  /*30fc0*/  @!P1 BRA `(.L_x_2680) ;  /* 0xfffffffc00f09947 */ /* 0x001fea000383ffff */
[----:B------:R-:W-:Y:S05]  /*30fd0*/  BRA `(.L_x_2894) ;  /* 0xffffffa400c87947 */ /* 0x000fea000383ffff */
.L_x_2682:
[----:B------:R0:W0:Y:S02]  /*30fe0*/  SYNCS.PHASECHK.TRANS64.TRYWAIT P0, [R4+URZ+0x38880], R5 ;  /* 0x03888005040075a7 */ /* 0x000024000800017f */
[----:B0-----:R-:W-:Y:S05]  /*30ff0*/  @!P0 NANOSLEEP.SYNCS 0x989680 ;  /* 0x009896800000895d */ /* 0x001fea0003900000 */
[----:B------:R-:W0:Y:S02]  /*31000*/  @!P0 SYNCS.PHASECHK.TRANS64 P0, [R4+URZ+0x38880], R5 ;  /* 0x03888005040085a7 */ /* 0x000e24000800007f */
[----:B0-----:R-:W-:Y:S05]  /*31010*/  @!P0 BRA `(.L_x_2682) ;  /* 0xfffffffc00f08947 */ /* 0x001fea000383ffff */
[----:B------:R-:W-:Y:S05]  /*31020*/  BRA `(.L_x_2683) ;  /* 0xffffffa400c47947 */ /* 0x000fea000383ffff */
.L_x_2895:
        /* <DEDUP_REMOVED lines=13> */
.L_x_2904:


//--------------------- .nv.global.init           --------------------------
	.section	.nv.global.init,"aw",@progbits
	.align	4
.nv.global.init:
	.type		_ZZN5flash28permute_output_fp8_VcolmajorIN4cute6TensorINS1_11ArrayEngineIN7cutlass10bfloat16_tELm128EEENS1_6LayoutINS1_5tupleIJNS8_IJNS1_1CILi2EEESA_NS9_ILi32EEEEEENS9_ILi1EEESD_EEENS8_IJNS8_IJSD_SA_NS9_ILi4EEEEEENS9_ILi0EEESH_EEEEEEEEEvRT_E9upper_map,@object
	.size		_ZZN5flash28permute_output_fp8_VcolmajorIN4cute6TensorINS1_11ArrayEngineIN7cutlass10bfloat16_tELm128EEENS1_6LayoutINS1_5tupleIJNS8_IJNS1_1CILi2EEESA_NS9_ILi32EEEEEENS9_ILi1EEESD_EEENS8_IJNS8_IJSD_SA_NS9_ILi4EEEEEENS9_ILi0EEESH_EEEEEEEEEvRT_E9upper_map,($str$23 - _ZZN5flash28permute_output_fp8_VcolmajorIN4cute6TensorINS1_11ArrayEngineIN7cutlass10bfloat16_tELm128EEENS1_6LayoutINS1_5tupleIJNS8_IJNS1_1CILi2EEESA_NS9_ILi32EEEEEENS9_ILi1EEESD_EEENS8_IJNS8_IJSD_SA_NS9_ILi4EEEEEENS9_ILi0EEESH_EEEEEEEEEvRT_E9upper_map)
_ZZN5flash28permute_output_fp8_VcolmajorIN4cute6TensorINS1_11ArrayEngineIN7cutlass10bfloat16_tELm128EEENS1_6LayoutINS1_5tupleIJNS8_IJNS1_1CILi2EEESA_NS9_ILi32EEEEEENS9_ILi1EEESD_EEENS8_IJNS8_IJSD_SA_NS9_ILi4EEEEEENS9_ILi0EEESH_EEEEEEEEEvRT_E9upper_map:
        /*0000*/ 	.byte	0x00, 0x00, 0x00, 0x00, 0x02, 0x00, 0x00, 0x00, 0x03, 0x00, 0x00, 0x00, 0x01, 0x00, 0x00, 0x00
	.type		$str$23,@object
	.size		$str$23,($str$24 - $str$23)
$str$23:
        /*0010*/ 	.byte	0x28, 0x61, 0x64, 0x64, 0x72, 0x65, 0x73, 0x73, 0x20, 0x26, 0x20, 0x6d, 0x61, 0x73, 0x6b, 0x29
        /*0020*/ 	.byte	0x20, 0x3d, 0x3d, 0x20, 0x30, 0x00
	.type		$str$24,@object
	.size		$str$24,(__unnamed_11 - $str$24)
$str$24:
        /*0026*/ 	.byte	0x2f, 0x74, 0x6d, 0x70, 0x2f, 0x6f, 0x73, 0x73, 0x5f, 0x6b, 0x65, 0x72, 0x6e, 0x65, 0x6c, 0x73
        /*0036*/ 	.byte	0x5f, 0x73, 0x72, 0x63, 0x2f, 0x66, 0x6c, 0x61, 0x73, 0x68, 0x5f, 0x61, 0x74, 0x74, 0x65, 0x6e
        /*0046*/ 	.byte	0x74, 0x69, 0x6f, 0x6e, 0x2f, 0x63, 0x73, 0x72, 0x63, 0x2f, 0x63, 0x75, 0x74, 0x6c, 0x61, 0x73
        /*0056*/ 	.byte	0x73, 0x2f, 0x69, 0x6e, 0x63, 0x6c, 0x75, 0x64, 0x65, 0x2f, 0x63, 0x75, 0x74, 0x65, 0x2f, 0x70
        /*0066*/ 	.byte	0x6f, 0x69, 0x6e, 0x74, 0x65, 0x72, 0x5f, 0x66, 0x6c, 0x61, 0x67, 0x67, 0x65, 0x64, 0x2e, 0x68
        /*0076*/ 	.byte	0x70, 0x70, 0x00
	.type		__unnamed_11,@object
	.size		__unnamed_11,(__unnamed_6 - __unnamed_11)
__unnamed_11:
        /* <DEDUP_REMOVED lines=24> */
        /*01f9*/ 	.byte	0x26, 0x5d, 0x00
	.type		__unnamed_6,@object
	.size		__unnamed_6,(__unnamed_5 - __unnamed_6)
__unnamed_6:
        /* <DEDUP_REMOVED lines=24> */
        /*037c*/ 	.byte	0x3e, 0x3e, 0x20, 0x26, 0x5d, 0x00
	.type		__unnamed_5,@object
	.size		__unnamed_5,(__unnamed_9 - __unnamed_5)
__unnamed_5:
        /* <DEDUP_REMOVED lines=24> */
        /*0502*/ 	.byte	0x34, 0x3e, 0x3e, 0x3e, 0x3e, 0x3e, 0x20, 0x26, 0x5d, 0x00
	.type		__unnamed_9,@object
	.size		__unnamed_9,(__unnamed_3 - __unnamed_9)
__unnamed_9:
        /* <DEDUP_REMOVED lines=28> */
        /*06cc*/ 	.byte	0x3a, 0x43, 0x3c, 0x31, 0x36, 0x33, 0x38, 0x34, 0x3e, 0x3e, 0x3e, 0x3e, 0x3e, 0x5d, 0x00
	.type		__unnamed_3,@object
	.size		__unnamed_3,(__unnamed_8 - __unnamed_3)
__unnamed_3:
        /* <DEDUP_REMOVED lines=29> */
        /*08ab*/ 	.byte	0x5d, 0x00
	.type		__unnamed_8,@object
	.size		__unnamed_8,(__unnamed_10 - __unnamed_8)
__unnamed_8:
        /* <DEDUP_REMOVED lines=30> */
	.type		__unnamed_10,@object
	.size		__unnamed_10,(__unnamed_2 - __unnamed_10)
__unnamed_10:
        /* <DEDUP_REMOVED lines=30> */
	.type		__unnamed_2,@object
	.size		__unnamed_2,(__unnamed_4 - __unnamed_2)
__unnamed_2:
        /* <DEDUP_REMOVED lines=30> */
	.type		__unnamed_4,@object
	.size		__unnamed_4,(__unnamed_7 - __unnamed_4)
__unnamed_4:
        /* <DEDUP_REMOVED lines=30> */
	.type		__unnamed_7,@object
	.size		__unnamed_7,(__unnamed_1 - __unnamed_7)
__unnamed_7:
        /* <DEDUP_REMOVED lines=30> */
	.type		__unnamed_1,@object
	.size		__unnamed_1,(.L_0 - __unnamed_1)
__unnamed_1:
        /* <DEDUP_REMOVED lines=29> */
        /*13a7*/ 	.byte	0x3e, 0x3e, 0x3e, 0x3e, 0x20, 0x26, 0x5d, 0x00
.L_0:


//--------------------- .nv.shared._ZN7cutlass13device_kernelIN5flash11enable_sm90INS1_16FlashAttnFwdSm90INS1_25CollectiveMainloopFwdSm90ILi2EN4cute5tupleIJNS5_1CILi1EEES8_S8_EEENS6_IJNS7_ILi128EEESA_NS7_ILi256EEEEEELi256ENS_12float_e4m3_tEfNS_4arch4Sm90ELb0ELb0ELb1ELb0ELb0ELb0ELb0ELb1ELb1ELb1ELb0ELb0EEENS1_21CollectiveEpilogueFwdINS6_IJSA_SB_SA_EEES9_NS_10bfloat16_tESF_Li256ELb0ELb1ELb0ELb1EEENS1_29StaticPersistentTileSchedulerILb0EEEEEEEEEvNT_6ParamsE --------------------------
	.section	.nv.shared._ZN7cutlass13device_kernelIN5flash11enable_sm90INS1_16FlashAttnFwdSm90INS1_25CollectiveMainloopFwdSm90ILi2EN4cute5tupleIJNS5_1CILi1EEES8_S8_EEENS6_IJNS7_ILi128EEESA_NS7_ILi256EEEEEELi256ENS_12float_e4m3_tEfNS_4arch4Sm90ELb0ELb0ELb1ELb0ELb0ELb0ELb0ELb1ELb1ELb1ELb0ELb0EEENS1_21CollectiveEpilogueFwdINS6_IJSA_SB_SA_EEES9_NS_10bfloat16_tESF_Li256ELb0ELb1ELb0ELb1EEENS1_29StaticPersistentTileSchedulerILb0EEEEEEEEEvNT_6ParamsE,"aw",@nobits
	.sectionflags	@""
	.align	16
	.zero		1024


//--------------------- .nv.shared.reserved.0     --------------------------
	.section	.nv.shared.reserved.0,"aw",@nobits
	.weak		__nv_reservedSMEM_offset_0_alias
	.size		__nv_reservedSMEM_offset_0_alias, 0, 0
	.other		__nv_reservedSMEM_offset_0_alias,@"STO_CUDA_RESERVED_SHARED STV_DEFAULT"
__nv_reservedSMEM_offset_0_alias:
	.zero		0


//--------------------- .nv.global                --------------------------
	.section	.nv.global,"aw",@nobits
.nv.global:
	.type		_ZN82_INTERNAL_b49887c0_46_flash_fwd_hdim256_e4m3_softcap_packgqa_sm90_cu_e763cb1e_30814cute1_E,@object
	.size		_ZN82_INTERNAL_b49887c0_46_flash_fwd_hdim256_e4m3_softcap_packgqa_sm90_cu_e763cb1e_30814cute1_E,(_ZN82_INTERNAL_b49887c0_46_flash_fwd_hdim256_e4m3_softcap_packgqa_sm90_cu_e763cb1e_30814cuda3std3__45__cpo6cbeginE - _ZN82_INTERNAL_b49887c0_46_flash_fwd_hdim256_e4m3_softcap_packgqa_sm90_cu_e763cb1e_30814cute1_E)
_ZN82_INTERNAL_b49887c0_46_flash_fwd_hdim256_e4m3_softcap_packgqa_sm90_cu_e763cb1e_30814cute1_E:
	.zero		1
	.type		_ZN82_INTERNAL_b49887c0_46_flash_fwd_hdim256_e4m3_softcap_packgqa_sm90_cu_e763cb1e_30814cuda3std3__45__cpo6cbeginE,@object
	.size		_ZN82_INTERNAL_b49887c0_46_flash_fwd_hdim256_e4m3_softcap_packgqa_sm90_cu_e763cb1e_30814cuda3std3__45__cpo6cbeginE,(_ZN82_INTERNAL_b49887c0_46_flash_fwd_hdim256_e4m3_softcap_packgqa_sm90_cu_e763cb1e_30814cuda3std3__48in_placeE - _ZN82_INTERNAL_b49887c0_46_flash_fwd_hdim256_e4m3_softcap_packgqa_sm90_cu_e763cb1e_30814cuda3std3__45__cpo6cbeginE)
_ZN82_INTERNAL_b49887c0_46_flash_fwd_hdim256_e4m3_softcap_packgqa_sm90_cu_e763cb1e_30814cuda3std3__45__cpo6cbeginE:
	.zero		1
	.type		_ZN82_INTERNAL_b49887c0_46_flash_fwd_hdim256_e4m3_softcap_packgqa_sm90_cu_e763cb1e_30814cuda3std3__48in_placeE,@object
	.size		_ZN82_INTERNAL_b49887c0_46_flash_fwd_hdim256_e4m3_softcap_packgqa_sm90_cu_e763cb1e_30814cuda3std3__48in_placeE,(_ZN82_INTERNAL_b49887c0_46_flash_fwd_hdim256_e4m3_softcap_packgqa_sm90_cu_e763cb1e_30814cuda3std6ranges3__45__cpo9iter_moveE - _ZN82_INTERNAL_b49887c0_46_flash_fwd_hdim256_e4m3_softcap_packgqa_sm90_cu_e763cb1e_30814cuda3std3__48in_placeE)
_ZN82_INTERNAL_b49887c0_46_flash_fwd_hdim256_e4m3_softcap_packgqa_sm90_cu_e763cb1e_30814cuda3std3__48in_placeE:
	.zero		1
	.type		_ZN82_INTERNAL_b49887c0_46_flash_fwd_hdim256_e4m3_softcap_packgqa_sm90_cu_e763cb1e_30814cuda3std6ranges3__45__cpo9iter_moveE,@object
	.size		_ZN82_INTERNAL_b49887c0_46_flash_fwd_hdim256_e4m3_softcap_packgqa_sm90_cu_e763cb1e_30814cuda3std6ranges3__45__cpo9iter_moveE,(_ZN82_INTERNAL_b49887c0_46_flash_fwd_hdim256_e4m3_softcap_packgqa_sm90_cu_e763cb1e_30814cuda3std3__45__cpo5beginE - _ZN82_INTERNAL_b49887c0_46_flash_fwd_hdim256_e4m3_softcap_packgqa_sm90_cu_e763cb1e_30814cuda3std6ranges3__45__cpo9iter_moveE)
_ZN82_INTERNAL_b49887c0_46_flash_fwd_hdim256_e4m3_softcap_packgqa_sm90_cu_e763cb1e_30814cuda3std6ranges3__45__cpo9iter_moveE:
	.zero		1
	.type		_ZN82_INTERNAL_b49887c0_46_flash_fwd_hdim256_e4m3_softcap_packgqa_sm90_cu_e763cb1e_30814cuda3std3__45__cpo5beginE,@object
	.size		_ZN82_INTERNAL_b49887c0_46_flash_fwd_hdim256_e4m3_softcap_packgqa_sm90_cu_e763cb1e_30814cuda3std3__45__cpo5beginE,(_ZN82_INTERNAL_b49887c0_46_flash_fwd_hdim256_e4m3_softcap_packgqa_sm90_cu_e763cb1e_30814cuda3std3__484_GLOBAL__N__b49887c0_46_flash_fwd_hdim256_e4m3_softcap_packgqa_sm90_cu_e763cb1e_30816ignoreE - _ZN82_INTERNAL_b49887c0_46_flash_fwd_hdim256_e4m3_softcap_packgqa_sm90_cu_e763cb1e_30814cuda3std3__45__cpo5beginE)
_ZN82_INTERNAL_b49887c0_46_flash_fwd_hdim256_e4m3_softcap_packgqa_sm90_cu_e763cb1e_30814cuda3std3__45__cpo5beginE:
	.zero		1
	.type		_ZN82_INTERNAL_b49887c0_46_flash_fwd_hdim256_e4m3_softcap_packgqa_sm90_cu_e763cb1e_30814cuda3std3__484_GLOBAL__N__b49887c0_46_flash_fwd_hdim256_e4m3_softcap_packgqa_sm90_cu_e763cb1e_30816ignoreE,@object
	.size		_ZN82_INTERNAL_b49887c0_46_flash_fwd_hdim256_e4m3_softcap_packgqa_sm90_cu_e763cb1e_30814cuda3std3__484_GLOBAL__N__b49887c0_46_flash_fwd_hdim256_e4m3_softcap_packgqa_sm90_cu_e763cb1e_30816ignoreE,(_ZN82_INTERNAL_b49887c0_46_flash_fwd_hdim256_e4m3_softcap_packgqa_sm90_cu_e763cb1e_30814cute7productE - _ZN82_INTERNAL_b49887c0_46_flash_fwd_hdim256_e4m3_softcap_packgqa_sm90_cu_e763cb1e_30814cuda3std3__484_GLOBAL__N__b49887c0_46_flash_fwd_hdim256_e4m3_softcap_packgqa_sm90_cu_e763cb1e_30816ignoreE)
_ZN82_INTERNAL_b49887c0_46_flash_fwd_hdim256_e4m3_softcap_packgqa_sm90_cu_e763cb1e_30814cuda3std3__484_GLOBAL__N__b49887c0_46_flash_fwd_hdim256_e4m3_softcap_packgqa_sm90_cu_e763cb1e_30816ignoreE:
	.zero		1
	.type		_ZN82_INTERNAL_b49887c0_46_flash_fwd_hdim256_e4m3_softcap_packgqa_sm90_cu_e763cb1e_30814cute7productE,@object
	.size		_ZN82_INTERNAL_b49887c0_46_flash_fwd_hdim256_e4m3_softcap_packgqa_sm90_cu_e763cb1e_30814cute7productE,(_ZN82_INTERNAL_b49887c0_46_flash_fwd_hdim256_e4m3_softcap_packgqa_sm90_cu_e763cb1e_30814cuda3std3__45__cpo3endE - _ZN82_INTERNAL_b49887c0_46_flash_fwd_hdim256_e4m3_softcap_packgqa_sm90_cu_e763cb1e_30814cute7productE)
_ZN82_INTERNAL_b49887c0_46_flash_fwd_hdim256_e4m3_softcap_packgqa_sm90_cu_e763cb1e_30814cute7productE:
	.zero		1
	.type		_ZN82_INTERNAL_b49887c0_46_flash_fwd_hdim256_e4m3_softcap_packgqa_sm90_cu_e763cb1e_30814cuda3std3__45__cpo3endE,@object
	.size		_ZN82_INTERNAL_b49887c0_46_flash_fwd_hdim256_e4m3_softcap_packgqa_sm90_cu_e763cb1e_30814cuda3std3__45__cpo3endE,(_ZN82_INTERNAL_b49887c0_46_flash_fwd_hdim256_e4m3_softcap_packgqa_sm90_cu_e763cb1e_30814cuda3std3__419piecewise_constructE - _ZN82_INTERNAL_b49887c0_46_flash_fwd_hdim256_e4m3_softcap_packgqa_sm90_cu_e763cb1e_30814cuda3std3__45__cpo3endE)
_ZN82_INTERNAL_b49887c0_46_flash_fwd_hdim256_e4m3_softcap_packgqa_sm90_cu_e763cb1e_30814cuda3std3__45__cpo3endE:
	.zero		1
	.type		_ZN82_INTERNAL_b49887c0_46_flash_fwd_hdim256_e4m3_softcap_packgqa_sm90_cu_e763cb1e_30814cuda3std3__419piecewise_constructE,@object
	.size		_ZN82_INTERNAL_b49887c0_46_flash_fwd_hdim256_e4m3_softcap_packgqa_sm90_cu_e763cb1e_30814cuda3std3__419piecewise_constructE,(_ZN82_INTERNAL_b49887c0_46_flash_fwd_hdim256_e4m3_softcap_packgqa_sm90_cu_e763cb1e_30814cuda3std3__45__cpo4cendE - _ZN82_INTERNAL_b49887c0_46_flash_fwd_hdim256_e4m3_softcap_packgqa_sm90_cu_e763cb1e_30814cuda3std3__419piecewise_constructE)
_ZN82_INTERNAL_b49887c0_46_flash_fwd_hdim256_e4m3_softcap_packgqa_sm90_cu_e763cb1e_30814cuda3std3__419piecewise_constructE:
	.zero		1
	.type		_ZN82_INTERNAL_b49887c0_46_flash_fwd_hdim256_e4m3_softcap_packgqa_sm90_cu_e763cb1e_30814cuda3std3__45__cpo4cendE,@object
	.size		_ZN82_INTERNAL_b49887c0_46_flash_fwd_hdim256_e4m3_softcap_packgqa_sm90_cu_e763cb1e_30814cuda3std3__45__cpo4cendE,(_ZN82_INTERNAL_b49887c0_46_flash_fwd_hdim256_e4m3_softcap_packgqa_sm90_cu_e763cb1e_30814cuda3std6ranges3__45__cpo4swapE - _ZN82_INTERNAL_b49887c0_46_flash_fwd_hdim256_e4m3_softcap_packgqa_sm90_cu_e763cb1e_30814cuda3std3__45__cpo4cendE)
_ZN82_INTERNAL_b49887c0_46_flash_fwd_hdim256_e4m3_softcap_packgqa_sm90_cu_e763cb1e_30814cuda3std3__45__cpo4cendE:
	.zero		1
	.type		_ZN82_INTERNAL_b49887c0_46_flash_fwd_hdim256_e4m3_softcap_packgqa_sm90_cu_e763cb1e_30814cuda3std6ranges3__45__cpo4swapE,@object
	.size		_ZN82_INTERNAL_b49887c0_46_flash_fwd_hdim256_e4m3_softcap_packgqa_sm90_cu_e763cb1e_30814cuda3std6ranges3__45__cpo4swapE,(.L_19 - _ZN82_INTERNAL_b49887c0_46_flash_fwd_hdim256_e4m3_softcap_packgqa_sm90_cu_e763cb1e_30814cuda3std6ranges3__45__cpo4swapE)
_ZN82_INTERNAL_b49887c0_46_flash_fwd_hdim256_e4m3_softcap_packgqa_sm90_cu_e763cb1e_30814cuda3std6ranges3__45__cpo4swapE:
	.zero		1
.L_19:


//--------------------- .nv.shared._ZN7cutlass13device_kernelIN5flash11enable_sm90INS1_16FlashAttnFwdSm90INS1_25CollectiveMainloopFwdSm90ILi2EN4cute5tupleIJNS5_1CILi1EEES8_S8_EEENS6_IJNS7_ILi128EEESA_NS7_ILi256EEEEEELi256ENS_12float_e4m3_tEfNS_4arch4Sm90ELb0ELb0ELb1ELb1ELb0ELb0ELb0ELb1ELb1ELb1ELb0ELb0EEENS1_21CollectiveEpilogueFwdINS6_IJSA_SB_SA_EEES9_NS_10bfloat16_tESF_Li256ELb1ELb1ELb0ELb1EEENS1_36VarlenDynamicPersistentTileSchedulerILi128ELi128ELi256ELi128ELb0ELb1ELb1ELb0ELb1ELb1EEEEEEEEEvNT_6ParamsE --------------------------
	.section	.nv.shared._ZN7cutlass13device_kernelIN5flash11enable_sm90INS1_16FlashAttnFwdSm90INS1_25CollectiveMainloopFwdSm90ILi2EN4cute5tupleIJNS5_1CILi1EEES8_S8_EEENS6_IJNS7_ILi128EEESA_NS7_ILi256EEEEEELi256ENS_12float_e4m3_tEfNS_4arch4Sm90ELb0ELb0ELb1ELb1ELb0ELb0ELb0ELb1ELb1ELb1ELb0ELb0EEENS1_21CollectiveEpilogueFwdINS6_IJSA_SB_SA_EEES9_NS_10bfloat16_tESF_Li256ELb1ELb1ELb0ELb1EEENS1_36VarlenDynamicPersistentTileSchedulerILi128ELi128ELi256ELi128ELb0ELb1ELb1ELb0ELb1ELb1EEEEEEEEEvNT_6ParamsE,"aw",@nobits
	.sectionflags	@""
	.align	16
	.zero		1024


//--------------------- .nv.shared._ZN7cutlass13device_kernelIN5flash11enable_sm90INS1_16FlashAttnFwdSm90INS1_25CollectiveMainloopFwdSm90ILi2EN4cute5tupleIJNS5_1CILi1EEES8_S8_EEENS6_IJNS7_ILi128EEESA_NS7_ILi256EEEEEELi256ENS_12float_e4m3_tEfNS_4arch4Sm90ELb0ELb0ELb1ELb1ELb0ELb1ELb0ELb1ELb1ELb1ELb0ELb0EEENS1_21CollectiveEpilogueFwdINS6_IJSA_SB_SA_EEES9_NS_10bfloat16_tESF_Li256ELb1ELb1ELb0ELb1EEENS1_36VarlenDynamicPersistentTileSchedulerILi128ELi128ELi256ELi128ELb0ELb1ELb1ELb0ELb1ELb1EEEEEEEEEvNT_6ParamsE --------------------------
	.section	.nv.shared._ZN7cutlass13device_kernelIN5flash11enable_sm90INS1_16FlashAttnFwdSm90INS1_25CollectiveMainloopFwdSm90ILi2EN4cute5tupleIJNS5_1CILi1EEES8_S8_EEENS6_IJNS7_ILi128EEESA_NS7_ILi256EEEEEELi256ENS_12float_e4m3_tEfNS_4arch4Sm90ELb0ELb0ELb1ELb1ELb0ELb1ELb0ELb1ELb1ELb1ELb0ELb0EEENS1_21CollectiveEpilogueFwdINS6_IJSA_SB_SA_EEES9_NS_10bfloat16_tESF_Li256ELb1ELb1ELb0ELb1EEENS1_36VarlenDynamicPersistentTileSchedulerILi128ELi128ELi256ELi128ELb0ELb1ELb1ELb0ELb1ELb1EEEEEEEEEvNT_6ParamsE,"aw",@nobits
	.sectionflags	@""
	.align	16
	.zero		1024


//--------------------- .nv.shared._ZN7cutlass13device_kernelIN5flash11enable_sm90INS1_16FlashAttnFwdSm90INS1_25CollectiveMainloopFwdSm90ILi2EN4cute5tupleIJNS5_1CILi1EEES8_S8_EEENS6_IJNS7_ILi128EEENS7_ILi64EEENS7_ILi256EEEEEELi256ENS_12float_e4m3_tEfNS_4arch4Sm90ELb0ELb1ELb1ELb0ELb0ELb0ELb0ELb1ELb1ELb1ELb0ELb0EEENS1_21CollectiveEpilogueFwdINS6_IJSA_SC_SB_EEES9_NS_10bfloat16_tESG_Li256ELb0ELb1ELb0ELb1EEENS1_30DynamicPersistentTileSchedulerILi256ELi128ELb0ELb1ELb1EEEEEEEEEvNT_6ParamsE --------------------------
	.section	.nv.shared._ZN7cutlass13device_kernelIN5flash11enable_sm90INS1_16FlashAttnFwdSm90INS1_25CollectiveMainloopFwdSm90ILi2EN4cute5tupleIJNS5_1CILi1EEES8_S8_EEENS6_IJNS7_ILi128EEENS7_ILi64EEENS7_ILi256EEEEEELi256ENS_12float_e4m3_tEfNS_4arch4Sm90ELb0ELb1ELb1ELb0ELb0ELb0ELb0ELb1ELb1ELb1ELb0ELb0EEENS1_21CollectiveEpilogueFwdINS6_IJSA_SC_SB_EEES9_NS_10bfloat16_tESG_Li256ELb0ELb1ELb0ELb1EEENS1_30DynamicPersistentTileSchedulerILi256ELi128ELb0ELb1ELb1EEEEEEEEEvNT_6ParamsE,"aw",@nobits
	.sectionflags	@""
	.align	16
	.zero		1024


//--------------------- .nv.shared._ZN7cutlass13device_kernelIN5flash11enable_sm90INS1_16FlashAttnFwdSm90INS1_25CollectiveMainloopFwdSm90ILi2EN4cute5tupleIJNS5_1CILi1EEES8_S8_EEENS6_IJNS7_ILi128EEENS7_ILi64EEENS7_ILi256EEEEEELi256ENS_12float_e4m3_tEfNS_4arch4Sm90ELb0ELb1ELb1ELb1ELb0ELb0ELb0ELb1ELb1ELb1ELb0ELb0EEENS1_21CollectiveEpilogueFwdINS6_IJSA_SC_SB_EEES9_NS_10bfloat16_tESG_Li256ELb1ELb1ELb0ELb1EEENS1_36VarlenDynamicPersistentTileSchedulerILi128ELi64ELi256ELi128ELb0ELb1ELb1ELb1ELb0ELb1EEEEEEEEEvNT_6ParamsE --------------------------
	.section	.nv.shared._ZN7cutlass13device_kernelIN5flash11enable_sm90INS1_16FlashAttnFwdSm90INS1_25CollectiveMainloopFwdSm90ILi2EN4cute5tupleIJNS5_1CILi1EEES8_S8_EEENS6_IJNS7_ILi128EEENS7_ILi64EEENS7_ILi256EEEEEELi256ENS_12float_e4m3_tEfNS_4arch4Sm90ELb0ELb1ELb1ELb1ELb0ELb0ELb0ELb1ELb1ELb1ELb0ELb0EEENS1_21CollectiveEpilogueFwdINS6_IJSA_SC_SB_EEES9_NS_10bfloat16_tESG_Li256ELb1ELb1ELb0ELb1EEENS1_36VarlenDynamicPersistentTileSchedulerILi128ELi64ELi256ELi128ELb0ELb1ELb1ELb1ELb0ELb1EEEEEEEEEvNT_6ParamsE,"aw",@nobits
	.sectionflags	@""
	.align	16
	.zero		1024


//--------------------- .nv.shared._ZN7cutlass13device_kernelIN5flash11enable_sm90INS1_16FlashAttnFwdSm90INS1_25CollectiveMainloopFwdSm90ILi2EN4cute5tupleIJNS5_1CILi1EEES8_S8_EEENS6_IJNS7_ILi128EEENS7_ILi64EEENS7_ILi256EEEEEELi256ENS_12float_e4m3_tEfNS_4arch4Sm90ELb0ELb1ELb1ELb1ELb0ELb1ELb0ELb1ELb1ELb1ELb0ELb0EEENS1_21CollectiveEpilogueFwdINS6_IJSA_SC_SB_EEES9_NS_10bfloat16_tESG_Li256ELb1ELb1ELb0ELb1EEENS1_36VarlenDynamicPersistentTileSchedulerILi128ELi64ELi256ELi128ELb0ELb1ELb1ELb1ELb0ELb1EEEEEEEEEvNT_6ParamsE --------------------------
	.section	.nv.shared._ZN7cutlass13device_kernelIN5flash11enable_sm90INS1_16FlashAttnFwdSm90INS1_25CollectiveMainloopFwdSm90ILi2EN4cute5tupleIJNS5_1CILi1EEES8_S8_EEENS6_IJNS7_ILi128EEENS7_ILi64EEENS7_ILi256EEEEEELi256ENS_12float_e4m3_tEfNS_4arch4Sm90ELb0ELb1ELb1ELb1ELb0ELb1ELb0ELb1ELb1ELb1ELb0ELb0EEENS1_21CollectiveEpilogueFwdINS6_IJSA_SC_SB_EEES9_NS_10bfloat16_tESG_Li256ELb1ELb1ELb0ELb1EEENS1_36VarlenDynamicPersistentTileSchedulerILi128ELi64ELi256ELi128ELb0ELb1ELb1ELb1ELb0ELb1EEEEEEEEEvNT_6ParamsE,"aw",@nobits
	.sectionflags	@""
	.align	16
	.zero		1024


//--------------------- .nv.shared._ZN7cutlass13device_kernelIN5flash11enable_sm90INS1_16FlashAttnFwdSm90INS1_25CollectiveMainloopFwdSm90ILi2EN4cute5tupleIJNS5_1CILi1EEES8_S8_EEENS6_IJNS7_ILi128EEESA_NS7_ILi256EEEEEELi256ENS_12float_e4m3_tEfNS_4arch4Sm90ELb1ELb0ELb1ELb0ELb0ELb0ELb0ELb1ELb1ELb1ELb0ELb0EEENS1_21CollectiveEpilogueFwdINS6_IJSA_SB_SA_EEES9_NS_10bfloat16_tESF_Li256ELb0ELb1ELb0ELb1EEENS1_30DynamicPersistentTileSchedulerILi256ELi128ELb0ELb1ELb1EEEEEEEEEvNT_6ParamsE --------------------------
	.section	.nv.shared._ZN7cutlass13device_kernelIN5flash11enable_sm90INS1_16FlashAttnFwdSm90INS1_25CollectiveMainloopFwdSm90ILi2EN4cute5tupleIJNS5_1CILi1EEES8_S8_EEENS6_IJNS7_ILi128EEESA_NS7_ILi256EEEEEELi256ENS_12float_e4m3_tEfNS_4arch4Sm90ELb1ELb0ELb1ELb0ELb0ELb0ELb0ELb1ELb1ELb1ELb0ELb0EEENS1_21CollectiveEpilogueFwdINS6_IJSA_SB_SA_EEES9_NS_10bfloat16_tESF_Li256ELb0ELb1ELb0ELb1EEENS1_30DynamicPersistentTileSchedulerILi256ELi128ELb0ELb1ELb1EEEEEEEEEvNT_6ParamsE,"aw",@nobits
	.sectionflags	@""
	.align	16
	.zero		1024


//--------------------- .nv.shared._ZN7cutlass13device_kernelIN5flash11enable_sm90INS1_16FlashAttnFwdSm90INS1_25CollectiveMainloopFwdSm90ILi2EN4cute5tupleIJNS5_1CILi1EEES8_S8_EEENS6_IJNS7_ILi128EEESA_NS7_ILi256EEEEEELi256ENS_12float_e4m3_tEfNS_4arch4Sm90ELb1ELb0ELb1ELb1ELb0ELb0ELb0ELb1ELb1ELb1ELb0ELb0EEENS1_21CollectiveEpilogueFwdINS6_IJSA_SB_SA_EEES9_NS_10bfloat16_tESF_Li256ELb1ELb1ELb0ELb1EEENS1_36VarlenDynamicPersistentTileSchedulerILi128ELi128ELi256ELi128ELb0ELb1ELb1ELb1ELb1ELb1EEEEEEEEEvNT_6ParamsE --------------------------
	.section	.nv.shared._ZN7cutlass13device_kernelIN5flash11enable_sm90INS1_16FlashAttnFwdSm90INS1_25CollectiveMainloopFwdSm90ILi2EN4cute5tupleIJNS5_1CILi1EEES8_S8_EEENS6_IJNS7_ILi128EEESA_NS7_ILi256EEEEEELi256ENS_12float_e4m3_tEfNS_4arch4Sm90ELb1ELb0ELb1ELb1ELb0ELb0ELb0ELb1ELb1ELb1ELb0ELb0EEENS1_21CollectiveEpilogueFwdINS6_IJSA_SB_SA_EEES9_NS_10bfloat16_tESF_Li256ELb1ELb1ELb0ELb1EEENS1_36VarlenDynamicPersistentTileSchedulerILi128ELi128ELi256ELi128ELb0ELb1ELb1ELb1ELb1ELb1EEEEEEEEEvNT_6ParamsE,"aw",@nobits
	.sectionflags	@""
	.align	16
	.zero		1024


//--------------------- .nv.shared._ZN7cutlass13device_kernelIN5flash11enable_sm90INS1_16FlashAttnFwdSm90INS1_25CollectiveMainloopFwdSm90ILi2EN4cute5tupleIJNS5_1CILi1EEES8_S8_EEENS6_IJNS7_ILi128EEESA_NS7_ILi256EEEEEELi256ENS_12float_e4m3_tEfNS_4arch4Sm90ELb1ELb0ELb1ELb1ELb0ELb1ELb0ELb1ELb1ELb1ELb0ELb0EEENS1_21CollectiveEpilogueFwdINS6_IJSA_SB_SA_EEES9_NS_10bfloat16_tESF_Li256ELb1ELb1ELb0ELb1EEENS1_36VarlenDynamicPersistentTileSchedulerILi128ELi128ELi256ELi128ELb0ELb1ELb1ELb1ELb1ELb1EEEEEEEEEvNT_6ParamsE --------------------------
	.section	.nv.shared._ZN7cutlass13device_kernelIN5flash11enable_sm90INS1_16FlashAttnFwdSm90INS1_25CollectiveMainloopFwdSm90ILi2EN4cute5tupleIJNS5_1CILi1EEES8_S8_EEENS6_IJNS7_ILi128EEESA_NS7_ILi256EEEEEELi256ENS_12float_e4m3_tEfNS_4arch4Sm90ELb1ELb0ELb1ELb1ELb0ELb1ELb0ELb1ELb1ELb1ELb0ELb0EEENS1_21CollectiveEpilogueFwdINS6_IJSA_SB_SA_EEES9_NS_10bfloat16_tESF_Li256ELb1ELb1ELb0ELb1EEENS1_36VarlenDynamicPersistentTileSchedulerILi128ELi128ELi256ELi128ELb0ELb1ELb1ELb1ELb1ELb1EEEEEEEEEvNT_6ParamsE,"aw",@nobits
	.sectionflags	@""
	.align	16
	.zero		1024


//--------------------- .nv.constant0._ZN7cutlass13device_kernelIN5flash11enable_sm90INS1_16FlashAttnFwdSm90INS1_25CollectiveMainloopFwdSm90ILi2EN4cute5tupleIJNS5_1CILi1EEES8_S8_EEENS6_IJNS7_ILi128EEESA_NS7_ILi256EEEEEELi256ENS_12float_e4m3_tEfNS_4arch4Sm90ELb0ELb0ELb1ELb0ELb0ELb0ELb0ELb1ELb1ELb1ELb0ELb0EEENS1_21CollectiveEpilogueFwdINS6_IJSA_SB_SA_EEES9_NS_10bfloat16_tESF_Li256ELb0ELb1ELb0ELb1EEENS1_29StaticPersistentTileSchedulerILb0EEEEEEEEEvNT_6ParamsE --------------------------
	.section	.nv.constant0._ZN7cutlass13device_kernelIN5flash11enable_sm90INS1_16FlashAttnFwdSm90INS1_25CollectiveMainloopFwdSm90ILi2EN4cute5tupleIJNS5_1CILi1EEES8_S8_EEENS6_IJNS7_ILi128EEESA_NS7_ILi256EEEEEELi256ENS_12float_e4m3_tEfNS_4arch4Sm90ELb0ELb0ELb1ELb0ELb0ELb0ELb0ELb1ELb1ELb1ELb0ELb0EEENS1_21CollectiveEpilogueFwdINS6_IJSA_SB_SA_EEES9_NS_10bfloat16_tESF_Li256ELb0ELb1ELb0ELb1EEENS1_29StaticPersistentTileSchedulerILb0EEEEEEEEEvNT_6ParamsE,"a",@progbits
	.sectionflags	@""
	.align	4
.nv.constant0._ZN7cutlass13device_kernelIN5flash11enable_sm90INS1_16FlashAttnFwdSm90INS1_25CollectiveMainloopFwdSm90ILi2EN4cute5tupleIJNS5_1CILi1EEES8_S8_EEENS6_IJNS7_ILi128EEESA_NS7_ILi256EEEEEELi256ENS_12float_e4m3_tEfNS_4arch4Sm90ELb0ELb0ELb1ELb0ELb0ELb0ELb0ELb1ELb1ELb1ELb0ELb0EEENS1_21CollectiveEpilogueFwdINS6_IJSA_SB_SA_EEES9_NS_10bfloat16_tESF_Li256ELb0ELb1ELb0ELb1EEENS1_29StaticPersistentTileSchedulerILb0EEEEEEEEEvNT_6ParamsE:
	.zero		3200


//--------------------- .nv.constant0._ZN7cutlass13device_kernelIN5flash11enable_sm90INS1_16FlashAttnFwdSm90INS1_25CollectiveMainloopFwdSm90ILi2EN4cute5tupleIJNS5_1CILi1EEES8_S8_EEENS6_IJNS7_ILi128EEESA_NS7_ILi256EEEEEELi256ENS_12float_e4m3_tEfNS_4arch4Sm90ELb0ELb0ELb1ELb1ELb0ELb0ELb0ELb1ELb1ELb1ELb0ELb0EEENS1_21CollectiveEpilogueFwdINS6_IJSA_SB_SA_EEES9_NS_10bfloat16_tESF_Li256ELb1ELb1ELb0ELb1EEENS1_36VarlenDynamicPersistentTileSchedulerILi128ELi128ELi256ELi128ELb0ELb1ELb1ELb0ELb1ELb1EEEEEEEEEvNT_6ParamsE --------------------------
	.section	.nv.constant0._ZN7cutlass13device_kernelIN5flash11enable_sm90INS1_16FlashAttnFwdSm90INS1_25CollectiveMainloopFwdSm90ILi2EN4cute5tupleIJNS5_1CILi1EEES8_S8_EEENS6_IJNS7_ILi128EEESA_NS7_ILi256EEEEEELi256ENS_12float_e4m3_tEfNS_4arch4Sm90ELb0ELb0ELb1ELb1ELb0ELb0ELb0ELb1ELb1ELb1ELb0ELb0EEENS1_21CollectiveEpilogueFwdINS6_IJSA_SB_SA_EEES9_NS_10bfloat16_tESF_Li256ELb1ELb1ELb0ELb1EEENS1_36VarlenDynamicPersistentTileSchedulerILi128ELi128ELi256ELi128ELb0ELb1ELb1ELb0ELb1ELb1EEEEEEEEEvNT_6ParamsE,"a",@progbits
	.sectionflags	@""
	.align	4
.nv.constant0._ZN7cutlass13device_kernelIN5flash11enable_sm90INS1_16FlashAttnFwdSm90INS1_25CollectiveMainloopFwdSm90ILi2EN4cute5tupleIJNS5_1CILi1EEES8_S8_EEENS6_IJNS7_ILi128EEESA_NS7_ILi256EEEEEELi256ENS_12float_e4m3_tEfNS_4arch4Sm90ELb0ELb0ELb1ELb1ELb0ELb0ELb0ELb1ELb1ELb1ELb0ELb0EEENS1_21CollectiveEpilogueFwdINS6_IJSA_SB_SA_EEES9_NS_10bfloat16_tESF_Li256ELb1ELb1ELb0ELb1EEENS1_36VarlenDynamicPersistentTileSchedulerILi128ELi128ELi256ELi128ELb0ELb1ELb1ELb0ELb1ELb1EEEEEEEEEvNT_6ParamsE:
	.zero		3328


//--------------------- .nv.constant0._ZN7cutlass13device_kernelIN5flash11enable_sm90INS1_16FlashAttnFwdSm90INS1_25CollectiveMainloopFwdSm90ILi2EN4cute5tupleIJNS5_1CILi1EEES8_S8_EEENS6_IJNS7_ILi128EEESA_NS7_ILi256EEEEEELi256ENS_12float_e4m3_tEfNS_4arch4Sm90ELb0ELb0ELb1ELb1ELb0ELb1ELb0ELb1ELb1ELb1ELb0ELb0EEENS1_21CollectiveEpilogueFwdINS6_IJSA_SB_SA_EEES9_NS_10bfloat16_tESF_Li256ELb1ELb1ELb0ELb1EEENS1_36VarlenDynamicPersistentTileSchedulerILi128ELi128ELi256ELi128ELb0ELb1ELb1ELb0ELb1ELb1EEEEEEEEEvNT_6ParamsE --------------------------
	.section	.nv.constant0._ZN7cutlass13device_kernelIN5flash11enable_sm90INS1_16FlashAttnFwdSm90INS1_25CollectiveMainloopFwdSm90ILi2EN4cute5tupleIJNS5_1CILi1EEES8_S8_EEENS6_IJNS7_ILi128EEESA_NS7_ILi256EEEEEELi256ENS_12float_e4m3_tEfNS_4arch4Sm90ELb0ELb0ELb1ELb1ELb0ELb1ELb0ELb1ELb1ELb1ELb0ELb0EEENS1_21CollectiveEpilogueFwdINS6_IJSA_SB_SA_EEES9_NS_10bfloat16_tESF_Li256ELb1ELb1ELb0ELb1EEENS1_36VarlenDynamicPersistentTileSchedulerILi128ELi128ELi256ELi128ELb0ELb1ELb1ELb0ELb1ELb1EEEEEEEEEvNT_6ParamsE,"a",@progbits
	.sectionflags	@""
	.align	4
.nv.constant0._ZN7cutlass13device_kernelIN5flash11enable_sm90INS1_16FlashAttnFwdSm90INS1_25CollectiveMainloopFwdSm90ILi2EN4cute5tupleIJNS5_1CILi1EEES8_S8_EEENS6_IJNS7_ILi128EEESA_NS7_ILi256EEEEEELi256ENS_12float_e4m3_tEfNS_4arch4Sm90ELb0ELb0ELb1ELb1ELb0ELb1ELb0ELb1ELb1ELb1ELb0ELb0EEENS1_21CollectiveEpilogueFwdINS6_IJSA_SB_SA_EEES9_NS_10bfloat16_tESF_Li256ELb1ELb1ELb0ELb1EEENS1_36VarlenDynamicPersistentTileSchedulerILi128ELi128ELi256ELi128ELb0ELb1ELb1ELb0ELb1ELb1EEEEEEEEEvNT_6ParamsE:
	.zero		3328


//--------------------- .nv.constant0._ZN7cutlass13device_kernelIN5flash11enable_sm90INS1_16FlashAttnFwdSm90INS1_25CollectiveMainloopFwdSm90ILi2EN4cute5tupleIJNS5_1CILi1EEES8_S8_EEENS6_IJNS7_ILi128EEENS7_ILi64EEENS7_ILi256EEEEEELi256ENS_12float_e4m3_tEfNS_4arch4Sm90ELb0ELb1ELb1ELb0ELb0ELb0ELb0ELb1ELb1ELb1ELb0ELb0EEENS1_21CollectiveEpilogueFwdINS6_IJSA_SC_SB_EEES9_NS_10bfloat16_tESG_Li256ELb0ELb1ELb0ELb1EEENS1_30DynamicPersistentTileSchedulerILi256ELi128ELb0ELb1ELb1EEEEEEEEEvNT_6ParamsE --------------------------
	.section	.nv.constant0._ZN7cutlass13device_kernelIN5flash11enable_sm90INS1_16FlashAttnFwdSm90INS1_25CollectiveMainloopFwdSm90ILi2EN4cute5tupleIJNS5_1CILi1EEES8_S8_EEENS6_IJNS7_ILi128EEENS7_ILi64EEENS7_ILi256EEEEEELi256ENS_12float_e4m3_tEfNS_4arch4Sm90ELb0ELb1ELb1ELb0ELb0ELb0ELb0ELb1ELb1ELb1ELb0ELb0EEENS1_21CollectiveEpilogueFwdINS6_IJSA_SC_SB_EEES9_NS_10bfloat16_tESG_Li256ELb0ELb1ELb0ELb1EEENS1_30DynamicPersistentTileSchedulerILi256ELi128ELb0ELb1ELb1EEEEEEEEEvNT_6ParamsE,"a",@progbits
	.sectionflags	@""
	.align	4
.nv.constant0._ZN7cutlass13device_kernelIN5flash11enable_sm90INS1_16FlashAttnFwdSm90INS1_25CollectiveMainloopFwdSm90ILi2EN4cute5tupleIJNS5_1CILi1EEES8_S8_EEENS6_IJNS7_ILi128EEENS7_ILi64EEENS7_ILi256EEEEEELi256ENS_12float_e4m3_tEfNS_4arch4Sm90ELb0ELb1ELb1ELb0ELb0ELb0ELb0ELb1ELb1ELb1ELb0ELb0EEENS1_21CollectiveEpilogueFwdINS6_IJSA_SC_SB_EEES9_NS_10bfloat16_tESG_Li256ELb0ELb1ELb0ELb1EEENS1_30DynamicPersistentTileSchedulerILi256ELi128ELb0ELb1ELb1EEEEEEEEEvNT_6ParamsE:
	.zero		3328


//--------------------- .nv.constant0._ZN7cutlass13device_kernelIN5flash11enable_sm90INS1_16FlashAttnFwdSm90INS1_25CollectiveMainloopFwdSm90ILi2EN4cute5tupleIJNS5_1CILi1EEES8_S8_EEENS6_IJNS7_ILi128EEENS7_ILi64EEENS7_ILi256EEEEEELi256ENS_12float_e4m3_tEfNS_4arch4Sm90ELb0ELb1ELb1ELb1ELb0ELb0ELb0ELb1ELb1ELb1ELb0ELb0EEENS1_21CollectiveEpilogueFwdINS6_IJSA_SC_SB_EEES9_NS_10bfloat16_tESG_Li256ELb1ELb1ELb0ELb1EEENS1_36VarlenDynamicPersistentTileSchedulerILi128ELi64ELi256ELi128ELb0ELb1ELb1ELb1ELb0ELb1EEEEEEEEEvNT_6ParamsE --------------------------
	.section	.nv.constant0._ZN7cutlass13device_kernelIN5flash11enable_sm90INS1_16FlashAttnFwdSm90INS1_25CollectiveMainloopFwdSm90ILi2EN4cute5tupleIJNS5_1CILi1EEES8_S8_EEENS6_IJNS7_ILi128EEENS7_ILi64EEENS7_ILi256EEEEEELi256ENS_12float_e4m3_tEfNS_4arch4Sm90ELb0ELb1ELb1ELb1ELb0ELb0ELb0ELb1ELb1ELb1ELb0ELb0EEENS1_21CollectiveEpilogueFwdINS6_IJSA_SC_SB_EEES9_NS_10bfloat16_tESG_Li256ELb1ELb1ELb0ELb1EEENS1_36VarlenDynamicPersistentTileSchedulerILi128ELi64ELi256ELi128ELb0ELb1ELb1ELb1ELb0ELb1EEEEEEEEEvNT_6ParamsE,"a",@progbits
	.sectionflags	@""
	.align	4
.nv.constant0._ZN7cutlass13device_kernelIN5flash11enable_sm90INS1_16FlashAttnFwdSm90INS1_25CollectiveMainloopFwdSm90ILi2EN4cute5tupleIJNS5_1CILi1EEES8_S8_EEENS6_IJNS7_ILi128EEENS7_ILi64EEENS7_ILi256EEEEEELi256ENS_12float_e4m3_tEfNS_4arch4Sm90ELb0ELb1ELb1ELb1ELb0ELb0ELb0ELb1ELb1ELb1ELb0ELb0EEENS1_21CollectiveEpilogueFwdINS6_IJSA_SC_SB_EEES9_NS_10bfloat16_tESG_Li256ELb1ELb1ELb0ELb1EEENS1_36VarlenDynamicPersistentTileSchedulerILi128ELi64ELi256ELi128ELb0ELb1ELb1ELb1ELb0ELb1EEEEEEEEEvNT_6ParamsE:
	.zero		3328


//--------------------- .nv.constant0._ZN7cutlass13device_kernelIN5flash11enable_sm90INS1_16FlashAttnFwdSm90INS1_25CollectiveMainloopFwdSm90ILi2EN4cute5tupleIJNS5_1CILi1EEES8_S8_EEENS6_IJNS7_ILi128EEENS7_ILi64EEENS7_ILi256EEEEEELi256ENS_12float_e4m3_tEfNS_4arch4Sm90ELb0ELb1ELb1ELb1ELb0ELb1ELb0ELb1ELb1ELb1ELb0ELb0EEENS1_21CollectiveEpilogueFwdINS6_IJSA_SC_SB_EEES9_NS_10bfloat16_tESG_Li256ELb1ELb1ELb0ELb1EEENS1_36VarlenDynamicPersistentTileSchedulerILi128ELi64ELi256ELi128ELb0ELb1ELb1ELb1ELb0ELb1EEEEEEEEEvNT_6ParamsE --------------------------
	.section	.nv.constant0._ZN7cutlass13device_kernelIN5flash11enable_sm90INS1_16FlashAttnFwdSm90INS1_25CollectiveMainloopFwdSm90ILi2EN4cute5tupleIJNS5_1CILi1EEES8_S8_EEENS6_IJNS7_ILi128EEENS7_ILi64EEENS7_ILi256EEEEEELi256ENS_12float_e4m3_tEfNS_4arch4Sm90ELb0ELb1ELb1ELb1ELb0ELb1ELb0ELb1ELb1ELb1ELb0ELb0EEENS1_21CollectiveEpilogueFwdINS6_IJSA_SC_SB_EEES9_NS_10bfloat16_tESG_Li256ELb1ELb1ELb0ELb1EEENS1_36VarlenDynamicPersistentTileSchedulerILi128ELi64ELi256ELi128ELb0ELb1ELb1ELb1ELb0ELb1EEEEEEEEEvNT_6ParamsE,"a",@progbits
	.sectionflags	@""
	.align	4
.nv.constant0._ZN7cutlass13device_kernelIN5flash11enable_sm90INS1_16FlashAttnFwdSm90INS1_25CollectiveMainloopFwdSm90ILi2EN4cute5tupleIJNS5_1CILi1EEES8_S8_EEENS6_IJNS7_ILi128EEENS7_ILi64EEENS7_ILi256EEEEEELi256ENS_12float_e4m3_tEfNS_4arch4Sm90ELb0ELb1ELb1ELb1ELb0ELb1ELb0ELb1ELb1ELb1ELb0ELb0EEENS1_21CollectiveEpilogueFwdINS6_IJSA_SC_SB_EEES9_NS_10bfloat16_tESG_Li256ELb1ELb1ELb0ELb1EEENS1_36VarlenDynamicPersistentTileSchedulerILi128ELi64ELi256ELi128ELb0ELb1ELb1ELb1ELb0ELb1EEEEEEEEEvNT_6ParamsE:
	.zero		3328


//--------------------- .nv.constant0._ZN7cutlass13device_kernelIN5flash11enable_sm90INS1_16FlashAttnFwdSm90INS1_25CollectiveMainloopFwdSm90ILi2EN4cute5tupleIJNS5_1CILi1EEES8_S8_EEENS6_IJNS7_ILi128EEESA_NS7_ILi256EEEEEELi256ENS_12float_e4m3_tEfNS_4arch4Sm90ELb1ELb0ELb1ELb0ELb0ELb0ELb0ELb1ELb1ELb1ELb0ELb0EEENS1_21CollectiveEpilogueFwdINS6_IJSA_SB_SA_EEES9_NS_10bfloat16_tESF_Li256ELb0ELb1ELb0ELb1EEENS1_30DynamicPersistentTileSchedulerILi256ELi128ELb0ELb1ELb1EEEEEEEEEvNT_6ParamsE --------------------------
	.section	.nv.constant0._ZN7cutlass13device_kernelIN5flash11enable_sm90INS1_16FlashAttnFwdSm90INS1_25CollectiveMainloopFwdSm90ILi2EN4cute5tupleIJNS5_1CILi1EEES8_S8_EEENS6_IJNS7_ILi128EEESA_NS7_ILi256EEEEEELi256ENS_12float_e4m3_tEfNS_4arch4Sm90ELb1ELb0ELb1ELb0ELb0ELb0ELb0ELb1ELb1ELb1ELb0ELb0EEENS1_21CollectiveEpilogueFwdINS6_IJSA_SB_SA_EEES9_NS_10bfloat16_tESF_Li256ELb0ELb1ELb0ELb1EEENS1_30DynamicPersistentTileSchedulerILi256ELi128ELb0ELb1ELb1EEEEEEEEEvNT_6ParamsE,"a",@progbits
	.sectionflags	@""
	.align	4
.nv.constant0._ZN7cutlass13device_kernelIN5flash11enable_sm90INS1_16FlashAttnFwdSm90INS1_25CollectiveMainloopFwdSm90ILi2EN4cute5tupleIJNS5_1CILi1EEES8_S8_EEENS6_IJNS7_ILi128EEESA_NS7_ILi256EEEEEELi256ENS_12float_e4m3_tEfNS_4arch4Sm90ELb1ELb0ELb1ELb0ELb0ELb0ELb0ELb1ELb1ELb1ELb0ELb0EEENS1_21CollectiveEpilogueFwdINS6_IJSA_SB_SA_EEES9_NS_10bfloat16_tESF_Li256ELb0ELb1ELb0ELb1EEENS1_30DynamicPersistentTileSchedulerILi256ELi128ELb0ELb1ELb1EEEEEEEEEvNT_6ParamsE:
	.zero		3328


//--------------------- .nv.constant0._ZN7cutlass13device_kernelIN5flash11enable_sm90INS1_16FlashAttnFwdSm90INS1_25CollectiveMainloopFwdSm90ILi2EN4cute5tupleIJNS5_1CILi1EEES8_S8_EEENS6_IJNS7_ILi128EEESA_NS7_ILi256EEEEEELi256ENS_12float_e4m3_tEfNS_4arch4Sm90ELb1ELb0ELb1ELb1ELb0ELb0ELb0ELb1ELb1ELb1ELb0ELb0EEENS1_21CollectiveEpilogueFwdINS6_IJSA_SB_SA_EEES9_NS_10bfloat16_tESF_Li256ELb1ELb1ELb0ELb1EEENS1_36VarlenDynamicPersistentTileSchedulerILi128ELi128ELi256ELi128ELb0ELb1ELb1ELb1ELb1ELb1EEEEEEEEEvNT_6ParamsE --------------------------
	.section	.nv.constant0._ZN7cutlass13device_kernelIN5flash11enable_sm90INS1_16FlashAttnFwdSm90INS1_25CollectiveMainloopFwdSm90ILi2EN4cute5tupleIJNS5_1CILi1EEES8_S8_EEENS6_IJNS7_ILi128EEESA_NS7_ILi256EEEEEELi256ENS_12float_e4m3_tEfNS_4arch4Sm90ELb1ELb0ELb1ELb1ELb0ELb0ELb0ELb1ELb1ELb1ELb0ELb0EEENS1_21CollectiveEpilogueFwdINS6_IJSA_SB_SA_EEES9_NS_10bfloat16_tESF_Li256ELb1ELb1ELb0ELb1EEENS1_36VarlenDynamicPersistentTileSchedulerILi128ELi128ELi256ELi128ELb0ELb1ELb1ELb1ELb1ELb1EEEEEEEEEvNT_6ParamsE,"a",@progbits
	.sectionflags	@""
	.align	4
.nv.constant0._ZN7cutlass13device_kernelIN5flash11enable_sm90INS1_16FlashAttnFwdSm90INS1_25CollectiveMainloopFwdSm90ILi2EN4cute5tupleIJNS5_1CILi1EEES8_S8_EEENS6_IJNS7_ILi128EEESA_NS7_ILi256EEEEEELi256ENS_12float_e4m3_tEfNS_4arch4Sm90ELb1ELb0ELb1ELb1ELb0ELb0ELb0ELb1ELb1ELb1ELb0ELb0EEENS1_21CollectiveEpilogueFwdINS6_IJSA_SB_SA_EEES9_NS_10bfloat16_tESF_Li256ELb1ELb1ELb0ELb1EEENS1_36VarlenDynamicPersistentTileSchedulerILi128ELi128ELi256ELi128ELb0ELb1ELb1ELb1ELb1ELb1EEEEEEEEEvNT_6ParamsE:
	.zero		3328


//--------------------- .nv.constant0._ZN7cutlass13device_kernelIN5flash11enable_sm90INS1_16FlashAttnFwdSm90INS1_25CollectiveMainloopFwdSm90ILi2EN4cute5tupleIJNS5_1CILi1EEES8_S8_EEENS6_IJNS7_ILi128EEESA_NS7_ILi256EEEEEELi256ENS_12float_e4m3_tEfNS_4arch4Sm90ELb1ELb0ELb1ELb1ELb0ELb1ELb0ELb1ELb1ELb1ELb0ELb0EEENS1_21CollectiveEpilogueFwdINS6_IJSA_SB_SA_EEES9_NS_10bfloat16_tESF_Li256ELb1ELb1ELb0ELb1EEENS1_36VarlenDynamicPersistentTileSchedulerILi128ELi128ELi256ELi128ELb0ELb1ELb1ELb1ELb1ELb1EEEEEEEEEvNT_6ParamsE --------------------------
	.section	.nv.constant0._ZN7cutlass13device_kernelIN5flash11enable_sm90INS1_16FlashAttnFwdSm90INS1_25CollectiveMainloopFwdSm90ILi2EN4cute5tupleIJNS5_1CILi1EEES8_S8_EEENS6_IJNS7_ILi128EEESA_NS7_ILi256EEEEEELi256ENS_12float_e4m3_tEfNS_4arch4Sm90ELb1ELb0ELb1ELb1ELb0ELb1ELb0ELb1ELb1ELb1ELb0ELb0EEENS1_21CollectiveEpilogueFwdINS6_IJSA_SB_SA_EEES9_NS_10bfloat16_tESF_Li256ELb1ELb1ELb0ELb1EEENS1_36VarlenDynamicPersistentTileSchedulerILi128ELi128ELi256ELi128ELb0ELb1ELb1ELb1ELb1ELb1EEEEEEEEEvNT_6ParamsE,"a",@progbits
	.sectionflags	@""
	.align	4
.nv.constant0._ZN7cutlass13device_kernelIN5flash11enable_sm90INS1_16FlashAttnFwdSm90INS1_25CollectiveMainloopFwdSm90ILi2EN4cute5tupleIJNS5_1CILi1EEES8_S8_EEENS6_IJNS7_ILi128EEESA_NS7_ILi256EEEEEELi256ENS_12float_e4m3_tEfNS_4arch4Sm90ELb1ELb0ELb1ELb1ELb0ELb1ELb0ELb1ELb1ELb1ELb0ELb0EEENS1_21CollectiveEpilogueFwdINS6_IJSA_SB_SA_EEES9_NS_10bfloat16_tESF_Li256ELb1ELb1ELb0ELb1EEENS1_36VarlenDynamicPersistentTileSchedulerILi128ELi128ELi256ELi128ELb0ELb1ELb1ELb1ELb1ELb1EEEEEEEEEvNT_6ParamsE:
	.zero		3328


//--------------------- SYMBOLS --------------------------

	.type		.nv.reservedSmem.offset0,@object
	.size		.nv.reservedSmem.offset0,0x4
	.type		__assertfail,@function
